// Copyright (c) 2024, Jay Shah, Ganesh Bikshandi, Ying Zhang, Vijay Thakkar, Pradeep Ramani, Tri Dao.
// Splitting the different template instantiations to different files to speed up compilation.
// This file is auto-generated. See "generate_kernels.py"

#include "flash_fwd_launch_template.h"

#ifndef FLASHATTENTION_DISABLE_HDIM192
template void run_mha_fwd_<90, cutlass::bfloat16_t, 192, 192, false, false, false, true>(Flash_fwd_params &params, cudaStream_t stream);
#endif


// ===== COMPILED SASS (sm_90a) =====

	.target	sm_90a

	.elftype	@"ET_EXEC"


//--------------------- .note.nv.tkinfo           --------------------------
	.section	.note.nv.tkinfo,"",@"SHT_NOTE"
	.sectionflags	@"SHF_NOTE_NV_TKINFO"
	.tkinfo
        /*0018*/ 	.word	0x00000002
        /*0030*/ 	.string	""
        /*0030*/ 	.string	"ptxas"
        /*0030*/ 	.string	"Cuda compilation tools, release 13.0, V13.0.88"
        /*0030*/ 	.string	"Build cuda_13.0.r13.0/compiler.36424714_0"
        /*0030*/ 	.string	"-arch sm_90a -m 64 "



//--------------------- .note.nv.cuinfo           --------------------------
	.section	.note.nv.cuinfo,"",@"SHT_NOTE"
	.sectionflags	@"SHF_NOTE_NV_CUINFO"
        /*0018*/ 	.short	0x0002
        /*001a*/ 	.short	0x005a
        /*001c*/ 	.short	0x0082
	.zero		2


//--------------------- .nv.info                  --------------------------
	.section	.nv.info,"",@"SHT_CUDA_INFO"
	.align	4


	//----- nvinfo : EIATTR_REGCOUNT
	.align		4
        /*0000*/ 	.byte	0x04, 0x2f
        /*0002*/ 	.short	(.L_23 - .L_22)
	.align		4
.L_22:
        /*0004*/ 	.word	index@(_ZN7cutlass13device_kernelIN5flash11enable_sm90INS1_16FlashAttnFwdSm90INS1_25CollectiveMainloopFwdSm90ILi2EN4cute5tupleIJNS5_1CILi1EEES8_S8_EEENS6_IJNS7_ILi128EEENS7_ILi112EEENS7_ILi192EEEEEELi192ENS_10bfloat16_tEfNS_4arch4Sm90ELb1ELb0ELb0ELb1ELb0ELb1ELb0ELb1ELb1ELb1ELb0ELb0EEENS1_21CollectiveEpilogueFwdINS6_IJSA_SC_SB_EEES9_SE_SG_Li256ELb1ELb1ELb0ELb0EEENS1_36VarlenDynamicPersistentTileSchedulerILi128ELi112ELi256ELi128ELb0ELb1ELb1ELb1ELb1ELb1EEEEEEEEEvNT_6ParamsE)
        /*0008*/ 	.word	0x000000a8


	//----- nvinfo : EIATTR_FRAME_SIZE
	.align		4
.L_23:
        /*000c*/ 	.byte	0x04, 0x11
        /*000e*/ 	.short	(.L_25 - .L_24)
	.align		4
.L_24:
        /*0010*/ 	.word	index@(_ZN7cutlass13device_kernelIN5flash11enable_sm90INS1_16FlashAttnFwdSm90INS1_25CollectiveMainloopFwdSm90ILi2EN4cute5tupleIJNS5_1CILi1EEES8_S8_EEENS6_IJNS7_ILi128EEENS7_ILi112EEENS7_ILi192EEEEEELi192ENS_10bfloat16_tEfNS_4arch4Sm90ELb1ELb0ELb0ELb1ELb0ELb1ELb0ELb1ELb1ELb1ELb0ELb0EEENS1_21CollectiveEpilogueFwdINS6_IJSA_SC_SB_EEES9_SE_SG_Li256ELb1ELb1ELb0ELb0EEENS1_36VarlenDynamicPersistentTileSchedulerILi128ELi112ELi256ELi128ELb0ELb1ELb1ELb1ELb1ELb1EEEEEEEEEvNT_6ParamsE)
        /*0014*/ 	.word	0x00000098


	//----- nvinfo : EIATTR_REGCOUNT
	.align		4
.L_25:
        /*0018*/ 	.byte	0x04, 0x2f
        /*001a*/ 	.short	(.L_27 - .L_26)
	.align		4
.L_26:
        /*001c*/ 	.word	index@(_ZN7cutlass13device_kernelIN5flash11enable_sm90INS1_16FlashAttnFwdSm90INS1_25CollectiveMainloopFwdSm90ILi2EN4cute5tupleIJNS5_1CILi1EEES8_S8_EEENS6_IJNS7_ILi128EEENS7_ILi112EEENS7_ILi192EEEEEELi192ENS_10bfloat16_tEfNS_4arch4Sm90ELb1ELb0ELb0ELb1ELb0ELb0ELb0ELb1ELb1ELb1ELb0ELb0EEENS1_21CollectiveEpilogueFwdINS6_IJSA_SC_SB_EEES9_SE_SG_Li256ELb1ELb1ELb0ELb0EEENS1_36VarlenDynamicPersistentTileSchedulerILi128ELi112ELi256ELi128ELb0ELb1ELb1ELb1ELb1ELb1EEEEEEEEEvNT_6ParamsE)
        /*0020*/ 	.word	0x000000a8


	//----- nvinfo : EIATTR_FRAME_SIZE
	.align		4
.L_27:
        /*0024*/ 	.byte	0x04, 0x11
        /*0026*/ 	.short	(.L_29 - .L_28)
	.align		4
.L_28:
        /*0028*/ 	.word	index@(_ZN7cutlass13device_kernelIN5flash11enable_sm90INS1_16FlashAttnFwdSm90INS1_25CollectiveMainloopFwdSm90ILi2EN4cute5tupleIJNS5_1CILi1EEES8_S8_EEENS6_IJNS7_ILi128EEENS7_ILi112EEENS7_ILi192EEEEEELi192ENS_10bfloat16_tEfNS_4arch4Sm90ELb1ELb0ELb0ELb1ELb0ELb0ELb0ELb1ELb1ELb1ELb0ELb0EEENS1_21CollectiveEpilogueFwdINS6_IJSA_SC_SB_EEES9_SE_SG_Li256ELb1ELb1ELb0ELb0EEENS1_36VarlenDynamicPersistentTileSchedulerILi128ELi112ELi256ELi128ELb0ELb1ELb1ELb1ELb1ELb1EEEEEEEEEvNT_6ParamsE)
        /*002c*/ 	.word	0x00000058


	//----- nvinfo : EIATTR_REGCOUNT
	.align		4
.L_29:
        /*0030*/ 	.byte	0x04, 0x2f
        /*0032*/ 	.short	(.L_31 - .L_30)
	.align		4
.L_30:
        /*0034*/ 	.word	index@(_ZN7cutlass13device_kernelIN5flash11enable_sm90INS1_16FlashAttnFwdSm90INS1_25CollectiveMainloopFwdSm90ILi2EN4cute5tupleIJNS5_1CILi1EEES8_S8_EEENS6_IJNS7_ILi128EEENS7_ILi112EEENS7_ILi192EEEEEELi192ENS_10bfloat16_tEfNS_4arch4Sm90ELb1ELb0ELb0ELb0ELb0ELb0ELb0ELb1ELb1ELb1ELb0ELb0EEENS1_21CollectiveEpilogueFwdINS6_IJSA_SC_SB_EEES9_SE_SG_Li256ELb0ELb1ELb0ELb0EEENS1_30DynamicPersistentTileSchedulerILi256ELi128ELb0ELb1ELb1EEEEEEEEEvNT_6ParamsE)
        /*0038*/ 	.word	0x000000a8


	//----- nvinfo : EIATTR_FRAME_SIZE
	.align		4
.L_31:
        /*003c*/ 	.byte	0x04, 0x11
        /*003e*/ 	.short	(.L_33 - .L_32)
	.align		4
.L_32:
        /*0040*/ 	.word	index@(_ZN7cutlass13device_kernelIN5flash11enable_sm90INS1_16FlashAttnFwdSm90INS1_25CollectiveMainloopFwdSm90ILi2EN4cute5tupleIJNS5_1CILi1EEES8_S8_EEENS6_IJNS7_ILi128EEENS7_ILi112EEENS7_ILi192EEEEEELi192ENS_10bfloat16_tEfNS_4arch4Sm90ELb1ELb0ELb0ELb0ELb0ELb0ELb0ELb1ELb1ELb1ELb0ELb0EEENS1_21CollectiveEpilogueFwdINS6_IJSA_SC_SB_EEES9_SE_SG_Li256ELb0ELb1ELb0ELb0EEENS1_30DynamicPersistentTileSchedulerILi256ELi128ELb0ELb1ELb1EEEEEEEEEvNT_6ParamsE)
        /*0044*/ 	.word	0x00000038


	//----- nvinfo : EIATTR_REGCOUNT
	.align		4
.L_33:
        /*0048*/ 	.byte	0x04, 0x2f
        /*004a*/ 	.short	(.L_35 - .L_34)
	.align		4
.L_34:
        /*004c*/ 	.word	index@(_ZN7cutlass13device_kernelIN5flash11enable_sm90INS1_16FlashAttnFwdSm90INS1_25CollectiveMainloopFwdSm90ILi2EN4cute5tupleIJNS5_1CILi1EEES8_S8_EEENS6_IJNS7_ILi128EEENS7_ILi96EEENS7_ILi192EEEEEELi192ENS_10bfloat16_tEfNS_4arch4Sm90ELb0ELb1ELb0ELb1ELb0ELb1ELb0ELb1ELb1ELb1ELb0ELb0EEENS1_21CollectiveEpilogueFwdINS6_IJSA_SC_SB_EEES9_SE_SG_Li256ELb1ELb1ELb0ELb0EEENS1_36VarlenDynamicPersistentTileSchedulerILi128ELi96ELi256ELi128ELb0ELb1ELb1ELb1ELb0ELb1EEEEEEEEEvNT_6ParamsE)
        /*0050*/ 	.word	0x000000a8


	//----- nvinfo : EIATTR_FRAME_SIZE
	.align		4
.L_35:
        /*0054*/ 	.byte	0x04, 0x11
        /*0056*/ 	.short	(.L_37 - .L_36)
	.align		4
.L_36:
        /*0058*/ 	.word	index@(_ZN7cutlass13device_kernelIN5flash11enable_sm90INS1_16FlashAttnFwdSm90INS1_25CollectiveMainloopFwdSm90ILi2EN4cute5tupleIJNS5_1CILi1EEES8_S8_EEENS6_IJNS7_ILi128EEENS7_ILi96EEENS7_ILi192EEEEEELi192ENS_10bfloat16_tEfNS_4arch4Sm90ELb0ELb1ELb0ELb1ELb0ELb1ELb0ELb1ELb1ELb1ELb0ELb0EEENS1_21CollectiveEpilogueFwdINS6_IJSA_SC_SB_EEES9_SE_SG_Li256ELb1ELb1ELb0ELb0EEENS1_36VarlenDynamicPersistentTileSchedulerILi128ELi96ELi256ELi128ELb0ELb1ELb1ELb1ELb0ELb1EEEEEEEEEvNT_6ParamsE)
        /*005c*/ 	.word	0x00000088


	//----- nvinfo : EIATTR_REGCOUNT
	.align		4
.L_37:
        /*0060*/ 	.byte	0x04, 0x2f
        /*0062*/ 	.short	(.L_39 - .L_38)
	.align		4
.L_38:
        /*0064*/ 	.word	index@(_ZN7cutlass13device_kernelIN5flash11enable_sm90INS1_16FlashAttnFwdSm90INS1_25CollectiveMainloopFwdSm90ILi2EN4cute5tupleIJNS5_1CILi1EEES8_S8_EEENS6_IJNS7_ILi128EEENS7_ILi96EEENS7_ILi192EEEEEELi192ENS_10bfloat16_tEfNS_4arch4Sm90ELb0ELb1ELb0ELb1ELb0ELb0ELb0ELb1ELb1ELb1ELb0ELb0EEENS1_21CollectiveEpilogueFwdINS6_IJSA_SC_SB_EEES9_SE_SG_Li256ELb1ELb1ELb0ELb0EEENS1_36VarlenDynamicPersistentTileSchedulerILi128ELi96ELi256ELi128ELb0ELb1ELb1ELb1ELb0ELb1EEEEEEEEEvNT_6ParamsE)
        /*0068*/ 	.word	0x000000a8


	//----- nvinfo : EIATTR_FRAME_SIZE
	.align		4
.L_39:
        /*006c*/ 	.byte	0x04, 0x11
        /*006e*/ 	.short	(.L_41 - .L_40)
	.align		4
.L_40:
        /*0070*/ 	.word	index@(_ZN7cutlass13device_kernelIN5flash11enable_sm90INS1_16FlashAttnFwdSm90INS1_25CollectiveMainloopFwdSm90ILi2EN4cute5tupleIJNS5_1CILi1EEES8_S8_EEENS6_IJNS7_ILi128EEENS7_ILi96EEENS7_ILi192EEEEEELi192ENS_10bfloat16_tEfNS_4arch4Sm90ELb0ELb1ELb0ELb1ELb0ELb0ELb0ELb1ELb1ELb1ELb0ELb0EEENS1_21CollectiveEpilogueFwdINS6_IJSA_SC_SB_EEES9_SE_SG_Li256ELb1ELb1ELb0ELb0EEENS1_36VarlenDynamicPersistentTileSchedulerILi128ELi96ELi256ELi128ELb0ELb1ELb1ELb1ELb0ELb1EEEEEEEEEvNT_6ParamsE)
        /*0074*/ 	.word	0x00000050


	//----- nvinfo : EIATTR_REGCOUNT
	.align		4
.L_41:
        /*0078*/ 	.byte	0x04, 0x2f
        /*007a*/ 	.short	(.L_43 - .L_42)
	.align		4
.L_42:
        /*007c*/ 	.word	index@(_ZN7cutlass13device_kernelIN5flash11enable_sm90INS1_16FlashAttnFwdSm90INS1_25CollectiveMainloopFwdSm90ILi2EN4cute5tupleIJNS5_1CILi1EEES8_S8_EEENS6_IJNS7_ILi128EEENS7_ILi96EEENS7_ILi192EEEEEELi192ENS_10bfloat16_tEfNS_4arch4Sm90ELb0ELb1ELb0ELb0ELb0ELb0ELb0ELb1ELb1ELb1ELb0ELb0EEENS1_21CollectiveEpilogueFwdINS6_IJSA_SC_SB_EEES9_SE_SG_Li256ELb0ELb1ELb0ELb0EEENS1_30DynamicPersistentTileSchedulerILi256ELi128ELb0ELb1ELb1EEEEEEEEEvNT_6ParamsE)
        /*0080*/ 	.word	0x000000a8


	//----- nvinfo : EIATTR_FRAME_SIZE
	.align		4
.L_43:
        /*0084*/ 	.byte	0x04, 0x11
        /*0086*/ 	.short	(.L_45 - .L_44)
	.align		4
.L_44:
        /*0088*/ 	.word	index@(_ZN7cutlass13device_kernelIN5flash11enable_sm90INS1_16FlashAttnFwdSm90INS1_25CollectiveMainloopFwdSm90ILi2EN4cute5tupleIJNS5_1CILi1EEES8_S8_EEENS6_IJNS7_ILi128EEENS7_ILi96EEENS7_ILi192EEEEEELi192ENS_10bfloat16_tEfNS_4arch4Sm90ELb0ELb1ELb0ELb0ELb0ELb0ELb0ELb1ELb1ELb1ELb0ELb0EEENS1_21CollectiveEpilogueFwdINS6_IJSA_SC_SB_EEES9_SE_SG_Li256ELb0ELb1ELb0ELb0EEENS1_30DynamicPersistentTileSchedulerILi256ELi128ELb0ELb1ELb1EEEEEEEEEvNT_6ParamsE)
        /*008c*/ 	.word	0x00000020


	//----- nvinfo : EIATTR_REGCOUNT
	.align		4
.L_45:
        /*0090*/ 	.byte	0x04, 0x2f
        /*0092*/ 	.short	(.L_47 - .L_46)
	.align		4
.L_46:
        /*0094*/ 	.word	index@(_ZN7cutlass13device_kernelIN5flash11enable_sm90INS1_16FlashAttnFwdSm90INS1_25CollectiveMainloopFwdSm90ILi2EN4cute5tupleIJNS5_1CILi1EEES8_S8_EEENS6_IJNS7_ILi128EEENS7_ILi112EEENS7_ILi192EEEEEELi192ENS_10bfloat16_tEfNS_4arch4Sm90ELb0ELb0ELb0ELb1ELb0ELb1ELb0ELb1ELb1ELb1ELb0ELb0EEENS1_21CollectiveEpilogueFwdINS6_IJSA_SC_SB_EEES9_SE_SG_Li256ELb1ELb1ELb0ELb0EEENS1_36VarlenDynamicPersistentTileSchedulerILi128ELi112ELi256ELi128ELb0ELb1ELb1ELb0ELb1ELb1EEEEEEEEEvNT_6ParamsE)
        /*0098*/ 	.word	0x000000a8


	//----- nvinfo : EIATTR_FRAME_SIZE
	.align		4
.L_47:
        /*009c*/ 	.byte	0x04, 0x11
        /*009e*/ 	.short	(.L_49 - .L_48)
	.align		4
.L_48:
        /*00a0*/ 	.word	index@(_ZN7cutlass13device_kernelIN5flash11enable_sm90INS1_16FlashAttnFwdSm90INS1_25CollectiveMainloopFwdSm90ILi2EN4cute5tupleIJNS5_1CILi1EEES8_S8_EEENS6_IJNS7_ILi128EEENS7_ILi112EEENS7_ILi192EEEEEELi192ENS_10bfloat16_tEfNS_4arch4Sm90ELb0ELb0ELb0ELb1ELb0ELb1ELb0ELb1ELb1ELb1ELb0ELb0EEENS1_21CollectiveEpilogueFwdINS6_IJSA_SC_SB_EEES9_SE_SG_Li256ELb1ELb1ELb0ELb0EEENS1_36VarlenDynamicPersistentTileSchedulerILi128ELi112ELi256ELi128ELb0ELb1ELb1ELb0ELb1ELb1EEEEEEEEEvNT_6ParamsE)
        /*00a4*/ 	.word	0x000000a0


	//----- nvinfo : EIATTR_REGCOUNT
	.align		4
.L_49:
        /*00a8*/ 	.byte	0x04, 0x2f
        /*00aa*/ 	.short	(.L_51 - .L_50)
	.align		4
.L_50:
        /*00ac*/ 	.word	index@(_ZN7cutlass13device_kernelIN5flash11enable_sm90INS1_16FlashAttnFwdSm90INS1_25CollectiveMainloopFwdSm90ILi2EN4cute5tupleIJNS5_1CILi1EEES8_S8_EEENS6_IJNS7_ILi128EEENS7_ILi112EEENS7_ILi192EEEEEELi192ENS_10bfloat16_tEfNS_4arch4Sm90ELb0ELb0ELb0ELb1ELb0ELb0ELb0ELb1ELb1ELb1ELb0ELb0EEENS1_21CollectiveEpilogueFwdINS6_IJSA_SC_SB_EEES9_SE_SG_Li256ELb1ELb1ELb0ELb0EEENS1_36VarlenDynamicPersistentTileSchedulerILi128ELi112ELi256ELi128ELb0ELb1ELb1ELb0ELb1ELb1EEEEEEEEEvNT_6ParamsE)
        /*00b0*/ 	.word	0x000000a8


	//----- nvinfo : EIATTR_FRAME_SIZE
	.align		4
.L_51:
        /*00b4*/ 	.byte	0x04, 0x11
        /*00b6*/ 	.short	(.L_53 - .L_52)
	.align		4
.L_52:
        /*00b8*/ 	.word	index@(_ZN7cutlass13device_kernelIN5flash11enable_sm90INS1_16FlashAttnFwdSm90INS1_25CollectiveMainloopFwdSm90ILi2EN4cute5tupleIJNS5_1CILi1EEES8_S8_EEENS6_IJNS7_ILi128EEENS7_ILi112EEENS7_ILi192EEEEEELi192ENS_10bfloat16_tEfNS_4arch4Sm90ELb0ELb0ELb0ELb1ELb0ELb0ELb0ELb1ELb1ELb1ELb0ELb0EEENS1_21CollectiveEpilogueFwdINS6_IJSA_SC_SB_EEES9_SE_SG_Li256ELb1ELb1ELb0ELb0EEENS1_36VarlenDynamicPersistentTileSchedulerILi128ELi112ELi256ELi128ELb0ELb1ELb1ELb0ELb1ELb1EEEEEEEEEvNT_6ParamsE)
        /*00bc*/ 	.word	0x00000060


	//----- nvinfo : EIATTR_REGCOUNT
	.align		4
.L_53:
        /*00c0*/ 	.byte	0x04, 0x2f
        /*00c2*/ 	.short	(.L_55 - .L_54)
	.align		4
.L_54:
        /*00c4*/ 	.word	index@(_ZN7cutlass13device_kernelIN5flash11enable_sm90INS1_16FlashAttnFwdSm90INS1_25CollectiveMainloopFwdSm90ILi2EN4cute5tupleIJNS5_1CILi2EEENS7_ILi1EEES9_EEENS6_IJNS7_ILi128EEENS7_ILi112EEENS7_ILi192EEEEEELi192ENS_10bfloat16_tEfNS_4arch4Sm90ELb0ELb0ELb0ELb0ELb0ELb0ELb0ELb1ELb1ELb1ELb0ELb0EEENS1_21CollectiveEpilogueFwdINS6_IJSB_SD_SC_EEESA_SF_SH_Li256ELb0ELb1ELb0ELb0EEENS1_29StaticPersistentTileSchedulerILb0EEEEEEEEEvNT_6ParamsE)
        /*00c8*/ 	.word	0x000000a8


	//----- nvinfo : EIATTR_FRAME_SIZE
	.align		4
.L_55:
        /*00cc*/ 	.byte	0x04, 0x11
        /*00ce*/ 	.short	(.L_57 - .L_56)
	.align		4
.L_56:
        /*00d0*/ 	.word	index@(_ZN7cutlass13device_kernelIN5flash11enable_sm90INS1_16FlashAttnFwdSm90INS1_25CollectiveMainloopFwdSm90ILi2EN4cute5tupleIJNS5_1CILi2EEENS7_ILi1EEES9_EEENS6_IJNS7_ILi128EEENS7_ILi112EEENS7_ILi192EEEEEELi192ENS_10bfloat16_tEfNS_4arch4Sm90ELb0ELb0ELb0ELb0ELb0ELb0ELb0ELb1ELb1ELb1ELb0ELb0EEENS1_21CollectiveEpilogueFwdINS6_IJSB_SD_SC_EEESA_SF_SH_Li256ELb0ELb1ELb0ELb0EEENS1_29StaticPersistentTileSchedulerILb0EEEEEEEEEvNT_6ParamsE)
        /*00d4*/ 	.word	0x00000038


	//----- nvinfo : EIATTR_REGCOUNT
	.align		4
.L_57:
        /*00d8*/ 	.byte	0x04, 0x2f
        /*00da*/ 	.short	(.L_59 - .L_58)
	.align		4
.L_58:
        /*00dc*/ 	.word	index@(_ZN7cutlass13device_kernelIN5flash11enable_sm90INS1_16FlashAttnFwdSm90INS1_25CollectiveMainloopFwdSm90ILi2EN4cute5tupleIJNS5_1CILi1EEES8_S8_EEENS6_IJNS7_ILi128EEENS7_ILi112EEENS7_ILi192EEEEEELi192ENS_10bfloat16_tEfNS_4arch4Sm90ELb0ELb0ELb0ELb0ELb0ELb0ELb0ELb1ELb1ELb1ELb0ELb0EEENS1_21CollectiveEpilogueFwdINS6_IJSA_SC_SB_EEES9_SE_SG_Li256ELb0ELb1ELb0ELb0EEENS1_29StaticPersistentTileSchedulerILb0EEEEEEEEEvNT_6ParamsE)
        /*00e0*/ 	.word	0x000000a8


	//----- nvinfo : EIATTR_FRAME_SIZE
	.align		4
.L_59:
        /*00e4*/ 	.byte	0x04, 0x11
        /*00e6*/ 	.short	(.L_61 - .L_60)
	.align		4
.L_60:
        /*00e8*/ 	.word	index@(_ZN7cutlass13device_kernelIN5flash11enable_sm90INS1_16FlashAttnFwdSm90INS1_25CollectiveMainloopFwdSm90ILi2EN4cute5tupleIJNS5_1CILi1EEES8_S8_EEENS6_IJNS7_ILi128EEENS7_ILi112EEENS7_ILi192EEEEEELi192ENS_10bfloat16_tEfNS_4arch4Sm90ELb0ELb0ELb0ELb0ELb0ELb0ELb0ELb1ELb1ELb1ELb0ELb0EEENS1_21CollectiveEpilogueFwdINS6_IJSA_SC_SB_EEES9_SE_SG_Li256ELb0ELb1ELb0ELb0EEENS1_29StaticPersistentTileSchedulerILb0EEEEEEEEEvNT_6ParamsE)
        /*00ec*/ 	.word	0x00000038


	//----- nvinfo : EIATTR_MIN_STACK_SIZE
	.align		4
.L_61:
        /*00f0*/ 	.byte	0x04, 0x12
        /*00f2*/ 	.short	(.L_63 - .L_62)
	.align		4
.L_62:
        /*00f4*/ 	.word	index@(_ZN7cutlass13device_kernelIN5flash11enable_sm90INS1_16FlashAttnFwdSm90INS1_25CollectiveMainloopFwdSm90ILi2EN4cute5tupleIJNS5_1CILi1EEES8_S8_EEENS6_IJNS7_ILi128EEENS7_ILi112EEENS7_ILi192EEEEEELi192ENS_10bfloat16_tEfNS_4arch4Sm90ELb0ELb0ELb0ELb0ELb0ELb0ELb0ELb1ELb1ELb1ELb0ELb0EEENS1_21CollectiveEpilogueFwdINS6_IJSA_SC_SB_EEES9_SE_SG_Li256ELb0ELb1ELb0ELb0EEENS1_29StaticPersistentTileSchedulerILb0EEEEEEEEEvNT_6ParamsE)
        /*00f8*/ 	.word	0x00000038


	//----- nvinfo : EIATTR_MIN_STACK_SIZE
	.align		4
.L_63:
        /*00fc*/ 	.byte	0x04, 0x12
        /*00fe*/ 	.short	(.L_65 - .L_64)
	.align		4
.L_64:
        /*0100*/ 	.word	index@(_ZN7cutlass13device_kernelIN5flash11enable_sm90INS1_16FlashAttnFwdSm90INS1_25CollectiveMainloopFwdSm90ILi2EN4cute5tupleIJNS5_1CILi2EEENS7_ILi1EEES9_EEENS6_IJNS7_ILi128EEENS7_ILi112EEENS7_ILi192EEEEEELi192ENS_10bfloat16_tEfNS_4arch4Sm90ELb0ELb0ELb0ELb0ELb0ELb0ELb0ELb1ELb1ELb1ELb0ELb0EEENS1_21CollectiveEpilogueFwdINS6_IJSB_SD_SC_EEESA_SF_SH_Li256ELb0ELb1ELb0ELb0EEENS1_29StaticPersistentTileSchedulerILb0EEEEEEEEEvNT_6ParamsE)
        /*0104*/ 	.word	0x00000038


	//----- nvinfo : EIATTR_MIN_STACK_SIZE
	.align		4
.L_65:
        /*0108*/ 	.byte	0x04, 0x12
        /*010a*/ 	.short	(.L_67 - .L_66)
	.align		4
.L_66:
        /*010c*/ 	.word	index@(_ZN7cutlass13device_kernelIN5flash11enable_sm90INS1_16FlashAttnFwdSm90INS1_25CollectiveMainloopFwdSm90ILi2EN4cute5tupleIJNS5_1CILi1EEES8_S8_EEENS6_IJNS7_ILi128EEENS7_ILi112EEENS7_ILi192EEEEEELi192ENS_10bfloat16_tEfNS_4arch4Sm90ELb0ELb0ELb0ELb1ELb0ELb0ELb0ELb1ELb1ELb1ELb0ELb0EEENS1_21CollectiveEpilogueFwdINS6_IJSA_SC_SB_EEES9_SE_SG_Li256ELb1ELb1ELb0ELb0EEENS1_36VarlenDynamicPersistentTileSchedulerILi128ELi112ELi256ELi128ELb0ELb1ELb1ELb0ELb1ELb1EEEEEEEEEvNT_6ParamsE)
        /*0110*/ 	.word	0x00000060


	//----- nvinfo : EIATTR_MIN_STACK_SIZE
	.align		4
.L_67:
        /*0114*/ 	.byte	0x04, 0x12
        /*0116*/ 	.short	(.L_69 - .L_68)
	.align		4
.L_68:
        /*0118*/ 	.word	index@(_ZN7cutlass13device_kernelIN5flash11enable_sm90INS1_16FlashAttnFwdSm90INS1_25CollectiveMainloopFwdSm90ILi2EN4cute5tupleIJNS5_1CILi1EEES8_S8_EEENS6_IJNS7_ILi128EEENS7_ILi112EEENS7_ILi192EEEEEELi192ENS_10bfloat16_tEfNS_4arch4Sm90ELb0ELb0ELb0ELb1ELb0ELb1ELb0ELb1ELb1ELb1ELb0ELb0EEENS1_21CollectiveEpilogueFwdINS6_IJSA_SC_SB_EEES9_SE_SG_Li256ELb1ELb1ELb0ELb0EEENS1_36VarlenDynamicPersistentTileSchedulerILi128ELi112ELi256ELi128ELb0ELb1ELb1ELb0ELb1ELb1EEEEEEEEEvNT_6ParamsE)
        /*011c*/ 	.word	0x000000a0


	//----- nvinfo : EIATTR_MIN_STACK_SIZE
	.align		4
.L_69:
        /*0120*/ 	.byte	0x04, 0x12
        /*0122*/ 	.short	(.L_71 - .L_70)
	.align		4
.L_70:
        /*0124*/ 	.word	index@(_ZN7cutlass13device_kernelIN5flash11enable_sm90INS1_16FlashAttnFwdSm90INS1_25CollectiveMainloopFwdSm90ILi2EN4cute5tupleIJNS5_1CILi1EEES8_S8_EEENS6_IJNS7_ILi128EEENS7_ILi96EEENS7_ILi192EEEEEELi192ENS_10bfloat16_tEfNS_4arch4Sm90ELb0ELb1ELb0ELb0ELb0ELb0ELb0ELb1ELb1ELb1ELb0ELb0EEENS1_21CollectiveEpilogueFwdINS6_IJSA_SC_SB_EEES9_SE_SG_Li256ELb0ELb1ELb0ELb0EEENS1_30DynamicPersistentTileSchedulerILi256ELi128ELb0ELb1ELb1EEEEEEEEEvNT_6ParamsE)
        /*0128*/ 	.word	0x00000020


	//----- nvinfo : EIATTR_MIN_STACK_SIZE
	.align		4
.L_71:
        /*012c*/ 	.byte	0x04, 0x12
        /*012e*/ 	.short	(.L_73 - .L_72)
	.align		4
.L_72:
        /*0130*/ 	.word	index@(_ZN7cutlass13device_kernelIN5flash11enable_sm90INS1_16FlashAttnFwdSm90INS1_25CollectiveMainloopFwdSm90ILi2EN4cute5tupleIJNS5_1CILi1EEES8_S8_EEENS6_IJNS7_ILi128EEENS7_ILi96EEENS7_ILi192EEEEEELi192ENS_10bfloat16_tEfNS_4arch4Sm90ELb0ELb1ELb0ELb1ELb0ELb0ELb0ELb1ELb1ELb1ELb0ELb0EEENS1_21CollectiveEpilogueFwdINS6_IJSA_SC_SB_EEES9_SE_SG_Li256ELb1ELb1ELb0ELb0EEENS1_36VarlenDynamicPersistentTileSchedulerILi128ELi96ELi256ELi128ELb0ELb1ELb1ELb1ELb0ELb1EEEEEEEEEvNT_6ParamsE)
        /*0134*/ 	.word	0x00000050


	//----- nvinfo : EIATTR_MIN_STACK_SIZE
	.align		4
.L_73:
        /*0138*/ 	.byte	0x04, 0x12
        /*013a*/ 	.short	(.L_75 - .L_74)
	.align		4
.L_74:
        /*013c*/ 	.word	index@(_ZN7cutlass13device_kernelIN5flash11enable_sm90INS1_16FlashAttnFwdSm90INS1_25CollectiveMainloopFwdSm90ILi2EN4cute5tupleIJNS5_1CILi1EEES8_S8_EEENS6_IJNS7_ILi128EEENS7_ILi96EEENS7_ILi192EEEEEELi192ENS_10bfloat16_tEfNS_4arch4Sm90ELb0ELb1ELb0ELb1ELb0ELb1ELb0ELb1ELb1ELb1ELb0ELb0EEENS1_21CollectiveEpilogueFwdINS6_IJSA_SC_SB_EEES9_SE_SG_Li256ELb1ELb1ELb0ELb0EEENS1_36VarlenDynamicPersistentTileSchedulerILi128ELi96ELi256ELi128ELb0ELb1ELb1ELb1ELb0ELb1EEEEEEEEEvNT_6ParamsE)
        /*0140*/ 	.word	0x00000088


	//----- nvinfo : EIATTR_MIN_STACK_SIZE
	.align		4
.L_75:
        /*0144*/ 	.byte	0x04, 0x12
        /*0146*/ 	.short	(.L_77 - .L_76)
	.align		4
.L_76:
        /*0148*/ 	.word	index@(_ZN7cutlass13device_kernelIN5flash11enable_sm90INS1_16FlashAttnFwdSm90INS1_25CollectiveMainloopFwdSm90ILi2EN4cute5tupleIJNS5_1CILi1EEES8_S8_EEENS6_IJNS7_ILi128EEENS7_ILi112EEENS7_ILi192EEEEEELi192ENS_10bfloat16_tEfNS_4arch4Sm90ELb1ELb0ELb0ELb0ELb0ELb0ELb0ELb1ELb1ELb1ELb0ELb0EEENS1_21CollectiveEpilogueFwdINS6_IJSA_SC_SB_EEES9_SE_SG_Li256ELb0ELb1ELb0ELb0EEENS1_30DynamicPersistentTileSchedulerILi256ELi128ELb0ELb1ELb1EEEEEEEEEvNT_6ParamsE)
        /*014c*/ 	.word	0x00000038


	//----- nvinfo : EIATTR_MIN_STACK_SIZE
	.align		4
.L_77:
        /*0150*/ 	.byte	0x04, 0x12
        /*0152*/ 	.short	(.L_79 - .L_78)
	.align		4
.L_78:
        /*0154*/ 	.word	index@(_ZN7cutlass13device_kernelIN5flash11enable_sm90INS1_16FlashAttnFwdSm90INS1_25CollectiveMainloopFwdSm90ILi2EN4cute5tupleIJNS5_1CILi1EEES8_S8_EEENS6_IJNS7_ILi128EEENS7_ILi112EEENS7_ILi192EEEEEELi192ENS_10bfloat16_tEfNS_4arch4Sm90ELb1ELb0ELb0ELb1ELb0ELb0ELb0ELb1ELb1ELb1ELb0ELb0EEENS1_21CollectiveEpilogueFwdINS6_IJSA_SC_SB_EEES9_SE_SG_Li256ELb1ELb1ELb0ELb0EEENS1_36VarlenDynamicPersistentTileSchedulerILi128ELi112ELi256ELi128ELb0ELb1ELb1ELb1ELb1ELb1EEEEEEEEEvNT_6ParamsE)
        /*0158*/ 	.word	0x00000058


	//----- nvinfo : EIATTR_MIN_STACK_SIZE
	.align		4
.L_79:
        /*015c*/ 	.byte	0x04, 0x12
        /*015e*/ 	.short	(.L_81 - .L_80)
	.align		4
.L_80:
        /*0160*/ 	.word	index@(_ZN7cutlass13device_kernelIN5flash11enable_sm90INS1_16FlashAttnFwdSm90INS1_25CollectiveMainloopFwdSm90ILi2EN4cute5tupleIJNS5_1CILi1EEES8_S8_EEENS6_IJNS7_ILi128EEENS7_ILi112EEENS7_ILi192EEEEEELi192ENS_10bfloat16_tEfNS_4arch4Sm90ELb1ELb0ELb0ELb1ELb0ELb1ELb0ELb1ELb1ELb1ELb0ELb0EEENS1_21CollectiveEpilogueFwdINS6_IJSA_SC_SB_EEES9_SE_SG_Li256ELb1ELb1ELb0ELb0EEENS1_36VarlenDynamicPersistentTileSchedulerILi128ELi112ELi256ELi128ELb0ELb1ELb1ELb1ELb1ELb1EEEEEEEEEvNT_6ParamsE)
        /*0164*/ 	.word	0x00000098
.L_81:


//--------------------- .nv.compat                --------------------------
	.section	.nv.compat,"",@"SHT_CUDA_COMPAT_INFO"
	.align	4
        /*0000*/ 	.byte	0x02, 0x09, 0x01, 0x00, 0x02, 0x02, 0x04, 0x00, 0x02, 0x05, 0x05, 0x00, 0x03, 0x07, 0x01, 0x01
        /*0010*/ 	.byte	0x02, 0x03, 0x01, 0x00, 0x02, 0x06, 0x01, 0x00, 0x04, 0x0b, 0x08, 0x00, 0x00, 0x00, 0x00, 0x00
        /*0020*/ 	.byte	0x00, 0x00, 0x00, 0x00


//--------------------- .nv.info._ZN7cutlass13device_kernelIN5flash11enable_sm90INS1_16FlashAttnFwdSm90INS1_25CollectiveMainloopFwdSm90ILi2EN4cute5tupleIJNS5_1CILi1EEES8_S8_EEENS6_IJNS7_ILi128EEENS7_ILi112EEENS7_ILi192EEEEEELi192ENS_10bfloat16_tEfNS_4arch4Sm90ELb0ELb0ELb0ELb0ELb0ELb0ELb0ELb1ELb1ELb1ELb0ELb0EEENS1_21CollectiveEpilogueFwdINS6_IJSA_SC_SB_EEES9_SE_SG_Li256ELb0ELb1ELb0ELb0EEENS1_29StaticPersistentTileSchedulerILb0EEEEEEEEEvNT_6ParamsE --------------------------
	.section	.nv.info._ZN7cutlass13device_kernelIN5flash11enable_sm90INS1_16FlashAttnFwdSm90INS1_25CollectiveMainloopFwdSm90ILi2EN4cute5tupleIJNS5_1CILi1EEES8_S8_EEENS6_IJNS7_ILi128EEENS7_ILi112EEENS7_ILi192EEEEEELi192ENS_10bfloat16_tEfNS_4arch4Sm90ELb0ELb0ELb0ELb0ELb0ELb0ELb0ELb1ELb1ELb1ELb0ELb0EEENS1_21CollectiveEpilogueFwdINS6_IJSA_SC_SB_EEES9_SE_SG_Li256ELb0ELb1ELb0ELb0EEENS1_29StaticPersistentTileSchedulerILb0EEEEEEEEEvNT_6ParamsE,"",@"SHT_CUDA_INFO"
	.sectionflags	@""
	.align	4


	//----- nvinfo : EIATTR_CUDA_API_VERSION
	.align		4
        /*0000*/ 	.byte	0x04, 0x37
        /*0002*/ 	.short	(.L_83 - .L_82)
.L_82:
        /*0004*/ 	.word	0x00000082


	//----- nvinfo : EIATTR_KPARAM_INFO
	.align		4
.L_83:
        /*0008*/ 	.byte	0x04, 0x17
        /*000a*/ 	.short	(.L_85 - .L_84)
.L_84:
        /*000c*/ 	.word	0x00000000
        /*0010*/ 	.short	0x0000
        /*0012*/ 	.short	0x0070
        /*0014*/ 	.byte	0x00, 0xf0, 0x01, 0x28


	//----- nvinfo : EIATTR_SPARSE_MMA_MASK
	.align		4
.L_85:
        /*0018*/ 	.byte	0x03, 0x50
        /*001a*/ 	.short	0x0000


	//----- nvinfo : EIATTR_MAXREG_COUNT
	.align		4
        /*001c*/ 	.byte	0x03, 0x1b
        /*001e*/ 	.short	0x00a8


	//----- nvinfo : EIATTR_NUM_BARRIERS
	.align		4
        /*0020*/ 	.byte	0x02, 0x4c
        /*0022*/ 	.byte	0x09
	.zero		1


	//----- nvinfo : EIATTR_EXTERNS
	.align		4
        /*0024*/ 	.byte	0x04, 0x0f
        /*0026*/ 	.short	(.L_87 - .L_86)


	//   ....[0]....
	.align		4
.L_86:
        /*0028*/ 	.word	index@(__assertfail)


	//----- nvinfo : EIATTR_ANNOTATIONS
	.align		4
.L_87:
        /*002c*/ 	.byte	0x04, 0x55
        /*002e*/ 	.short	(.L_89 - .L_88)


	//   ....[0]....
.L_88:
        /*0030*/ 	.word	0x00000001
        /*0034*/ 	.byte	0x20, 0x09, 0x00, 0x00, 0x01, 0x00, 0x00, 0x00, 0xe0, 0x09, 0x00, 0x00, 0x01, 0x00, 0x00, 0x00
        /* <DEDUP_REMOVED lines=27> */
        /*01f4*/ 	.byte	0x30, 0x00, 0x01, 0x00, 0x01, 0x00, 0x00, 0x00, 0x80, 0x00, 0x01, 0x00


	//----- nvinfo : EIATTR_MERCURY_ISA_VERSION
	.align		4
.L_89:
        /*0200*/ 	.byte	0x03, 0x5f
        /*0202*/ 	.short	0x0101


	//----- nvinfo : EIATTR_INT_WARP_WIDE_INSTR_OFFSETS
	.align		4
        /*0204*/ 	.byte	0x04, 0x31
        /*0206*/ 	.short	(.L_91 - .L_90)


	//   ....[0]....
.L_90:
        /*0208*/ 	.word	0x00000120


	//   ....[1]....
        /*020c*/ 	.word	0x00000160


	//   ....[2]....
        /*0210*/ 	.word	0x00000220


	//----- nvinfo : EIATTR_COOP_GROUP_MASK_REGIDS
	.align		4
.L_91:
        /*0214*/ 	.byte	0x04, 0x29
        /*0216*/ 	.short	(.L_93 - .L_92)


	//   ....[0]....
.L_92:
        /*0218*/ 	.word	0xffffffff


	//   ....[1]....
        /*021c*/ 	.word	0xffffffff


	//   ....[2]....
        /*0220*/ 	.word	0xffffffff


	//   ....[3]....
        /*0224*/ 	.word	0xffffffff


	//   ....[4]....
        /*0228*/ 	.word	0xffffffff


	//   ....[5]....
        /*022c*/ 	.word	0xffffffff


	//   ....[6]....
        /*0230*/ 	.word	0xffffffff


	//   ....[7]....
        /*0234*/ 	.word	0xffffffff


	//   ....[8]....
        /*0238*/ 	.word	0xffffffff


	//   ....[9]....
        /*023c*/ 	.word	0xffffffff


	//   ....[10]....
        /*0240*/ 	.word	0xffffffff


	//   ....[11]....
        /*0244*/ 	.word	0xffffffff


	//   ....[12]....
        /*0248*/ 	.word	0xffffffff


	//   ....[13]....
        /*024c*/ 	.word	0xffffffff


	//   ....[14]....
        /*0250*/ 	.word	0xffffffff


	//   ....[15]....
        /*0254*/ 	.word	0xffffffff


	//   ....[16]....
        /*0258*/ 	.word	0xffffffff


	//   ....[17]....
        /*025c*/ 	.word	0xffffffff


	//   ....[18]....
        /*0260*/ 	.word	0xffffffff


	//   ....[19]....
        /*0264*/ 	.word	0xffffffff


	//   ....[20]....
        /*0268*/ 	.word	0xffffffff


	//   ....[21]....
        /*026c*/ 	.word	0xffffffff


	//   ....[22]....
        /*0270*/ 	.word	0xffffffff


	//   ....[23]....
        /*0274*/ 	.word	0xffffffff


	//   ....[24]....
        /*0278*/ 	.word	0xffffffff


	//   ....[25]....
        /*027c*/ 	.word	0xffffffff


	//   ....[26]....
        /*0280*/ 	.word	0xffffffff


	//   ....[27]....
        /*0284*/ 	.word	0xffffffff


	//   ....[28]....
        /*0288*/ 	.word	0xffffffff


	//   ....[29]....
        /*028c*/ 	.word	0xffffffff


	//   ....[30]....
        /*0290*/ 	.word	0xffffffff


	//   ....[31]....
        /*0294*/ 	.word	0xffffffff


	//   ....[32]....
        /*0298*/ 	.word	0xffffffff


	//   ....[33]....
        /*029c*/ 	.word	0xffffffff


	//   ....[34]....
        /*02a0*/ 	.word	0xffffffff


	//   ....[35]....
        /*02a4*/ 	.word	0xffffffff


	//   ....[36]....
        /*02a8*/ 	.word	0xffffffff


	//   ....[37]....
        /*02ac*/ 	.word	0xffffffff


	//   ....[38]....
        /*02b0*/ 	.word	0xffffffff


	//   ....[39]....
        /*02b4*/ 	.word	0xffffffff


	//   ....[40]....
        /*02b8*/ 	.word	0xffffffff


	//   ....[41]....
        /*02bc*/ 	.word	0xffffffff


	//   ....[42]....
        /*02c0*/ 	.word	0xffffffff


	//   ....[43]....
        /*02c4*/ 	.word	0xffffffff


	//   ....[44]....
        /*02c8*/ 	.word	0xffffffff


	//   ....[45]....
        /*02cc*/ 	.word	0xffffffff


	//   ....[46]....
        /*02d0*/ 	.word	0xffffffff


	//   ....[47]....
        /*02d4*/ 	.word	0xffffffff


	//   ....[48]....
        /*02d8*/ 	.word	0xffffffff


	//   ....[49]....
        /*02dc*/ 	.word	0xffffffff


	//   ....[50]....
        /*02e0*/ 	.word	0x0500000f


	//   ....[51]....
        /*02e4*/ 	.word	0x0500000f


	//   ....[52]....
        /*02e8*/ 	.word	0x0500000f


	//   ....[53]....
        /*02ec*/ 	.word	0x0500000f


	//   ....[54]....
        /*02f0*/ 	.word	0x0500000f


	//   ....[55]....
        /*02f4*/ 	.word	0x0500000f


	//   ....[56]....
        /*02f8*/ 	.word	0x0500000f


	//   ....[57]....
        /*02fc*/ 	.word	0x0500000f


	//   ....[58]....
        /*0300*/ 	.word	0x0500000f


	//   ....[59]....
        /*0304*/ 	.word	0x0500000f


	//   ....[60]....
        /*0308*/ 	.word	0x0500000f


	//   ....[61]....
        /*030c*/ 	.word	0x0500000f


	//   ....[62]....
        /*0310*/ 	.word	0x0500000f


	//   ....[63]....
        /*0314*/ 	.word	0x0500000f


	//   ....[64]....
        /*0318*/ 	.word	0x0500000f


	//   ....[65]....
        /*031c*/ 	.word	0x0500000f


	//   ....[66]....
        /*0320*/ 	.word	0x0500000f


	//   ....[67]....
        /*0324*/ 	.word	0x0500000f


	//----- nvinfo : EIATTR_COOP_GROUP_INSTR_OFFSETS
	.align		4
.L_93:
        /*0328*/ 	.byte	0x04, 0x28
        /*032a*/ 	.short	(.L_95 - .L_94)


	//   ....[0]....
.L_94:
        /*032c*/ 	.word	0x00000060


	//   ....[1]....
        /*0330*/ 	.word	0x00000130


	//   ....[2]....
        /*0334*/ 	.word	0x00000230


	//   ....[3]....
        /*0338*/ 	.word	0x000003a0


	//   ....[4]....
        /*033c*/ 	.word	0x00000500


	//   ....[5]....
        /*0340*/ 	.word	0x00000620


	//   ....[6]....
        /*0344*/ 	.word	0x00000780


	//   ....[7]....
        /*0348*/ 	.word	0x00000d80


	//   ....[8]....
        /*034c*/ 	.word	0x00003e50


	//   ....[9]....
        /*0350*/ 	.word	0x00003ec0


	//   ....[10]....
        /*0354*/ 	.word	0x00004390


	//   ....[11]....
        /*0358*/ 	.word	0x000043f0


	//   ....[12]....
        /*035c*/ 	.word	0x00007ec0


	//   ....[13]....
        /*0360*/ 	.word	0x00007ef0


	//   ....[14]....
        /*0364*/ 	.word	0x00008140


	//   ....[15]....
        /*0368*/ 	.word	0x00008160


	//   ....[16]....
        /*036c*/ 	.word	0x00009770


	//   ....[17]....
        /*0370*/ 	.word	0x000097b0


	//   ....[18]....
        /*0374*/ 	.word	0x000098e0


	//   ....[19]....
        /*0378*/ 	.word	0x000098f0


	//   ....[20]....
        /*037c*/ 	.word	0x0000afe0


	//   ....[21]....
        /*0380*/ 	.word	0x0000b050


	//   ....[22]....
        /*0384*/ 	.word	0x0000b080


	//   ....[23]....
        /*0388*/ 	.word	0x0000b0e0


	//   ....[24]....
        /*038c*/ 	.word	0x0000b5d0


	//   ....[25]....
        /*0390*/ 	.word	0x0000b610


	//   ....[26]....
        /*0394*/ 	.word	0x0000b710


	//   ....[27]....
        /*0398*/ 	.word	0x0000b730


	//   ....[28]....
        /*039c*/ 	.word	0x0000b830


	//   ....[29]....
        /*03a0*/ 	.word	0x0000b850


	//   ....[30]....
        /*03a4*/ 	.word	0x0000b960


	//   ....[31]....
        /*03a8*/ 	.word	0x0000b9a0


	//   ....[32]....
        /*03ac*/ 	.word	0x0000c450


	//   ....[33]....
        /*03b0*/ 	.word	0x0000cf10


	//   ....[34]....
        /*03b4*/ 	.word	0x0000cf20


	//   ....[35]....
        /*03b8*/ 	.word	0x0000cf80


	//   ....[36]....
        /*03bc*/ 	.word	0x0000cfc0


	//   ....[37]....
        /*03c0*/ 	.word	0x0000d090


	//   ....[38]....
        /*03c4*/ 	.word	0x0000d0f0


	//   ....[39]....
        /*03c8*/ 	.word	0x0000d190


	//   ....[40]....
        /*03cc*/ 	.word	0x0000d1a0


	//   ....[41]....
        /*03d0*/ 	.word	0x0000d230


	//   ....[42]....
        /*03d4*/ 	.word	0x0000d240


	//   ....[43]....
        /*03d8*/ 	.word	0x0000d2d0


	//   ....[44]....
        /*03dc*/ 	.word	0x0000d2e0


	//   ....[45]....
        /*03e0*/ 	.word	0x0000d370


	//   ....[46]....
        /*03e4*/ 	.word	0x0000d380


	//   ....[47]....
        /*03e8*/ 	.word	0x0000d390


	//   ....[48]....
        /*03ec*/ 	.word	0x0000d3a0


	//   ....[49]....
        /*03f0*/ 	.word	0x0000ffb0


	//   ....[50]....
        /*03f4*/ 	.word	0x000104a0


	//   ....[51]....
        /*03f8*/ 	.word	0x00010610


	//   ....[52]....
        /*03fc*/ 	.word	0x00010670


	//   ....[53]....
        /*0400*/ 	.word	0x00010800


	//   ....[54]....
        /*0404*/ 	.word	0x00010850


	//   ....[55]....
        /*0408*/ 	.word	0x00010980


	//   ....[56]....
        /*040c*/ 	.word	0x000109d0


	//   ....[57]....
        /*0410*/ 	.word	0x00010b20


	//   ....[58]....
        /*0414*/ 	.word	0x00010b90


	//   ....[59]....
        /*0418*/ 	.word	0x00010cb0


	//   ....[60]....
        /*041c*/ 	.word	0x00010d00


	//   ....[61]....
        /*0420*/ 	.word	0x00010e20


	//   ....[62]....
        /*0424*/ 	.word	0x00010e70


	//   ....[63]....
        /*0428*/ 	.word	0x00010f80


	//   ....[64]....
        /*042c*/ 	.word	0x00010fd0


	//   ....[65]....
        /*0430*/ 	.word	0x000110d0


	//   ....[66]....
        /*0434*/ 	.word	0x00011120


	//   ....[67]....
        /*0438*/ 	.word	0x000114c0


	//----- nvinfo : EIATTR_REG_RECONFIG
	.align		4
.L_95:
        /*043c*/ 	.byte	0x01, 0x54
	.zero		2


	//----- nvinfo : EIATTR_SYSCALL_OFFSETS
	.align		4
        /*0440*/ 	.byte	0x04, 0x46
        /*0442*/ 	.short	(.L_97 - .L_96)


	//   ....[0]....
.L_96:
        /*0444*/ 	.word	0x00001140


	//   ....[1]....
        /*0448*/ 	.word	0x0000c060


	//   ....[2]....
        /*044c*/ 	.word	0x0000c1a0


	//   ....[3]....
        /*0450*/ 	.word	0x0000c290


	//   ....[4]....
        /*0454*/ 	.word	0x0000caa0


	//----- nvinfo : EIATTR_MBARRIER_INSTR_OFFSETS
	.align		4
.L_97:
        /*0458*/ 	.byte	0x04, 0x39
        /*045a*/ 	.short	(.L_99 - .L_98)


	//   ....[0]....
.L_98:
        /*045c*/ 	.word	0x00000250
        /*0460*/ 	.word	0x000000ff
        /*0464*/ 	.word	0x00036800
        /*0468*/ 	.short	0x0100
        /*046a*/ 	.byte	0x08
	.zero		1


	//   ....[1]....
        /*046c*/ 	.word	0x00000260
        /*0470*/ 	.word	0x000000ff
        /*0474*/ 	.word	0x00036820
        /*0478*/ 	.short	0x0100
        /*047a*/ 	.byte	0x08
	.zero		1


	//   ....[2]....
        /*047c*/ 	.word	0x00000350
        /*0480*/ 	.word	0x000000ff
        /*0484*/ 	.word	0x00036830
        /*0488*/ 	.short	0x0100
        /*048a*/ 	.byte	0x08
	.zero		1


	//   ....[3]....
        /*048c*/ 	.word	0x00000360
        /*0490*/ 	.word	0x000000ff
        /*0494*/ 	.word	0x00036840
        /*0498*/ 	.short	0x0100
        /*049a*/ 	.byte	0x08
	.zero		1


	//   ....[4]....
        /*049c*/ 	.word	0x00000370
        /*04a0*/ 	.word	0x000000ff
        /*04a4*/ 	.word	0x00036838
        /*04a8*/ 	.short	0x0100
        /*04aa*/ 	.byte	0x08
	.zero		1


	//   ....[5]....
        /*04ac*/ 	.word	0x00000380
        /*04b0*/ 	.word	0x000000ff
        /*04b4*/ 	.word	0x00036848
        /*04b8*/ 	.short	0x0100
        /*04ba*/ 	.byte	0x08
	.zero		1


	//   ....[6]....
        /*04bc*/ 	.word	0x000004b0
        /*04c0*/ 	.word	0x000000ff
        /*04c4*/ 	.word	0x00036850
        /*04c8*/ 	.short	0x0100
        /*04ca*/ 	.byte	0x08
	.zero		1


	//   ....[7]....
        /*04cc*/ 	.word	0x000004c0
        /*04d0*/ 	.word	0x000000ff
        /*04d4*/ 	.word	0x00036860
        /*04d8*/ 	.short	0x0100
        /*04da*/ 	.byte	0x08
	.zero		1


	//   ....[8]....
        /*04dc*/ 	.word	0x000004d0
        /*04e0*/ 	.word	0x000000ff
        /*04e4*/ 	.word	0x00036858
        /*04e8*/ 	.short	0x0100
        /*04ea*/ 	.byte	0x08
	.zero		1


	//   ....[9]....
        /*04ec*/ 	.word	0x000004e0
        /*04f0*/ 	.word	0x000000ff
        /*04f4*/ 	.word	0x00036868
        /*04f8*/ 	.short	0x0100
        /*04fa*/ 	.byte	0x08
	.zero		1


	//   ....[10]....
        /*04fc*/ 	.word	0x000005d0
        /*0500*/ 	.word	0x000000ff
        /*0504*/ 	.word	0x00036870
        /*0508*/ 	.short	0x0100
        /*050a*/ 	.byte	0x06
	.zero		1


	//   ....[11]....
        /*050c*/ 	.word	0x000005e0
        /*0510*/ 	.word	0x000000ff
        /*0514*/ 	.word	0x00036880
        /*0518*/ 	.short	0x0100
        /*051a*/ 	.byte	0x06
	.zero		1


	//   ....[12]....
        /*051c*/ 	.word	0x000005f0
        /*0520*/ 	.word	0x000000ff
        /*0524*/ 	.word	0x00036878
        /*0528*/ 	.short	0x0100
        /*052a*/ 	.byte	0x06
	.zero		1


	//   ....[13]....
        /*052c*/ 	.word	0x00000600
        /*0530*/ 	.word	0x000000ff
        /*0534*/ 	.word	0x00036888
        /*0538*/ 	.short	0x0100
        /*053a*/ 	.byte	0x06
	.zero		1


	//   ....[14]....
        /*053c*/ 	.word	0x00000730
        /*0540*/ 	.word	0x000000ff
        /*0544*/ 	.word	0x00036890
        /*0548*/ 	.short	0x0100
        /*054a*/ 	.byte	0x08
	.zero		1


	//   ....[15]....
        /*054c*/ 	.word	0x00000740
        /*0550*/ 	.word	0x000000ff
        /*0554*/ 	.word	0x000368a0
        /*0558*/ 	.short	0x0100
        /*055a*/ 	.byte	0x08
	.zero		1


	//   ....[16]....
        /*055c*/ 	.word	0x00000750
        /*0560*/ 	.word	0x000000ff
        /*0564*/ 	.word	0x00036898
        /*0568*/ 	.short	0x0100
        /*056a*/ 	.byte	0x08
	.zero		1


	//   ....[17]....
        /*056c*/ 	.word	0x00000760
        /*0570*/ 	.word	0x000000ff
        /*0574*/ 	.word	0x000368a8
        /*0578*/ 	.short	0x0100
        /*057a*/ 	.byte	0x08
	.zero		1


	//   ....[18]....
        /*057c*/ 	.word	0x00000890
        /*0580*/ 	.word	0x000000ff
        /*0584*/ 	.word	0x000368b0
        /*0588*/ 	.short	0x0100
        /*058a*/ 	.byte	0x08
	.zero		1


	//   ....[19]....
        /*058c*/ 	.word	0x000008a0
        /*0590*/ 	.word	0x000000ff
        /*0594*/ 	.word	0x000368c0
        /*0598*/ 	.short	0x0100
        /*059a*/ 	.byte	0x08
	.zero		1


	//   ....[20]....
        /*059c*/ 	.word	0x000008b0
        /*05a0*/ 	.word	0x000000ff
        /*05a4*/ 	.word	0x000368b8
        /*05a8*/ 	.short	0x0100
        /*05aa*/ 	.byte	0x08
	.zero		1


	//   ....[21]....
        /*05ac*/ 	.word	0x000008c0
        /*05b0*/ 	.word	0x000000ff
        /*05b4*/ 	.word	0x000368c8
        /*05b8*/ 	.short	0x0100
        /*05ba*/ 	.byte	0x08
	.zero		1


	//   ....[22]....
        /*05bc*/ 	.word	0x00001180
        /*05c0*/ 	.word	0x000000ff
        /*05c4*/ 	.word	0x00036800
        /*05c8*/ 	.short	0x010a
        /*05ca*/ 	.byte	0x25
	.zero		1


	//   ....[23]....
        /*05cc*/ 	.word	0x00001200
        /*05d0*/ 	.word	0x00000002
        /*05d4*/ 	.word	0x00036830
        /*05d8*/ 	.short	0x010a
        /*05da*/ 	.byte	0x3f
	.zero		1


	//   ....[24]....
        /*05dc*/ 	.word	0x00001280
        /*05e0*/ 	.word	0x00000002
        /*05e4*/ 	.word	0x00036830
        /*05e8*/ 	.short	0x010a
        /*05ea*/ 	.byte	0x3f
	.zero		1


	//   ....[25]....
        /*05ec*/ 	.word	0x00003e90
        /*05f0*/ 	.word	0x00000002
        /*05f4*/ 	.word	0x00000000
        /*05f8*/ 	.short	0x0101
        /*05fa*/ 	.byte	0x3f
	.zero		1


	//   ....[26]....
        /*05fc*/ 	.word	0x00005570
        /*0600*/ 	.word	0x000000ff
        /*0604*/ 	.word	0x00036830
        /*0608*/ 	.short	0x010a
        /*060a*/ 	.byte	0x26
	.zero		1


	//   ....[27]....
        /*060c*/ 	.word	0x000055b0
        /*0610*/ 	.word	0x000000ff
        /*0614*/ 	.word	0x00036830
        /*0618*/ 	.short	0x010a
        /*061a*/ 	.byte	0x26
	.zero		1


	//   ....[28]....
        /*061c*/ 	.word	0x00007ba0
        /*0620*/ 	.word	0x000000ff
        /*0624*/ 	.word	0x00036850
        /*0628*/ 	.short	0x010a
        /*062a*/ 	.byte	0x07
	.zero		1


	//   ....[29]....
        /*062c*/ 	.word	0x00007be0
        /*0630*/ 	.word	0x000000ff
        /*0634*/ 	.word	0x00036850
        /*0638*/ 	.short	0x010a
        /*063a*/ 	.byte	0x07
	.zero		1


	//   ....[30]....
        /*063c*/ 	.word	0x00008ad0
        /*0640*/ 	.word	0x00000085
        /*0644*/ 	.word	0x00000000
        /*0648*/ 	.short	0x0101
        /*064a*/ 	.byte	0x3f
	.zero		1


	//   ....[31]....
        /*064c*/ 	.word	0x00008b20
        /*0650*/ 	.word	0x00000092
        /*0654*/ 	.word	0x00000000
        /*0658*/ 	.short	0x0101
        /*065a*/ 	.byte	0x3f
	.zero		1


	//   ....[32]....
        /*065c*/ 	.word	0x000096e0
        /*0660*/ 	.word	0x000000ff
        /*0664*/ 	.word	0x00036850
        /*0668*/ 	.short	0x010a
        /*066a*/ 	.byte	0x0c
	.zero		1


	//   ....[33]....
        /*066c*/ 	.word	0x00009720
        /*0670*/ 	.word	0x000000ff
        /*0674*/ 	.word	0x00036850
        /*0678*/ 	.short	0x010a
        /*067a*/ 	.byte	0x0c
	.zero		1


	//   ....[34]....
        /*067c*/ 	.word	0x0000a5f0
        /*0680*/ 	.word	0x00000096
        /*0684*/ 	.word	0x00000000
        /*0688*/ 	.short	0x0101
        /*068a*/ 	.byte	0x3f
	.zero		1


	//   ....[35]....
        /*068c*/ 	.word	0x0000b4c0
        /*0690*/ 	.word	0x000000ff
        /*0694*/ 	.word	0x00000000
        /*0698*/ 	.short	0x0101
        /*069a*/ 	.byte	0x04
	.zero		1


	//   ....[36]....
        /*069c*/ 	.word	0x0000c690
        /*06a0*/ 	.word	0x00000000
        /*06a4*/ 	.word	0x00036840
        /*06a8*/ 	.short	0x010a
        /*06aa*/ 	.byte	0x3f
	.zero		1


	//   ....[37]....
        /*06ac*/ 	.word	0x0000d530
        /*06b0*/ 	.word	0x000000ff
        /*06b4*/ 	.word	0x00036800
        /*06b8*/ 	.short	0x0107
        /*06ba*/ 	.byte	0x24
	.zero		1


	//   ....[38]....
        /*06bc*/ 	.word	0x0000d5a0
        /*06c0*/ 	.word	0x000000ff
        /*06c4*/ 	.word	0x00036800
        /*06c8*/ 	.short	0x0101
        /*06ca*/ 	.byte	0x24
	.zero		1


	//   ....[39]....
        /*06cc*/ 	.word	0x0000d5d0
        /*06d0*/ 	.word	0x000000ff
        /*06d4*/ 	.word	0x00036820
        /*06d8*/ 	.short	0x010a
        /*06da*/ 	.byte	0x24
	.zero		1


	//   ....[40]....
        /*06dc*/ 	.word	0x0000d900
        /*06e0*/ 	.word	0x00000003
        /*06e4*/ 	.word	0x00036840
        /*06e8*/ 	.short	0x010a
        /*06ea*/ 	.byte	0x3f
	.zero		1


	//   ....[41]....
        /*06ec*/ 	.word	0x0000dd90
        /*06f0*/ 	.word	0x00000003
        /*06f4*/ 	.word	0x00000060
        /*06f8*/ 	.short	0x010a
        /*06fa*/ 	.byte	0x3f
	.zero		1


	//   ....[42]....
        /*06fc*/ 	.word	0x0000e4e0
        /*0700*/ 	.word	0x00000003
        /*0704*/ 	.word	0x00036840
        /*0708*/ 	.short	0x010a
        /*070a*/ 	.byte	0x3f
	.zero		1


	//   ....[43]....
        /*070c*/ 	.word	0x0000e970
        /*0710*/ 	.word	0x00000002
        /*0714*/ 	.word	0x00000060
        /*0718*/ 	.short	0x010a
        /*071a*/ 	.byte	0x3f
	.zero		1


	//   ....[44]....
        /*071c*/ 	.word	0x0000f000
        /*0720*/ 	.word	0x00000002
        /*0724*/ 	.word	0x00036840
        /*0728*/ 	.short	0x010a
        /*072a*/ 	.byte	0x3f
	.zero		1


	//   ....[45]....
        /*072c*/ 	.word	0x0000f490
        /*0730*/ 	.word	0x00000002
        /*0734*/ 	.word	0x00000060
        /*0738*/ 	.short	0x010a
        /*073a*/ 	.byte	0x3f
	.zero		1


	//   ....[46]....
        /*073c*/ 	.word	0x0000f9c0
        /*0740*/ 	.word	0x00000002
        /*0744*/ 	.word	0x00036860
        /*0748*/ 	.short	0x010a
        /*074a*/ 	.byte	0x3f
	.zero		1


	//   ....[47]....
        /*074c*/ 	.word	0x0000ff30
        /*0750*/ 	.word	0x00000000
        /*0754*/ 	.word	0x00036820
        /*0758*/ 	.short	0x010a
        /*075a*/ 	.byte	0x3f
	.zero		1


	//   ....[48]....
        /*075c*/ 	.word	0x00010100
        /*0760*/ 	.word	0x00000006
        /*0764*/ 	.word	0x00000000
        /*0768*/ 	.short	0x010a
        /*076a*/ 	.byte	0x3f
	.zero		1


	//   ....[49]....
        /*076c*/ 	.word	0x00010150
        /*0770*/ 	.word	0x00000003
        /*0774*/ 	.word	0x00000000
        /*0778*/ 	.short	0x010a
        /*077a*/ 	.byte	0x3f
	.zero		1


	//   ....[50]....
        /*077c*/ 	.word	0x000101b0
        /*0780*/ 	.word	0x00000012
        /*0784*/ 	.word	0x00000000
        /*0788*/ 	.short	0x010a
        /*078a*/ 	.byte	0x3f
	.zero		1


	//   ....[51]....
        /*078c*/ 	.word	0x000101e0
        /*0790*/ 	.word	0x00000003
        /*0794*/ 	.word	0x00000000
        /*0798*/ 	.short	0x010a
        /*079a*/ 	.byte	0x3f
	.zero		1


	//   ....[52]....
        /*079c*/ 	.word	0x00010250
        /*07a0*/ 	.word	0x00000003
        /*07a4*/ 	.word	0x00036800
        /*07a8*/ 	.short	0x010a
        /*07aa*/ 	.byte	0x3f
	.zero		1


	//   ....[53]....
        /*07ac*/ 	.word	0x000102a0
        /*07b0*/ 	.word	0x00000002
        /*07b4*/ 	.word	0x00036830
        /*07b8*/ 	.short	0x010a
        /*07ba*/ 	.byte	0x3f
	.zero		1


	//   ....[54]....
        /*07bc*/ 	.word	0x00010300
        /*07c0*/ 	.word	0x00000003
        /*07c4*/ 	.word	0x00036830
        /*07c8*/ 	.short	0x010a
        /*07ca*/ 	.byte	0x3f
	.zero		1


	//   ....[55]....
        /*07cc*/ 	.word	0x00010360
        /*07d0*/ 	.word	0x00000003
        /*07d4*/ 	.word	0x00036850
        /*07d8*/ 	.short	0x010a
        /*07da*/ 	.byte	0x3f
	.zero		1


	//   ....[56]....
        /*07dc*/ 	.word	0x000103c0
        /*07e0*/ 	.word	0x00000007
        /*07e4*/ 	.word	0x00036850
        /*07e8*/ 	.short	0x010a
        /*07ea*/ 	.byte	0x3f
	.zero		1


	//   ....[57]....
        /*07ec*/ 	.word	0x00010560
        /*07f0*/ 	.word	0x00000000
        /*07f4*/ 	.word	0x00036840
        /*07f8*/ 	.short	0x010a
        /*07fa*/ 	.byte	0x3f
	.zero		1


	//   ....[58]....
        /*07fc*/ 	.word	0x00011160
        /*0800*/ 	.word	0x00000009
        /*0804*/ 	.word	0x00036820
        /*0808*/ 	.short	0x010a
        /*080a*/ 	.byte	0x3f
	.zero		1


	//   ....[59]....
        /*080c*/ 	.word	0x000111b0
        /*0810*/ 	.word	0x00000003
        /*0814*/ 	.word	0x00036840
        /*0818*/ 	.short	0x010a
        /*081a*/ 	.byte	0x3f
	.zero		1


	//   ....[60]....
        /*081c*/ 	.word	0x00011200
        /*0820*/ 	.word	0x00000003
        /*0824*/ 	.word	0x00000060
        /*0828*/ 	.short	0x010a
        /*082a*/ 	.byte	0x3f
	.zero		1


	//   ....[61]....
        /*082c*/ 	.word	0x00011250
        /*0830*/ 	.word	0x00000003
        /*0834*/ 	.word	0x00036840
        /*0838*/ 	.short	0x010a
        /*083a*/ 	.byte	0x3f
	.zero		1


	//   ....[62]....
        /*083c*/ 	.word	0x000112a0
        /*0840*/ 	.word	0x00000002
        /*0844*/ 	.word	0x00000060
        /*0848*/ 	.short	0x010a
        /*084a*/ 	.byte	0x3f
	.zero		1


	//   ....[63]....
        /*084c*/ 	.word	0x000112f0
        /*0850*/ 	.word	0x00000002
        /*0854*/ 	.word	0x00036840
        /*0858*/ 	.short	0x010a
        /*085a*/ 	.byte	0x3f
	.zero		1


	//   ....[64]....
        /*085c*/ 	.word	0x00011340
        /*0860*/ 	.word	0x00000002
        /*0864*/ 	.word	0x00000060
        /*0868*/ 	.short	0x010a
        /*086a*/ 	.byte	0x3f
	.zero		1


	//   ....[65]....
        /*086c*/ 	.word	0x00011390
        /*0870*/ 	.word	0x00000002
        /*0874*/ 	.word	0x00036860
        /*0878*/ 	.short	0x010a
        /*087a*/ 	.byte	0x3f
	.zero		1


	//   ....[66]....
        /*087c*/ 	.word	0x000113e0
        /*0880*/ 	.word	0x00000000
        /*0884*/ 	.word	0x00036820
        /*0888*/ 	.short	0x010a
        /*088a*/ 	.byte	0x3f
	.zero		1


	//   ....[67]....
        /*088c*/ 	.word	0x00011580
        /*0890*/ 	.word	0x00000006
        /*0894*/ 	.word	0x00000000
        /*0898*/ 	.short	0x010a
        /*089a*/ 	.byte	0x3f
	.zero		1


	//   ....[68]....
        /*089c*/ 	.word	0x000115d0
        /*08a0*/ 	.word	0x00000003
        /*08a4*/ 	.word	0x00000000
        /*08a8*/ 	.short	0x010a
        /*08aa*/ 	.byte	0x3f
	.zero		1


	//   ....[69]....
        /*08ac*/ 	.word	0x00011620
        /*08b0*/ 	.word	0x00000012
        /*08b4*/ 	.word	0x00000000
        /*08b8*/ 	.short	0x010a
        /*08ba*/ 	.byte	0x3f
	.zero		1


	//----- nvinfo : EIATTR_NUM_MBARRIERS
	.align		4
.L_99:
        /*08bc*/ 	.byte	0x03, 0x38
        /*08be*/ 	.short	0x0016


	//----- nvinfo : EIATTR_EXIT_INSTR_OFFSETS
	.align		4
        /*08c0*/ 	.byte	0x04, 0x1c
        /*08c2*/ 	.short	(.L_101 - .L_100)


	//   ....[0]....
.L_100:
        /*08c4*/ 	.word	0x000009d0


	//   ....[1]....
        /*08c8*/ 	.word	0x0000bae0


	//   ....[2]....
        /*08cc*/ 	.word	0x00010230


	//----- nvinfo : EIATTR_MAX_THREADS
	.align		4
.L_101:
        /*08d0*/ 	.byte	0x04, 0x05
        /*08d2*/ 	.short	(.L_103 - .L_102)
.L_102:
        /*08d4*/ 	.word	0x00000180
        /*08d8*/ 	.word	0x00000001
        /*08dc*/ 	.word	0x00000001


	//----- nvinfo : EIATTR_CRS_STACK_SIZE
	.align		4
.L_103:
        /*08e0*/ 	.byte	0x04, 0x1e
        /*08e2*/ 	.short	(.L_105 - .L_104)
.L_104:
        /*08e4*/ 	.word	0x00000000


	//----- nvinfo : EIATTR_CBANK_PARAM_SIZE
	.align		4
.L_105:
        /*08e8*/ 	.byte	0x03, 0x19
        /*08ea*/ 	.short	0x0a70


	//----- nvinfo : EIATTR_PARAM_CBANK
	.align		4
        /*08ec*/ 	.byte	0x04, 0x0a
        /*08ee*/ 	.short	(.L_107 - .L_106)
	.align		4
.L_106:
        /*08f0*/ 	.word	index@(.nv.constant0._ZN7cutlass13device_kernelIN5flash11enable_sm90INS1_16FlashAttnFwdSm90INS1_25CollectiveMainloopFwdSm90ILi2EN4cute5tupleIJNS5_1CILi1EEES8_S8_EEENS6_IJNS7_ILi128EEENS7_ILi112EEENS7_ILi192EEEEEELi192ENS_10bfloat16_tEfNS_4arch4Sm90ELb0ELb0ELb0ELb0ELb0ELb0ELb0ELb1ELb1ELb1ELb0ELb0EEENS1_21CollectiveEpilogueFwdINS6_IJSA_SC_SB_EEES9_SE_SG_Li256ELb0ELb1ELb0ELb0EEENS1_29StaticPersistentTileSchedulerILb0EEEEEEEEEvNT_6ParamsE)
        /*08f4*/ 	.short	0x0210
        /*08f6*/ 	.short	0x0a70


	//----- nvinfo : EIATTR_SW_WAR
	.align		4
.L_107:
        /*08f8*/ 	.byte	0x04, 0x36
        /*08fa*/ 	.short	(.L_109 - .L_108)
.L_108:
        /*08fc*/ 	.word	0x00000008
.L_109:


//--------------------- .nv.info._ZN7cutlass13device_kernelIN5flash11enable_sm90INS1_16FlashAttnFwdSm90INS1_25CollectiveMainloopFwdSm90ILi2EN4cute5tupleIJNS5_1CILi2EEENS7_ILi1EEES9_EEENS6_IJNS7_ILi128EEENS7_ILi112EEENS7_ILi192EEEEEELi192ENS_10bfloat16_tEfNS_4arch4Sm90ELb0ELb0ELb0ELb0ELb0ELb0ELb0ELb1ELb1ELb1ELb0ELb0EEENS1_21CollectiveEpilogueFwdINS6_IJSB_SD_SC_EEESA_SF_SH_Li256ELb0ELb1ELb0ELb0EEENS1_29StaticPersistentTileSchedulerILb0EEEEEEEEEvNT_6ParamsE --------------------------
	.section	.nv.info._ZN7cutlass13device_kernelIN5flash11enable_sm90INS1_16FlashAttnFwdSm90INS1_25CollectiveMainloopFwdSm90ILi2EN4cute5tupleIJNS5_1CILi2EEENS7_ILi1EEES9_EEENS6_IJNS7_ILi128EEENS7_ILi112EEENS7_ILi192EEEEEELi192ENS_10bfloat16_tEfNS_4arch4Sm90ELb0ELb0ELb0ELb0ELb0ELb0ELb0ELb1ELb1ELb1ELb0ELb0EEENS1_21CollectiveEpilogueFwdINS6_IJSB_SD_SC_EEESA_SF_SH_Li256ELb0ELb1ELb0ELb0EEENS1_29StaticPersistentTileSchedulerILb0EEEEEEEEEvNT_6ParamsE,"",@"SHT_CUDA_INFO"
	.sectionflags	@""
	.align	4


	//----- nvinfo : EIATTR_CUDA_API_VERSION
	.align		4
        /*0000*/ 	.byte	0x04, 0x37
        /*0002*/ 	.short	(.L_111 - .L_110)
.L_110:
        /*0004*/ 	.word	0x00000082


	//----- nvinfo : EIATTR_KPARAM_INFO
	.align		4
.L_111:
        /*0008*/ 	.byte	0x04, 0x17
        /*000a*/ 	.short	(.L_113 - .L_112)
.L_112:
        /*000c*/ 	.word	0x00000000
        /*0010*/ 	.short	0x0000
        /*0012*/ 	.short	0x0070
        /*0014*/ 	.byte	0x00, 0xf0, 0x01, 0x28


	//----- nvinfo : EIATTR_SPARSE_MMA_MASK
	.align		4
.L_113:
        /*0018*/ 	.byte	0x03, 0x50
        /*001a*/ 	.short	0x0000


	//----- nvinfo : EIATTR_MAXREG_COUNT
	.align		4
        /*001c*/ 	.byte	0x03, 0x1b
        /*001e*/ 	.short	0x00a8


	//----- nvinfo : EIATTR_NUM_BARRIERS
	.align		4
        /*0020*/ 	.byte	0x02, 0x4c
        /*0022*/ 	.byte	0x09
	.zero		1


	//----- nvinfo : EIATTR_EXTERNS
	.align		4
        /*0024*/ 	.byte	0x04, 0x0f
        /*0026*/ 	.short	(.L_115 - .L_114)


	//   ....[0]....
	.align		4
.L_114:
        /*0028*/ 	.word	index@(__assertfail)


	//----- nvinfo : EIATTR_ANNOTATIONS
	.align		4
.L_115:
        /*002c*/ 	.byte	0x04, 0x55
        /*002e*/ 	.short	(.L_117 - .L_116)


	//   ....[0]....
.L_116:
        /* <DEDUP_REMOVED lines=33> */
        /*0234*/ 	.byte	0xd0, 0x07, 0x01, 0x00


	//----- nvinfo : EIATTR_MERCURY_ISA_VERSION
	.align		4
.L_117:
        /*0238*/ 	.byte	0x03, 0x5f
        /*023a*/ 	.short	0x0101


	//----- nvinfo : EIATTR_INT_WARP_WIDE_INSTR_OFFSETS
	.align		4
        /*023c*/ 	.byte	0x04, 0x31
        /*023e*/ 	.short	(.L_119 - .L_118)


	//   ....[0]....
.L_118:
        /*0240*/ 	.word	0x00000120


	//   ....[1]....
        /*0244*/ 	.word	0x000001c0


	//   ....[2]....
        /*0248*/ 	.word	0x00000230


	//----- nvinfo : EIATTR_COOP_GROUP_MASK_REGIDS
	.align		4
.L_119:
        /*024c*/ 	.byte	0x04, 0x29
        /*024e*/ 	.short	(.L_121 - .L_120)


	//   ....[0]....
.L_120:
        /*0250*/ 	.word	0xffffffff


	//   ....[1]....
        /*0254*/ 	.word	0xffffffff


	//   ....[2]....
        /*0258*/ 	.word	0xffffffff


	//   ....[3]....
        /*025c*/ 	.word	0xffffffff


	//   ....[4]....
        /*0260*/ 	.word	0xffffffff


	//   ....[5]....
        /*0264*/ 	.word	0xffffffff


	//   ....[6]....
        /*0268*/ 	.word	0xffffffff


	//   ....[7]....
        /*026c*/ 	.word	0xffffffff


	//   ....[8]....
        /*0270*/ 	.word	0xffffffff


	//   ....[9]....
        /*0274*/ 	.word	0xffffffff


	//   ....[10]....
        /*0278*/ 	.word	0xffffffff


	//   ....[11]....
        /*027c*/ 	.word	0xffffffff


	//   ....[12]....
        /*0280*/ 	.word	0xffffffff


	//   ....[13]....
        /*0284*/ 	.word	0xffffffff


	//   ....[14]....
        /*0288*/ 	.word	0xffffffff


	//   ....[15]....
        /*028c*/ 	.word	0xffffffff


	//   ....[16]....
        /*0290*/ 	.word	0xffffffff


	//   ....[17]....
        /*0294*/ 	.word	0xffffffff


	//   ....[18]....
        /*0298*/ 	.word	0xffffffff


	//   ....[19]....
        /*029c*/ 	.word	0xffffffff


	//   ....[20]....
        /*02a0*/ 	.word	0xffffffff


	//   ....[21]....
        /*02a4*/ 	.word	0xffffffff


	//   ....[22]....
        /*02a8*/ 	.word	0xffffffff


	//   ....[23]....
        /*02ac*/ 	.word	0xffffffff


	//   ....[24]....
        /*02b0*/ 	.word	0xffffffff


	//   ....[25]....
        /*02b4*/ 	.word	0xffffffff


	//   ....[26]....
        /*02b8*/ 	.word	0xffffffff


	//   ....[27]....
        /*02bc*/ 	.word	0xffffffff


	//   ....[28]....
        /*02c0*/ 	.word	0xffffffff


	//   ....[29]....
        /*02c4*/ 	.word	0xffffffff


	//   ....[30]....
        /*02c8*/ 	.word	0xffffffff


	//   ....[31]....
        /*02cc*/ 	.word	0xffffffff


	//   ....[32]....
        /*02d0*/ 	.word	0xffffffff


	//   ....[33]....
        /*02d4*/ 	.word	0xffffffff


	//   ....[34]....
        /*02d8*/ 	.word	0xffffffff


	//   ....[35]....
        /*02dc*/ 	.word	0xffffffff


	//   ....[36]....
        /*02e0*/ 	.word	0xffffffff


	//   ....[37]....
        /*02e4*/ 	.word	0xffffffff


	//   ....[38]....
        /*02e8*/ 	.word	0xffffffff


	//   ....[39]....
        /*02ec*/ 	.word	0xffffffff


	//   ....[40]....
        /*02f0*/ 	.word	0xffffffff


	//   ....[41]....
        /*02f4*/ 	.word	0xffffffff


	//   ....[42]....
        /*02f8*/ 	.word	0xffffffff


	//   ....[43]....
        /*02fc*/ 	.word	0xffffffff


	//   ....[44]....
        /*0300*/ 	.word	0xffffffff


	//   ....[45]....
        /*0304*/ 	.word	0xffffffff


	//   ....[46]....
        /*0308*/ 	.word	0xffffffff


	//   ....[47]....
        /*030c*/ 	.word	0xffffffff


	//   ....[48]....
        /*0310*/ 	.word	0xffffffff


	//   ....[49]....
        /*0314*/ 	.word	0xffffffff


	//   ....[50]....
        /*0318*/ 	.word	0xffffffff


	//   ....[51]....
        /*031c*/ 	.word	0x0500000f


	//   ....[52]....
        /*0320*/ 	.word	0x0500000f


	//   ....[53]....
        /*0324*/ 	.word	0x0500000f


	//   ....[54]....
        /*0328*/ 	.word	0x0500000f


	//   ....[55]....
        /*032c*/ 	.word	0x0500000f


	//   ....[56]....
        /*0330*/ 	.word	0x0500000f


	//   ....[57]....
        /*0334*/ 	.word	0x0500000f


	//   ....[58]....
        /*0338*/ 	.word	0x0500000f


	//   ....[59]....
        /*033c*/ 	.word	0x0500000f


	//   ....[60]....
        /*0340*/ 	.word	0x0500000f


	//   ....[61]....
        /*0344*/ 	.word	0x0500000f


	//   ....[62]....
        /*0348*/ 	.word	0x0500000f


	//   ....[63]....
        /*034c*/ 	.word	0x0500000f


	//   ....[64]....
        /*0350*/ 	.word	0x0500000f


	//   ....[65]....
        /*0354*/ 	.word	0x0500000f


	//   ....[66]....
        /*0358*/ 	.word	0x0500000f


	//   ....[67]....
        /*035c*/ 	.word	0x0500000f


	//   ....[68]....
        /*0360*/ 	.word	0x0500000f


	//----- nvinfo : EIATTR_COOP_GROUP_INSTR_OFFSETS
	.align		4
.L_121:
        /*0364*/ 	.byte	0x04, 0x28
        /*0366*/ 	.short	(.L_123 - .L_122)


	//   ....[0]....
.L_122:
        /*0368*/ 	.word	0x00000060


	//   ....[1]....
        /*036c*/ 	.word	0x00000130


	//   ....[2]....
        /*0370*/ 	.word	0x000001d0


	//   ....[3]....
        /*0374*/ 	.word	0x000003b0


	//   ....[4]....
        /*0378*/ 	.word	0x000005e0


	//   ....[5]....
        /*037c*/ 	.word	0x00000810


	//   ....[6]....
        /*0380*/ 	.word	0x00000aa0


	//   ....[7]....
        /*0384*/ 	.word	0x00000dc0


	//   ....[8]....
        /*0388*/ 	.word	0x00001290


	//   ....[9]....
        /*038c*/ 	.word	0x00004160


	//   ....[10]....
        /*0390*/ 	.word	0x00004260


	//   ....[11]....
        /*0394*/ 	.word	0x00004790


	//   ....[12]....
        /*0398*/ 	.word	0x000047e0


	//   ....[13]....
        /*039c*/ 	.word	0x000082e0


	//   ....[14]....
        /*03a0*/ 	.word	0x000082f0


	//   ....[15]....
        /*03a4*/ 	.word	0x00008320


	//   ....[16]....
        /*03a8*/ 	.word	0x00008330


	//   ....[17]....
        /*03ac*/ 	.word	0x00009880


	//   ....[18]....
        /*03b0*/ 	.word	0x000098b0


	//   ....[19]....
        /*03b4*/ 	.word	0x00009970


	//   ....[20]....
        /*03b8*/ 	.word	0x00009980


	//   ....[21]....
        /*03bc*/ 	.word	0x0000aea0


	//   ....[22]....
        /*03c0*/ 	.word	0x0000aed0


	//   ....[23]....
        /*03c4*/ 	.word	0x0000af80


	//   ....[24]....
        /*03c8*/ 	.word	0x0000afe0


	//   ....[25]....
        /*03cc*/ 	.word	0x0000b750


	//   ....[26]....
        /*03d0*/ 	.word	0x0000b780


	//   ....[27]....
        /*03d4*/ 	.word	0x0000b8a0


	//   ....[28]....
        /*03d8*/ 	.word	0x0000b8c0


	//   ....[29]....
        /*03dc*/ 	.word	0x0000b9c0


	//   ....[30]....
        /*03e0*/ 	.word	0x0000b9e0


	//   ....[31]....
        /*03e4*/ 	.word	0x0000baf0


	//   ....[32]....
        /*03e8*/ 	.word	0x0000bb30


	//   ....[33]....
        /*03ec*/ 	.word	0x0000c680


	//   ....[34]....
        /*03f0*/ 	.word	0x0000d1d0


	//   ....[35]....
        /*03f4*/ 	.word	0x0000d200


	//   ....[36]....
        /*03f8*/ 	.word	0x0000d2e0


	//   ....[37]....
        /*03fc*/ 	.word	0x0000d2f0


	//   ....[38]....
        /*0400*/ 	.word	0x0000d390


	//   ....[39]....
        /*0404*/ 	.word	0x0000d3a0


	//   ....[40]....
        /*0408*/ 	.word	0x0000d440


	//   ....[41]....
        /*040c*/ 	.word	0x0000d450


	//   ....[42]....
        /*0410*/ 	.word	0x0000d4f0


	//   ....[43]....
        /*0414*/ 	.word	0x0000d500


	//   ....[44]....
        /*0418*/ 	.word	0x0000d5a0


	//   ....[45]....
        /*041c*/ 	.word	0x0000d5b0


	//   ....[46]....
        /*0420*/ 	.word	0x0000d650


	//   ....[47]....
        /*0424*/ 	.word	0x0000d660


	//   ....[48]....
        /*0428*/ 	.word	0x0000d670


	//   ....[49]....
        /*042c*/ 	.word	0x0000d6c0


	//   ....[50]....
        /*0430*/ 	.word	0x00010700


	//   ....[51]....
        /*0434*/ 	.word	0x00010bf0


	//   ....[52]....
        /*0438*/ 	.word	0x00010d60


	//   ....[53]....
        /*043c*/ 	.word	0x00010dc0


	//   ....[54]....
        /*0440*/ 	.word	0x00010f50


	//   ....[55]....
        /*0444*/ 	.word	0x00010fa0


	//   ....[56]....
        /*0448*/ 	.word	0x000110d0


	//   ....[57]....
        /*044c*/ 	.word	0x00011120


	//   ....[58]....
        /*0450*/ 	.word	0x00011250


	//   ....[59]....
        /*0454*/ 	.word	0x000112a0


	//   ....[60]....
        /*0458*/ 	.word	0x000113d0


	//   ....[61]....
        /*045c*/ 	.word	0x00011420


	//   ....[62]....
        /*0460*/ 	.word	0x00011550


	//   ....[63]....
        /*0464*/ 	.word	0x000115a0


	//   ....[64]....
        /*0468*/ 	.word	0x000116d0


	//   ....[65]....
        /*046c*/ 	.word	0x00011720


	//   ....[66]....
        /*0470*/ 	.word	0x00011830


	//   ....[67]....
        /*0474*/ 	.word	0x00011880


	//   ....[68]....
        /*0478*/ 	.word	0x00011c30


	//----- nvinfo : EIATTR_REG_RECONFIG
	.align		4
.L_123:
        /*047c*/ 	.byte	0x01, 0x54
	.zero		2


	//----- nvinfo : EIATTR_SYSCALL_OFFSETS
	.align		4
        /*0480*/ 	.byte	0x04, 0x46
        /*0482*/ 	.short	(.L_125 - .L_124)


	//   ....[0]....
.L_124:
        /*0484*/ 	.word	0x00001650


	//   ....[1]....
        /*0488*/ 	.word	0x0000c2a0


	//   ....[2]....
        /*048c*/ 	.word	0x0000c3e0


	//   ....[3]....
        /*0490*/ 	.word	0x0000c4d0


	//   ....[4]....
        /*0494*/ 	.word	0x0000cd70


	//----- nvinfo : EIATTR_MBARRIER_INSTR_OFFSETS
	.align		4
.L_125:
        /*0498*/ 	.byte	0x04, 0x39
        /*049a*/ 	.short	(.L_127 - .L_126)


	//   ....[0]....
.L_126:
        /*049c*/ 	.word	0x00000250
        /*04a0*/ 	.word	0x000000ff
        /*04a4*/ 	.word	0x00036800
        /*04a8*/ 	.short	0x0100
        /*04aa*/ 	.byte	0x08
	.zero		1


	//   ....[1]....
        /*04ac*/ 	.word	0x00000260
        /*04b0*/ 	.word	0x000000ff
        /*04b4*/ 	.word	0x00036820
        /*04b8*/ 	.short	0x0100
        /*04ba*/ 	.byte	0x08
	.zero		1


	//   ....[2]....
        /*04bc*/ 	.word	0x00000350
        /*04c0*/ 	.word	0x000000ff
        /*04c4*/ 	.word	0x00036830
        /*04c8*/ 	.short	0x0100
        /*04ca*/ 	.byte	0x08
	.zero		1


	//   ....[3]....
        /*04cc*/ 	.word	0x00000360
        /*04d0*/ 	.word	0x000000ff
        /*04d4*/ 	.word	0x00036840
        /*04d8*/ 	.short	0x0100
        /*04da*/ 	.byte	0x08
	.zero		1


	//   ....[4]....
        /*04dc*/ 	.word	0x00000370
        /*04e0*/ 	.word	0x000000ff
        /*04e4*/ 	.word	0x00036838
        /*04e8*/ 	.short	0x0100
        /*04ea*/ 	.byte	0x08
	.zero		1


	//   ....[5]....
        /*04ec*/ 	.word	0x00000380
        /*04f0*/ 	.word	0x000000ff
        /*04f4*/ 	.word	0x00036848
        /*04f8*/ 	.short	0x0100
        /*04fa*/ 	.byte	0x08
	.zero		1


	//   ....[6]....
        /*04fc*/ 	.word	0x00000590
        /*0500*/ 	.word	0x000000ff
        /*0504*/ 	.word	0x00036850
        /*0508*/ 	.short	0x0100
        /*050a*/ 	.byte	0x08
	.zero		1


	//   ....[7]....
        /*050c*/ 	.word	0x000005a0
        /*0510*/ 	.word	0x000000ff
        /*0514*/ 	.word	0x00036860
        /*0518*/ 	.short	0x0100
        /*051a*/ 	.byte	0x08
	.zero		1


	//   ....[8]....
        /*051c*/ 	.word	0x000005b0
        /*0520*/ 	.word	0x000000ff
        /*0524*/ 	.word	0x00036858
        /*0528*/ 	.short	0x0100
        /*052a*/ 	.byte	0x08
	.zero		1


	//   ....[9]....
        /*052c*/ 	.word	0x000005c0
        /*0530*/ 	.word	0x000000ff
        /*0534*/ 	.word	0x00036868
        /*0538*/ 	.short	0x0100
        /*053a*/ 	.byte	0x08
	.zero		1


	//   ....[10]....
        /*053c*/ 	.word	0x000007c0
        /*0540*/ 	.word	0x000000ff
        /*0544*/ 	.word	0x00036870
        /*0548*/ 	.short	0x0100
        /*054a*/ 	.byte	0x08
	.zero		1


	//   ....[11]....
        /*054c*/ 	.word	0x000007d0
        /*0550*/ 	.word	0x000000ff
        /*0554*/ 	.word	0x00036880
        /*0558*/ 	.short	0x0100
        /*055a*/ 	.byte	0x08
	.zero		1


	//   ....[12]....
        /*055c*/ 	.word	0x000007e0
        /*0560*/ 	.word	0x000000ff
        /*0564*/ 	.word	0x00036878
        /*0568*/ 	.short	0x0100
        /*056a*/ 	.byte	0x08
	.zero		1


	//   ....[13]....
        /*056c*/ 	.word	0x000007f0
        /*0570*/ 	.word	0x000000ff
        /*0574*/ 	.word	0x00036888
        /*0578*/ 	.short	0x0100
        /*057a*/ 	.byte	0x08
	.zero		1


	//   ....[14]....
        /*057c*/ 	.word	0x00000a50
        /*0580*/ 	.word	0x000000ff
        /*0584*/ 	.word	0x00036890
        /*0588*/ 	.short	0x0100
        /*058a*/ 	.byte	0x08
	.zero		1


	//   ....[15]....
        /*058c*/ 	.word	0x00000a60
        /*0590*/ 	.word	0x000000ff
        /*0594*/ 	.word	0x000368a0
        /*0598*/ 	.short	0x0100
        /*059a*/ 	.byte	0x08
	.zero		1


	//   ....[16]....
        /*059c*/ 	.word	0x00000a70
        /*05a0*/ 	.word	0x000000ff
        /*05a4*/ 	.word	0x00036898
        /*05a8*/ 	.short	0x0100
        /*05aa*/ 	.byte	0x08
	.zero		1


	//   ....[17]....
        /*05ac*/ 	.word	0x00000a80
        /*05b0*/ 	.word	0x000000ff
        /*05b4*/ 	.word	0x000368a8
        /*05b8*/ 	.short	0x0100
        /*05ba*/ 	.byte	0x08
	.zero		1


	//   ....[18]....
        /*05bc*/ 	.word	0x00000d20
        /*05c0*/ 	.word	0x000000ff
        /*05c4*/ 	.word	0x000368b0
        /*05c8*/ 	.short	0x0100
        /*05ca*/ 	.byte	0x08
	.zero		1


	//   ....[19]....
        /*05cc*/ 	.word	0x00000d30
        /*05d0*/ 	.word	0x000000ff
        /*05d4*/ 	.word	0x000368c0
        /*05d8*/ 	.short	0x0100
        /*05da*/ 	.byte	0x08
	.zero		1


	//   ....[20]....
        /*05dc*/ 	.word	0x00000d40
        /*05e0*/ 	.word	0x000000ff
        /*05e4*/ 	.word	0x000368b8
        /*05e8*/ 	.short	0x0100
        /*05ea*/ 	.byte	0x08
	.zero		1


	//   ....[21]....
        /*05ec*/ 	.word	0x00000d50
        /*05f0*/ 	.word	0x000000ff
        /*05f4*/ 	.word	0x000368c8
        /*05f8*/ 	.short	0x0100
        /*05fa*/ 	.byte	0x08
	.zero		1


	//   ....[22]....
        /*05fc*/ 	.word	0x00001690
        /*0600*/ 	.word	0x000000ff
        /*0604*/ 	.word	0x00036800
        /*0608*/ 	.short	0x010a
        /*060a*/ 	.byte	0x25
	.zero		1


	//   ....[23]....
        /*060c*/ 	.word	0x00001710
        /*0610*/ 	.word	0x00000002
        /*0614*/ 	.word	0x00036830
        /*0618*/ 	.short	0x010a
        /*061a*/ 	.byte	0x3f
	.zero		1


	//   ....[24]....
        /*061c*/ 	.word	0x00001750
        /*0620*/ 	.word	0x00000002
        /*0624*/ 	.word	0x00036830
        /*0628*/ 	.short	0x010a
        /*062a*/ 	.byte	0x3f
	.zero		1


	//   ....[25]....
        /*062c*/ 	.word	0x00004d60
        /*0630*/ 	.word	0x00000005
        /*0634*/ 	.word	0x00000000
        /*0638*/ 	.short	0x0101
        /*063a*/ 	.byte	0x3f
	.zero		1


	//   ....[26]....
        /*063c*/ 	.word	0x00005600
        /*0640*/ 	.word	0x000000ff
        /*0644*/ 	.word	0x00036830
        /*0648*/ 	.short	0x010a
        /*064a*/ 	.byte	0x26
	.zero		1


	//   ....[27]....
        /*064c*/ 	.word	0x00005640
        /*0650*/ 	.word	0x000000ff
        /*0654*/ 	.word	0x00036830
        /*0658*/ 	.short	0x010a
        /*065a*/ 	.byte	0x26
	.zero		1


	//   ....[28]....
        /*065c*/ 	.word	0x00007c30
        /*0660*/ 	.word	0x000000ff
        /*0664*/ 	.word	0x00036850
        /*0668*/ 	.short	0x010a
        /*066a*/ 	.byte	0x07
	.zero		1


	//   ....[29]....
        /*066c*/ 	.word	0x00007c70
        /*0670*/ 	.word	0x000000ff
        /*0674*/ 	.word	0x00036850
        /*0678*/ 	.short	0x010a
        /*067a*/ 	.byte	0x07
	.zero		1


	//   ....[30]....
        /*067c*/ 	.word	0x00008cd0
        /*0680*/ 	.word	0x00000005
        /*0684*/ 	.word	0x00000000
        /*0688*/ 	.short	0x0101
        /*068a*/ 	.byte	0x3f
	.zero		1


	//   ....[31]....
        /*068c*/ 	.word	0x00008fc0
        /*0690*/ 	.word	0x0000007e
        /*0694*/ 	.word	0x00000000
        /*0698*/ 	.short	0x0101
        /*069a*/ 	.byte	0x3f
	.zero		1


	//   ....[32]....
        /*069c*/ 	.word	0x000097d0
        /*06a0*/ 	.word	0x000000ff
        /*06a4*/ 	.word	0x00036850
        /*06a8*/ 	.short	0x010a
        /*06aa*/ 	.byte	0x09
	.zero		1


	//   ....[33]....
        /*06ac*/ 	.word	0x00009810
        /*06b0*/ 	.word	0x000000ff
        /*06b4*/ 	.word	0x00036850
        /*06b8*/ 	.short	0x010a
        /*06ba*/ 	.byte	0x09
	.zero		1


	//   ....[34]....
        /*06bc*/ 	.word	0x00009e00
        /*06c0*/ 	.word	0x0000001a
        /*06c4*/ 	.word	0x00000000
        /*06c8*/ 	.short	0x0101
        /*06ca*/ 	.byte	0x3f
	.zero		1


	//   ....[35]....
        /*06cc*/ 	.word	0x0000b720
        /*06d0*/ 	.word	0x000000ff
        /*06d4*/ 	.word	0x00000000
        /*06d8*/ 	.short	0x0101
        /*06da*/ 	.byte	0x05
	.zero		1


	//   ....[36]....
        /*06dc*/ 	.word	0x0000b790
        /*06e0*/ 	.word	0x000000ff
        /*06e4*/ 	.word	0x00000000
        /*06e8*/ 	.short	0x0101
        /*06ea*/ 	.byte	0x04
	.zero		1


	//   ....[37]....
        /*06ec*/ 	.word	0x0000c8a0
        /*06f0*/ 	.word	0x00000002
        /*06f4*/ 	.word	0x00036840
        /*06f8*/ 	.short	0x010a
        /*06fa*/ 	.byte	0x3f
	.zero		1


	//   ....[38]....
        /*06fc*/ 	.word	0x0000d7f0
        /*0700*/ 	.word	0x000000ff
        /*0704*/ 	.word	0x00036800
        /*0708*/ 	.short	0x0107
        /*070a*/ 	.byte	0x24
	.zero		1


	//   ....[39]....
        /*070c*/ 	.word	0x0000d860
        /*0710*/ 	.word	0x000000ff
        /*0714*/ 	.word	0x00036800
        /*0718*/ 	.short	0x0101
        /*071a*/ 	.byte	0x24
	.zero		1


	//   ....[40]....
        /*071c*/ 	.word	0x0000d880
        /*0720*/ 	.word	0x000000ff
        /*0724*/ 	.word	0x00036820
        /*0728*/ 	.short	0x010a
        /*072a*/ 	.byte	0x24
	.zero		1


	//   ....[41]....
        /*072c*/ 	.word	0x0000dba0
        /*0730*/ 	.word	0x00000003
        /*0734*/ 	.word	0x00036840
        /*0738*/ 	.short	0x010a
        /*073a*/ 	.byte	0x3f
	.zero		1


	//   ....[42]....
        /*073c*/ 	.word	0x0000e0f0
        /*0740*/ 	.word	0x00000002
        /*0744*/ 	.word	0x00036860
        /*0748*/ 	.short	0x010a
        /*074a*/ 	.byte	0x3f
	.zero		1


	//   ....[43]....
        /*074c*/ 	.word	0x0000e8c0
        /*0750*/ 	.word	0x00000003
        /*0754*/ 	.word	0x00036840
        /*0758*/ 	.short	0x010a
        /*075a*/ 	.byte	0x3f
	.zero		1


	//   ....[44]....
        /*075c*/ 	.word	0x0000ee10
        /*0760*/ 	.word	0x00000002
        /*0764*/ 	.word	0x00036860
        /*0768*/ 	.short	0x010a
        /*076a*/ 	.byte	0x3f
	.zero		1


	//   ....[45]....
        /*076c*/ 	.word	0x0000f540
        /*0770*/ 	.word	0x00000003
        /*0774*/ 	.word	0x00036840
        /*0778*/ 	.short	0x010a
        /*077a*/ 	.byte	0x3f
	.zero		1


	//   ....[46]....
        /*077c*/ 	.word	0x0000fa80
        /*0780*/ 	.word	0x00000002
        /*0784*/ 	.word	0x00036860
        /*0788*/ 	.short	0x010a
        /*078a*/ 	.byte	0x3f
	.zero		1


	//   ....[47]....
        /*078c*/ 	.word	0x00010020
        /*0790*/ 	.word	0x00000000
        /*0794*/ 	.word	0x00036860
        /*0798*/ 	.short	0x010a
        /*079a*/ 	.byte	0x3f
	.zero		1


	//   ....[48]....
        /*079c*/ 	.word	0x00010680
        /*07a0*/ 	.word	0x00000000
        /*07a4*/ 	.word	0x00036820
        /*07a8*/ 	.short	0x010a
        /*07aa*/ 	.byte	0x3f
	.zero		1


	//   ....[49]....
        /*07ac*/ 	.word	0x00010870
        /*07b0*/ 	.word	0x00000006
        /*07b4*/ 	.word	0x00000000
        /*07b8*/ 	.short	0x010a
        /*07ba*/ 	.byte	0x3f
	.zero		1


	//   ....[50]....
        /*07bc*/ 	.word	0x000108a0
        /*07c0*/ 	.word	0x00000007
        /*07c4*/ 	.word	0x00000000
        /*07c8*/ 	.short	0x010a
        /*07ca*/ 	.byte	0x3f
	.zero		1


	//   ....[51]....
        /*07cc*/ 	.word	0x00010900
        /*07d0*/ 	.word	0x00000004
        /*07d4*/ 	.word	0x00000000
        /*07d8*/ 	.short	0x010a
        /*07da*/ 	.byte	0x3f
	.zero		1


	//   ....[52]....
        /*07dc*/ 	.word	0x00010930
        /*07e0*/ 	.word	0x00000003
        /*07e4*/ 	.word	0x00000000
        /*07e8*/ 	.short	0x010a
        /*07ea*/ 	.byte	0x3f
	.zero		1


	//   ....[53]....
        /*07ec*/ 	.word	0x000109a0
        /*07f0*/ 	.word	0x00000003
        /*07f4*/ 	.word	0x00036800
        /*07f8*/ 	.short	0x010a
        /*07fa*/ 	.byte	0x3f
	.zero		1


	//   ....[54]....
        /*07fc*/ 	.word	0x000109f0
        /*0800*/ 	.word	0x00000002
        /*0804*/ 	.word	0x00036830
        /*0808*/ 	.short	0x010a
        /*080a*/ 	.byte	0x3f
	.zero		1


	//   ....[55]....
        /*080c*/ 	.word	0x00010a50
        /*0810*/ 	.word	0x00000003
        /*0814*/ 	.word	0x00036830
        /*0818*/ 	.short	0x010a
        /*081a*/ 	.byte	0x3f
	.zero		1


	//   ....[56]....
        /*081c*/ 	.word	0x00010ab0
        /*0820*/ 	.word	0x00000003
        /*0824*/ 	.word	0x00036850
        /*0828*/ 	.short	0x010a
        /*082a*/ 	.byte	0x3f
	.zero		1


	//   ....[57]....
        /*082c*/ 	.word	0x00010b10
        /*0830*/ 	.word	0x00000007
        /*0834*/ 	.word	0x00036850
        /*0838*/ 	.short	0x010a
        /*083a*/ 	.byte	0x3f
	.zero		1


	//   ....[58]....
        /*083c*/ 	.word	0x00010cb0
        /*0840*/ 	.word	0x00000002
        /*0844*/ 	.word	0x00036840
        /*0848*/ 	.short	0x010a
        /*084a*/ 	.byte	0x3f
	.zero		1


	//   ....[59]....
        /*084c*/ 	.word	0x000118d0
        /*0850*/ 	.word	0x00000002
        /*0854*/ 	.word	0x00036820
        /*0858*/ 	.short	0x010a
        /*085a*/ 	.byte	0x3f
	.zero		1


	//   ....[60]....
        /*085c*/ 	.word	0x00011920
        /*0860*/ 	.word	0x00000003
        /*0864*/ 	.word	0x00036840
        /*0868*/ 	.short	0x010a
        /*086a*/ 	.byte	0x3f
	.zero		1


	//   ....[61]....
        /*086c*/ 	.word	0x00011970
        /*0870*/ 	.word	0x00000002
        /*0874*/ 	.word	0x00036860
        /*0878*/ 	.short	0x010a
        /*087a*/ 	.byte	0x3f
	.zero		1


	//   ....[62]....
        /*087c*/ 	.word	0x000119c0
        /*0880*/ 	.word	0x00000003
        /*0884*/ 	.word	0x00036840
        /*0888*/ 	.short	0x010a
        /*088a*/ 	.byte	0x3f
	.zero		1


	//   ....[63]....
        /*088c*/ 	.word	0x00011a10
        /*0890*/ 	.word	0x00000002
        /*0894*/ 	.word	0x00036860
        /*0898*/ 	.short	0x010a
        /*089a*/ 	.byte	0x3f
	.zero		1


	//   ....[64]....
        /*089c*/ 	.word	0x00011a60
        /*08a0*/ 	.word	0x00000003
        /*08a4*/ 	.word	0x00036840
        /*08a8*/ 	.short	0x010a
        /*08aa*/ 	.byte	0x3f
	.zero		1


	//   ....[65]....
        /*08ac*/ 	.word	0x00011ab0
        /*08b0*/ 	.word	0x00000002
        /*08b4*/ 	.word	0x00036860
        /*08b8*/ 	.short	0x010a
        /*08ba*/ 	.byte	0x3f
	.zero		1


	//   ....[66]....
        /*08bc*/ 	.word	0x00011b00
        /*08c0*/ 	.word	0x00000000
        /*08c4*/ 	.word	0x00036860
        /*08c8*/ 	.short	0x010a
        /*08ca*/ 	.byte	0x3f
	.zero		1


	//   ....[67]....
        /*08cc*/ 	.word	0x00011b50
        /*08d0*/ 	.word	0x00000000
        /*08d4*/ 	.word	0x00036820
        /*08d8*/ 	.short	0x010a
        /*08da*/ 	.byte	0x3f
	.zero		1


	//   ....[68]....
        /*08dc*/ 	.word	0x00011cf0
        /*08e0*/ 	.word	0x00000006
        /*08e4*/ 	.word	0x00000000
        /*08e8*/ 	.short	0x010a
        /*08ea*/ 	.byte	0x3f
	.zero		1


	//   ....[69]....
        /*08ec*/ 	.word	0x00011d40
        /*08f0*/ 	.word	0x00000007
        /*08f4*/ 	.word	0x00000000
        /*08f8*/ 	.short	0x010a
        /*08fa*/ 	.byte	0x3f
	.zero		1


	//   ....[70]....
        /*08fc*/ 	.word	0x00011d90
        /*0900*/ 	.word	0x00000004
        /*0904*/ 	.word	0x00000000
        /*0908*/ 	.short	0x010a
        /*090a*/ 	.byte	0x3f
	.zero		1


	//----- nvinfo : EIATTR_NUM_MBARRIERS
	.align		4
.L_127:
        /*090c*/ 	.byte	0x03, 0x38
        /*090e*/ 	.short	0x0016


	//----- nvinfo : EIATTR_EXIT_INSTR_OFFSETS
	.align		4
        /*0910*/ 	.byte	0x04, 0x1c
        /*0912*/ 	.short	(.L_129 - .L_128)


	//   ....[0]....
.L_128:
        /*0914*/ 	.word	0x00000ee0


	//   ....[1]....
        /*0918*/ 	.word	0x0000bc70


	//   ....[2]....
        /*091c*/ 	.word	0x00010980


	//----- nvinfo : EIATTR_MAX_THREADS
	.align		4
.L_129:
        /*0920*/ 	.byte	0x04, 0x05
        /*0922*/ 	.short	(.L_131 - .L_130)
.L_130:
        /*0924*/ 	.word	0x00000180
        /*0928*/ 	.word	0x00000001
        /*092c*/ 	.word	0x00000001


	//----- nvinfo : EIATTR_CRS_STACK_SIZE
	.align		4
.L_131:
        /*0930*/ 	.byte	0x04, 0x1e
        /*0932*/ 	.short	(.L_133 - .L_132)
.L_132:
        /*0934*/ 	.word	0x00000000


	//----- nvinfo : EIATTR_CBANK_PARAM_SIZE
	.align		4
.L_133:
        /*0938*/ 	.byte	0x03, 0x19
        /*093a*/ 	.short	0x0a70


	//----- nvinfo : EIATTR_PARAM_CBANK
	.align		4
        /*093c*/ 	.byte	0x04, 0x0a
        /*093e*/ 	.short	(.L_135 - .L_134)
	.align		4
.L_134:
        /*0940*/ 	.word	index@(.nv.constant0._ZN7cutlass13device_kernelIN5flash11enable_sm90INS1_16FlashAttnFwdSm90INS1_25CollectiveMainloopFwdSm90ILi2EN4cute5tupleIJNS5_1CILi2EEENS7_ILi1EEES9_EEENS6_IJNS7_ILi128EEENS7_ILi112EEENS7_ILi192EEEEEELi192ENS_10bfloat16_tEfNS_4arch4Sm90ELb0ELb0ELb0ELb0ELb0ELb0ELb0ELb1ELb1ELb1ELb0ELb0EEENS1_21CollectiveEpilogueFwdINS6_IJSB_SD_SC_EEESA_SF_SH_Li256ELb0ELb1ELb0ELb0EEENS1_29StaticPersistentTileSchedulerILb0EEEEEEEEEvNT_6ParamsE)
        /*0944*/ 	.short	0x0210
        /*0946*/ 	.short	0x0a70


	//----- nvinfo : EIATTR_SW_WAR
	.align		4
.L_135:
        /*0948*/ 	.byte	0x04, 0x36
        /*094a*/ 	.short	(.L_137 - .L_136)
.L_136:
        /*094c*/ 	.word	0x00000008
.L_137:


//--------------------- .nv.info._ZN7cutlass13device_kernelIN5flash11enable_sm90INS1_16FlashAttnFwdSm90INS1_25CollectiveMainloopFwdSm90ILi2EN4cute5tupleIJNS5_1CILi1EEES8_S8_EEENS6_IJNS7_ILi128EEENS7_ILi112EEENS7_ILi192EEEEEELi192ENS_10bfloat16_tEfNS_4arch4Sm90ELb0ELb0ELb0ELb1ELb0ELb0ELb0ELb1ELb1ELb1ELb0ELb0EEENS1_21CollectiveEpilogueFwdINS6_IJSA_SC_SB_EEES9_SE_SG_Li256ELb1ELb1ELb0ELb0EEENS1_36VarlenDynamicPersistentTileSchedulerILi128ELi112ELi256ELi128ELb0ELb1ELb1ELb0ELb1ELb1EEEEEEEEEvNT_6ParamsE --------------------------
	.section	.nv.info._ZN7cutlass13device_kernelIN5flash11enable_sm90INS1_16FlashAttnFwdSm90INS1_25CollectiveMainloopFwdSm90ILi2EN4cute5tupleIJNS5_1CILi1EEES8_S8_EEENS6_IJNS7_ILi128EEENS7_ILi112EEENS7_ILi192EEEEEELi192ENS_10bfloat16_tEfNS_4arch4Sm90ELb0ELb0ELb0ELb1ELb0ELb0ELb0ELb1ELb1ELb1ELb0ELb0EEENS1_21CollectiveEpilogueFwdINS6_IJSA_SC_SB_EEES9_SE_SG_Li256ELb1ELb1ELb0ELb0EEENS1_36VarlenDynamicPersistentTileSchedulerILi128ELi112ELi256ELi128ELb0ELb1ELb1ELb0ELb1ELb1EEEEEEEEEvNT_6ParamsE,"",@"SHT_CUDA_INFO"
	.sectionflags	@""
	.align	4


	//----- nvinfo : EIATTR_CUDA_API_VERSION
	.align		4
        /*0000*/ 	.byte	0x04, 0x37
        /*0002*/ 	.short	(.L_139 - .L_138)
.L_138:
        /*0004*/ 	.word	0x00000082


	//----- nvinfo : EIATTR_KPARAM_INFO
	.align		4
.L_139:
        /*0008*/ 	.byte	0x04, 0x17
        /*000a*/ 	.short	(.L_141 - .L_140)
.L_140:
        /*000c*/ 	.word	0x00000000
        /*0010*/ 	.short	0x0000
        /*0012*/ 	.short	0x0070
        /*0014*/ 	.byte	0x00, 0xf0, 0x01, 0x2a


	//----- nvinfo : EIATTR_SPARSE_MMA_MASK
	.align		4
.L_141:
        /*0018*/ 	.byte	0x03, 0x50
        /*001a*/ 	.short	0x0000


	//----- nvinfo : EIATTR_MAXREG_COUNT
	.align		4
        /*001c*/ 	.byte	0x03, 0x1b
        /*001e*/ 	.short	0x00a8


	//----- nvinfo : EIATTR_NUM_BARRIERS
	.align		4
        /*0020*/ 	.byte	0x02, 0x4c
        /*0022*/ 	.byte	0x09
	.zero		1


	//----- nvinfo : EIATTR_EXTERNS
	.align		4
        /*0024*/ 	.byte	0x04, 0x0f
        /*0026*/ 	.short	(.L_143 - .L_142)


	//   ....[0]....
	.align		4
.L_142:
        /*0028*/ 	.word	index@(__assertfail)


	//----- nvinfo : EIATTR_ANNOTATIONS
	.align		4
.L_143:
        /*002c*/ 	.byte	0x04, 0x55
        /*002e*/ 	.short	(.L_145 - .L_144)


	//   ....[0]....
.L_144:
        /* <DEDUP_REMOVED lines=80> */


	//----- nvinfo : EIATTR_MERCURY_ISA_VERSION
	.align		4
.L_145:
        /*0520*/ 	.byte	0x03, 0x5f
        /*0522*/ 	.short	0x0101


	//----- nvinfo : EIATTR_UNUSED_LOAD_BYTE_OFFSET
	.align		4
        /*0524*/ 	.byte	0x04, 0x44
        /*0526*/ 	.short	(.L_147 - .L_146)


	//   ....[0]....
.L_146:
        /*0528*/ 	.word	0x000009f0
        /*052c*/ 	.word	0x0000fff0


	//   ....[1]....
        /*0530*/ 	.word	0x0000a750
        /*0534*/ 	.word	0x0000fff0


	//----- nvinfo : EIATTR_INT_WARP_WIDE_INSTR_OFFSETS
	.align		4
.L_147:
        /*0538*/ 	.byte	0x04, 0x31
        /*053a*/ 	.short	(.L_149 - .L_148)


	//   ....[0]....
.L_148:
        /*053c*/ 	.word	0x00000120


	//   ....[1]....
        /*0540*/ 	.word	0x00000160


	//   ....[2]....
        /*0544*/ 	.word	0x00000220


	//   ....[3]....
        /*0548*/ 	.word	0x0000dda0


	//   ....[4]....
        /*054c*/ 	.word	0x0000de30


	//   ....[5]....
        /*0550*/ 	.word	0x00011de0


	//   ....[6]....
        /*0554*/ 	.word	0x00011e40


	//----- nvinfo : EIATTR_COOP_GROUP_MASK_REGIDS
	.align		4
.L_149:
        /*0558*/ 	.byte	0x04, 0x29
        /*055a*/ 	.short	(.L_151 - .L_150)


	//   ....[0]....
.L_150:
        /*055c*/ 	.word	0xffffffff


	//   ....[1]....
        /*0560*/ 	.word	0xffffffff


	//   ....[2]....
        /*0564*/ 	.word	0xffffffff


	//   ....[3]....
        /*0568*/ 	.word	0xffffffff


	//   ....[4]....
        /*056c*/ 	.word	0xffffffff


	//   ....[5]....
        /*0570*/ 	.word	0xffffffff


	//   ....[6]....
        /*0574*/ 	.word	0xffffffff


	//   ....[7]....
        /*0578*/ 	.word	0xffffffff


	//   ....[8]....
        /*057c*/ 	.word	0xffffffff


	//   ....[9]....
        /*0580*/ 	.word	0xffffffff


	//   ....[10]....
        /*0584*/ 	.word	0xffffffff


	//   ....[11]....
        /*0588*/ 	.word	0xffffffff


	//   ....[12]....
        /*058c*/ 	.word	0xffffffff


	//   ....[13]....
        /*0590*/ 	.word	0xffffffff


	//   ....[14]....
        /*0594*/ 	.word	0xffffffff


	//   ....[15]....
        /*0598*/ 	.word	0xffffffff


	//   ....[16]....
        /*059c*/ 	.word	0xffffffff


	//   ....[17]....
        /*05a0*/ 	.word	0xffffffff


	//   ....[18]....
        /*05a4*/ 	.word	0xffffffff


	//   ....[19]....
        /*05a8*/ 	.word	0xffffffff


	//   ....[20]....
        /*05ac*/ 	.word	0xffffffff


	//   ....[21]....
        /*05b0*/ 	.word	0xffffffff


	//   ....[22]....
        /*05b4*/ 	.word	0xffffffff


	//   ....[23]....
        /*05b8*/ 	.word	0xffffffff


	//   ....[24]....
        /*05bc*/ 	.word	0xffffffff


	//   ....[25]....
        /*05c0*/ 	.word	0xffffffff


	//   ....[26]....
        /*05c4*/ 	.word	0xffffffff


	//   ....[27]....
        /*05c8*/ 	.word	0xffffffff


	//   ....[28]....
        /*05cc*/ 	.word	0xffffffff


	//   ....[29]....
        /*05d0*/ 	.word	0xffffffff


	//   ....[30]....
        /*05d4*/ 	.word	0xffffffff


	//   ....[31]....
        /*05d8*/ 	.word	0xffffffff


	//   ....[32]....
        /*05dc*/ 	.word	0xffffffff


	//   ....[33]....
        /*05e0*/ 	.word	0xffffffff


	//   ....[34]....
        /*05e4*/ 	.word	0xffffffff


	//   ....[35]....
        /*05e8*/ 	.word	0xffffffff


	//   ....[36]....
        /*05ec*/ 	.word	0xffffffff


	//   ....[37]....
        /*05f0*/ 	.word	0xffffffff


	//   ....[38]....
        /*05f4*/ 	.word	0xffffffff


	//   ....[39]....
        /*05f8*/ 	.word	0xffffffff


	//   ....[40]....
        /*05fc*/ 	.word	0xffffffff


	//   ....[41]....
        /*0600*/ 	.word	0xffffffff


	//   ....[42]....
        /*0604*/ 	.word	0xffffffff


	//   ....[43]....
        /*0608*/ 	.word	0xffffffff


	//   ....[44]....
        /*060c*/ 	.word	0xffffffff


	//   ....[45]....
        /*0610*/ 	.word	0xffffffff


	//   ....[46]....
        /*0614*/ 	.word	0xffffffff


	//   ....[47]....
        /*0618*/ 	.word	0xffffffff


	//   ....[48]....
        /*061c*/ 	.word	0xffffffff


	//   ....[49]....
        /*0620*/ 	.word	0xffffffff


	//   ....[50]....
        /*0624*/ 	.word	0xffffffff


	//   ....[51]....
        /*0628*/ 	.word	0xffffffff


	//   ....[52]....
        /*062c*/ 	.word	0xffffffff


	//   ....[53]....
        /*0630*/ 	.word	0xffffffff


	//   ....[54]....
        /*0634*/ 	.word	0xffffffff


	//   ....[55]....
        /*0638*/ 	.word	0xffffffff


	//   ....[56]....
        /*063c*/ 	.word	0xffffffff


	//   ....[57]....
        /*0640*/ 	.word	0xffffffff


	//   ....[58]....
        /*0644*/ 	.word	0xffffffff


	//   ....[59]....
        /*0648*/ 	.word	0xffffffff


	//   ....[60]....
        /*064c*/ 	.word	0xffffffff


	//   ....[61]....
        /*0650*/ 	.word	0xffffffff


	//   ....[62]....
        /*0654*/ 	.word	0xffffffff


	//   ....[63]....
        /*0658*/ 	.word	0xffffffff


	//   ....[64]....
        /*065c*/ 	.word	0xffffffff


	//   ....[65]....
        /*0660*/ 	.word	0xffffffff


	//   ....[66]....
        /*0664*/ 	.word	0xffffffff


	//   ....[67]....
        /*0668*/ 	.word	0xffffffff


	//   ....[68]....
        /*066c*/ 	.word	0xffffffff


	//   ....[69]....
        /*0670*/ 	.word	0xffffffff


	//   ....[70]....
        /*0674*/ 	.word	0xffffffff


	//   ....[71]....
        /*0678*/ 	.word	0xffffffff


	//   ....[72]....
        /*067c*/ 	.word	0xffffffff


	//   ....[73]....
        /*0680*/ 	.word	0xffffffff


	//   ....[74]....
        /*0684*/ 	.word	0xffffffff


	//   ....[75]....
        /*0688*/ 	.word	0xffffffff


	//   ....[76]....
        /*068c*/ 	.word	0xffffffff


	//   ....[77]....
        /*0690*/ 	.word	0xffffffff


	//   ....[78]....
        /*0694*/ 	.word	0xffffffff


	//   ....[79]....
        /*0698*/ 	.word	0xffffffff


	//   ....[80]....
        /*069c*/ 	.word	0xffffffff


	//   ....[81]....
        /*06a0*/ 	.word	0xffffffff


	//   ....[82]....
        /*06a4*/ 	.word	0xffffffff


	//   ....[83]....
        /*06a8*/ 	.word	0xffffffff


	//   ....[84]....
        /*06ac*/ 	.word	0xffffffff


	//   ....[85]....
        /*06b0*/ 	.word	0xffffffff


	//   ....[86]....
        /*06b4*/ 	.word	0xffffffff


	//   ....[87]....
        /*06b8*/ 	.word	0xffffffff


	//   ....[88]....
        /*06bc*/ 	.word	0xffffffff


	//   ....[89]....
        /*06c0*/ 	.word	0xffffffff


	//   ....[90]....
        /*06c4*/ 	.word	0xffffffff


	//   ....[91]....
        /*06c8*/ 	.word	0x0500000f


	//   ....[92]....
        /*06cc*/ 	.word	0x0500000f


	//   ....[93]....
        /*06d0*/ 	.word	0x0500000f


	//   ....[94]....
        /*06d4*/ 	.word	0x0500000f


	//   ....[95]....
        /*06d8*/ 	.word	0x0500000f


	//   ....[96]....
        /*06dc*/ 	.word	0x0500000f


	//   ....[97]....
        /*06e0*/ 	.word	0x0500000f


	//   ....[98]....
        /*06e4*/ 	.word	0x0500000f


	//   ....[99]....
        /*06e8*/ 	.word	0x0500000f


	//   ....[100]....
        /*06ec*/ 	.word	0x0500000f


	//   ....[101]....
        /*06f0*/ 	.word	0x0500000f


	//   ....[102]....
        /*06f4*/ 	.word	0x0500000f


	//   ....[103]....
        /*06f8*/ 	.word	0x0500000f


	//   ....[104]....
        /*06fc*/ 	.word	0x0500000f


	//   ....[105]....
        /*0700*/ 	.word	0x0500000f


	//   ....[106]....
        /*0704*/ 	.word	0x0500000f


	//   ....[107]....
        /*0708*/ 	.word	0x0500000f


	//   ....[108]....
        /*070c*/ 	.word	0x0500000f


	//   ....[109]....
        /*0710*/ 	.word	0x0500000f


	//   ....[110]....
        /*0714*/ 	.word	0x0500000f


	//   ....[111]....
        /*0718*/ 	.word	0x0500000f


	//   ....[112]....
        /*071c*/ 	.word	0x0500000f


	//   ....[113]....
        /*0720*/ 	.word	0x0500000f


	//   ....[114]....
        /*0724*/ 	.word	0x0500000f


	//   ....[115]....
        /*0728*/ 	.word	0x0500000f


	//   ....[116]....
        /*072c*/ 	.word	0x0500000f


	//   ....[117]....
        /*0730*/ 	.word	0x0500000f


	//   ....[118]....
        /*0734*/ 	.word	0x0500000f


	//   ....[119]....
        /*0738*/ 	.word	0x0500000f


	//   ....[120]....
        /*073c*/ 	.word	0x0500000f


	//   ....[121]....
        /*0740*/ 	.word	0x0500000f


	//   ....[122]....
        /*0744*/ 	.word	0x0500000f


	//   ....[123]....
        /*0748*/ 	.word	0x0500000f


	//   ....[124]....
        /*074c*/ 	.word	0x0500000f


	//   ....[125]....
        /*0750*/ 	.word	0x0500000f


	//----- nvinfo : EIATTR_COOP_GROUP_INSTR_OFFSETS
	.align		4
.L_151:
        /*0754*/ 	.byte	0x04, 0x28
        /*0756*/ 	.short	(.L_153 - .L_152)


	//   ....[0]....
.L_152:
        /*0758*/ 	.word	0x00000060


	//   ....[1]....
        /*075c*/ 	.word	0x00000130


	//   ....[2]....
        /*0760*/ 	.word	0x00000230


	//   ....[3]....
        /*0764*/ 	.word	0x000003a0


	//   ....[4]....
        /*0768*/ 	.word	0x00000500


	//   ....[5]....
        /*076c*/ 	.word	0x00000620


	//   ....[6]....
        /*0770*/ 	.word	0x00000780


	//   ....[7]....
        /*0774*/ 	.word	0x00001400


	//   ....[8]....
        /*0778*/ 	.word	0x00004360


	//   ....[9]....
        /*077c*/ 	.word	0x000043d0


	//   ....[10]....
        /*0780*/ 	.word	0x000048b0


	//   ....[11]....
        /*0784*/ 	.word	0x00004900


	//   ....[12]....
        /*0788*/ 	.word	0x00008350


	//   ....[13]....
        /*078c*/ 	.word	0x00008380


	//   ....[14]....
        /*0790*/ 	.word	0x000085d0


	//   ....[15]....
        /*0794*/ 	.word	0x000085f0


	//   ....[16]....
        /*0798*/ 	.word	0x00009bc0


	//   ....[17]....
        /*079c*/ 	.word	0x00009c80


	//   ....[18]....
        /*07a0*/ 	.word	0x00009f50


	//   ....[19]....
        /*07a4*/ 	.word	0x00009f60


	//   ....[20]....
        /*07a8*/ 	.word	0x0000b480


	//   ....[21]....
        /*07ac*/ 	.word	0x0000b4c0


	//   ....[22]....
        /*07b0*/ 	.word	0x0000b510


	//   ....[23]....
        /*07b4*/ 	.word	0x0000b540


	//   ....[24]....
        /*07b8*/ 	.word	0x0000bc20


	//   ....[25]....
        /*07bc*/ 	.word	0x0000bc60


	//   ....[26]....
        /*07c0*/ 	.word	0x0000bd60


	//   ....[27]....
        /*07c4*/ 	.word	0x0000bd80


	//   ....[28]....
        /*07c8*/ 	.word	0x0000be80


	//   ....[29]....
        /*07cc*/ 	.word	0x0000bea0


	//   ....[30]....
        /*07d0*/ 	.word	0x0000bfb0


	//   ....[31]....
        /*07d4*/ 	.word	0x0000bfd0


	//   ....[32]....
        /*07d8*/ 	.word	0x0000c820


	//   ....[33]....
        /*07dc*/ 	.word	0x0000c840


	//   ....[34]....
        /*07e0*/ 	.word	0x0000c940


	//   ....[35]....
        /*07e4*/ 	.word	0x0000c960


	//   ....[36]....
        /*07e8*/ 	.word	0x0000ca60


	//   ....[37]....
        /*07ec*/ 	.word	0x0000ca80


	//   ....[38]....
        /*07f0*/ 	.word	0x0000cb90


	//   ....[39]....
        /*07f4*/ 	.word	0x0000cbb0


	//   ....[40]....
        /*07f8*/ 	.word	0x0000cd30


	//   ....[41]....
        /*07fc*/ 	.word	0x0000cf20


	//   ....[42]....
        /*0800*/ 	.word	0x0000cf50


	//   ....[43]....
        /*0804*/ 	.word	0x0000cf80


	//   ....[44]....
        /*0808*/ 	.word	0x0000cfb0


	//   ....[45]....
        /*080c*/ 	.word	0x0000cfe0


	//   ....[46]....
        /*0810*/ 	.word	0x0000d010


	//   ....[47]....
        /*0814*/ 	.word	0x0000d180


	//   ....[48]....
        /*0818*/ 	.word	0x0000d1b0


	//   ....[49]....
        /*081c*/ 	.word	0x0000d1e0


	//   ....[50]....
        /*0820*/ 	.word	0x0000d210


	//   ....[51]....
        /*0824*/ 	.word	0x0000d240


	//   ....[52]....
        /*0828*/ 	.word	0x0000d270


	//   ....[53]....
        /*082c*/ 	.word	0x0000d310


	//   ....[54]....
        /*0830*/ 	.word	0x0000d340


	//   ....[55]....
        /*0834*/ 	.word	0x0000d3d0


	//   ....[56]....
        /*0838*/ 	.word	0x0000e3b0


	//   ....[57]....
        /*083c*/ 	.word	0x0000f040


	//   ....[58]....
        /*0840*/ 	.word	0x0000f070


	//   ....[59]....
        /*0844*/ 	.word	0x0000f0a0


	//   ....[60]....
        /*0848*/ 	.word	0x0000f0e0


	//   ....[61]....
        /*084c*/ 	.word	0x0000f1b0


	//   ....[62]....
        /*0850*/ 	.word	0x0000f210


	//   ....[63]....
        /*0854*/ 	.word	0x0000f2b0


	//   ....[64]....
        /*0858*/ 	.word	0x0000f2c0


	//   ....[65]....
        /*085c*/ 	.word	0x0000f360


	//   ....[66]....
        /*0860*/ 	.word	0x0000f370


	//   ....[67]....
        /*0864*/ 	.word	0x0000f410


	//   ....[68]....
        /*0868*/ 	.word	0x0000f420


	//   ....[69]....
        /*086c*/ 	.word	0x0000f4a0


	//   ....[70]....
        /*0870*/ 	.word	0x0000f4d0


	//   ....[71]....
        /*0874*/ 	.word	0x0000f4e0


	//   ....[72]....
        /*0878*/ 	.word	0x0000f500


	//   ....[73]....
        /*087c*/ 	.word	0x00012600


	//   ....[74]....
        /*0880*/ 	.word	0x00012660


	//   ....[75]....
        /*0884*/ 	.word	0x00012690


	//   ....[76]....
        /*0888*/ 	.word	0x000126c0


	//   ....[77]....
        /*088c*/ 	.word	0x000126f0


	//   ....[78]....
        /*0890*/ 	.word	0x00012720


	//   ....[79]....
        /*0894*/ 	.word	0x00012750


	//   ....[80]....
        /*0898*/ 	.word	0x00012760


	//   ....[81]....
        /*089c*/ 	.word	0x000128e0


	//   ....[82]....
        /*08a0*/ 	.word	0x00012910


	//   ....[83]....
        /*08a4*/ 	.word	0x00012940


	//   ....[84]....
        /*08a8*/ 	.word	0x00012970


	//   ....[85]....
        /*08ac*/ 	.word	0x000129a0


	//   ....[86]....
        /*08b0*/ 	.word	0x000129d0


	//   ....[87]....
        /*08b4*/ 	.word	0x00012a90


	//   ....[88]....
        /*08b8*/ 	.word	0x00012ab0


	//   ....[89]....
        /*08bc*/ 	.word	0x00012b20


	//   ....[90]....
        /*08c0*/ 	.word	0x00012fb0


	//   ....[91]....
        /*08c4*/ 	.word	0x00013480


	//   ....[92]....
        /*08c8*/ 	.word	0x00013600


	//   ....[93]....
        /*08cc*/ 	.word	0x00013650


	//   ....[94]....
        /*08d0*/ 	.word	0x000136d0


	//   ....[95]....
        /*08d4*/ 	.word	0x00013720


	//   ....[96]....
        /*08d8*/ 	.word	0x000138b0


	//   ....[97]....
        /*08dc*/ 	.word	0x00013940


	//   ....[98]....
        /*08e0*/ 	.word	0x00013a20


	//   ....[99]....
        /*08e4*/ 	.word	0x00013b40


	//   ....[100]....
        /*08e8*/ 	.word	0x00013ba0


	//   ....[101]....
        /*08ec*/ 	.word	0x00013cb0


	//   ....[102]....
        /*08f0*/ 	.word	0x00013d10


	//   ....[103]....
        /*08f4*/ 	.word	0x00013e20


	//   ....[104]....
        /*08f8*/ 	.word	0x00013e80


	//   ....[105]....
        /*08fc*/ 	.word	0x00013f80


	//   ....[106]....
        /*0900*/ 	.word	0x00013fe0


	//   ....[107]....
        /*0904*/ 	.word	0x000140c0


	//   ....[108]....
        /*0908*/ 	.word	0x00014430


	//   ....[109]....
        /*090c*/ 	.word	0x000144d0


	//   ....[110]....
        /*0910*/ 	.word	0x000145f0


	//   ....[111]....
        /*0914*/ 	.word	0x00014670


	//   ....[112]....
        /*0918*/ 	.word	0x000146f0


	//   ....[113]....
        /*091c*/ 	.word	0x00014770


	//   ....[114]....
        /*0920*/ 	.word	0x000147f0


	//   ....[115]....
        /*0924*/ 	.word	0x00014880


	//   ....[116]....
        /*0928*/ 	.word	0x00014920


	//   ....[117]....
        /*092c*/ 	.word	0x000149c0


	//   ....[118]....
        /*0930*/ 	.word	0x00014a40


	//   ....[119]....
        /*0934*/ 	.word	0x00014ac0


	//   ....[120]....
        /*0938*/ 	.word	0x00014b40


	//   ....[121]....
        /*093c*/ 	.word	0x00014bd0


	//   ....[122]....
        /*0940*/ 	.word	0x00014c50


	//   ....[123]....
        /*0944*/ 	.word	0x00014cf0


	//   ....[124]....
        /*0948*/ 	.word	0x00014d80


	//   ....[125]....
        /*094c*/ 	.word	0x00014eb0


	//----- nvinfo : EIATTR_REG_RECONFIG
	.align		4
.L_153:
        /*0950*/ 	.byte	0x01, 0x54
	.zero		2


	//----- nvinfo : EIATTR_SYSCALL_OFFSETS
	.align		4
        /*0954*/ 	.byte	0x04, 0x46
        /*0956*/ 	.short	(.L_155 - .L_154)


	//   ....[0]....
.L_154:
        /*0958*/ 	.word	0x000015e0


	//   ....[1]....
        /*095c*/ 	.word	0x0000dfa0


	//   ....[2]....
        /*0960*/ 	.word	0x0000e100


	//   ....[3]....
        /*0964*/ 	.word	0x0000e200


	//   ....[4]....
        /*0968*/ 	.word	0x0000ec20


	//----- nvinfo : EIATTR_MBARRIER_INSTR_OFFSETS
	.align		4
.L_155:
        /*096c*/ 	.byte	0x04, 0x39
        /*096e*/ 	.short	(.L_157 - .L_156)


	//   ....[0]....
.L_156:
        /*0970*/ 	.word	0x00000250
        /*0974*/ 	.word	0x000000ff
        /*0978*/ 	.word	0x00036800
        /*097c*/ 	.short	0x0100
        /*097e*/ 	.byte	0x08
	.zero		1


	//   ....[1]....
        /*0980*/ 	.word	0x00000260
        /*0984*/ 	.word	0x000000ff
        /*0988*/ 	.word	0x00036820
        /*098c*/ 	.short	0x0100
        /*098e*/ 	.byte	0x08
	.zero		1


	//   ....[2]....
        /*0990*/ 	.word	0x00000350
        /*0994*/ 	.word	0x000000ff
        /*0998*/ 	.word	0x00036830
        /*099c*/ 	.short	0x0100
        /*099e*/ 	.byte	0x08
	.zero		1


	//   ....[3]....
        /*09a0*/ 	.word	0x00000360
        /*09a4*/ 	.word	0x000000ff
        /*09a8*/ 	.word	0x00036840
        /*09ac*/ 	.short	0x0100
        /*09ae*/ 	.byte	0x08
	.zero		1


	//   ....[4]....
        /*09b0*/ 	.word	0x00000370
        /*09b4*/ 	.word	0x000000ff
        /*09b8*/ 	.word	0x00036838
        /*09bc*/ 	.short	0x0100
        /*09be*/ 	.byte	0x08
	.zero		1


	//   ....[5]....
        /*09c0*/ 	.word	0x00000380
        /*09c4*/ 	.word	0x000000ff
        /*09c8*/ 	.word	0x00036848
        /*09cc*/ 	.short	0x0100
        /*09ce*/ 	.byte	0x08
	.zero		1


	//   ....[6]....
        /*09d0*/ 	.word	0x000004b0
        /*09d4*/ 	.word	0x000000ff
        /*09d8*/ 	.word	0x00036850
        /*09dc*/ 	.short	0x0100
        /*09de*/ 	.byte	0x08
	.zero		1


	//   ....[7]....
        /*09e0*/ 	.word	0x000004c0
        /*09e4*/ 	.word	0x000000ff
        /*09e8*/ 	.word	0x00036860
        /*09ec*/ 	.short	0x0100
        /*09ee*/ 	.byte	0x08
	.zero		1


	//   ....[8]....
        /*09f0*/ 	.word	0x000004d0
        /*09f4*/ 	.word	0x000000ff
        /*09f8*/ 	.word	0x00036858
        /*09fc*/ 	.short	0x0100
        /*09fe*/ 	.byte	0x08
	.zero		1


	//   ....[9]....
        /*0a00*/ 	.word	0x000004e0
        /*0a04*/ 	.word	0x000000ff
        /*0a08*/ 	.word	0x00036868
        /*0a0c*/ 	.short	0x0100
        /*0a0e*/ 	.byte	0x08
	.zero		1


	//   ....[10]....
        /*0a10*/ 	.word	0x000005d0
        /*0a14*/ 	.word	0x000000ff
        /*0a18*/ 	.word	0x00036870
        /*0a1c*/ 	.short	0x0100
        /*0a1e*/ 	.byte	0x06
	.zero		1


	//   ....[11]....
        /*0a20*/ 	.word	0x000005e0
        /*0a24*/ 	.word	0x000000ff
        /*0a28*/ 	.word	0x00036880
        /*0a2c*/ 	.short	0x0100
        /*0a2e*/ 	.byte	0x06
	.zero		1


	//   ....[12]....
        /*0a30*/ 	.word	0x000005f0
        /*0a34*/ 	.word	0x000000ff
        /*0a38*/ 	.word	0x00036878
        /*0a3c*/ 	.short	0x0100
        /*0a3e*/ 	.byte	0x06
	.zero		1


	//   ....[13]....
        /*0a40*/ 	.word	0x00000600
        /*0a44*/ 	.word	0x000000ff
        /*0a48*/ 	.word	0x00036888
        /*0a4c*/ 	.short	0x0100
        /*0a4e*/ 	.byte	0x06
	.zero		1


	//   ....[14]....
        /*0a50*/ 	.word	0x00000730
        /*0a54*/ 	.word	0x000000ff
        /*0a58*/ 	.word	0x00036890
        /*0a5c*/ 	.short	0x0100
        /*0a5e*/ 	.byte	0x08
	.zero		1


	//   ....[15]....
        /*0a60*/ 	.word	0x00000740
        /*0a64*/ 	.word	0x000000ff
        /*0a68*/ 	.word	0x000368a0
        /*0a6c*/ 	.short	0x0100
        /*0a6e*/ 	.byte	0x08
	.zero		1


	//   ....[16]....
        /*0a70*/ 	.word	0x00000750
        /*0a74*/ 	.word	0x000000ff
        /*0a78*/ 	.word	0x00036898
        /*0a7c*/ 	.short	0x0100
        /*0a7e*/ 	.byte	0x08
	.zero		1


	//   ....[17]....
        /*0a80*/ 	.word	0x00000760
        /*0a84*/ 	.word	0x000000ff
        /*0a88*/ 	.word	0x000368a8
        /*0a8c*/ 	.short	0x0100
        /*0a8e*/ 	.byte	0x08
	.zero		1


	//   ....[18]....
        /*0a90*/ 	.word	0x00000890
        /*0a94*/ 	.word	0x000000ff
        /*0a98*/ 	.word	0x000368b0
        /*0a9c*/ 	.short	0x0100
        /*0a9e*/ 	.byte	0x08
	.zero		1


	//   ....[19]....
        /*0aa0*/ 	.word	0x000008a0
        /*0aa4*/ 	.word	0x000000ff
        /*0aa8*/ 	.word	0x000368c0
        /*0aac*/ 	.short	0x0100
        /*0aae*/ 	.byte	0x08
	.zero		1


	//   ....[20]....
        /*0ab0*/ 	.word	0x000008b0
        /*0ab4*/ 	.word	0x000000ff
        /*0ab8*/ 	.word	0x000368b8
        /*0abc*/ 	.short	0x0100
        /*0abe*/ 	.byte	0x08
	.zero		1


	//   ....[21]....
        /*0ac0*/ 	.word	0x000008c0
        /*0ac4*/ 	.word	0x000000ff
        /*0ac8*/ 	.word	0x000368c8
        /*0acc*/ 	.short	0x0100
        /*0ace*/ 	.byte	0x08
	.zero		1


	//   ....[22]....
        /*0ad0*/ 	.word	0x00001690
        /*0ad4*/ 	.word	0x00000005
        /*0ad8*/ 	.word	0x00036800
        /*0adc*/ 	.short	0x010a
        /*0ade*/ 	.byte	0x3f
	.zero		1


	//   ....[23]....
        /*0ae0*/ 	.word	0x00001700
        /*0ae4*/ 	.word	0x00000002
        /*0ae8*/ 	.word	0x00036830
        /*0aec*/ 	.short	0x010a
        /*0aee*/ 	.byte	0x3f
	.zero		1


	//   ....[24]....
        /*0af0*/ 	.word	0x00001770
        /*0af4*/ 	.word	0x00000002
        /*0af8*/ 	.word	0x00036830
        /*0afc*/ 	.short	0x010a
        /*0afe*/ 	.byte	0x3f
	.zero		1


	//   ....[25]....
        /*0b00*/ 	.word	0x000043a0
        /*0b04*/ 	.word	0x00000002
        /*0b08*/ 	.word	0x00000000
        /*0b0c*/ 	.short	0x0101
        /*0b0e*/ 	.byte	0x3f
	.zero		1


	//   ....[26]....
        /*0b10*/ 	.word	0x00005aa0
        /*0b14*/ 	.word	0x0000000c
        /*0b18*/ 	.word	0x00036830
        /*0b1c*/ 	.short	0x010a
        /*0b1e*/ 	.byte	0x3f
	.zero		1


	//   ....[27]....
        /*0b20*/ 	.word	0x00005af0
        /*0b24*/ 	.word	0x0000000c
        /*0b28*/ 	.word	0x00036830
        /*0b2c*/ 	.short	0x010a
        /*0b2e*/ 	.byte	0x3f
	.zero		1


	//   ....[28]....
        /*0b30*/ 	.word	0x00008030
        /*0b34*/ 	.word	0x0000000d
        /*0b38*/ 	.word	0x00036850
        /*0b3c*/ 	.short	0x010a
        /*0b3e*/ 	.byte	0x3f
	.zero		1


	//   ....[29]....
        /*0b40*/ 	.word	0x00008070
        /*0b44*/ 	.word	0x0000000d
        /*0b48*/ 	.word	0x00036850
        /*0b4c*/ 	.short	0x010a
        /*0b4e*/ 	.byte	0x3f
	.zero		1


	//   ....[30]....
        /*0b50*/ 	.word	0x00008ec0
        /*0b54*/ 	.word	0x00000090
        /*0b58*/ 	.word	0x00000000
        /*0b5c*/ 	.short	0x0101
        /*0b5e*/ 	.byte	0x3f
	.zero		1


	//   ....[31]....
        /*0b60*/ 	.word	0x00009010
        /*0b64*/ 	.word	0x00000090
        /*0b68*/ 	.word	0x00000000
        /*0b6c*/ 	.short	0x0101
        /*0b6e*/ 	.byte	0x3f
	.zero		1


	//   ....[32]....
        /*0b70*/ 	.word	0x00009b20
        /*0b74*/ 	.word	0x0000000b
        /*0b78*/ 	.word	0x00036850
        /*0b7c*/ 	.short	0x010a
        /*0b7e*/ 	.byte	0x3f
	.zero		1


	//   ....[33]....
        /*0b80*/ 	.word	0x00009b60
        /*0b84*/ 	.word	0x0000000b
        /*0b88*/ 	.word	0x00036850
        /*0b8c*/ 	.short	0x010a
        /*0b8e*/ 	.byte	0x3f
	.zero		1


	//   ....[34]....
        /*0b90*/ 	.word	0x0000a0f0
        /*0b94*/ 	.word	0x0000000a
        /*0b98*/ 	.word	0x00000000
        /*0b9c*/ 	.short	0x0101
        /*0b9e*/ 	.byte	0x3f
	.zero		1


	//   ....[35]....
        /*0ba0*/ 	.word	0x0000bc50
        /*0ba4*/ 	.word	0x0000002e
        /*0ba8*/ 	.word	0x00000000
        /*0bac*/ 	.short	0x0101
        /*0bae*/ 	.byte	0x3f
	.zero		1


	//   ....[36]....
        /*0bb0*/ 	.word	0x0000e650
        /*0bb4*/ 	.word	0x00000000
        /*0bb8*/ 	.word	0x00036840
        /*0bbc*/ 	.short	0x010a
        /*0bbe*/ 	.byte	0x3f
	.zero		1


	//   ....[37]....
        /*0bc0*/ 	.word	0x0000f690
        /*0bc4*/ 	.word	0x0000000a
        /*0bc8*/ 	.word	0x00036800
        /*0bcc*/ 	.short	0x0107
        /*0bce*/ 	.byte	0x3f
	.zero		1


	//   ....[38]....
        /*0bd0*/ 	.word	0x0000f7a0
        /*0bd4*/ 	.word	0x00000002
        /*0bd8*/ 	.word	0x00036800
        /*0bdc*/ 	.short	0x0101
        /*0bde*/ 	.byte	0x3f
	.zero		1


	//   ....[39]....
        /*0be0*/ 	.word	0x0000f7c0
        /*0be4*/ 	.word	0x00000002
        /*0be8*/ 	.word	0x00036820
        /*0bec*/ 	.short	0x010a
        /*0bee*/ 	.byte	0x3f
	.zero		1


	//   ....[40]....
        /*0bf0*/ 	.word	0x0000fb40
        /*0bf4*/ 	.word	0x00000003
        /*0bf8*/ 	.word	0x00036840
        /*0bfc*/ 	.short	0x010a
        /*0bfe*/ 	.byte	0x3f
	.zero		1


	//   ....[41]....
        /*0c00*/ 	.word	0x00010000
        /*0c04*/ 	.word	0x00000003
        /*0c08*/ 	.word	0x00000060
        /*0c0c*/ 	.short	0x010a
        /*0c0e*/ 	.byte	0x3f
	.zero		1


	//   ....[42]....
        /*0c10*/ 	.word	0x00010800
        /*0c14*/ 	.word	0x00000003
        /*0c18*/ 	.word	0x00036840
        /*0c1c*/ 	.short	0x010a
        /*0c1e*/ 	.byte	0x3f
	.zero		1


	//   ....[43]....
        /*0c20*/ 	.word	0x00010cc0
        /*0c24*/ 	.word	0x00000002
        /*0c28*/ 	.word	0x00000060
        /*0c2c*/ 	.short	0x010a
        /*0c2e*/ 	.byte	0x3f
	.zero		1


	//   ....[44]....
        /*0c30*/ 	.word	0x000113e0
        /*0c34*/ 	.word	0x00000002
        /*0c38*/ 	.word	0x00036840
        /*0c3c*/ 	.short	0x010a
        /*0c3e*/ 	.byte	0x3f
	.zero		1


	//   ....[45]....
        /*0c40*/ 	.word	0x000118a0
        /*0c44*/ 	.word	0x00000002
        /*0c48*/ 	.word	0x00000060
        /*0c4c*/ 	.short	0x010a
        /*0c4e*/ 	.byte	0x3f
	.zero		1


	//   ....[46]....
        /*0c50*/ 	.word	0x00011f50
        /*0c54*/ 	.word	0x00000002
        /*0c58*/ 	.word	0x00036860
        /*0c5c*/ 	.short	0x010a
        /*0c5e*/ 	.byte	0x3f
	.zero		1


	//   ....[47]....
        /*0c60*/ 	.word	0x00012f30
        /*0c64*/ 	.word	0x00000000
        /*0c68*/ 	.word	0x00036820
        /*0c6c*/ 	.short	0x010a
        /*0c6e*/ 	.byte	0x3f
	.zero		1


	//   ....[48]....
        /*0c70*/ 	.word	0x000130f0
        /*0c74*/ 	.word	0x00000006
        /*0c78*/ 	.word	0x00000000
        /*0c7c*/ 	.short	0x010a
        /*0c7e*/ 	.byte	0x3f
	.zero		1


	//   ....[49]....
        /*0c80*/ 	.word	0x00013160
        /*0c84*/ 	.word	0x00000007
        /*0c88*/ 	.word	0x00000000
        /*0c8c*/ 	.short	0x010a
        /*0c8e*/ 	.byte	0x3f
	.zero		1


	//   ....[50]....
        /*0c90*/ 	.word	0x000131d0
        /*0c94*/ 	.word	0x00000004
        /*0c98*/ 	.word	0x00000000
        /*0c9c*/ 	.short	0x010a
        /*0c9e*/ 	.byte	0x3f
	.zero		1


	//   ....[51]....
        /*0ca0*/ 	.word	0x00013200
        /*0ca4*/ 	.word	0x00000003
        /*0ca8*/ 	.word	0x00000000
        /*0cac*/ 	.short	0x010a
        /*0cae*/ 	.byte	0x3f
	.zero		1


	//   ....[52]....
        /*0cb0*/ 	.word	0x00013260
        /*0cb4*/ 	.word	0x00000005
        /*0cb8*/ 	.word	0x00036800
        /*0cbc*/ 	.short	0x010a
        /*0cbe*/ 	.byte	0x3f
	.zero		1


	//   ....[53]....
        /*0cc0*/ 	.word	0x000132b0
        /*0cc4*/ 	.word	0x00000002
        /*0cc8*/ 	.word	0x00036830
        /*0ccc*/ 	.short	0x010a
        /*0cce*/ 	.byte	0x3f
	.zero		1


	//   ....[54]....
        /*0cd0*/ 	.word	0x00013300
        /*0cd4*/ 	.word	0x0000000c
        /*0cd8*/ 	.word	0x00036830
        /*0cdc*/ 	.short	0x010a
        /*0cde*/ 	.byte	0x3f
	.zero		1


	//   ....[55]....
        /*0ce0*/ 	.word	0x00013350
        /*0ce4*/ 	.word	0x0000000d
        /*0ce8*/ 	.word	0x00036850
        /*0cec*/ 	.short	0x010a
        /*0cee*/ 	.byte	0x3f
	.zero		1


	//   ....[56]....
        /*0cf0*/ 	.word	0x000133a0
        /*0cf4*/ 	.word	0x0000000b
        /*0cf8*/ 	.word	0x00036850
        /*0cfc*/ 	.short	0x010a
        /*0cfe*/ 	.byte	0x3f
	.zero		1


	//   ....[57]....
        /*0d00*/ 	.word	0x00013540
        /*0d04*/ 	.word	0x00000000
        /*0d08*/ 	.word	0x00036840
        /*0d0c*/ 	.short	0x010a
        /*0d0e*/ 	.byte	0x3f
	.zero		1


	//   ....[58]....
        /*0d10*/ 	.word	0x00014150
        /*0d14*/ 	.word	0x00000002
        /*0d18*/ 	.word	0x00036820
        /*0d1c*/ 	.short	0x010a
        /*0d1e*/ 	.byte	0x3f
	.zero		1


	//   ....[59]....
        /*0d20*/ 	.word	0x000141a0
        /*0d24*/ 	.word	0x00000003
        /*0d28*/ 	.word	0x00036840
        /*0d2c*/ 	.short	0x010a
        /*0d2e*/ 	.byte	0x3f
	.zero		1


	//   ....[60]....
        /*0d30*/ 	.word	0x000141f0
        /*0d34*/ 	.word	0x00000003
        /*0d38*/ 	.word	0x00000060
        /*0d3c*/ 	.short	0x010a
        /*0d3e*/ 	.byte	0x3f
	.zero		1


	//   ....[61]....
        /*0d40*/ 	.word	0x00014240
        /*0d44*/ 	.word	0x00000003
        /*0d48*/ 	.word	0x00036840
        /*0d4c*/ 	.short	0x010a
        /*0d4e*/ 	.byte	0x3f
	.zero		1


	//   ....[62]....
        /*0d50*/ 	.word	0x00014290
        /*0d54*/ 	.word	0x00000002
        /*0d58*/ 	.word	0x00000060
        /*0d5c*/ 	.short	0x010a
        /*0d5e*/ 	.byte	0x3f
	.zero		1


	//   ....[63]....
        /*0d60*/ 	.word	0x000142e0
        /*0d64*/ 	.word	0x00000002
        /*0d68*/ 	.word	0x00036840
        /*0d6c*/ 	.short	0x010a
        /*0d6e*/ 	.byte	0x3f
	.zero		1


	//   ....[64]....
        /*0d70*/ 	.word	0x00014330
        /*0d74*/ 	.word	0x00000002
        /*0d78*/ 	.word	0x00000060
        /*0d7c*/ 	.short	0x010a
        /*0d7e*/ 	.byte	0x3f
	.zero		1


	//   ....[65]....
        /*0d80*/ 	.word	0x00014380
        /*0d84*/ 	.word	0x00000002
        /*0d88*/ 	.word	0x00036860
        /*0d8c*/ 	.short	0x010a
        /*0d8e*/ 	.byte	0x3f
	.zero		1


	//   ....[66]....
        /*0d90*/ 	.word	0x00014dd0
        /*0d94*/ 	.word	0x00000000
        /*0d98*/ 	.word	0x00036820
        /*0d9c*/ 	.short	0x010a
        /*0d9e*/ 	.byte	0x3f
	.zero		1


	//   ....[67]....
        /*0da0*/ 	.word	0x00014f70
        /*0da4*/ 	.word	0x00000006
        /*0da8*/ 	.word	0x00000000
        /*0dac*/ 	.short	0x010a
        /*0dae*/ 	.byte	0x3f
	.zero		1


	//   ....[68]....
        /*0db0*/ 	.word	0x00014fc0
        /*0db4*/ 	.word	0x00000007
        /*0db8*/ 	.word	0x00000000
        /*0dbc*/ 	.short	0x010a
        /*0dbe*/ 	.byte	0x3f
	.zero		1


	//   ....[69]....
        /*0dc0*/ 	.word	0x00015010
        /*0dc4*/ 	.word	0x00000004
        /*0dc8*/ 	.word	0x00000000
        /*0dcc*/ 	.short	0x010a
        /*0dce*/ 	.byte	0x3f
	.zero		1


	//----- nvinfo : EIATTR_NUM_MBARRIERS
	.align		4
.L_157:
        /*0dd0*/ 	.byte	0x03, 0x38
        /*0dd2*/ 	.short	0x0016


	//----- nvinfo : EIATTR_EXIT_INSTR_OFFSETS
	.align		4
        /*0dd4*/ 	.byte	0x04, 0x1c
        /*0dd6*/ 	.short	(.L_159 - .L_158)


	//   ....[0]....
.L_158:
        /*0dd8*/ 	.word	0x00000a30


	//   ....[1]....
        /*0ddc*/ 	.word	0x0000cce0


	//   ....[2]....
        /*0de0*/ 	.word	0x00013250


	//----- nvinfo : EIATTR_MAX_THREADS
	.align		4
.L_159:
        /*0de4*/ 	.byte	0x04, 0x05
        /*0de6*/ 	.short	(.L_161 - .L_160)
.L_160:
        /*0de8*/ 	.word	0x00000180
        /*0dec*/ 	.word	0x00000001
        /*0df0*/ 	.word	0x00000001


	//----- nvinfo : EIATTR_CRS_STACK_SIZE
	.align		4
.L_161:
        /*0df4*/ 	.byte	0x04, 0x1e
        /*0df6*/ 	.short	(.L_163 - .L_162)
.L_162:
        /*0df8*/ 	.word	0x00000000


	//----- nvinfo : EIATTR_CBANK_PARAM_SIZE
	.align		4
.L_163:
        /*0dfc*/ 	.byte	0x03, 0x19
        /*0dfe*/ 	.short	0x0af0


	//----- nvinfo : EIATTR_PARAM_CBANK
	.align		4
        /*0e00*/ 	.byte	0x04, 0x0a
        /*0e02*/ 	.short	(.L_165 - .L_164)
	.align		4
.L_164:
        /*0e04*/ 	.word	index@(.nv.constant0._ZN7cutlass13device_kernelIN5flash11enable_sm90INS1_16FlashAttnFwdSm90INS1_25CollectiveMainloopFwdSm90ILi2EN4cute5tupleIJNS5_1CILi1EEES8_S8_EEENS6_IJNS7_ILi128EEENS7_ILi112EEENS7_ILi192EEEEEELi192ENS_10bfloat16_tEfNS_4arch4Sm90ELb0ELb0ELb0ELb1ELb0ELb0ELb0ELb1ELb1ELb1ELb0ELb0EEENS1_21CollectiveEpilogueFwdINS6_IJSA_SC_SB_EEES9_SE_SG_Li256ELb1ELb1ELb0ELb0EEENS1_36VarlenDynamicPersistentTileSchedulerILi128ELi112ELi256ELi128ELb0ELb1ELb1ELb0ELb1ELb1EEEEEEEEEvNT_6ParamsE)
        /*0e08*/ 	.short	0x0210
        /*0e0a*/ 	.short	0x0af0


	//----- nvinfo : EIATTR_SW_WAR
	.align		4
.L_165:
        /*0e0c*/ 	.byte	0x04, 0x36
        /*0e0e*/ 	.short	(.L_167 - .L_166)
.L_166:
        /*0e10*/ 	.word	0x00000008
.L_167:


//--------------------- .nv.info._ZN7cutlass13device_kernelIN5flash11enable_sm90INS1_16FlashAttnFwdSm90INS1_25CollectiveMainloopFwdSm90ILi2EN4cute5tupleIJNS5_1CILi1EEES8_S8_EEENS6_IJNS7_ILi128EEENS7_ILi112EEENS7_ILi192EEEEEELi192ENS_10bfloat16_tEfNS_4arch4Sm90ELb0ELb0ELb0ELb1ELb0ELb1ELb0ELb1ELb1ELb1ELb0ELb0EEENS1_21CollectiveEpilogueFwdINS6_IJSA_SC_SB_EEES9_SE_SG_Li256ELb1ELb1ELb0ELb0EEENS1_36VarlenDynamicPersistentTileSchedulerILi128ELi112ELi256ELi128ELb0ELb1ELb1ELb0ELb1ELb1EEEEEEEEEvNT_6ParamsE --------------------------
	.section	.nv.info._ZN7cutlass13device_kernelIN5flash11enable_sm90INS1_16FlashAttnFwdSm90INS1_25CollectiveMainloopFwdSm90ILi2EN4cute5tupleIJNS5_1CILi1EEES8_S8_EEENS6_IJNS7_ILi128EEENS7_ILi112EEENS7_ILi192EEEEEELi192ENS_10bfloat16_tEfNS_4arch4Sm90ELb0ELb0ELb0ELb1ELb0ELb1ELb0ELb1ELb1ELb1ELb0ELb0EEENS1_21CollectiveEpilogueFwdINS6_IJSA_SC_SB_EEES9_SE_SG_Li256ELb1ELb1ELb0ELb0EEENS1_36VarlenDynamicPersistentTileSchedulerILi128ELi112ELi256ELi128ELb0ELb1ELb1ELb0ELb1ELb1EEEEEEEEEvNT_6ParamsE,"",@"SHT_CUDA_INFO"
	.sectionflags	@""
	.align	4


	//----- nvinfo : EIATTR_CUDA_API_VERSION
	.align		4
        /*0000*/ 	.byte	0x04, 0x37
        /*0002*/ 	.short	(.L_169 - .L_168)
.L_168:
        /*0004*/ 	.word	0x00000082


	//----- nvinfo : EIATTR_KPARAM_INFO
	.align		4
.L_169:
        /*0008*/ 	.byte	0x04, 0x17
        /*000a*/ 	.short	(.L_171 - .L_170)
.L_170:
        /*000c*/ 	.word	0x00000000
        /*0010*/ 	.short	0x0000
        /*0012*/ 	.short	0x0070
        /*0014*/ 	.byte	0x00, 0xf0, 0x01, 0x2a


	//----- nvinfo : EIATTR_SPARSE_MMA_MASK
	.align		4
.L_171:
        /*0018*/ 	.byte	0x03, 0x50
        /*001a*/ 	.short	0x0000


	//----- nvinfo : EIATTR_MAXREG_COUNT
	.align		4
        /*001c*/ 	.byte	0x03, 0x1b
        /*001e*/ 	.short	0x00a8


	//----- nvinfo : EIATTR_NUM_BARRIERS
	.align		4
        /*0020*/ 	.byte	0x02, 0x4c
        /*0022*/ 	.byte	0x10
	.zero		1


	//----- nvinfo : EIATTR_EXTERNS
	.align		4
        /*0024*/ 	.byte	0x04, 0x0f
        /*0026*/ 	.short	(.L_173 - .L_172)


	//   ....[0]....
	.align		4
.L_172:
        /*0028*/ 	.word	index@(__assertfail)


	//----- nvinfo : EIATTR_ANNOTATIONS
	.align		4
.L_173:
        /*002c*/ 	.byte	0x04, 0x55
        /*002e*/ 	.short	(.L_175 - .L_174)


	//   ....[0]....
.L_174:
        /* <DEDUP_REMOVED lines=128> */


	//----- nvinfo : EIATTR_MERCURY_ISA_VERSION
	.align		4
.L_175:
        /*0820*/ 	.byte	0x03, 0x5f
        /*0822*/ 	.short	0x0101


	//----- nvinfo : EIATTR_UNUSED_LOAD_BYTE_OFFSET
	.align		4
        /*0824*/ 	.byte	0x04, 0x44
        /*0826*/ 	.short	(.L_177 - .L_176)


	//   ....[0]....
.L_176:
        /*0828*/ 	.word	0x00000ab0
        /*082c*/ 	.word	0x0000fff0


	//   ....[1]....
        /*0830*/ 	.word	0x0001c150
        /*0834*/ 	.word	0x0000fff0


	//----- nvinfo : EIATTR_INT_WARP_WIDE_INSTR_OFFSETS
	.align		4
.L_177:
        /*0838*/ 	.byte	0x04, 0x31
        /*083a*/ 	.short	(.L_179 - .L_178)


	//   ....[0]....
.L_178:
        /*083c*/ 	.word	0x00000190


	//   ....[1]....
        /*0840*/ 	.word	0x000001d0


	//   ....[2]....
        /*0844*/ 	.word	0x00000240


	//   ....[3]....
        /*0848*/ 	.word	0x00020f60


	//   ....[4]....
        /*084c*/ 	.word	0x00020ff0


	//   ....[5]....
        /*0850*/ 	.word	0x00024fa0


	//   ....[6]....
        /*0854*/ 	.word	0x00025000


	//----- nvinfo : EIATTR_COOP_GROUP_MASK_REGIDS
	.align		4
.L_179:
        /*0858*/ 	.byte	0x04, 0x29
        /*085a*/ 	.short	(.L_181 - .L_180)


	//   ....[0]....
.L_180:
        /*085c*/ 	.word	0xffffffff


	//   ....[1]....
        /*0860*/ 	.word	0xffffffff


	//   ....[2]....
        /*0864*/ 	.word	0xffffffff


	//   ....[3]....
        /*0868*/ 	.word	0xffffffff


	//   ....[4]....
        /*086c*/ 	.word	0xffffffff


	//   ....[5]....
        /*0870*/ 	.word	0xffffffff


	//   ....[6]....
        /*0874*/ 	.word	0xffffffff


	//   ....[7]....
        /*0878*/ 	.word	0xffffffff


	//   ....[8]....
        /*087c*/ 	.word	0xffffffff


	//   ....[9]....
        /*0880*/ 	.word	0xffffffff


	//   ....[10]....
        /*0884*/ 	.word	0xffffffff


	//   ....[11]....
        /*0888*/ 	.word	0xffffffff


	//   ....[12]....
        /*088c*/ 	.word	0xffffffff


	//   ....[13]....
        /*0890*/ 	.word	0xffffffff


	//   ....[14]....
        /*0894*/ 	.word	0xffffffff


	//   ....[15]....
        /*0898*/ 	.word	0xffffffff


	//   ....[16]....
        /*089c*/ 	.word	0xffffffff


	//   ....[17]....
        /*08a0*/ 	.word	0xffffffff


	//   ....[18]....
        /*08a4*/ 	.word	0xffffffff


	//   ....[19]....
        /*08a8*/ 	.word	0xffffffff


	//   ....[20]....
        /*08ac*/ 	.word	0xffffffff


	//   ....[21]....
        /*08b0*/ 	.word	0xffffffff


	//   ....[22]....
        /*08b4*/ 	.word	0xffffffff


	//   ....[23]....
        /*08b8*/ 	.word	0xffffffff


	//   ....[24]....
        /*08bc*/ 	.word	0xffffffff


	//   ....[25]....
        /*08c0*/ 	.word	0xffffffff


	//   ....[26]....
        /*08c4*/ 	.word	0xffffffff


	//   ....[27]....
        /*08c8*/ 	.word	0xffffffff


	//   ....[28]....
        /*08cc*/ 	.word	0xffffffff


	//   ....[29]....
        /*08d0*/ 	.word	0xffffffff


	//   ....[30]....
        /*08d4*/ 	.word	0xffffffff


	//   ....[31]....
        /*08d8*/ 	.word	0xffffffff


	//   ....[32]....
        /*08dc*/ 	.word	0xffffffff


	//   ....[33]....
        /*08e0*/ 	.word	0xffffffff


	//   ....[34]....
        /*08e4*/ 	.word	0xffffffff


	//   ....[35]....
        /*08e8*/ 	.word	0xffffffff


	//   ....[36]....
        /*08ec*/ 	.word	0xffffffff


	//   ....[37]....
        /*08f0*/ 	.word	0xffffffff


	//   ....[38]....
        /*08f4*/ 	.word	0xffffffff


	//   ....[39]....
        /*08f8*/ 	.word	0xffffffff


	//   ....[40]....
        /*08fc*/ 	.word	0xffffffff


	//   ....[41]....
        /*0900*/ 	.word	0xffffffff


	//   ....[42]....
        /*0904*/ 	.word	0xffffffff


	//   ....[43]....
        /*0908*/ 	.word	0xffffffff


	//   ....[44]....
        /*090c*/ 	.word	0xffffffff


	//   ....[45]....
        /*0910*/ 	.word	0xffffffff


	//   ....[46]....
        /*0914*/ 	.word	0xffffffff


	//   ....[47]....
        /*0918*/ 	.word	0xffffffff


	//   ....[48]....
        /*091c*/ 	.word	0xffffffff


	//   ....[49]....
        /*0920*/ 	.word	0xffffffff


	//   ....[50]....
        /*0924*/ 	.word	0xffffffff


	//   ....[51]....
        /*0928*/ 	.word	0xffffffff


	//   ....[52]....
        /*092c*/ 	.word	0xffffffff


	//   ....[53]....
        /*0930*/ 	.word	0xffffffff


	//   ....[54]....
        /*0934*/ 	.word	0xffffffff


	//   ....[55]....
        /*0938*/ 	.word	0xffffffff


	//   ....[56]....
        /*093c*/ 	.word	0xffffffff


	//   ....[57]....
        /*0940*/ 	.word	0xffffffff


	//   ....[58]....
        /*0944*/ 	.word	0xffffffff


	//   ....[59]....
        /*0948*/ 	.word	0xffffffff


	//   ....[60]....
        /*094c*/ 	.word	0xffffffff


	//   ....[61]....
        /*0950*/ 	.word	0xffffffff


	//   ....[62]....
        /*0954*/ 	.word	0xffffffff


	//   ....[63]....
        /*0958*/ 	.word	0xffffffff


	//   ....[64]....
        /*095c*/ 	.word	0xffffffff


	//   ....[65]....
        /*0960*/ 	.word	0xffffffff


	//   ....[66]....
        /*0964*/ 	.word	0xffffffff


	//   ....[67]....
        /*0968*/ 	.word	0xffffffff


	//   ....[68]....
        /*096c*/ 	.word	0xffffffff


	//   ....[69]....
        /*0970*/ 	.word	0xffffffff


	//   ....[70]....
        /*0974*/ 	.word	0xffffffff


	//   ....[71]....
        /*0978*/ 	.word	0xffffffff


	//   ....[72]....
        /*097c*/ 	.word	0xffffffff


	//   ....[73]....
        /*0980*/ 	.word	0xffffffff


	//   ....[74]....
        /*0984*/ 	.word	0xffffffff


	//   ....[75]....
        /*0988*/ 	.word	0xffffffff


	//   ....[76]....
        /*098c*/ 	.word	0xffffffff


	//   ....[77]....
        /*0990*/ 	.word	0xffffffff


	//   ....[78]....
        /*0994*/ 	.word	0xffffffff


	//   ....[79]....
        /*0998*/ 	.word	0xffffffff


	//   ....[80]....
        /*099c*/ 	.word	0xffffffff


	//   ....[81]....
        /*09a0*/ 	.word	0xffffffff


	//   ....[82]....
        /*09a4*/ 	.word	0xffffffff


	//   ....[83]....
        /*09a8*/ 	.word	0xffffffff


	//   ....[84]....
        /*09ac*/ 	.word	0xffffffff


	//   ....[85]....
        /*09b0*/ 	.word	0xffffffff


	//   ....[86]....
        /*09b4*/ 	.word	0xffffffff


	//   ....[87]....
        /*09b8*/ 	.word	0xffffffff


	//   ....[88]....
        /*09bc*/ 	.word	0xffffffff


	//   ....[89]....
        /*09c0*/ 	.word	0xffffffff


	//   ....[90]....
        /*09c4*/ 	.word	0xffffffff


	//   ....[91]....
        /*09c8*/ 	.word	0xffffffff


	//   ....[92]....
        /*09cc*/ 	.word	0xffffffff


	//   ....[93]....
        /*09d0*/ 	.word	0xffffffff


	//   ....[94]....
        /*09d4*/ 	.word	0xffffffff


	//   ....[95]....
        /*09d8*/ 	.word	0xffffffff


	//   ....[96]....
        /*09dc*/ 	.word	0xffffffff


	//   ....[97]....
        /*09e0*/ 	.word	0xffffffff


	//   ....[98]....
        /*09e4*/ 	.word	0xffffffff


	//   ....[99]....
        /*09e8*/ 	.word	0xffffffff


	//   ....[100]....
        /*09ec*/ 	.word	0x0500000f


	//   ....[101]....
        /*09f0*/ 	.word	0x0500000f


	//   ....[102]....
        /*09f4*/ 	.word	0x0500000f


	//   ....[103]....
        /*09f8*/ 	.word	0x0500000f


	//   ....[104]....
        /*09fc*/ 	.word	0x0500000f


	//   ....[105]....
        /*0a00*/ 	.word	0x0500000f


	//   ....[106]....
        /*0a04*/ 	.word	0x0500000f


	//   ....[107]....
        /*0a08*/ 	.word	0x0500000f


	//   ....[108]....
        /*0a0c*/ 	.word	0x0500000f


	//   ....[109]....
        /*0a10*/ 	.word	0x0500000f


	//   ....[110]....
        /*0a14*/ 	.word	0x0500000f


	//   ....[111]....
        /*0a18*/ 	.word	0x0500000f


	//   ....[112]....
        /*0a1c*/ 	.word	0x0500000f


	//   ....[113]....
        /*0a20*/ 	.word	0x0500000f


	//   ....[114]....
        /*0a24*/ 	.word	0x0500000f


	//   ....[115]....
        /*0a28*/ 	.word	0x0500000f


	//   ....[116]....
        /*0a2c*/ 	.word	0x0500000f


	//   ....[117]....
        /*0a30*/ 	.word	0x0500000f


	//   ....[118]....
        /*0a34*/ 	.word	0x0500000f


	//   ....[119]....
        /*0a38*/ 	.word	0x0500000f


	//   ....[120]....
        /*0a3c*/ 	.word	0x0500000f


	//   ....[121]....
        /*0a40*/ 	.word	0x0500000f


	//   ....[122]....
        /*0a44*/ 	.word	0x0500000f


	//   ....[123]....
        /*0a48*/ 	.word	0x0500000f


	//   ....[124]....
        /*0a4c*/ 	.word	0x0500000f


	//   ....[125]....
        /*0a50*/ 	.word	0x0500000f


	//   ....[126]....
        /*0a54*/ 	.word	0x0500000f


	//   ....[127]....
        /*0a58*/ 	.word	0x0500000f


	//   ....[128]....
        /*0a5c*/ 	.word	0x0500000f


	//   ....[129]....
        /*0a60*/ 	.word	0x0500000f


	//   ....[130]....
        /*0a64*/ 	.word	0x0500000f


	//   ....[131]....
        /*0a68*/ 	.word	0x0500000f


	//   ....[132]....
        /*0a6c*/ 	.word	0x0500000f


	//   ....[133]....
        /*0a70*/ 	.word	0x0500000f


	//   ....[134]....
        /*0a74*/ 	.word	0x0500000f


	//   ....[135]....
        /*0a78*/ 	.word	0x0500000f


	//   ....[136]....
        /*0a7c*/ 	.word	0x0500000f


	//   ....[137]....
        /*0a80*/ 	.word	0x0500000f


	//   ....[138]....
        /*0a84*/ 	.word	0x0500000f


	//   ....[139]....
        /*0a88*/ 	.word	0x0500000f


	//   ....[140]....
        /*0a8c*/ 	.word	0x0500000f


	//   ....[141]....
        /*0a90*/ 	.word	0x0500000f


	//   ....[142]....
        /*0a94*/ 	.word	0x0500000f


	//   ....[143]....
        /*0a98*/ 	.word	0x0500000f


	//----- nvinfo : EIATTR_COOP_GROUP_INSTR_OFFSETS
	.align		4
.L_181:
        /*0a9c*/ 	.byte	0x04, 0x28
        /*0a9e*/ 	.short	(.L_183 - .L_182)


	//   ....[0]....
.L_182:
        /*0aa0*/ 	.word	0x00000060


	//   ....[1]....
        /*0aa4*/ 	.word	0x000001a0


	//   ....[2]....
        /*0aa8*/ 	.word	0x000001f0


	//   ....[3]....
        /*0aac*/ 	.word	0x00000420


	//   ....[4]....
        /*0ab0*/ 	.word	0x00000580


	//   ....[5]....
        /*0ab4*/ 	.word	0x000006a0


	//   ....[6]....
        /*0ab8*/ 	.word	0x00000800


	//   ....[7]....
        /*0abc*/ 	.word	0x0000b0e0


	//   ....[8]....
        /*0ac0*/ 	.word	0x0000b680


	//   ....[9]....
        /*0ac4*/ 	.word	0x0000b690


	//   ....[10]....
        /*0ac8*/ 	.word	0x0000b6a0


	//   ....[11]....
        /*0acc*/ 	.word	0x0000b6b0


	//   ....[12]....
        /*0ad0*/ 	.word	0x0000e180


	//   ....[13]....
        /*0ad4*/ 	.word	0x0000e190


	//   ....[14]....
        /*0ad8*/ 	.word	0x0000e1a0


	//   ....[15]....
        /*0adc*/ 	.word	0x0000e1b0


	//   ....[16]....
        /*0ae0*/ 	.word	0x000147d0


	//   ....[17]....
        /*0ae4*/ 	.word	0x000148a0


	//   ....[18]....
        /*0ae8*/ 	.word	0x00014b90


	//   ....[19]....
        /*0aec*/ 	.word	0x00014bb0


	//   ....[20]....
        /*0af0*/ 	.word	0x00019cb0


	//   ....[21]....
        /*0af4*/ 	.word	0x00019cd0


	//   ....[22]....
        /*0af8*/ 	.word	0x0001a490


	//   ....[23]....
        /*0afc*/ 	.word	0x0001a4b0


	//   ....[24]....
        /*0b00*/ 	.word	0x0001b900


	//   ....[25]....
        /*0b04*/ 	.word	0x0001b910


	//   ....[26]....
        /*0b08*/ 	.word	0x0001b940


	//   ....[27]....
        /*0b0c*/ 	.word	0x0001b950


	//   ....[28]....
        /*0b10*/ 	.word	0x0001cf60


	//   ....[29]....
        /*0b14*/ 	.word	0x0001cfc0


	//   ....[30]....
        /*0b18*/ 	.word	0x0001d000


	//   ....[31]....
        /*0b1c*/ 	.word	0x0001d030


	//   ....[32]....
        /*0b20*/ 	.word	0x0001d670


	//   ....[33]....
        /*0b24*/ 	.word	0x0001d690


	//   ....[34]....
        /*0b28*/ 	.word	0x0001d790


	//   ....[35]....
        /*0b2c*/ 	.word	0x0001d7b0


	//   ....[36]....
        /*0b30*/ 	.word	0x0001d8b0


	//   ....[37]....
        /*0b34*/ 	.word	0x0001d8d0


	//   ....[38]....
        /*0b38*/ 	.word	0x0001d9e0


	//   ....[39]....
        /*0b3c*/ 	.word	0x0001da00


	//   ....[40]....
        /*0b40*/ 	.word	0x0001e2a0


	//   ....[41]....
        /*0b44*/ 	.word	0x0001e2c0


	//   ....[42]....
        /*0b48*/ 	.word	0x0001e3c0


	//   ....[43]....
        /*0b4c*/ 	.word	0x0001e3e0


	//   ....[44]....
        /*0b50*/ 	.word	0x0001e4e0


	//   ....[45]....
        /*0b54*/ 	.word	0x0001e500


	//   ....[46]....
        /*0b58*/ 	.word	0x0001e610


	//   ....[47]....
        /*0b5c*/ 	.word	0x0001e630


	//   ....[48]....
        /*0b60*/ 	.word	0x0001e7c0


	//   ....[49]....
        /*0b64*/ 	.word	0x0001e990


	//   ....[50]....
        /*0b68*/ 	.word	0x0001e9c0


	//   ....[51]....
        /*0b6c*/ 	.word	0x0001e9f0


	//   ....[52]....
        /*0b70*/ 	.word	0x0001ea20


	//   ....[53]....
        /*0b74*/ 	.word	0x0001ea50


	//   ....[54]....
        /*0b78*/ 	.word	0x0001ea80


	//   ....[55]....
        /*0b7c*/ 	.word	0x0001ebf0


	//   ....[56]....
        /*0b80*/ 	.word	0x0001ec20


	//   ....[57]....
        /*0b84*/ 	.word	0x0001ec50


	//   ....[58]....
        /*0b88*/ 	.word	0x0001ec80


	//   ....[59]....
        /*0b8c*/ 	.word	0x0001ecb0


	//   ....[60]....
        /*0b90*/ 	.word	0x0001ece0


	//   ....[61]....
        /*0b94*/ 	.word	0x0001ed70


	//   ....[62]....
        /*0b98*/ 	.word	0x0001eda0


	//   ....[63]....
        /*0b9c*/ 	.word	0x0001ee30


	//   ....[64]....
        /*0ba0*/ 	.word	0x0001f9d0


	//   ....[65]....
        /*0ba4*/ 	.word	0x00021570


	//   ....[66]....
        /*0ba8*/ 	.word	0x00022230


	//   ....[67]....
        /*0bac*/ 	.word	0x00022270


	//   ....[68]....
        /*0bb0*/ 	.word	0x00022290


	//   ....[69]....
        /*0bb4*/ 	.word	0x000222b0


	//   ....[70]....
        /*0bb8*/ 	.word	0x00022380


	//   ....[71]....
        /*0bbc*/ 	.word	0x000223e0


	//   ....[72]....
        /*0bc0*/ 	.word	0x00022480


	//   ....[73]....
        /*0bc4*/ 	.word	0x00022490


	//   ....[74]....
        /*0bc8*/ 	.word	0x00022530


	//   ....[75]....
        /*0bcc*/ 	.word	0x00022540


	//   ....[76]....
        /*0bd0*/ 	.word	0x000225e0


	//   ....[77]....
        /*0bd4*/ 	.word	0x000225f0


	//   ....[78]....
        /*0bd8*/ 	.word	0x00022670


	//   ....[79]....
        /*0bdc*/ 	.word	0x000226a0


	//   ....[80]....
        /*0be0*/ 	.word	0x000226f0


	//   ....[81]....
        /*0be4*/ 	.word	0x00022730


	//   ....[82]....
        /*0be8*/ 	.word	0x000257c0


	//   ....[83]....
        /*0bec*/ 	.word	0x000257f0


	//   ....[84]....
        /*0bf0*/ 	.word	0x00025830


	//   ....[85]....
        /*0bf4*/ 	.word	0x00025860


	//   ....[86]....
        /*0bf8*/ 	.word	0x00025890


	//   ....[87]....
        /*0bfc*/ 	.word	0x000258c0


	//   ....[88]....
        /*0c00*/ 	.word	0x000258f0


	//   ....[89]....
        /*0c04*/ 	.word	0x00025920


	//   ....[90]....
        /*0c08*/ 	.word	0x00025aa0


	//   ....[91]....
        /*0c0c*/ 	.word	0x00025ad0


	//   ....[92]....
        /*0c10*/ 	.word	0x00025b00


	//   ....[93]....
        /*0c14*/ 	.word	0x00025b30


	//   ....[94]....
        /*0c18*/ 	.word	0x00025b60


	//   ....[95]....
        /*0c1c*/ 	.word	0x00025b90


	//   ....[96]....
        /*0c20*/ 	.word	0x00025c50


	//   ....[97]....
        /*0c24*/ 	.word	0x00025c70


	//   ....[98]....
        /*0c28*/ 	.word	0x00025ce0


	//   ....[99]....
        /*0c2c*/ 	.word	0x00026170


	//   ....[100]....
        /*0c30*/ 	.word	0x000265d0


	//   ....[101]....
        /*0c34*/ 	.word	0x00026660


	//   ....[102]....
        /*0c38*/ 	.word	0x000266b0


	//   ....[103]....
        /*0c3c*/ 	.word	0x00026700


	//   ....[104]....
        /*0c40*/ 	.word	0x000267e0


	//   ....[105]....
        /*0c44*/ 	.word	0x00026870


	//   ....[106]....
        /*0c48*/ 	.word	0x000268d0


	//   ....[107]....
        /*0c4c*/ 	.word	0x00026930


	//   ....[108]....
        /*0c50*/ 	.word	0x00026b80


	//   ....[109]....
        /*0c54*/ 	.word	0x00026e70


	//   ....[110]....
        /*0c58*/ 	.word	0x00026fe0


	//   ....[111]....
        /*0c5c*/ 	.word	0x00027030


	//   ....[112]....
        /*0c60*/ 	.word	0x000270b0


	//   ....[113]....
        /*0c64*/ 	.word	0x00027100


	//   ....[114]....
        /*0c68*/ 	.word	0x000272a0


	//   ....[115]....
        /*0c6c*/ 	.word	0x00027330


	//   ....[116]....
        /*0c70*/ 	.word	0x00027410


	//   ....[117]....
        /*0c74*/ 	.word	0x00027520


	//   ....[118]....
        /*0c78*/ 	.word	0x00027580


	//   ....[119]....
        /*0c7c*/ 	.word	0x00027690


	//   ....[120]....
        /*0c80*/ 	.word	0x000276f0


	//   ....[121]....
        /*0c84*/ 	.word	0x00027800


	//   ....[122]....
        /*0c88*/ 	.word	0x00027860


	//   ....[123]....
        /*0c8c*/ 	.word	0x00027950


	//   ....[124]....
        /*0c90*/ 	.word	0x000279d0


	//   ....[125]....
        /*0c94*/ 	.word	0x00027ab0


	//   ....[126]....
        /*0c98*/ 	.word	0x00027e20


	//   ....[127]....
        /*0c9c*/ 	.word	0x00027ec0


	//   ....[128]....
        /*0ca0*/ 	.word	0x00027fe0


	//   ....[129]....
        /*0ca4*/ 	.word	0x00028060


	//   ....[130]....
        /*0ca8*/ 	.word	0x000280e0


	//   ....[131]....
        /*0cac*/ 	.word	0x00028160


	//   ....[132]....
        /*0cb0*/ 	.word	0x000281e0


	//   ....[133]....
        /*0cb4*/ 	.word	0x00028270


	//   ....[134]....
        /*0cb8*/ 	.word	0x00028310


	//   ....[135]....
        /*0cbc*/ 	.word	0x000283c0


	//   ....[136]....
        /*0cc0*/ 	.word	0x00028440


	//   ....[137]....
        /*0cc4*/ 	.word	0x000284c0


	//   ....[138]....
        /*0cc8*/ 	.word	0x00028540


	//   ....[139]....
        /*0ccc*/ 	.word	0x000285d0


	//   ....[140]....
        /*0cd0*/ 	.word	0x00028650


	//   ....[141]....
        /*0cd4*/ 	.word	0x000286f0


	//   ....[142]....
        /*0cd8*/ 	.word	0x00028780


	//   ....[143]....
        /*0cdc*/ 	.word	0x000288b0


	//----- nvinfo : EIATTR_REG_RECONFIG
	.align		4
.L_183:
        /*0ce0*/ 	.byte	0x01, 0x54
	.zero		2


	//----- nvinfo : EIATTR_SYSCALL_OFFSETS
	.align		4
        /*0ce4*/ 	.byte	0x04, 0x46
        /*0ce6*/ 	.short	(.L_185 - .L_184)


	//   ....[0]....
.L_184:
        /*0ce8*/ 	.word	0x00001c50


	//   ....[1]....
        /*0cec*/ 	.word	0x00001da0


	//   ....[2]....
        /*0cf0*/ 	.word	0x0000b280


	//   ....[3]....
        /*0cf4*/ 	.word	0x0000b600


	//   ....[4]....
        /*0cf8*/ 	.word	0x00021160


	//   ....[5]....
        /*0cfc*/ 	.word	0x000212c0


	//   ....[6]....
        /*0d00*/ 	.word	0x000213c0


	//   ....[7]....
        /*0d04*/ 	.word	0x00021de0


	//----- nvinfo : EIATTR_MBARRIER_INSTR_OFFSETS
	.align		4
.L_185:
        /*0d08*/ 	.byte	0x04, 0x39
        /*0d0a*/ 	.short	(.L_187 - .L_186)


	//   ....[0]....
.L_186:
        /*0d0c*/ 	.word	0x000002d0
        /*0d10*/ 	.word	0x000000ff
        /*0d14*/ 	.word	0x00036800
        /*0d18*/ 	.short	0x0100
        /*0d1a*/ 	.byte	0x08
	.zero		1


	//   ....[1]....
        /*0d1c*/ 	.word	0x000002e0
        /*0d20*/ 	.word	0x000000ff
        /*0d24*/ 	.word	0x00036820
        /*0d28*/ 	.short	0x0100
        /*0d2a*/ 	.byte	0x08
	.zero		1


	//   ....[2]....
        /*0d2c*/ 	.word	0x000003d0
        /*0d30*/ 	.word	0x000000ff
        /*0d34*/ 	.word	0x00036830
        /*0d38*/ 	.short	0x0100
        /*0d3a*/ 	.byte	0x08
	.zero		1


	//   ....[3]....
        /*0d3c*/ 	.word	0x000003e0
        /*0d40*/ 	.word	0x000000ff
        /*0d44*/ 	.word	0x00036840
        /*0d48*/ 	.short	0x0100
        /*0d4a*/ 	.byte	0x08
	.zero		1


	//   ....[4]....
        /*0d4c*/ 	.word	0x000003f0
        /*0d50*/ 	.word	0x000000ff
        /*0d54*/ 	.word	0x00036838
        /*0d58*/ 	.short	0x0100
        /*0d5a*/ 	.byte	0x08
	.zero		1


	//   ....[5]....
        /*0d5c*/ 	.word	0x00000400
        /*0d60*/ 	.word	0x000000ff
        /*0d64*/ 	.word	0x00036848
        /*0d68*/ 	.short	0x0100
        /*0d6a*/ 	.byte	0x08
	.zero		1


	//   ....[6]....
        /*0d6c*/ 	.word	0x00000530
        /*0d70*/ 	.word	0x000000ff
        /*0d74*/ 	.word	0x00036850
        /*0d78*/ 	.short	0x0100
        /*0d7a*/ 	.byte	0x08
	.zero		1


	//   ....[7]....
        /*0d7c*/ 	.word	0x00000540
        /*0d80*/ 	.word	0x000000ff
        /*0d84*/ 	.word	0x00036860
        /*0d88*/ 	.short	0x0100
        /*0d8a*/ 	.byte	0x08
	.zero		1


	//   ....[8]....
        /*0d8c*/ 	.word	0x00000550
        /*0d90*/ 	.word	0x000000ff
        /*0d94*/ 	.word	0x00036858
        /*0d98*/ 	.short	0x0100
        /*0d9a*/ 	.byte	0x08
	.zero		1


	//   ....[9]....
        /*0d9c*/ 	.word	0x00000560
        /*0da0*/ 	.word	0x000000ff
        /*0da4*/ 	.word	0x00036868
        /*0da8*/ 	.short	0x0100
        /*0daa*/ 	.byte	0x08
	.zero		1


	//   ....[10]....
        /*0dac*/ 	.word	0x00000650
        /*0db0*/ 	.word	0x000000ff
        /*0db4*/ 	.word	0x00036870
        /*0db8*/ 	.short	0x0100
        /*0dba*/ 	.byte	0x06
	.zero		1


	//   ....[11]....
        /*0dbc*/ 	.word	0x00000660
        /*0dc0*/ 	.word	0x000000ff
        /*0dc4*/ 	.word	0x00036880
        /*0dc8*/ 	.short	0x0100
        /*0dca*/ 	.byte	0x06
	.zero		1


	//   ....[12]....
        /*0dcc*/ 	.word	0x00000670
        /*0dd0*/ 	.word	0x000000ff
        /*0dd4*/ 	.word	0x00036878
        /*0dd8*/ 	.short	0x0100
        /*0dda*/ 	.byte	0x06
	.zero		1


	//   ....[13]....
        /*0ddc*/ 	.word	0x00000680
        /*0de0*/ 	.word	0x000000ff
        /*0de4*/ 	.word	0x00036888
        /*0de8*/ 	.short	0x0100
        /*0dea*/ 	.byte	0x06
	.zero		1


	//   ....[14]....
        /*0dec*/ 	.word	0x000007b0
        /*0df0*/ 	.word	0x000000ff
        /*0df4*/ 	.word	0x00036890
        /*0df8*/ 	.short	0x0100
        /*0dfa*/ 	.byte	0x08
	.zero		1


	//   ....[15]....
        /*0dfc*/ 	.word	0x000007c0
        /*0e00*/ 	.word	0x000000ff
        /*0e04*/ 	.word	0x000368a0
        /*0e08*/ 	.short	0x0100
        /*0e0a*/ 	.byte	0x08
	.zero		1


	//   ....[16]....
        /*0e0c*/ 	.word	0x000007d0
        /*0e10*/ 	.word	0x000000ff
        /*0e14*/ 	.word	0x00036898
        /*0e18*/ 	.short	0x0100
        /*0e1a*/ 	.byte	0x08
	.zero		1


	//   ....[17]....
        /*0e1c*/ 	.word	0x000007e0
        /*0e20*/ 	.word	0x000000ff
        /*0e24*/ 	.word	0x000368a8
        /*0e28*/ 	.short	0x0100
        /*0e2a*/ 	.byte	0x08
	.zero		1


	//   ....[18]....
        /*0e2c*/ 	.word	0x00000910
        /*0e30*/ 	.word	0x000000ff
        /*0e34*/ 	.word	0x000368b0
        /*0e38*/ 	.short	0x0100
        /*0e3a*/ 	.byte	0x08
	.zero		1


	//   ....[19]....
        /*0e3c*/ 	.word	0x00000920
        /*0e40*/ 	.word	0x000000ff
        /*0e44*/ 	.word	0x000368c0
        /*0e48*/ 	.short	0x0100
        /*0e4a*/ 	.byte	0x08
	.zero		1


	//   ....[20]....
        /*0e4c*/ 	.word	0x00000930
        /*0e50*/ 	.word	0x000000ff
        /*0e54*/ 	.word	0x000368b8
        /*0e58*/ 	.short	0x0100
        /*0e5a*/ 	.byte	0x08
	.zero		1


	//   ....[21]....
        /*0e5c*/ 	.word	0x00000940
        /*0e60*/ 	.word	0x000000ff
        /*0e64*/ 	.word	0x000368c8
        /*0e68*/ 	.short	0x0100
        /*0e6a*/ 	.byte	0x08
	.zero		1


	//   ....[22]....
        /*0e6c*/ 	.word	0x00003930
        /*0e70*/ 	.word	0x0000002b
        /*0e74*/ 	.word	0x00036890
        /*0e78*/ 	.short	0x010a
        /*0e7a*/ 	.byte	0x3f
	.zero		1


	//   ....[23]....
        /*0e7c*/ 	.word	0x00006ec0
        /*0e80*/ 	.word	0x0000002b
        /*0e84*/ 	.word	0x00036890
        /*0e88*/ 	.short	0x010a
        /*0e8a*/ 	.byte	0x3f
	.zero		1


	//   ....[24]....
        /*0e8c*/ 	.word	0x0000a1d0
        /*0e90*/ 	.word	0x0000002b
        /*0e94*/ 	.word	0x00036890
        /*0e98*/ 	.short	0x010a
        /*0e9a*/ 	.byte	0x3f
	.zero		1


	//   ....[25]....
        /*0e9c*/ 	.word	0x0000a5a0
        /*0ea0*/ 	.word	0x0000002c
        /*0ea4*/ 	.word	0x00000000
        /*0ea8*/ 	.short	0x0101
        /*0eaa*/ 	.byte	0x3f
	.zero		1


	//   ....[26]....
        /*0eac*/ 	.word	0x0000a5e0
        /*0eb0*/ 	.word	0x0000002b
        /*0eb4*/ 	.word	0x000368b0
        /*0eb8*/ 	.short	0x010a
        /*0eba*/ 	.byte	0x3f
	.zero		1


	//   ....[27]....
        /*0ebc*/ 	.word	0x0000ac50
        /*0ec0*/ 	.word	0x0000002b
        /*0ec4*/ 	.word	0x00000000
        /*0ec8*/ 	.short	0x0101
        /*0eca*/ 	.byte	0x3f
	.zero		1


	//   ....[28]....
        /*0ecc*/ 	.word	0x0000b300
        /*0ed0*/ 	.word	0x00000010
        /*0ed4*/ 	.word	0x00036800
        /*0ed8*/ 	.short	0x010a
        /*0eda*/ 	.byte	0x3f
	.zero		1


	//   ....[29]....
        /*0edc*/ 	.word	0x0000b350
        /*0ee0*/ 	.word	0x00000010
        /*0ee4*/ 	.word	0x00036800
        /*0ee8*/ 	.short	0x010a
        /*0eea*/ 	.byte	0x3f
	.zero		1


	//   ....[30]....
        /*0eec*/ 	.word	0x0000bd90
        /*0ef0*/ 	.word	0x00000010
        /*0ef4*/ 	.word	0x00036800
        /*0ef8*/ 	.short	0x010a
        /*0efa*/ 	.byte	0x3f
	.zero		1


	//   ....[31]....
        /*0efc*/ 	.word	0x0000e650
        /*0f00*/ 	.word	0x00000010
        /*0f04*/ 	.word	0x00036800
        /*0f08*/ 	.short	0x010a
        /*0f0a*/ 	.byte	0x3f
	.zero		1


	//   ....[32]....
        /*0f0c*/ 	.word	0x00010e30
        /*0f10*/ 	.word	0x00000003
        /*0f14*/ 	.word	0x00036830
        /*0f18*/ 	.short	0x010a
        /*0f1a*/ 	.byte	0x3f
	.zero		1


	//   ....[33]....
        /*0f1c*/ 	.word	0x00010eb0
        /*0f20*/ 	.word	0x00000003
        /*0f24*/ 	.word	0x00036830
        /*0f28*/ 	.short	0x010a
        /*0f2a*/ 	.byte	0x3f
	.zero		1


	//   ....[34]....
        /*0f2c*/ 	.word	0x000151b0
        /*0f30*/ 	.word	0x00000003
        /*0f34*/ 	.word	0x00000000
        /*0f38*/ 	.short	0x0101
        /*0f3a*/ 	.byte	0x3f
	.zero		1


	//   ....[35]....
        /*0f3c*/ 	.word	0x00016220
        /*0f40*/ 	.word	0x0000000b
        /*0f44*/ 	.word	0x00036830
        /*0f48*/ 	.short	0x010a
        /*0f4a*/ 	.byte	0x3f
	.zero		1


	//   ....[36]....
        /*0f4c*/ 	.word	0x000162a0
        /*0f50*/ 	.word	0x0000000b
        /*0f54*/ 	.word	0x00036830
        /*0f58*/ 	.short	0x010a
        /*0f5a*/ 	.byte	0x3f
	.zero		1


	//   ....[37]....
        /*0f5c*/ 	.word	0x00019910
        /*0f60*/ 	.word	0x00000009
        /*0f64*/ 	.word	0x00036850
        /*0f68*/ 	.short	0x010a
        /*0f6a*/ 	.byte	0x3f
	.zero		1


	//   ....[38]....
        /*0f6c*/ 	.word	0x00019960
        /*0f70*/ 	.word	0x00000009
        /*0f74*/ 	.word	0x00036850
        /*0f78*/ 	.short	0x010a
        /*0f7a*/ 	.byte	0x3f
	.zero		1


	//   ....[39]....
        /*0f7c*/ 	.word	0x0001ac50
        /*0f80*/ 	.word	0x0000000d
        /*0f84*/ 	.word	0x00000000
        /*0f88*/ 	.short	0x0101
        /*0f8a*/ 	.byte	0x3f
	.zero		1


	//   ....[40]....
        /*0f8c*/ 	.word	0x0001ac90
        /*0f90*/ 	.word	0x00000009
        /*0f94*/ 	.word	0x00000000
        /*0f98*/ 	.short	0x0101
        /*0f9a*/ 	.byte	0x3f
	.zero		1


	//   ....[41]....
        /*0f9c*/ 	.word	0x0001b4f0
        /*0fa0*/ 	.word	0x00000006
        /*0fa4*/ 	.word	0x00036850
        /*0fa8*/ 	.short	0x010a
        /*0faa*/ 	.byte	0x3f
	.zero		1


	//   ....[42]....
        /*0fac*/ 	.word	0x0001b590
        /*0fb0*/ 	.word	0x00000006
        /*0fb4*/ 	.word	0x00036850
        /*0fb8*/ 	.short	0x010a
        /*0fba*/ 	.byte	0x3f
	.zero		1


	//   ....[43]....
        /*0fbc*/ 	.word	0x0001bae0
        /*0fc0*/ 	.word	0x0000000c
        /*0fc4*/ 	.word	0x00000000
        /*0fc8*/ 	.short	0x0101
        /*0fca*/ 	.byte	0x3f
	.zero		1


	//   ....[44]....
        /*0fcc*/ 	.word	0x0001d660
        /*0fd0*/ 	.word	0x00000000
        /*0fd4*/ 	.word	0x00000000
        /*0fd8*/ 	.short	0x0101
        /*0fda*/ 	.byte	0x3f
	.zero		1


	//   ....[45]....
        /*0fdc*/ 	.word	0x0001fac0
        /*0fe0*/ 	.word	0x00000004
        /*0fe4*/ 	.word	0x00036820
        /*0fe8*/ 	.short	0x010a
        /*0fea*/ 	.byte	0x3f
	.zero		1


	//   ....[46]....
        /*0fec*/ 	.word	0x0001fba0
        /*0ff0*/ 	.word	0x00000004
        /*0ff4*/ 	.word	0x000368a0
        /*0ff8*/ 	.short	0x010a
        /*0ffa*/ 	.byte	0x3f
	.zero		1


	//   ....[47]....
        /*0ffc*/ 	.word	0x0001fff0
        /*1000*/ 	.word	0x00000004
        /*1004*/ 	.word	0x000368c0
        /*1008*/ 	.short	0x010a
        /*100a*/ 	.byte	0x3f
	.zero		1


	//   ....[48]....
        /*100c*/ 	.word	0x00020590
        /*1010*/ 	.word	0x00000006
        /*1014*/ 	.word	0x000368a0
        /*1018*/ 	.short	0x010a
        /*101a*/ 	.byte	0x3f
	.zero		1


	//   ....[49]....
        /*101c*/ 	.word	0x000209d0
        /*1020*/ 	.word	0x00000006
        /*1024*/ 	.word	0x000368c0
        /*1028*/ 	.short	0x010a
        /*102a*/ 	.byte	0x3f
	.zero		1


	//   ....[50]....
        /*102c*/ 	.word	0x00021810
        /*1030*/ 	.word	0x00000000
        /*1034*/ 	.word	0x00036840
        /*1038*/ 	.short	0x010a
        /*103a*/ 	.byte	0x3f
	.zero		1


	//   ....[51]....
        /*103c*/ 	.word	0x00022860
        /*1040*/ 	.word	0x0000000a
        /*1044*/ 	.word	0x00036800
        /*1048*/ 	.short	0x0107
        /*104a*/ 	.byte	0x3f
	.zero		1


	//   ....[52]....
        /*104c*/ 	.word	0x00022970
        /*1050*/ 	.word	0x00000002
        /*1054*/ 	.word	0x00036800
        /*1058*/ 	.short	0x0101
        /*105a*/ 	.byte	0x3f
	.zero		1


	//   ....[53]....
        /*105c*/ 	.word	0x00022990
        /*1060*/ 	.word	0x00000002
        /*1064*/ 	.word	0x00036820
        /*1068*/ 	.short	0x010a
        /*106a*/ 	.byte	0x3f
	.zero		1


	//   ....[54]....
        /*106c*/ 	.word	0x00022d10
        /*1070*/ 	.word	0x00000003
        /*1074*/ 	.word	0x00036840
        /*1078*/ 	.short	0x010a
        /*107a*/ 	.byte	0x3f
	.zero		1


	//   ....[55]....
        /*107c*/ 	.word	0x000231d0
        /*1080*/ 	.word	0x00000003
        /*1084*/ 	.word	0x00000060
        /*1088*/ 	.short	0x010a
        /*108a*/ 	.byte	0x3f
	.zero		1


	//   ....[56]....
        /*108c*/ 	.word	0x000239c0
        /*1090*/ 	.word	0x00000003
        /*1094*/ 	.word	0x00036840
        /*1098*/ 	.short	0x010a
        /*109a*/ 	.byte	0x3f
	.zero		1


	//   ....[57]....
        /*109c*/ 	.word	0x00023e80
        /*10a0*/ 	.word	0x00000002
        /*10a4*/ 	.word	0x00000060
        /*10a8*/ 	.short	0x010a
        /*10aa*/ 	.byte	0x3f
	.zero		1


	//   ....[58]....
        /*10ac*/ 	.word	0x000245a0
        /*10b0*/ 	.word	0x00000002
        /*10b4*/ 	.word	0x00036840
        /*10b8*/ 	.short	0x010a
        /*10ba*/ 	.byte	0x3f
	.zero		1


	//   ....[59]....
        /*10bc*/ 	.word	0x00024a60
        /*10c0*/ 	.word	0x00000002
        /*10c4*/ 	.word	0x00000060
        /*10c8*/ 	.short	0x010a
        /*10ca*/ 	.byte	0x3f
	.zero		1


	//   ....[60]....
        /*10cc*/ 	.word	0x00025110
        /*10d0*/ 	.word	0x00000002
        /*10d4*/ 	.word	0x00036860
        /*10d8*/ 	.short	0x010a
        /*10da*/ 	.byte	0x3f
	.zero		1


	//   ....[61]....
        /*10dc*/ 	.word	0x000260f0
        /*10e0*/ 	.word	0x00000000
        /*10e4*/ 	.word	0x00036820
        /*10e8*/ 	.short	0x010a
        /*10ea*/ 	.byte	0x3f
	.zero		1


	//   ....[62]....
        /*10ec*/ 	.word	0x000262c0
        /*10f0*/ 	.word	0x00000006
        /*10f4*/ 	.word	0x00000000
        /*10f8*/ 	.short	0x010a
        /*10fa*/ 	.byte	0x3f
	.zero		1


	//   ....[63]....
        /*10fc*/ 	.word	0x00026330
        /*1100*/ 	.word	0x00000007
        /*1104*/ 	.word	0x00000000
        /*1108*/ 	.short	0x010a
        /*110a*/ 	.byte	0x3f
	.zero		1


	//   ....[64]....
        /*110c*/ 	.word	0x000263a0
        /*1110*/ 	.word	0x00000004
        /*1114*/ 	.word	0x00000000
        /*1118*/ 	.short	0x010a
        /*111a*/ 	.byte	0x3f
	.zero		1


	//   ....[65]....
        /*111c*/ 	.word	0x000263d0
        /*1120*/ 	.word	0x00000003
        /*1124*/ 	.word	0x00000000
        /*1128*/ 	.short	0x010a
        /*112a*/ 	.byte	0x3f
	.zero		1


	//   ....[66]....
        /*112c*/ 	.word	0x00026430
        /*1130*/ 	.word	0x0000002b
        /*1134*/ 	.word	0x00036890
        /*1138*/ 	.short	0x010a
        /*113a*/ 	.byte	0x3f
	.zero		1


	//   ....[67]....
        /*113c*/ 	.word	0x00026480
        /*1140*/ 	.word	0x0000002b
        /*1144*/ 	.word	0x00036890
        /*1148*/ 	.short	0x010a
        /*114a*/ 	.byte	0x3f
	.zero		1


	//   ....[68]....
        /*114c*/ 	.word	0x000264d0
        /*1150*/ 	.word	0x0000002b
        /*1154*/ 	.word	0x00036890
        /*1158*/ 	.short	0x010a
        /*115a*/ 	.byte	0x3f
	.zero		1


	//   ....[69]....
        /*115c*/ 	.word	0x00026520
        /*1160*/ 	.word	0x0000002b
        /*1164*/ 	.word	0x000368b0
        /*1168*/ 	.short	0x010a
        /*116a*/ 	.byte	0x3f
	.zero		1


	//   ....[70]....
        /*116c*/ 	.word	0x00026730
        /*1170*/ 	.word	0x00000010
        /*1174*/ 	.word	0x00036800
        /*1178*/ 	.short	0x010a
        /*117a*/ 	.byte	0x3f
	.zero		1


	//   ....[71]....
        /*117c*/ 	.word	0x00026960
        /*1180*/ 	.word	0x00000010
        /*1184*/ 	.word	0x00036800
        /*1188*/ 	.short	0x010a
        /*118a*/ 	.byte	0x3f
	.zero		1


	//   ....[72]....
        /*118c*/ 	.word	0x000269b0
        /*1190*/ 	.word	0x00000003
        /*1194*/ 	.word	0x00036830
        /*1198*/ 	.short	0x010a
        /*119a*/ 	.byte	0x3f
	.zero		1


	//   ....[73]....
        /*119c*/ 	.word	0x00026a00
        /*11a0*/ 	.word	0x0000000b
        /*11a4*/ 	.word	0x00036830
        /*11a8*/ 	.short	0x010a
        /*11aa*/ 	.byte	0x3f
	.zero		1


	//   ....[74]....
        /*11ac*/ 	.word	0x00026a50
        /*11b0*/ 	.word	0x00000009
        /*11b4*/ 	.word	0x00036850
        /*11b8*/ 	.short	0x010a
        /*11ba*/ 	.byte	0x3f
	.zero		1


	//   ....[75]....
        /*11bc*/ 	.word	0x00026aa0
        /*11c0*/ 	.word	0x00000006
        /*11c4*/ 	.word	0x00036850
        /*11c8*/ 	.short	0x010a
        /*11ca*/ 	.byte	0x3f
	.zero		1


	//   ....[76]....
        /*11cc*/ 	.word	0x00026c50
        /*11d0*/ 	.word	0x00000003
        /*11d4*/ 	.word	0x00036820
        /*11d8*/ 	.short	0x010a
        /*11da*/ 	.byte	0x3f
	.zero		1


	//   ....[77]....
        /*11dc*/ 	.word	0x00026ca0
        /*11e0*/ 	.word	0x00000004
        /*11e4*/ 	.word	0x000368a0
        /*11e8*/ 	.short	0x010a
        /*11ea*/ 	.byte	0x3f
	.zero		1


	//   ....[78]....
        /*11ec*/ 	.word	0x00026cf0
        /*11f0*/ 	.word	0x00000004
        /*11f4*/ 	.word	0x000368c0
        /*11f8*/ 	.short	0x010a
        /*11fa*/ 	.byte	0x3f
	.zero		1


	//   ....[79]....
        /*11fc*/ 	.word	0x00026d40
        /*1200*/ 	.word	0x00000006
        /*1204*/ 	.word	0x000368a0
        /*1208*/ 	.short	0x010a
        /*120a*/ 	.byte	0x3f
	.zero		1


	//   ....[80]....
        /*120c*/ 	.word	0x00026d90
        /*1210*/ 	.word	0x00000006
        /*1214*/ 	.word	0x000368c0
        /*1218*/ 	.short	0x010a
        /*121a*/ 	.byte	0x3f
	.zero		1


	//   ....[81]....
        /*121c*/ 	.word	0x00026f30
        /*1220*/ 	.word	0x00000000
        /*1224*/ 	.word	0x00036840
        /*1228*/ 	.short	0x010a
        /*122a*/ 	.byte	0x3f
	.zero		1


	//   ....[82]....
        /*122c*/ 	.word	0x00027b40
        /*1230*/ 	.word	0x00000002
        /*1234*/ 	.word	0x00036820
        /*1238*/ 	.short	0x010a
        /*123a*/ 	.byte	0x3f
	.zero		1


	//   ....[83]....
        /*123c*/ 	.word	0x00027b90
        /*1240*/ 	.word	0x00000003
        /*1244*/ 	.word	0x00036840
        /*1248*/ 	.short	0x010a
        /*124a*/ 	.byte	0x3f
	.zero		1


	//   ....[84]....
        /*124c*/ 	.word	0x00027be0
        /*1250*/ 	.word	0x00000003
        /*1254*/ 	.word	0x00000060
        /*1258*/ 	.short	0x010a
        /*125a*/ 	.byte	0x3f
	.zero		1


	//   ....[85]....
        /*125c*/ 	.word	0x00027c30
        /*1260*/ 	.word	0x00000003
        /*1264*/ 	.word	0x00036840
        /*1268*/ 	.short	0x010a
        /*126a*/ 	.byte	0x3f
	.zero		1


	//   ....[86]....
        /*126c*/ 	.word	0x00027c80
        /*1270*/ 	.word	0x00000002
        /*1274*/ 	.word	0x00000060
        /*1278*/ 	.short	0x010a
        /*127a*/ 	.byte	0x3f
	.zero		1


	//   ....[87]....
        /*127c*/ 	.word	0x00027cd0
        /*1280*/ 	.word	0x00000002
        /*1284*/ 	.word	0x00036840
        /*1288*/ 	.short	0x010a
        /*128a*/ 	.byte	0x3f
	.zero		1


	//   ....[88]....
        /*128c*/ 	.word	0x00027d20
        /*1290*/ 	.word	0x00000002
        /*1294*/ 	.word	0x00000060
        /*1298*/ 	.short	0x010a
        /*129a*/ 	.byte	0x3f
	.zero		1


	//   ....[89]....
        /*129c*/ 	.word	0x00027d70
        /*12a0*/ 	.word	0x00000002
        /*12a4*/ 	.word	0x00036860
        /*12a8*/ 	.short	0x010a
        /*12aa*/ 	.byte	0x3f
	.zero		1


	//   ....[90]....
        /*12ac*/ 	.word	0x000287d0
        /*12b0*/ 	.word	0x00000000
        /*12b4*/ 	.word	0x00036820
        /*12b8*/ 	.short	0x010a
        /*12ba*/ 	.byte	0x3f
	.zero		1


	//   ....[91]....
        /*12bc*/ 	.word	0x00028970
        /*12c0*/ 	.word	0x00000006
        /*12c4*/ 	.word	0x00000000
        /*12c8*/ 	.short	0x010a
        /*12ca*/ 	.byte	0x3f
	.zero		1


	//   ....[92]....
        /*12cc*/ 	.word	0x000289c0
        /*12d0*/ 	.word	0x00000007
        /*12d4*/ 	.word	0x00000000
        /*12d8*/ 	.short	0x010a
        /*12da*/ 	.byte	0x3f
	.zero		1


	//   ....[93]....
        /*12dc*/ 	.word	0x00028a10
        /*12e0*/ 	.word	0x00000004
        /*12e4*/ 	.word	0x00000000
        /*12e8*/ 	.short	0x010a
        /*12ea*/ 	.byte	0x3f
	.zero		1


	//----- nvinfo : EIATTR_NUM_MBARRIERS
	.align		4
.L_187:
        /*12ec*/ 	.byte	0x03, 0x38
        /*12ee*/ 	.short	0x0016


	//----- nvinfo : EIATTR_EXIT_INSTR_OFFSETS
	.align		4
        /*12f0*/ 	.byte	0x04, 0x1c
        /*12f2*/ 	.short	(.L_189 - .L_188)


	//   ....[0]....
.L_188:
        /*12f4*/ 	.word	0x00026420


	//----- nvinfo : EIATTR_MAX_THREADS
	.align		4
.L_189:
        /*12f8*/ 	.byte	0x04, 0x05
        /*12fa*/ 	.short	(.L_191 - .L_190)
.L_190:
        /*12fc*/ 	.word	0x00000180
        /*1300*/ 	.word	0x00000001
        /*1304*/ 	.word	0x00000001


	//----- nvinfo : EIATTR_CRS_STACK_SIZE
	.align		4
.L_191:
        /*1308*/ 	.byte	0x04, 0x1e
        /*130a*/ 	.short	(.L_193 - .L_192)
.L_192:
        /*130c*/ 	.word	0x00000000


	//----- nvinfo : EIATTR_CBANK_PARAM_SIZE
	.align		4
.L_193:
        /*1310*/ 	.byte	0x03, 0x19
        /*1312*/ 	.short	0x0af0


	//----- nvinfo : EIATTR_PARAM_CBANK
	.align		4
        /*1314*/ 	.byte	0x04, 0x0a
        /*1316*/ 	.short	(.L_195 - .L_194)
	.align		4
.L_194:
        /*1318*/ 	.word	index@(.nv.constant0._ZN7cutlass13device_kernelIN5flash11enable_sm90INS1_16FlashAttnFwdSm90INS1_25CollectiveMainloopFwdSm90ILi2EN4cute5tupleIJNS5_1CILi1EEES8_S8_EEENS6_IJNS7_ILi128EEENS7_ILi112EEENS7_ILi192EEEEEELi192ENS_10bfloat16_tEfNS_4arch4Sm90ELb0ELb0ELb0ELb1ELb0ELb1ELb0ELb1ELb1ELb1ELb0ELb0EEENS1_21CollectiveEpilogueFwdINS6_IJSA_SC_SB_EEES9_SE_SG_Li256ELb1ELb1ELb0ELb0EEENS1_36VarlenDynamicPersistentTileSchedulerILi128ELi112ELi256ELi128ELb0ELb1ELb1ELb0ELb1ELb1EEEEEEEEEvNT_6ParamsE)
        /*131c*/ 	.short	0x0210
        /*131e*/ 	.short	0x0af0


	//----- nvinfo : EIATTR_SW_WAR
	.align		4
.L_195:
        /*1320*/ 	.byte	0x04, 0x36
        /*1322*/ 	.short	(.L_197 - .L_196)
.L_196:
        /*1324*/ 	.word	0x00000008
.L_197:


//--------------------- .nv.info._ZN7cutlass13device_kernelIN5flash11enable_sm90INS1_16FlashAttnFwdSm90INS1_25CollectiveMainloopFwdSm90ILi2EN4cute5tupleIJNS5_1CILi1EEES8_S8_EEENS6_IJNS7_ILi128EEENS7_ILi96EEENS7_ILi192EEEEEELi192ENS_10bfloat16_tEfNS_4arch4Sm90ELb0ELb1ELb0ELb0ELb0ELb0ELb0ELb1ELb1ELb1ELb0ELb0EEENS1_21CollectiveEpilogueFwdINS6_IJSA_SC_SB_EEES9_SE_SG_Li256ELb0ELb1ELb0ELb0EEENS1_30DynamicPersistentTileSchedulerILi256ELi128ELb0ELb1ELb1EEEEEEEEEvNT_6ParamsE --------------------------
	.section	.nv.info._ZN7cutlass13device_kernelIN5flash11enable_sm90INS1_16FlashAttnFwdSm90INS1_25CollectiveMainloopFwdSm90ILi2EN4cute5tupleIJNS5_1CILi1EEES8_S8_EEENS6_IJNS7_ILi128EEENS7_ILi96EEENS7_ILi192EEEEEELi192ENS_10bfloat16_tEfNS_4arch4Sm90ELb0ELb1ELb0ELb0ELb0ELb0ELb0ELb1ELb1ELb1ELb0ELb0EEENS1_21CollectiveEpilogueFwdINS6_IJSA_SC_SB_EEES9_SE_SG_Li256ELb0ELb1ELb0ELb0EEENS1_30DynamicPersistentTileSchedulerILi256ELi128ELb0ELb1ELb1EEEEEEEEEvNT_6ParamsE,"",@"SHT_CUDA_INFO"
	.sectionflags	@""
	.align	4


	//----- nvinfo : EIATTR_CUDA_API_VERSION
	.align		4
        /*0000*/ 	.byte	0x04, 0x37
        /*0002*/ 	.short	(.L_199 - .L_198)
.L_198:
        /*0004*/ 	.word	0x00000082


	//----- nvinfo : EIATTR_KPARAM_INFO
	.align		4
.L_199:
        /*0008*/ 	.byte	0x04, 0x17
        /*000a*/ 	.short	(.L_201 - .L_200)
.L_200:
        /*000c*/ 	.word	0x00000000
        /*0010*/ 	.short	0x0000
        /*0012*/ 	.short	0x0070
        /*0014*/ 	.byte	0x00, 0xf0, 0x01, 0x2a


	//----- nvinfo : EIATTR_SPARSE_MMA_MASK
	.align		4
.L_201:
        /*0018*/ 	.byte	0x03, 0x50
        /*001a*/ 	.short	0x0000


	//----- nvinfo : EIATTR_MAXREG_COUNT
	.align		4
        /*001c*/ 	.byte	0x03, 0x1b
        /*001e*/ 	.short	0x00a8


	//----- nvinfo : EIATTR_NUM_BARRIERS
	.align		4
        /*0020*/ 	.byte	0x02, 0x4c
        /*0022*/ 	.byte	0x09
	.zero		1


	//----- nvinfo : EIATTR_EXTERNS
	.align		4
        /*0024*/ 	.byte	0x04, 0x0f
        /*0026*/ 	.short	(.L_203 - .L_202)


	//   ....[0]....
	.align		4
.L_202:
        /*0028*/ 	.word	index@(__assertfail)


	//----- nvinfo : EIATTR_ANNOTATIONS
	.align		4
.L_203:
        /*002c*/ 	.byte	0x04, 0x55
        /*002e*/ 	.short	(.L_205 - .L_204)


	//   ....[0]....
.L_204:
        /* <DEDUP_REMOVED lines=28> */


	//----- nvinfo : EIATTR_MERCURY_ISA_VERSION
	.align		4
.L_205:
        /*01d8*/ 	.byte	0x03, 0x5f
        /*01da*/ 	.short	0x0101


	//----- nvinfo : EIATTR_INT_WARP_WIDE_INSTR_OFFSETS
	.align		4
        /*01dc*/ 	.byte	0x04, 0x31
        /*01de*/ 	.short	(.L_207 - .L_206)


	//   ....[0]....
.L_206:
        /*01e0*/ 	.word	0x00000130


	//   ....[1]....
        /*01e4*/ 	.word	0x00000170


	//   ....[2]....
        /*01e8*/ 	.word	0x000001e0


	//   ....[3]....
        /*01ec*/ 	.word	0x000109b0


	//   ....[4]....
        /*01f0*/ 	.word	0x00010a50


	//   ....[5]....
        /*01f4*/ 	.word	0x000145f0


	//   ....[6]....
        /*01f8*/ 	.word	0x00014690


	//----- nvinfo : EIATTR_COOP_GROUP_MASK_REGIDS
	.align		4
.L_207:
        /*01fc*/ 	.byte	0x04, 0x29
        /*01fe*/ 	.short	(.L_209 - .L_208)


	//   ....[0]....
.L_208:
        /*0200*/ 	.word	0xffffffff


	//   ....[1]....
        /*0204*/ 	.word	0xffffffff


	//   ....[2]....
        /*0208*/ 	.word	0xffffffff


	//   ....[3]....
        /*020c*/ 	.word	0xffffffff


	//   ....[4]....
        /*0210*/ 	.word	0xffffffff


	//   ....[5]....
        /*0214*/ 	.word	0xffffffff


	//   ....[6]....
        /*0218*/ 	.word	0xffffffff


	//   ....[7]....
        /*021c*/ 	.word	0xffffffff


	//   ....[8]....
        /*0220*/ 	.word	0xffffffff


	//   ....[9]....
        /*0224*/ 	.word	0xffffffff


	//   ....[10]....
        /*0228*/ 	.word	0xffffffff


	//   ....[11]....
        /*022c*/ 	.word	0xffffffff


	//   ....[12]....
        /*0230*/ 	.word	0xffffffff


	//   ....[13]....
        /*0234*/ 	.word	0xffffffff


	//   ....[14]....
        /*0238*/ 	.word	0xffffffff


	//   ....[15]....
        /*023c*/ 	.word	0xffffffff


	//   ....[16]....
        /*0240*/ 	.word	0xffffffff


	//   ....[17]....
        /*0244*/ 	.word	0xffffffff


	//   ....[18]....
        /*0248*/ 	.word	0xffffffff


	//   ....[19]....
        /*024c*/ 	.word	0xffffffff


	//   ....[20]....
        /*0250*/ 	.word	0xffffffff


	//   ....[21]....
        /*0254*/ 	.word	0xffffffff


	//   ....[22]....
        /*0258*/ 	.word	0xffffffff


	//   ....[23]....
        /*025c*/ 	.word	0xffffffff


	//   ....[24]....
        /*0260*/ 	.word	0xffffffff


	//   ....[25]....
        /*0264*/ 	.word	0xffffffff


	//   ....[26]....
        /*0268*/ 	.word	0xffffffff


	//   ....[27]....
        /*026c*/ 	.word	0xffffffff


	//   ....[28]....
        /*0270*/ 	.word	0xffffffff


	//   ....[29]....
        /*0274*/ 	.word	0xffffffff


	//   ....[30]....
        /*0278*/ 	.word	0xffffffff


	//   ....[31]....
        /*027c*/ 	.word	0xffffffff


	//   ....[32]....
        /*0280*/ 	.word	0xffffffff


	//   ....[33]....
        /*0284*/ 	.word	0xffffffff


	//   ....[34]....
        /*0288*/ 	.word	0xffffffff


	//   ....[35]....
        /*028c*/ 	.word	0xffffffff


	//   ....[36]....
        /*0290*/ 	.word	0xffffffff


	//   ....[37]....
        /*0294*/ 	.word	0xffffffff


	//   ....[38]....
        /*0298*/ 	.word	0xffffffff


	//   ....[39]....
        /*029c*/ 	.word	0xffffffff


	//   ....[40]....
        /*02a0*/ 	.word	0xffffffff


	//   ....[41]....
        /*02a4*/ 	.word	0xffffffff


	//   ....[42]....
        /*02a8*/ 	.word	0xffffffff


	//   ....[43]....
        /*02ac*/ 	.word	0xffffffff


	//   ....[44]....
        /*02b0*/ 	.word	0xffffffff


	//   ....[45]....
        /*02b4*/ 	.word	0xffffffff


	//   ....[46]....
        /*02b8*/ 	.word	0xffffffff


	//   ....[47]....
        /*02bc*/ 	.word	0xffffffff


	//   ....[48]....
        /*02c0*/ 	.word	0xffffffff


	//   ....[49]....
        /*02c4*/ 	.word	0xffffffff


	//   ....[50]....
        /*02c8*/ 	.word	0xffffffff


	//   ....[51]....
        /*02cc*/ 	.word	0xffffffff


	//   ....[52]....
        /*02d0*/ 	.word	0xffffffff


	//   ....[53]....
        /*02d4*/ 	.word	0xffffffff


	//   ....[54]....
        /*02d8*/ 	.word	0xffffffff


	//   ....[55]....
        /*02dc*/ 	.word	0xffffffff


	//   ....[56]....
        /*02e0*/ 	.word	0xffffffff


	//   ....[57]....
        /*02e4*/ 	.word	0xffffffff


	//   ....[58]....
        /*02e8*/ 	.word	0xffffffff


	//   ....[59]....
        /*02ec*/ 	.word	0xffffffff


	//   ....[60]....
        /*02f0*/ 	.word	0xffffffff


	//   ....[61]....
        /*02f4*/ 	.word	0xffffffff


	//   ....[62]....
        /*02f8*/ 	.word	0xffffffff


	//   ....[63]....
        /*02fc*/ 	.word	0xffffffff


	//   ....[64]....
        /*0300*/ 	.word	0xffffffff


	//   ....[65]....
        /*0304*/ 	.word	0xffffffff


	//   ....[66]....
        /*0308*/ 	.word	0xffffffff


	//   ....[67]....
        /*030c*/ 	.word	0xffffffff


	//   ....[68]....
        /*0310*/ 	.word	0xffffffff


	//   ....[69]....
        /*0314*/ 	.word	0xffffffff


	//   ....[70]....
        /*0318*/ 	.word	0xffffffff


	//   ....[71]....
        /*031c*/ 	.word	0xffffffff


	//   ....[72]....
        /*0320*/ 	.word	0xffffffff


	//   ....[73]....
        /*0324*/ 	.word	0xffffffff


	//   ....[74]....
        /*0328*/ 	.word	0x0500000f


	//   ....[75]....
        /*032c*/ 	.word	0x0500000f


	//   ....[76]....
        /*0330*/ 	.word	0x0500000f


	//   ....[77]....
        /*0334*/ 	.word	0x0500000f


	//   ....[78]....
        /*0338*/ 	.word	0x0500000f


	//   ....[79]....
        /*033c*/ 	.word	0x0500000f


	//   ....[80]....
        /*0340*/ 	.word	0x0500000f


	//   ....[81]....
        /*0344*/ 	.word	0x0500000f


	//   ....[82]....
        /*0348*/ 	.word	0x0500000f


	//   ....[83]....
        /*034c*/ 	.word	0x0500000f


	//   ....[84]....
        /*0350*/ 	.word	0x0500000f


	//   ....[85]....
        /*0354*/ 	.word	0x0500000f


	//   ....[86]....
        /*0358*/ 	.word	0x0500000f


	//   ....[87]....
        /*035c*/ 	.word	0x0500000f


	//   ....[88]....
        /*0360*/ 	.word	0x0500000f


	//   ....[89]....
        /*0364*/ 	.word	0x0500000f


	//   ....[90]....
        /*0368*/ 	.word	0x0500000f


	//   ....[91]....
        /*036c*/ 	.word	0x0500000f


	//   ....[92]....
        /*0370*/ 	.word	0x0500000f


	//----- nvinfo : EIATTR_COOP_GROUP_INSTR_OFFSETS
	.align		4
.L_209:
        /*0374*/ 	.byte	0x04, 0x28
        /*0376*/ 	.short	(.L_211 - .L_210)


	//   ....[0]....
.L_210:
        /*0378*/ 	.word	0x00000060


	//   ....[1]....
        /*037c*/ 	.word	0x00000140


	//   ....[2]....
        /*0380*/ 	.word	0x00000190


	//   ....[3]....
        /*0384*/ 	.word	0x000003c0


	//   ....[4]....
        /*0388*/ 	.word	0x00000520


	//   ....[5]....
        /*038c*/ 	.word	0x00000640


	//   ....[6]....
        /*0390*/ 	.word	0x000007a0


	//   ....[7]....
        /*0394*/ 	.word	0x00001940


	//   ....[8]....
        /*0398*/ 	.word	0x000021e0


	//   ....[9]....
        /*039c*/ 	.word	0x00002d80


	//   ....[10]....
        /*03a0*/ 	.word	0x000033c0


	//   ....[11]....
        /*03a4*/ 	.word	0x000034e0


	//   ....[12]....
        /*03a8*/ 	.word	0x00003a70


	//   ....[13]....
        /*03ac*/ 	.word	0x00003b60


	//   ....[14]....
        /*03b0*/ 	.word	0x000057d0


	//   ....[15]....
        /*03b4*/ 	.word	0x000059f0


	//   ....[16]....
        /*03b8*/ 	.word	0x00006770


	//   ....[17]....
        /*03bc*/ 	.word	0x00006890


	//   ....[18]....
        /*03c0*/ 	.word	0x00006e40


	//   ....[19]....
        /*03c4*/ 	.word	0x00006e90


	//   ....[20]....
        /*03c8*/ 	.word	0x00008a10


	//   ....[21]....
        /*03cc*/ 	.word	0x00008a30


	//   ....[22]....
        /*03d0*/ 	.word	0x00008d70


	//   ....[23]....
        /*03d4*/ 	.word	0x00008dd0


	//   ....[24]....
        /*03d8*/ 	.word	0x0000a840


	//   ....[25]....
        /*03dc*/ 	.word	0x0000aa80


	//   ....[26]....
        /*03e0*/ 	.word	0x0000b7f0


	//   ....[27]....
        /*03e4*/ 	.word	0x0000ba40


	//   ....[28]....
        /*03e8*/ 	.word	0x0000bf20


	//   ....[29]....
        /*03ec*/ 	.word	0x0000bf90


	//   ....[30]....
        /*03f0*/ 	.word	0x0000cf90


	//   ....[31]....
        /*03f4*/ 	.word	0x0000cfd0


	//   ....[32]....
        /*03f8*/ 	.word	0x0000d0e0


	//   ....[33]....
        /*03fc*/ 	.word	0x0000d0f0


	//   ....[34]....
        /*0400*/ 	.word	0x0000e540


	//   ....[35]....
        /*0404*/ 	.word	0x0000e5b0


	//   ....[36]....
        /*0408*/ 	.word	0x0000e610


	//   ....[37]....
        /*040c*/ 	.word	0x0000e640


	//   ....[38]....
        /*0410*/ 	.word	0x0000edf0


	//   ....[39]....
        /*0414*/ 	.word	0x0000ee20


	//   ....[40]....
        /*0418*/ 	.word	0x0000ef30


	//   ....[41]....
        /*041c*/ 	.word	0x0000ef50


	//   ....[42]....
        /*0420*/ 	.word	0x0000f060


	//   ....[43]....
        /*0424*/ 	.word	0x0000f080


	//   ....[44]....
        /*0428*/ 	.word	0x0000f1a0


	//   ....[45]....
        /*042c*/ 	.word	0x0000f1c0


	//   ....[46]....
        /*0430*/ 	.word	0x0000f930


	//   ....[47]....
        /*0434*/ 	.word	0x0000f950


	//   ....[48]....
        /*0438*/ 	.word	0x0000fa60


	//   ....[49]....
        /*043c*/ 	.word	0x0000fa80


	//   ....[50]....
        /*0440*/ 	.word	0x0000fb90


	//   ....[51]....
        /*0444*/ 	.word	0x0000fbb0


	//   ....[52]....
        /*0448*/ 	.word	0x0000fcd0


	//   ....[53]....
        /*044c*/ 	.word	0x0000fcf0


	//   ....[54]....
        /*0450*/ 	.word	0x0000feb0


	//   ....[55]....
        /*0454*/ 	.word	0x00010ff0


	//   ....[56]....
        /*0458*/ 	.word	0x00011a80


	//   ....[57]....
        /*045c*/ 	.word	0x00011ab0


	//   ....[58]....
        /*0460*/ 	.word	0x00011b80


	//   ....[59]....
        /*0464*/ 	.word	0x00011ba0


	//   ....[60]....
        /*0468*/ 	.word	0x00011c40


	//   ....[61]....
        /*046c*/ 	.word	0x00011c60


	//   ....[62]....
        /*0470*/ 	.word	0x00011d00


	//   ....[63]....
        /*0474*/ 	.word	0x00011d20


	//   ....[64]....
        /*0478*/ 	.word	0x00011dc0


	//   ....[65]....
        /*047c*/ 	.word	0x00011de0


	//   ....[66]....
        /*0480*/ 	.word	0x00011e80


	//   ....[67]....
        /*0484*/ 	.word	0x00011ea0


	//   ....[68]....
        /*0488*/ 	.word	0x00011f40


	//   ....[69]....
        /*048c*/ 	.word	0x00011f60


	//   ....[70]....
        /*0490*/ 	.word	0x00011f70


	//   ....[71]....
        /*0494*/ 	.word	0x00011f80


	//   ....[72]....
        /*0498*/ 	.word	0x00014ce0


	//   ....[73]....
        /*049c*/ 	.word	0x00014ed0


	//   ....[74]....
        /*04a0*/ 	.word	0x00015520


	//   ....[75]....
        /*04a4*/ 	.word	0x000156a0


	//   ....[76]....
        /*04a8*/ 	.word	0x00015700


	//   ....[77]....
        /*04ac*/ 	.word	0x00015860


	//   ....[78]....
        /*04b0*/ 	.word	0x000158b0


	//   ....[79]....
        /*04b4*/ 	.word	0x000159d0


	//   ....[80]....
        /*04b8*/ 	.word	0x00015a40


	//   ....[81]....
        /*04bc*/ 	.word	0x00015b60


	//   ....[82]....
        /*04c0*/ 	.word	0x00015bd0


	//   ....[83]....
        /*04c4*/ 	.word	0x00015cf0


	//   ....[84]....
        /*04c8*/ 	.word	0x00015d60


	//   ....[85]....
        /*04cc*/ 	.word	0x00015e80


	//   ....[86]....
        /*04d0*/ 	.word	0x00015ef0


	//   ....[87]....
        /*04d4*/ 	.word	0x00016010


	//   ....[88]....
        /*04d8*/ 	.word	0x00016080


	//   ....[89]....
        /*04dc*/ 	.word	0x000161a0


	//   ....[90]....
        /*04e0*/ 	.word	0x000161f0


	//   ....[91]....
        /*04e4*/ 	.word	0x00016510


	//   ....[92]....
        /*04e8*/ 	.word	0x00016630


	//----- nvinfo : EIATTR_REG_RECONFIG
	.align		4
.L_211:
        /*04ec*/ 	.byte	0x01, 0x54
	.zero		2


	//----- nvinfo : EIATTR_SYSCALL_OFFSETS
	.align		4
        /*04f0*/ 	.byte	0x04, 0x46
        /*04f2*/ 	.short	(.L_213 - .L_212)


	//   ....[0]....
.L_212:
        /*04f4*/ 	.word	0x00001b20


	//   ....[1]....
        /*04f8*/ 	.word	0x00010bc0


	//   ....[2]....
        /*04fc*/ 	.word	0x00010d10


	//   ....[3]....
        /*0500*/ 	.word	0x00010e00


	//   ....[4]....
        /*0504*/ 	.word	0x00011650


	//----- nvinfo : EIATTR_MBARRIER_INSTR_OFFSETS
	.align		4
.L_213:
        /*0508*/ 	.byte	0x04, 0x39
        /*050a*/ 	.short	(.L_215 - .L_214)


	//   ....[0]....
.L_214:
        /*050c*/ 	.word	0x00000270
        /*0510*/ 	.word	0x000000ff
        /*0514*/ 	.word	0x00030800
        /*0518*/ 	.short	0x0100
        /*051a*/ 	.byte	0x08
	.zero		1


	//   ....[1]....
        /*051c*/ 	.word	0x00000280
        /*0520*/ 	.word	0x000000ff
        /*0524*/ 	.word	0x00030820
        /*0528*/ 	.short	0x0100
        /*052a*/ 	.byte	0x08
	.zero		1


	//   ....[2]....
        /*052c*/ 	.word	0x00000370
        /*0530*/ 	.word	0x000000ff
        /*0534*/ 	.word	0x00030830
        /*0538*/ 	.short	0x0100
        /*053a*/ 	.byte	0x08
	.zero		1


	//   ....[3]....
        /*053c*/ 	.word	0x00000380
        /*0540*/ 	.word	0x000000ff
        /*0544*/ 	.word	0x00030840
        /*0548*/ 	.short	0x0100
        /*054a*/ 	.byte	0x08
	.zero		1


	//   ....[4]....
        /*054c*/ 	.word	0x00000390
        /*0550*/ 	.word	0x000000ff
        /*0554*/ 	.word	0x00030838
        /*0558*/ 	.short	0x0100
        /*055a*/ 	.byte	0x08
	.zero		1


	//   ....[5]....
        /*055c*/ 	.word	0x000003a0
        /*0560*/ 	.word	0x000000ff
        /*0564*/ 	.word	0x00030848
        /*0568*/ 	.short	0x0100
        /*056a*/ 	.byte	0x08
	.zero		1


	//   ....[6]....
        /*056c*/ 	.word	0x000004d0
        /*0570*/ 	.word	0x000000ff
        /*0574*/ 	.word	0x00030850
        /*0578*/ 	.short	0x0100
        /*057a*/ 	.byte	0x08
	.zero		1


	//   ....[7]....
        /*057c*/ 	.word	0x000004e0
        /*0580*/ 	.word	0x000000ff
        /*0584*/ 	.word	0x00030860
        /*0588*/ 	.short	0x0100
        /*058a*/ 	.byte	0x08
	.zero		1


	//   ....[8]....
        /*058c*/ 	.word	0x000004f0
        /*0590*/ 	.word	0x000000ff
        /*0594*/ 	.word	0x00030858
        /*0598*/ 	.short	0x0100
        /*059a*/ 	.byte	0x08
	.zero		1


	//   ....[9]....
        /*059c*/ 	.word	0x00000500
        /*05a0*/ 	.word	0x000000ff
        /*05a4*/ 	.word	0x00030868
        /*05a8*/ 	.short	0x0100
        /*05aa*/ 	.byte	0x08
	.zero		1


	//   ....[10]....
        /*05ac*/ 	.word	0x000005f0
        /*05b0*/ 	.word	0x000000ff
        /*05b4*/ 	.word	0x00030870
        /*05b8*/ 	.short	0x0100
        /*05ba*/ 	.byte	0x06
	.zero		1


	//   ....[11]....
        /*05bc*/ 	.word	0x00000600
        /*05c0*/ 	.word	0x000000ff
        /*05c4*/ 	.word	0x00030880
        /*05c8*/ 	.short	0x0100
        /*05ca*/ 	.byte	0x06
	.zero		1


	//   ....[12]....
        /*05cc*/ 	.word	0x00000610
        /*05d0*/ 	.word	0x000000ff
        /*05d4*/ 	.word	0x00030878
        /*05d8*/ 	.short	0x0100
        /*05da*/ 	.byte	0x06
	.zero		1


	//   ....[13]....
        /*05dc*/ 	.word	0x00000620
        /*05e0*/ 	.word	0x000000ff
        /*05e4*/ 	.word	0x00030888
        /*05e8*/ 	.short	0x0100
        /*05ea*/ 	.byte	0x06
	.zero		1


	//   ....[14]....
        /*05ec*/ 	.word	0x00000750
        /*05f0*/ 	.word	0x000000ff
        /*05f4*/ 	.word	0x00030890
        /*05f8*/ 	.short	0x0100
        /*05fa*/ 	.byte	0x08
	.zero		1


	//   ....[15]....
        /*05fc*/ 	.word	0x00000760
        /*0600*/ 	.word	0x000000ff
        /*0604*/ 	.word	0x000308a0
        /*0608*/ 	.short	0x0100
        /*060a*/ 	.byte	0x08
	.zero		1


	//   ....[16]....
        /*060c*/ 	.word	0x00000770
        /*0610*/ 	.word	0x000000ff
        /*0614*/ 	.word	0x00030898
        /*0618*/ 	.short	0x0100
        /*061a*/ 	.byte	0x08
	.zero		1


	//   ....[17]....
        /*061c*/ 	.word	0x00000780
        /*0620*/ 	.word	0x000000ff
        /*0624*/ 	.word	0x000308a8
        /*0628*/ 	.short	0x0100
        /*062a*/ 	.byte	0x08
	.zero		1


	//   ....[18]....
        /*062c*/ 	.word	0x000008b0
        /*0630*/ 	.word	0x000000ff
        /*0634*/ 	.word	0x000308b0
        /*0638*/ 	.short	0x0100
        /*063a*/ 	.byte	0x08
	.zero		1


	//   ....[19]....
        /*063c*/ 	.word	0x000008c0
        /*0640*/ 	.word	0x000000ff
        /*0644*/ 	.word	0x000308c0
        /*0648*/ 	.short	0x0100
        /*064a*/ 	.byte	0x08
	.zero		1


	//   ....[20]....
        /*064c*/ 	.word	0x000008d0
        /*0650*/ 	.word	0x000000ff
        /*0654*/ 	.word	0x000308b8
        /*0658*/ 	.short	0x0100
        /*065a*/ 	.byte	0x08
	.zero		1


	//   ....[21]....
        /*065c*/ 	.word	0x000008e0
        /*0660*/ 	.word	0x000000ff
        /*0664*/ 	.word	0x000308c8
        /*0668*/ 	.short	0x0100
        /*066a*/ 	.byte	0x08
	.zero		1


	//   ....[22]....
        /*066c*/ 	.word	0x00001bc0
        /*0670*/ 	.word	0x000000ff
        /*0674*/ 	.word	0x00030800
        /*0678*/ 	.short	0x010a
        /*067a*/ 	.byte	0x25
	.zero		1


	//   ....[23]....
        /*067c*/ 	.word	0x00001c40
        /*0680*/ 	.word	0x00000003
        /*0684*/ 	.word	0x00030830
        /*0688*/ 	.short	0x010a
        /*068a*/ 	.byte	0x3f
	.zero		1


	//   ....[24]....
        /*068c*/ 	.word	0x00001ce0
        /*0690*/ 	.word	0x00000003
        /*0694*/ 	.word	0x00030830
        /*0698*/ 	.short	0x010a
        /*069a*/ 	.byte	0x3f
	.zero		1


	//   ....[25]....
        /*069c*/ 	.word	0x000024b0
        /*06a0*/ 	.word	0x00000000
        /*06a4*/ 	.word	0x00000000
        /*06a8*/ 	.short	0x0101
        /*06aa*/ 	.byte	0x3f
	.zero		1


	//   ....[26]....
        /*06ac*/ 	.word	0x00004960
        /*06b0*/ 	.word	0x000000ff
        /*06b4*/ 	.word	0x00030830
        /*06b8*/ 	.short	0x010a
        /*06ba*/ 	.byte	0x06
	.zero		1


	//   ....[27]....
        /*06bc*/ 	.word	0x000049a0
        /*06c0*/ 	.word	0x000000ff
        /*06c4*/ 	.word	0x00030830
        /*06c8*/ 	.short	0x010a
        /*06ca*/ 	.byte	0x06
	.zero		1


	//   ....[28]....
        /*06cc*/ 	.word	0x00005420
        /*06d0*/ 	.word	0x000000ff
        /*06d4*/ 	.word	0x00030850
        /*06d8*/ 	.short	0x010a
        /*06da*/ 	.byte	0x05
	.zero		1


	//   ....[29]....
        /*06dc*/ 	.word	0x00005460
        /*06e0*/ 	.word	0x000000ff
        /*06e4*/ 	.word	0x00030850
        /*06e8*/ 	.short	0x010a
        /*06ea*/ 	.byte	0x05
	.zero		1


	//   ....[30]....
        /*06ec*/ 	.word	0x00005800
        /*06f0*/ 	.word	0x00000000
        /*06f4*/ 	.word	0x00000000
        /*06f8*/ 	.short	0x0101
        /*06fa*/ 	.byte	0x3f
	.zero		1


	//   ....[31]....
        /*06fc*/ 	.word	0x00007390
        /*0700*/ 	.word	0x00000086
        /*0704*/ 	.word	0x00000000
        /*0708*/ 	.short	0x0101
        /*070a*/ 	.byte	0x3f
	.zero		1


	//   ....[32]....
        /*070c*/ 	.word	0x00007bd0
        /*0710*/ 	.word	0x000000ff
        /*0714*/ 	.word	0x00030830
        /*0718*/ 	.short	0x010a
        /*071a*/ 	.byte	0x05
	.zero		1


	//   ....[33]....
        /*071c*/ 	.word	0x00007c10
        /*0720*/ 	.word	0x000000ff
        /*0724*/ 	.word	0x00030830
        /*0728*/ 	.short	0x010a
        /*072a*/ 	.byte	0x05
	.zero		1


	//   ....[34]....
        /*072c*/ 	.word	0x00008690
        /*0730*/ 	.word	0x000000ff
        /*0734*/ 	.word	0x00030850
        /*0738*/ 	.short	0x010a
        /*073a*/ 	.byte	0x05
	.zero		1


	//   ....[35]....
        /*073c*/ 	.word	0x000086d0
        /*0740*/ 	.word	0x000000ff
        /*0744*/ 	.word	0x00030850
        /*0748*/ 	.short	0x010a
        /*074a*/ 	.byte	0x05
	.zero		1


	//   ....[36]....
        /*074c*/ 	.word	0x000095d0
        /*0750*/ 	.word	0x0000007b
        /*0754*/ 	.word	0x00000000
        /*0758*/ 	.short	0x0101
        /*075a*/ 	.byte	0x3f
	.zero		1


	//   ....[37]....
        /*075c*/ 	.word	0x00009640
        /*0760*/ 	.word	0x0000007b
        /*0764*/ 	.word	0x00000000
        /*0768*/ 	.short	0x0101
        /*076a*/ 	.byte	0x3f
	.zero		1


	//   ....[38]....
        /*076c*/ 	.word	0x00009a00
        /*0770*/ 	.word	0x000000ff
        /*0774*/ 	.word	0x00030830
        /*0778*/ 	.short	0x010a
        /*077a*/ 	.byte	0x05
	.zero		1


	//   ....[39]....
        /*077c*/ 	.word	0x00009a40
        /*0780*/ 	.word	0x000000ff
        /*0784*/ 	.word	0x00030830
        /*0788*/ 	.short	0x010a
        /*078a*/ 	.byte	0x05
	.zero		1


	//   ....[40]....
        /*078c*/ 	.word	0x0000a4c0
        /*0790*/ 	.word	0x000000ff
        /*0794*/ 	.word	0x00030850
        /*0798*/ 	.short	0x010a
        /*079a*/ 	.byte	0x05
	.zero		1


	//   ....[41]....
        /*079c*/ 	.word	0x0000a500
        /*07a0*/ 	.word	0x000000ff
        /*07a4*/ 	.word	0x00030850
        /*07a8*/ 	.short	0x010a
        /*07aa*/ 	.byte	0x05
	.zero		1


	//   ....[42]....
        /*07ac*/ 	.word	0x0000a8e0
        /*07b0*/ 	.word	0x00000000
        /*07b4*/ 	.word	0x00000000
        /*07b8*/ 	.short	0x0101
        /*07ba*/ 	.byte	0x3f
	.zero		1


	//   ....[43]....
        /*07bc*/ 	.word	0x0000c2b0
        /*07c0*/ 	.word	0x0000007f
        /*07c4*/ 	.word	0x00000000
        /*07c8*/ 	.short	0x0101
        /*07ca*/ 	.byte	0x3f
	.zero		1


	//   ....[44]....
        /*07cc*/ 	.word	0x0000cf00
        /*07d0*/ 	.word	0x000000ff
        /*07d4*/ 	.word	0x00030850
        /*07d8*/ 	.short	0x010a
        /*07da*/ 	.byte	0x05
	.zero		1


	//   ....[45]....
        /*07dc*/ 	.word	0x0000cf40
        /*07e0*/ 	.word	0x000000ff
        /*07e4*/ 	.word	0x00030850
        /*07e8*/ 	.short	0x010a
        /*07ea*/ 	.byte	0x05
	.zero		1


	//   ....[46]....
        /*07ec*/ 	.word	0x0000d400
        /*07f0*/ 	.word	0x00000014
        /*07f4*/ 	.word	0x00000000
        /*07f8*/ 	.short	0x0101
        /*07fa*/ 	.byte	0x3f
	.zero		1


	//   ....[47]....
        /*07fc*/ 	.word	0x0000ede0
        /*0800*/ 	.word	0x00000010
        /*0804*/ 	.word	0x00000000
        /*0808*/ 	.short	0x0101
        /*080a*/ 	.byte	0x3f
	.zero		1


	//   ....[48]....
        /*080c*/ 	.word	0x00011210
        /*0810*/ 	.word	0x00000000
        /*0814*/ 	.word	0x00030840
        /*0818*/ 	.short	0x010a
        /*081a*/ 	.byte	0x3f
	.zero		1


	//   ....[49]....
        /*081c*/ 	.word	0x000120f0
        /*0820*/ 	.word	0x00000011
        /*0824*/ 	.word	0x00030800
        /*0828*/ 	.short	0x0107
        /*082a*/ 	.byte	0x3f
	.zero		1


	//   ....[50]....
        /*082c*/ 	.word	0x00012200
        /*0830*/ 	.word	0x00000011
        /*0834*/ 	.word	0x00030800
        /*0838*/ 	.short	0x0101
        /*083a*/ 	.byte	0x3f
	.zero		1


	//   ....[51]....
        /*083c*/ 	.word	0x00012220
        /*0840*/ 	.word	0x00000011
        /*0844*/ 	.word	0x00030820
        /*0848*/ 	.short	0x010a
        /*084a*/ 	.byte	0x3f
	.zero		1


	//   ....[52]....
        /*084c*/ 	.word	0x00012560
        /*0850*/ 	.word	0x00000003
        /*0854*/ 	.word	0x00030840
        /*0858*/ 	.short	0x010a
        /*085a*/ 	.byte	0x3f
	.zero		1


	//   ....[53]....
        /*085c*/ 	.word	0x000129f0
        /*0860*/ 	.word	0x00000003
        /*0864*/ 	.word	0x00000060
        /*0868*/ 	.short	0x010a
        /*086a*/ 	.byte	0x3f
	.zero		1


	//   ....[54]....
        /*086c*/ 	.word	0x00013150
        /*0870*/ 	.word	0x00000003
        /*0874*/ 	.word	0x00030840
        /*0878*/ 	.short	0x010a
        /*087a*/ 	.byte	0x3f
	.zero		1


	//   ....[55]....
        /*087c*/ 	.word	0x000135e0
        /*0880*/ 	.word	0x00000009
        /*0884*/ 	.word	0x00000060
        /*0888*/ 	.short	0x010a
        /*088a*/ 	.byte	0x3f
	.zero		1


	//   ....[56]....
        /*088c*/ 	.word	0x00013c80
        /*0890*/ 	.word	0x00000002
        /*0894*/ 	.word	0x00030840
        /*0898*/ 	.short	0x010a
        /*089a*/ 	.byte	0x3f
	.zero		1


	//   ....[57]....
        /*089c*/ 	.word	0x00014110
        /*08a0*/ 	.word	0x00000002
        /*08a4*/ 	.word	0x00000060
        /*08a8*/ 	.short	0x010a
        /*08aa*/ 	.byte	0x3f
	.zero		1


	//   ....[58]....
        /*08ac*/ 	.word	0x00014760
        /*08b0*/ 	.word	0x00000002
        /*08b4*/ 	.word	0x00030860
        /*08b8*/ 	.short	0x010a
        /*08ba*/ 	.byte	0x3f
	.zero		1


	//   ....[59]....
        /*08bc*/ 	.word	0x00014e50
        /*08c0*/ 	.word	0x00000000
        /*08c4*/ 	.word	0x00030820
        /*08c8*/ 	.short	0x010a
        /*08ca*/ 	.byte	0x3f
	.zero		1


	//   ....[60]....
        /*08cc*/ 	.word	0x00015040
        /*08d0*/ 	.word	0x00000006
        /*08d4*/ 	.word	0x00000000
        /*08d8*/ 	.short	0x010a
        /*08da*/ 	.byte	0x3f
	.zero		1


	//   ....[61]....
        /*08dc*/ 	.word	0x00015090
        /*08e0*/ 	.word	0x00000003
        /*08e4*/ 	.word	0x00000000
        /*08e8*/ 	.short	0x010a
        /*08ea*/ 	.byte	0x3f
	.zero		1


	//   ....[62]....
        /*08ec*/ 	.word	0x000150f0
        /*08f0*/ 	.word	0x00000012
        /*08f4*/ 	.word	0x00000000
        /*08f8*/ 	.short	0x010a
        /*08fa*/ 	.byte	0x3f
	.zero		1


	//   ....[63]....
        /*08fc*/ 	.word	0x00015120
        /*0900*/ 	.word	0x00000003
        /*0904*/ 	.word	0x00000000
        /*0908*/ 	.short	0x010a
        /*090a*/ 	.byte	0x3f
	.zero		1


	//   ....[64]....
        /*090c*/ 	.word	0x00015190
        /*0910*/ 	.word	0x00000003
        /*0914*/ 	.word	0x00030800
        /*0918*/ 	.short	0x010a
        /*091a*/ 	.byte	0x3f
	.zero		1


	//   ....[65]....
        /*091c*/ 	.word	0x000151e0
        /*0920*/ 	.word	0x00000003
        /*0924*/ 	.word	0x00030830
        /*0928*/ 	.short	0x010a
        /*092a*/ 	.byte	0x3f
	.zero		1


	//   ....[66]....
        /*092c*/ 	.word	0x00015240
        /*0930*/ 	.word	0x0000000b
        /*0934*/ 	.word	0x00030830
        /*0938*/ 	.short	0x010a
        /*093a*/ 	.byte	0x3f
	.zero		1


	//   ....[67]....
        /*093c*/ 	.word	0x000152a0
        /*0940*/ 	.word	0x00000003
        /*0944*/ 	.word	0x00030850
        /*0948*/ 	.short	0x010a
        /*094a*/ 	.byte	0x3f
	.zero		1


	//   ....[68]....
        /*094c*/ 	.word	0x00015300
        /*0950*/ 	.word	0x00000005
        /*0954*/ 	.word	0x00030830
        /*0958*/ 	.short	0x010a
        /*095a*/ 	.byte	0x3f
	.zero		1


	//   ....[69]....
        /*095c*/ 	.word	0x00015360
        /*0960*/ 	.word	0x00000003
        /*0964*/ 	.word	0x00030850
        /*0968*/ 	.short	0x010a
        /*096a*/ 	.byte	0x3f
	.zero		1


	//   ....[70]....
        /*096c*/ 	.word	0x000153c0
        /*0970*/ 	.word	0x00000005
        /*0974*/ 	.word	0x00030830
        /*0978*/ 	.short	0x010a
        /*097a*/ 	.byte	0x3f
	.zero		1


	//   ....[71]....
        /*097c*/ 	.word	0x00015420
        /*0980*/ 	.word	0x00000003
        /*0984*/ 	.word	0x00030850
        /*0988*/ 	.short	0x010a
        /*098a*/ 	.byte	0x3f
	.zero		1


	//   ....[72]....
        /*098c*/ 	.word	0x00015480
        /*0990*/ 	.word	0x00000003
        /*0994*/ 	.word	0x00030850
        /*0998*/ 	.short	0x010a
        /*099a*/ 	.byte	0x3f
	.zero		1


	//   ....[73]....
        /*099c*/ 	.word	0x000155d0
        /*09a0*/ 	.word	0x00000000
        /*09a4*/ 	.word	0x00030840
        /*09a8*/ 	.short	0x010a
        /*09aa*/ 	.byte	0x3f
	.zero		1


	//   ....[74]....
        /*09ac*/ 	.word	0x00016230
        /*09b0*/ 	.word	0x00000011
        /*09b4*/ 	.word	0x00030820
        /*09b8*/ 	.short	0x010a
        /*09ba*/ 	.byte	0x3f
	.zero		1


	//   ....[75]....
        /*09bc*/ 	.word	0x00016280
        /*09c0*/ 	.word	0x00000003
        /*09c4*/ 	.word	0x00030840
        /*09c8*/ 	.short	0x010a
        /*09ca*/ 	.byte	0x3f
	.zero		1


	//   ....[76]....
        /*09cc*/ 	.word	0x000162d0
        /*09d0*/ 	.word	0x00000003
        /*09d4*/ 	.word	0x00000060
        /*09d8*/ 	.short	0x010a
        /*09da*/ 	.byte	0x3f
	.zero		1


	//   ....[77]....
        /*09dc*/ 	.word	0x00016320
        /*09e0*/ 	.word	0x00000003
        /*09e4*/ 	.word	0x00030840
        /*09e8*/ 	.short	0x010a
        /*09ea*/ 	.byte	0x3f
	.zero		1


	//   ....[78]....
        /*09ec*/ 	.word	0x00016370
        /*09f0*/ 	.word	0x00000009
        /*09f4*/ 	.word	0x00000060
        /*09f8*/ 	.short	0x010a
        /*09fa*/ 	.byte	0x3f
	.zero		1


	//   ....[79]....
        /*09fc*/ 	.word	0x000163c0
        /*0a00*/ 	.word	0x00000002
        /*0a04*/ 	.word	0x00030840
        /*0a08*/ 	.short	0x010a
        /*0a0a*/ 	.byte	0x3f
	.zero		1


	//   ....[80]....
        /*0a0c*/ 	.word	0x00016410
        /*0a10*/ 	.word	0x00000002
        /*0a14*/ 	.word	0x00000060
        /*0a18*/ 	.short	0x010a
        /*0a1a*/ 	.byte	0x3f
	.zero		1


	//   ....[81]....
        /*0a1c*/ 	.word	0x00016460
        /*0a20*/ 	.word	0x00000002
        /*0a24*/ 	.word	0x00030860
        /*0a28*/ 	.short	0x010a
        /*0a2a*/ 	.byte	0x3f
	.zero		1


	//   ....[82]....
        /*0a2c*/ 	.word	0x00016550
        /*0a30*/ 	.word	0x00000000
        /*0a34*/ 	.word	0x00030820
        /*0a38*/ 	.short	0x010a
        /*0a3a*/ 	.byte	0x3f
	.zero		1


	//   ....[83]....
        /*0a3c*/ 	.word	0x000166f0
        /*0a40*/ 	.word	0x00000006
        /*0a44*/ 	.word	0x00000000
        /*0a48*/ 	.short	0x010a
        /*0a4a*/ 	.byte	0x3f
	.zero		1


	//   ....[84]....
        /*0a4c*/ 	.word	0x00016740
        /*0a50*/ 	.word	0x00000003
        /*0a54*/ 	.word	0x00000000
        /*0a58*/ 	.short	0x010a
        /*0a5a*/ 	.byte	0x3f
	.zero		1


	//   ....[85]....
        /*0a5c*/ 	.word	0x00016790
        /*0a60*/ 	.word	0x00000012
        /*0a64*/ 	.word	0x00000000
        /*0a68*/ 	.short	0x010a
        /*0a6a*/ 	.byte	0x3f
	.zero		1


	//----- nvinfo : EIATTR_NUM_MBARRIERS
	.align		4
.L_215:
        /*0a6c*/ 	.byte	0x03, 0x38
        /*0a6e*/ 	.short	0x0016


	//----- nvinfo : EIATTR_EXIT_INSTR_OFFSETS
	.align		4
        /*0a70*/ 	.byte	0x04, 0x1c
        /*0a72*/ 	.short	(.L_217 - .L_216)


	//   ....[0]....
.L_216:
        /*0a74*/ 	.word	0x00000a10


	//   ....[1]....
        /*0a78*/ 	.word	0x0000fe40


	//   ....[2]....
        /*0a7c*/ 	.word	0x00015170


	//----- nvinfo : EIATTR_MAX_THREADS
	.align		4
.L_217:
        /*0a80*/ 	.byte	0x04, 0x05
        /*0a82*/ 	.short	(.L_219 - .L_218)
.L_218:
        /*0a84*/ 	.word	0x00000180
        /*0a88*/ 	.word	0x00000001
        /*0a8c*/ 	.word	0x00000001


	//----- nvinfo : EIATTR_CRS_STACK_SIZE
	.align		4
.L_219:
        /*0a90*/ 	.byte	0x04, 0x1e
        /*0a92*/ 	.short	(.L_221 - .L_220)
.L_220:
        /*0a94*/ 	.word	0x00000000


	//----- nvinfo : EIATTR_CBANK_PARAM_SIZE
	.align		4
.L_221:
        /*0a98*/ 	.byte	0x03, 0x19
        /*0a9a*/ 	.short	0x0af0


	//----- nvinfo : EIATTR_PARAM_CBANK
	.align		4
        /*0a9c*/ 	.byte	0x04, 0x0a
        /*0a9e*/ 	.short	(.L_223 - .L_222)
	.align		4
.L_222:
        /*0aa0*/ 	.word	index@(.nv.constant0._ZN7cutlass13device_kernelIN5flash11enable_sm90INS1_16FlashAttnFwdSm90INS1_25CollectiveMainloopFwdSm90ILi2EN4cute5tupleIJNS5_1CILi1EEES8_S8_EEENS6_IJNS7_ILi128EEENS7_ILi96EEENS7_ILi192EEEEEELi192ENS_10bfloat16_tEfNS_4arch4Sm90ELb0ELb1ELb0ELb0ELb0ELb0ELb0ELb1ELb1ELb1ELb0ELb0EEENS1_21CollectiveEpilogueFwdINS6_IJSA_SC_SB_EEES9_SE_SG_Li256ELb0ELb1ELb0ELb0EEENS1_30DynamicPersistentTileSchedulerILi256ELi128ELb0ELb1ELb1EEEEEEEEEvNT_6ParamsE)
        /*0aa4*/ 	.short	0x0210
        /*0aa6*/ 	.short	0x0af0


	//----- nvinfo : EIATTR_SW_WAR
	.align		4
.L_223:
        /*0aa8*/ 	.byte	0x04, 0x36
        /*0aaa*/ 	.short	(.L_225 - .L_224)
.L_224:
        /*0aac*/ 	.word	0x00000008
.L_225:


//--------------------- .nv.info._ZN7cutlass13device_kernelIN5flash11enable_sm90INS1_16FlashAttnFwdSm90INS1_25CollectiveMainloopFwdSm90ILi2EN4cute5tupleIJNS5_1CILi1EEES8_S8_EEENS6_IJNS7_ILi128EEENS7_ILi96EEENS7_ILi192EEEEEELi192ENS_10bfloat16_tEfNS_4arch4Sm90ELb0ELb1ELb0ELb1ELb0ELb0ELb0ELb1ELb1ELb1ELb0ELb0EEENS1_21CollectiveEpilogueFwdINS6_IJSA_SC_SB_EEES9_SE_SG_Li256ELb1ELb1ELb0ELb0EEENS1_36VarlenDynamicPersistentTileSchedulerILi128ELi96ELi256ELi128ELb0ELb1ELb1ELb1ELb0ELb1EEEEEEEEEvNT_6ParamsE --------------------------
	.section	.nv.info._ZN7cutlass13device_kernelIN5flash11enable_sm90INS1_16FlashAttnFwdSm90INS1_25CollectiveMainloopFwdSm90ILi2EN4cute5tupleIJNS5_1CILi1EEES8_S8_EEENS6_IJNS7_ILi128EEENS7_ILi96EEENS7_ILi192EEEEEELi192ENS_10bfloat16_tEfNS_4arch4Sm90ELb0ELb1ELb0ELb1ELb0ELb0ELb0ELb1ELb1ELb1ELb0ELb0EEENS1_21CollectiveEpilogueFwdINS6_IJSA_SC_SB_EEES9_SE_SG_Li256ELb1ELb1ELb0ELb0EEENS1_36VarlenDynamicPersistentTileSchedulerILi128ELi96ELi256ELi128ELb0ELb1ELb1ELb1ELb0ELb1EEEEEEEEEvNT_6ParamsE,"",@"SHT_CUDA_INFO"
	.sectionflags	@""
	.align	4


	//----- nvinfo : EIATTR_CUDA_API_VERSION
	.align		4
        /*0000*/ 	.byte	0x04, 0x37
        /*0002*/ 	.short	(.L_227 - .L_226)
.L_226:
        /*0004*/ 	.word	0x00000082


	//----- nvinfo : EIATTR_KPARAM_INFO
	.align		4
.L_227:
        /*0008*/ 	.byte	0x04, 0x17
        /*000a*/ 	.short	(.L_229 - .L_228)
.L_228:
        /*000c*/ 	.word	0x00000000
        /*0010*/ 	.short	0x0000
        /*0012*/ 	.short	0x0070
        /*0014*/ 	.byte	0x00, 0xf0, 0x01, 0x2a


	//----- nvinfo : EIATTR_SPARSE_MMA_MASK
	.align		4
.L_229:
        /*0018*/ 	.byte	0x03, 0x50
        /*001a*/ 	.short	0x0000


	//----- nvinfo : EIATTR_MAXREG_COUNT
	.align		4
        /*001c*/ 	.byte	0x03, 0x1b
        /*001e*/ 	.short	0x00a8


	//----- nvinfo : EIATTR_NUM_BARRIERS
	.align		4
        /*0020*/ 	.byte	0x02, 0x4c
        /*0022*/ 	.byte	0x09
	.zero		1


	//----- nvinfo : EIATTR_EXTERNS
	.align		4
        /*0024*/ 	.byte	0x04, 0x0f
        /*0026*/ 	.short	(.L_231 - .L_230)


	//   ....[0]....
	.align		4
.L_230:
        /*0028*/ 	.word	index@(__assertfail)


	//----- nvinfo : EIATTR_ANNOTATIONS
	.align		4
.L_231:
        /*002c*/ 	.byte	0x04, 0x55
        /*002e*/ 	.short	(.L_233 - .L_232)


	//   ....[0]....
.L_232:
        /* <DEDUP_REMOVED lines=65> */


	//----- nvinfo : EIATTR_MERCURY_ISA_VERSION
	.align		4
.L_233:
        /*0428*/ 	.byte	0x03, 0x5f
        /*042a*/ 	.short	0x0101


	//----- nvinfo : EIATTR_UNUSED_LOAD_BYTE_OFFSET
	.align		4
        /*042c*/ 	.byte	0x04, 0x44
        /*042e*/ 	.short	(.L_235 - .L_234)


	//   ....[0]....
.L_234:
        /*0430*/ 	.word	0x00000a10
        /*0434*/ 	.word	0x0000fff0


	//   ....[1]....
        /*0438*/ 	.word	0x0000db80
        /*043c*/ 	.word	0x0000fff0


	//----- nvinfo : EIATTR_INT_WARP_WIDE_INSTR_OFFSETS
	.align		4
.L_235:
        /*0440*/ 	.byte	0x04, 0x31
        /*0442*/ 	.short	(.L_237 - .L_236)


	//   ....[0]....
.L_236:
        /*0444*/ 	.word	0x00000130


	//   ....[1]....
        /*0448*/ 	.word	0x00000170


	//   ....[2]....
        /*044c*/ 	.word	0x000001e0


	//   ....[3]....
        /*0450*/ 	.word	0x00011af0


	//   ....[4]....
        /*0454*/ 	.word	0x00011b90


	//   ....[5]....
        /*0458*/ 	.word	0x00015ad0


	//   ....[6]....
        /*045c*/ 	.word	0x00015b40


	//----- nvinfo : EIATTR_COOP_GROUP_MASK_REGIDS
	.align		4
.L_237:
        /*0460*/ 	.byte	0x04, 0x29
        /*0462*/ 	.short	(.L_239 - .L_238)


	//   ....[0]....
.L_238:
        /*0464*/ 	.word	0xffffffff


	//   ....[1]....
        /*0468*/ 	.word	0xffffffff


	//   ....[2]....
        /*046c*/ 	.word	0xffffffff


	//   ....[3]....
        /*0470*/ 	.word	0xffffffff


	//   ....[4]....
        /*0474*/ 	.word	0xffffffff


	//   ....[5]....
        /*0478*/ 	.word	0xffffffff


	//   ....[6]....
        /*047c*/ 	.word	0xffffffff


	//   ....[7]....
        /*0480*/ 	.word	0xffffffff


	//   ....[8]....
        /*0484*/ 	.word	0xffffffff


	//   ....[9]....
        /*0488*/ 	.word	0xffffffff


	//   ....[10]....
        /*048c*/ 	.word	0xffffffff


	//   ....[11]....
        /*0490*/ 	.word	0xffffffff


	//   ....[12]....
        /*0494*/ 	.word	0xffffffff


	//   ....[13]....
        /*0498*/ 	.word	0xffffffff


	//   ....[14]....
        /*049c*/ 	.word	0xffffffff


	//   ....[15]....
        /*04a0*/ 	.word	0xffffffff


	//   ....[16]....
        /*04a4*/ 	.word	0xffffffff


	//   ....[17]....
        /*04a8*/ 	.word	0xffffffff


	//   ....[18]....
        /*04ac*/ 	.word	0xffffffff


	//   ....[19]....
        /*04b0*/ 	.word	0xffffffff


	//   ....[20]....
        /*04b4*/ 	.word	0xffffffff


	//   ....[21]....
        /*04b8*/ 	.word	0xffffffff


	//   ....[22]....
        /*04bc*/ 	.word	0xffffffff


	//   ....[23]....
        /*04c0*/ 	.word	0xffffffff


	//   ....[24]....
        /*04c4*/ 	.word	0xffffffff


	//   ....[25]....
        /*04c8*/ 	.word	0xffffffff


	//   ....[26]....
        /*04cc*/ 	.word	0xffffffff


	//   ....[27]....
        /*04d0*/ 	.word	0xffffffff


	//   ....[28]....
        /*04d4*/ 	.word	0xffffffff


	//   ....[29]....
        /*04d8*/ 	.word	0xffffffff


	//   ....[30]....
        /*04dc*/ 	.word	0xffffffff


	//   ....[31]....
        /*04e0*/ 	.word	0xffffffff


	//   ....[32]....
        /*04e4*/ 	.word	0xffffffff


	//   ....[33]....
        /*04e8*/ 	.word	0xffffffff


	//   ....[34]....
        /*04ec*/ 	.word	0xffffffff


	//   ....[35]....
        /*04f0*/ 	.word	0xffffffff


	//   ....[36]....
        /*04f4*/ 	.word	0xffffffff


	//   ....[37]....
        /*04f8*/ 	.word	0xffffffff


	//   ....[38]....
        /*04fc*/ 	.word	0xffffffff


	//   ....[39]....
        /*0500*/ 	.word	0xffffffff


	//   ....[40]....
        /*0504*/ 	.word	0xffffffff


	//   ....[41]....
        /*0508*/ 	.word	0xffffffff


	//   ....[42]....
        /*050c*/ 	.word	0xffffffff


	//   ....[43]....
        /*0510*/ 	.word	0xffffffff


	//   ....[44]....
        /*0514*/ 	.word	0xffffffff


	//   ....[45]....
        /*0518*/ 	.word	0xffffffff


	//   ....[46]....
        /*051c*/ 	.word	0xffffffff


	//   ....[47]....
        /*0520*/ 	.word	0xffffffff


	//   ....[48]....
        /*0524*/ 	.word	0xffffffff


	//   ....[49]....
        /*0528*/ 	.word	0xffffffff


	//   ....[50]....
        /*052c*/ 	.word	0xffffffff


	//   ....[51]....
        /*0530*/ 	.word	0xffffffff


	//   ....[52]....
        /*0534*/ 	.word	0xffffffff


	//   ....[53]....
        /*0538*/ 	.word	0xffffffff


	//   ....[54]....
        /*053c*/ 	.word	0xffffffff


	//   ....[55]....
        /*0540*/ 	.word	0xffffffff


	//   ....[56]....
        /*0544*/ 	.word	0xffffffff


	//   ....[57]....
        /*0548*/ 	.word	0xffffffff


	//   ....[58]....
        /*054c*/ 	.word	0xffffffff


	//   ....[59]....
        /*0550*/ 	.word	0xffffffff


	//   ....[60]....
        /*0554*/ 	.word	0xffffffff


	//   ....[61]....
        /*0558*/ 	.word	0xffffffff


	//   ....[62]....
        /*055c*/ 	.word	0xffffffff


	//   ....[63]....
        /*0560*/ 	.word	0xffffffff


	//   ....[64]....
        /*0564*/ 	.word	0xffffffff


	//   ....[65]....
        /*0568*/ 	.word	0xffffffff


	//   ....[66]....
        /*056c*/ 	.word	0xffffffff


	//   ....[67]....
        /*0570*/ 	.word	0xffffffff


	//   ....[68]....
        /*0574*/ 	.word	0xffffffff


	//   ....[69]....
        /*0578*/ 	.word	0xffffffff


	//   ....[70]....
        /*057c*/ 	.word	0xffffffff


	//   ....[71]....
        /*0580*/ 	.word	0xffffffff


	//   ....[72]....
        /*0584*/ 	.word	0xffffffff


	//   ....[73]....
        /*0588*/ 	.word	0xffffffff


	//   ....[74]....
        /*058c*/ 	.word	0xffffffff


	//   ....[75]....
        /*0590*/ 	.word	0xffffffff


	//   ....[76]....
        /*0594*/ 	.word	0xffffffff


	//   ....[77]....
        /*0598*/ 	.word	0xffffffff


	//   ....[78]....
        /*059c*/ 	.word	0xffffffff


	//   ....[79]....
        /*05a0*/ 	.word	0xffffffff


	//   ....[80]....
        /*05a4*/ 	.word	0xffffffff


	//   ....[81]....
        /*05a8*/ 	.word	0xffffffff


	//   ....[82]....
        /*05ac*/ 	.word	0xffffffff


	//   ....[83]....
        /*05b0*/ 	.word	0xffffffff


	//   ....[84]....
        /*05b4*/ 	.word	0xffffffff


	//   ....[85]....
        /*05b8*/ 	.word	0xffffffff


	//   ....[86]....
        /*05bc*/ 	.word	0xffffffff


	//   ....[87]....
        /*05c0*/ 	.word	0xffffffff


	//   ....[88]....
        /*05c4*/ 	.word	0xffffffff


	//   ....[89]....
        /*05c8*/ 	.word	0xffffffff


	//   ....[90]....
        /*05cc*/ 	.word	0xffffffff


	//   ....[91]....
        /*05d0*/ 	.word	0xffffffff


	//   ....[92]....
        /*05d4*/ 	.word	0xffffffff


	//   ....[93]....
        /*05d8*/ 	.word	0xffffffff


	//   ....[94]....
        /*05dc*/ 	.word	0xffffffff


	//   ....[95]....
        /*05e0*/ 	.word	0xffffffff


	//   ....[96]....
        /*05e4*/ 	.word	0xffffffff


	//   ....[97]....
        /*05e8*/ 	.word	0xffffffff


	//   ....[98]....
        /*05ec*/ 	.word	0xffffffff


	//   ....[99]....
        /*05f0*/ 	.word	0xffffffff


	//   ....[100]....
        /*05f4*/ 	.word	0xffffffff


	//   ....[101]....
        /*05f8*/ 	.word	0xffffffff


	//   ....[102]....
        /*05fc*/ 	.word	0xffffffff


	//   ....[103]....
        /*0600*/ 	.word	0xffffffff


	//   ....[104]....
        /*0604*/ 	.word	0xffffffff


	//   ....[105]....
        /*0608*/ 	.word	0x0500000f


	//   ....[106]....
        /*060c*/ 	.word	0x0500000f


	//   ....[107]....
        /*0610*/ 	.word	0x0500000f


	//   ....[108]....
        /*0614*/ 	.word	0x0500000f


	//   ....[109]....
        /*0618*/ 	.word	0x0500000f


	//   ....[110]....
        /*061c*/ 	.word	0x0500000f


	//   ....[111]....
        /*0620*/ 	.word	0x0500000f


	//   ....[112]....
        /*0624*/ 	.word	0x0500000f


	//   ....[113]....
        /*0628*/ 	.word	0x0500000f


	//   ....[114]....
        /*062c*/ 	.word	0x0500000f


	//   ....[115]....
        /*0630*/ 	.word	0x0500000f


	//   ....[116]....
        /*0634*/ 	.word	0x0500000f


	//   ....[117]....
        /*0638*/ 	.word	0x0500000f


	//   ....[118]....
        /*063c*/ 	.word	0x0500000f


	//   ....[119]....
        /*0640*/ 	.word	0x0500000f


	//   ....[120]....
        /*0644*/ 	.word	0x0500000f


	//   ....[121]....
        /*0648*/ 	.word	0x0500000f


	//   ....[122]....
        /*064c*/ 	.word	0x0500000f


	//   ....[123]....
        /*0650*/ 	.word	0x0500000f


	//   ....[124]....
        /*0654*/ 	.word	0x0500000f


	//   ....[125]....
        /*0658*/ 	.word	0x0500000f


	//   ....[126]....
        /*065c*/ 	.word	0x0500000f


	//   ....[127]....
        /*0660*/ 	.word	0x0500000f


	//   ....[128]....
        /*0664*/ 	.word	0x0500000f


	//   ....[129]....
        /*0668*/ 	.word	0x0500000f


	//   ....[130]....
        /*066c*/ 	.word	0x0500000f


	//   ....[131]....
        /*0670*/ 	.word	0x0500000f


	//   ....[132]....
        /*0674*/ 	.word	0x0500000f


	//   ....[133]....
        /*0678*/ 	.word	0x0500000f


	//   ....[134]....
        /*067c*/ 	.word	0x0500000f


	//   ....[135]....
        /*0680*/ 	.word	0x0500000f


	//   ....[136]....
        /*0684*/ 	.word	0x0500000f


	//   ....[137]....
        /*0688*/ 	.word	0x0500000f


	//   ....[138]....
        /*068c*/ 	.word	0x0500000f


	//   ....[139]....
        /*0690*/ 	.word	0x0500000f


	//----- nvinfo : EIATTR_COOP_GROUP_INSTR_OFFSETS
	.align		4
.L_239:
        /*0694*/ 	.byte	0x04, 0x28
        /*0696*/ 	.short	(.L_241 - .L_240)


	//   ....[0]....
.L_240:
        /*0698*/ 	.word	0x00000060


	//   ....[1]....
        /*069c*/ 	.word	0x00000140


	//   ....[2]....
        /*06a0*/ 	.word	0x00000190


	//   ....[3]....
        /*06a4*/ 	.word	0x000003c0


	//   ....[4]....
        /*06a8*/ 	.word	0x00000520


	//   ....[5]....
        /*06ac*/ 	.word	0x00000640


	//   ....[6]....
        /*06b0*/ 	.word	0x000007a0


	//   ....[7]....
        /*06b4*/ 	.word	0x00001aa0


	//   ....[8]....
        /*06b8*/ 	.word	0x00002330


	//   ....[9]....
        /*06bc*/ 	.word	0x00002ec0


	//   ....[10]....
        /*06c0*/ 	.word	0x00003510


	//   ....[11]....
        /*06c4*/ 	.word	0x00003630


	//   ....[12]....
        /*06c8*/ 	.word	0x00003bc0


	//   ....[13]....
        /*06cc*/ 	.word	0x00003cb0


	//   ....[14]....
        /*06d0*/ 	.word	0x00005950


	//   ....[15]....
        /*06d4*/ 	.word	0x00005b30


	//   ....[16]....
        /*06d8*/ 	.word	0x000068b0


	//   ....[17]....
        /*06dc*/ 	.word	0x000069d0


	//   ....[18]....
        /*06e0*/ 	.word	0x00006f80


	//   ....[19]....
        /*06e4*/ 	.word	0x00006fd0


	//   ....[20]....
        /*06e8*/ 	.word	0x00008b50


	//   ....[21]....
        /*06ec*/ 	.word	0x00008b70


	//   ....[22]....
        /*06f0*/ 	.word	0x00008eb0


	//   ....[23]....
        /*06f4*/ 	.word	0x00008f10


	//   ....[24]....
        /*06f8*/ 	.word	0x0000a9a0


	//   ....[25]....
        /*06fc*/ 	.word	0x0000abb0


	//   ....[26]....
        /*0700*/ 	.word	0x0000b920


	//   ....[27]....
        /*0704*/ 	.word	0x0000ba40


	//   ....[28]....
        /*0708*/ 	.word	0x0000c090


	//   ....[29]....
        /*070c*/ 	.word	0x0000c0f0


	//   ....[30]....
        /*0710*/ 	.word	0x0000d0c0


	//   ....[31]....
        /*0714*/ 	.word	0x0000d100


	//   ....[32]....
        /*0718*/ 	.word	0x0000d200


	//   ....[33]....
        /*071c*/ 	.word	0x0000d220


	//   ....[34]....
        /*0720*/ 	.word	0x0000e9e0


	//   ....[35]....
        /*0724*/ 	.word	0x0000ea20


	//   ....[36]....
        /*0728*/ 	.word	0x0000ea50


	//   ....[37]....
        /*072c*/ 	.word	0x0000ea80


	//   ....[38]....
        /*0730*/ 	.word	0x0000f180


	//   ....[39]....
        /*0734*/ 	.word	0x0000f1c0


	//   ....[40]....
        /*0738*/ 	.word	0x0000f2d0


	//   ....[41]....
        /*073c*/ 	.word	0x0000f2f0


	//   ....[42]....
        /*0740*/ 	.word	0x0000f400


	//   ....[43]....
        /*0744*/ 	.word	0x0000f420


	//   ....[44]....
        /*0748*/ 	.word	0x0000f540


	//   ....[45]....
        /*074c*/ 	.word	0x0000f560


	//   ....[46]....
        /*0750*/ 	.word	0x0000ff10


	//   ....[47]....
        /*0754*/ 	.word	0x0000ff30


	//   ....[48]....
        /*0758*/ 	.word	0x00010040


	//   ....[49]....
        /*075c*/ 	.word	0x00010060


	//   ....[50]....
        /*0760*/ 	.word	0x00010170


	//   ....[51]....
        /*0764*/ 	.word	0x00010190


	//   ....[52]....
        /*0768*/ 	.word	0x000102b0


	//   ....[53]....
        /*076c*/ 	.word	0x000102d0


	//   ....[54]....
        /*0770*/ 	.word	0x00010480


	//   ....[55]....
        /*0774*/ 	.word	0x00010670


	//   ....[56]....
        /*0778*/ 	.word	0x000106a0


	//   ....[57]....
        /*077c*/ 	.word	0x000106d0


	//   ....[58]....
        /*0780*/ 	.word	0x00010700


	//   ....[59]....
        /*0784*/ 	.word	0x00010730


	//   ....[60]....
        /*0788*/ 	.word	0x00010760


	//   ....[61]....
        /*078c*/ 	.word	0x000108e0


	//   ....[62]....
        /*0790*/ 	.word	0x00010910


	//   ....[63]....
        /*0794*/ 	.word	0x00010940


	//   ....[64]....
        /*0798*/ 	.word	0x00010970


	//   ....[65]....
        /*079c*/ 	.word	0x000109a0


	//   ....[66]....
        /*07a0*/ 	.word	0x000109d0


	//   ....[67]....
        /*07a4*/ 	.word	0x00010a80


	//   ....[68]....
        /*07a8*/ 	.word	0x00010ae0


	//   ....[69]....
        /*07ac*/ 	.word	0x00010b70


	//   ....[70]....
        /*07b0*/ 	.word	0x000120d0


	//   ....[71]....
        /*07b4*/ 	.word	0x00012d20


	//   ....[72]....
        /*07b8*/ 	.word	0x00012d70


	//   ....[73]....
        /*07bc*/ 	.word	0x00012d90


	//   ....[74]....
        /*07c0*/ 	.word	0x00012dd0


	//   ....[75]....
        /*07c4*/ 	.word	0x00012f00


	//   ....[76]....
        /*07c8*/ 	.word	0x00012f10


	//   ....[77]....
        /*07cc*/ 	.word	0x00012fb0


	//   ....[78]....
        /*07d0*/ 	.word	0x00012fc0


	//   ....[79]....
        /*07d4*/ 	.word	0x00013060


	//   ....[80]....
        /*07d8*/ 	.word	0x00013070


	//   ....[81]....
        /*07dc*/ 	.word	0x00013110


	//   ....[82]....
        /*07e0*/ 	.word	0x00013120


	//   ....[83]....
        /*07e4*/ 	.word	0x000131a0


	//   ....[84]....
        /*07e8*/ 	.word	0x000131d0


	//   ....[85]....
        /*07ec*/ 	.word	0x000131f0


	//   ....[86]....
        /*07f0*/ 	.word	0x00013200


	//   ....[87]....
        /*07f4*/ 	.word	0x000162e0


	//   ....[88]....
        /*07f8*/ 	.word	0x00016340


	//   ....[89]....
        /*07fc*/ 	.word	0x00016370


	//   ....[90]....
        /*0800*/ 	.word	0x00016380


	//   ....[91]....
        /*0804*/ 	.word	0x000163b0


	//   ....[92]....
        /*0808*/ 	.word	0x000163e0


	//   ....[93]....
        /*080c*/ 	.word	0x00016410


	//   ....[94]....
        /*0810*/ 	.word	0x00016440


	//   ....[95]....
        /*0814*/ 	.word	0x000165d0


	//   ....[96]....
        /*0818*/ 	.word	0x00016600


	//   ....[97]....
        /*081c*/ 	.word	0x00016630


	//   ....[98]....
        /*0820*/ 	.word	0x00016660


	//   ....[99]....
        /*0824*/ 	.word	0x00016690


	//   ....[100]....
        /*0828*/ 	.word	0x000166c0


	//   ....[101]....
        /*082c*/ 	.word	0x00016780


	//   ....[102]....
        /*0830*/ 	.word	0x000167a0


	//   ....[103]....
        /*0834*/ 	.word	0x00016810


	//   ....[104]....
        /*0838*/ 	.word	0x00016ef0


	//   ....[105]....
        /*083c*/ 	.word	0x000175a0


	//   ....[106]....
        /*0840*/ 	.word	0x00017770


	//   ....[107]....
        /*0844*/ 	.word	0x000177c0


	//   ....[108]....
        /*0848*/ 	.word	0x000178f0


	//   ....[109]....
        /*084c*/ 	.word	0x00017940


	//   ....[110]....
        /*0850*/ 	.word	0x00017a80


	//   ....[111]....
        /*0854*/ 	.word	0x00017af0


	//   ....[112]....
        /*0858*/ 	.word	0x00017c20


	//   ....[113]....
        /*085c*/ 	.word	0x00017c70


	//   ....[114]....
        /*0860*/ 	.word	0x00017da0


	//   ....[115]....
        /*0864*/ 	.word	0x00017df0


	//   ....[116]....
        /*0868*/ 	.word	0x00017f20


	//   ....[117]....
        /*086c*/ 	.word	0x00017f70


	//   ....[118]....
        /*0870*/ 	.word	0x00018080


	//   ....[119]....
        /*0874*/ 	.word	0x000180f0


	//   ....[120]....
        /*0878*/ 	.word	0x00018200


	//   ....[121]....
        /*087c*/ 	.word	0x00018250


	//   ....[122]....
        /*0880*/ 	.word	0x00018580


	//   ....[123]....
        /*0884*/ 	.word	0x00018620


	//   ....[124]....
        /*0888*/ 	.word	0x00018750


	//   ....[125]....
        /*088c*/ 	.word	0x000187c0


	//   ....[126]....
        /*0890*/ 	.word	0x00018840


	//   ....[127]....
        /*0894*/ 	.word	0x000188c0


	//   ....[128]....
        /*0898*/ 	.word	0x00018940


	//   ....[129]....
        /*089c*/ 	.word	0x000189d0


	//   ....[130]....
        /*08a0*/ 	.word	0x00018a70


	//   ....[131]....
        /*08a4*/ 	.word	0x00018b10


	//   ....[132]....
        /*08a8*/ 	.word	0x00018b80


	//   ....[133]....
        /*08ac*/ 	.word	0x00018bf0


	//   ....[134]....
        /*08b0*/ 	.word	0x00018c60


	//   ....[135]....
        /*08b4*/ 	.word	0x00018ce0


	//   ....[136]....
        /*08b8*/ 	.word	0x00018d60


	//   ....[137]....
        /*08bc*/ 	.word	0x00018e00


	//   ....[138]....
        /*08c0*/ 	.word	0x00018e90


	//   ....[139]....
        /*08c4*/ 	.word	0x00018fc0


	//----- nvinfo : EIATTR_REG_RECONFIG
	.align		4
.L_241:
        /*08c8*/ 	.byte	0x01, 0x54
	.zero		2


	//----- nvinfo : EIATTR_SYSCALL_OFFSETS
	.align		4
        /*08cc*/ 	.byte	0x04, 0x46
        /*08ce*/ 	.short	(.L_243 - .L_242)


	//   ....[0]....
.L_242:
        /*08d0*/ 	.word	0x00001c80


	//   ....[1]....
        /*08d4*/ 	.word	0x00011d00


	//   ....[2]....
        /*08d8*/ 	.word	0x00011e50


	//   ....[3]....
        /*08dc*/ 	.word	0x00011f40


	//   ....[4]....
        /*08e0*/ 	.word	0x00012880


	//----- nvinfo : EIATTR_MBARRIER_INSTR_OFFSETS
	.align		4
.L_243:
        /*08e4*/ 	.byte	0x04, 0x39
        /*08e6*/ 	.short	(.L_245 - .L_244)


	//   ....[0]....
.L_244:
        /*08e8*/ 	.word	0x00000270
        /*08ec*/ 	.word	0x000000ff
        /*08f0*/ 	.word	0x00030800
        /*08f4*/ 	.short	0x0100
        /*08f6*/ 	.byte	0x08
	.zero		1


	//   ....[1]....
        /*08f8*/ 	.word	0x00000280
        /*08fc*/ 	.word	0x000000ff
        /*0900*/ 	.word	0x00030820
        /*0904*/ 	.short	0x0100
        /*0906*/ 	.byte	0x08
	.zero		1


	//   ....[2]....
        /*0908*/ 	.word	0x00000370
        /*090c*/ 	.word	0x000000ff
        /*0910*/ 	.word	0x00030830
        /*0914*/ 	.short	0x0100
        /*0916*/ 	.byte	0x08
	.zero		1


	//   ....[3]....
        /*0918*/ 	.word	0x00000380
        /*091c*/ 	.word	0x000000ff
        /*0920*/ 	.word	0x00030840
        /*0924*/ 	.short	0x0100
        /*0926*/ 	.byte	0x08
	.zero		1


	//   ....[4]....
        /*0928*/ 	.word	0x00000390
        /*092c*/ 	.word	0x000000ff
        /*0930*/ 	.word	0x00030838
        /*0934*/ 	.short	0x0100
        /*0936*/ 	.byte	0x08
	.zero		1


	//   ....[5]....
        /*0938*/ 	.word	0x000003a0
        /*093c*/ 	.word	0x000000ff
        /*0940*/ 	.word	0x00030848
        /*0944*/ 	.short	0x0100
        /*0946*/ 	.byte	0x08
	.zero		1


	//   ....[6]....
        /*0948*/ 	.word	0x000004d0
        /*094c*/ 	.word	0x000000ff
        /*0950*/ 	.word	0x00030850
        /*0954*/ 	.short	0x0100
        /*0956*/ 	.byte	0x08
	.zero		1


	//   ....[7]....
        /*0958*/ 	.word	0x000004e0
        /*095c*/ 	.word	0x000000ff
        /*0960*/ 	.word	0x00030860
        /*0964*/ 	.short	0x0100
        /*0966*/ 	.byte	0x08
	.zero		1


	//   ....[8]....
        /*0968*/ 	.word	0x000004f0
        /*096c*/ 	.word	0x000000ff
        /*0970*/ 	.word	0x00030858
        /*0974*/ 	.short	0x0100
        /*0976*/ 	.byte	0x08
	.zero		1


	//   ....[9]....
        /*0978*/ 	.word	0x00000500
        /*097c*/ 	.word	0x000000ff
        /*0980*/ 	.word	0x00030868
        /*0984*/ 	.short	0x0100
        /*0986*/ 	.byte	0x08
	.zero		1


	//   ....[10]....
        /*0988*/ 	.word	0x000005f0
        /*098c*/ 	.word	0x000000ff
        /*0990*/ 	.word	0x00030870
        /*0994*/ 	.short	0x0100
        /*0996*/ 	.byte	0x06
	.zero		1


	//   ....[11]....
        /*0998*/ 	.word	0x00000600
        /*099c*/ 	.word	0x000000ff
        /*09a0*/ 	.word	0x00030880
        /*09a4*/ 	.short	0x0100
        /*09a6*/ 	.byte	0x06
	.zero		1


	//   ....[12]....
        /*09a8*/ 	.word	0x00000610
        /*09ac*/ 	.word	0x000000ff
        /*09b0*/ 	.word	0x00030878
        /*09b4*/ 	.short	0x0100
        /*09b6*/ 	.byte	0x06
	.zero		1


	//   ....[13]....
        /*09b8*/ 	.word	0x00000620
        /*09bc*/ 	.word	0x000000ff
        /*09c0*/ 	.word	0x00030888
        /*09c4*/ 	.short	0x0100
        /*09c6*/ 	.byte	0x06
	.zero		1


	//   ....[14]....
        /*09c8*/ 	.word	0x00000750
        /*09cc*/ 	.word	0x000000ff
        /*09d0*/ 	.word	0x00030890
        /*09d4*/ 	.short	0x0100
        /*09d6*/ 	.byte	0x08
	.zero		1


	//   ....[15]....
        /*09d8*/ 	.word	0x00000760
        /*09dc*/ 	.word	0x000000ff
        /*09e0*/ 	.word	0x000308a0
        /*09e4*/ 	.short	0x0100
        /*09e6*/ 	.byte	0x08
	.zero		1


	//   ....[16]....
        /*09e8*/ 	.word	0x00000770
        /*09ec*/ 	.word	0x000000ff
        /*09f0*/ 	.word	0x00030898
        /*09f4*/ 	.short	0x0100
        /*09f6*/ 	.byte	0x08
	.zero		1


	//   ....[17]....
        /*09f8*/ 	.word	0x00000780
        /*09fc*/ 	.word	0x000000ff
        /*0a00*/ 	.word	0x000308a8
        /*0a04*/ 	.short	0x0100
        /*0a06*/ 	.byte	0x08
	.zero		1


	//   ....[18]....
        /*0a08*/ 	.word	0x000008b0
        /*0a0c*/ 	.word	0x000000ff
        /*0a10*/ 	.word	0x000308b0
        /*0a14*/ 	.short	0x0100
        /*0a16*/ 	.byte	0x08
	.zero		1


	//   ....[19]....
        /*0a18*/ 	.word	0x000008c0
        /*0a1c*/ 	.word	0x000000ff
        /*0a20*/ 	.word	0x000308c0
        /*0a24*/ 	.short	0x0100
        /*0a26*/ 	.byte	0x08
	.zero		1


	//   ....[20]....
        /*0a28*/ 	.word	0x000008d0
        /*0a2c*/ 	.word	0x000000ff
        /*0a30*/ 	.word	0x000308b8
        /*0a34*/ 	.short	0x0100
        /*0a36*/ 	.byte	0x08
	.zero		1


	//   ....[21]....
        /*0a38*/ 	.word	0x000008e0
        /*0a3c*/ 	.word	0x000000ff
        /*0a40*/ 	.word	0x000308c8
        /*0a44*/ 	.short	0x0100
        /*0a46*/ 	.byte	0x08
	.zero		1


	//   ....[22]....
        /*0a48*/ 	.word	0x00001d20
        /*0a4c*/ 	.word	0x000000ff
        /*0a50*/ 	.word	0x00030800
        /*0a54*/ 	.short	0x010a
        /*0a56*/ 	.byte	0x25
	.zero		1


	//   ....[23]....
        /*0a58*/ 	.word	0x00001da0
        /*0a5c*/ 	.word	0x00000003
        /*0a60*/ 	.word	0x00030830
        /*0a64*/ 	.short	0x010a
        /*0a66*/ 	.byte	0x3f
	.zero		1


	//   ....[24]....
        /*0a68*/ 	.word	0x00001e40
        /*0a6c*/ 	.word	0x00000003
        /*0a70*/ 	.word	0x00030830
        /*0a74*/ 	.short	0x010a
        /*0a76*/ 	.byte	0x3f
	.zero		1


	//   ....[25]....
        /*0a78*/ 	.word	0x000025c0
        /*0a7c*/ 	.word	0x00000000
        /*0a80*/ 	.word	0x00000000
        /*0a84*/ 	.short	0x0101
        /*0a86*/ 	.byte	0x3f
	.zero		1


	//   ....[26]....
        /*0a88*/ 	.word	0x00004ab0
        /*0a8c*/ 	.word	0x000000ff
        /*0a90*/ 	.word	0x00030830
        /*0a94*/ 	.short	0x010a
        /*0a96*/ 	.byte	0x06
	.zero		1


	//   ....[27]....
        /*0a98*/ 	.word	0x00004af0
        /*0a9c*/ 	.word	0x000000ff
        /*0aa0*/ 	.word	0x00030830
        /*0aa4*/ 	.short	0x010a
        /*0aa6*/ 	.byte	0x06
	.zero		1


	//   ....[28]....
        /*0aa8*/ 	.word	0x00005570
        /*0aac*/ 	.word	0x000000ff
        /*0ab0*/ 	.word	0x00030850
        /*0ab4*/ 	.short	0x010a
        /*0ab6*/ 	.byte	0x05
	.zero		1


	//   ....[29]....
        /*0ab8*/ 	.word	0x000055b0
        /*0abc*/ 	.word	0x000000ff
        /*0ac0*/ 	.word	0x00030850
        /*0ac4*/ 	.short	0x010a
        /*0ac6*/ 	.byte	0x05
	.zero		1


	//   ....[30]....
        /*0ac8*/ 	.word	0x00005990
        /*0acc*/ 	.word	0x00000000
        /*0ad0*/ 	.word	0x00000000
        /*0ad4*/ 	.short	0x0101
        /*0ad6*/ 	.byte	0x3f
	.zero		1


	//   ....[31]....
        /*0ad8*/ 	.word	0x000074d0
        /*0adc*/ 	.word	0x00000086
        /*0ae0*/ 	.word	0x00000000
        /*0ae4*/ 	.short	0x0101
        /*0ae6*/ 	.byte	0x3f
	.zero		1


	//   ....[32]....
        /*0ae8*/ 	.word	0x00007d10
        /*0aec*/ 	.word	0x000000ff
        /*0af0*/ 	.word	0x00030830
        /*0af4*/ 	.short	0x010a
        /*0af6*/ 	.byte	0x05
	.zero		1


	//   ....[33]....
        /*0af8*/ 	.word	0x00007d50
        /*0afc*/ 	.word	0x000000ff
        /*0b00*/ 	.word	0x00030830
        /*0b04*/ 	.short	0x010a
        /*0b06*/ 	.byte	0x05
	.zero		1


	//   ....[34]....
        /*0b08*/ 	.word	0x000087d0
        /*0b0c*/ 	.word	0x000000ff
        /*0b10*/ 	.word	0x00030850
        /*0b14*/ 	.short	0x010a
        /*0b16*/ 	.byte	0x05
	.zero		1


	//   ....[35]....
        /*0b18*/ 	.word	0x00008810
        /*0b1c*/ 	.word	0x000000ff
        /*0b20*/ 	.word	0x00030850
        /*0b24*/ 	.short	0x010a
        /*0b26*/ 	.byte	0x05
	.zero		1


	//   ....[36]....
        /*0b28*/ 	.word	0x00009750
        /*0b2c*/ 	.word	0x0000007b
        /*0b30*/ 	.word	0x00000000
        /*0b34*/ 	.short	0x0101
        /*0b36*/ 	.byte	0x3f
	.zero		1


	//   ....[37]....
        /*0b38*/ 	.word	0x000097c0
        /*0b3c*/ 	.word	0x0000007b
        /*0b40*/ 	.word	0x00000000
        /*0b44*/ 	.short	0x0101
        /*0b46*/ 	.byte	0x3f
	.zero		1


	//   ....[38]....
        /*0b48*/ 	.word	0x00009b40
        /*0b4c*/ 	.word	0x000000ff
        /*0b50*/ 	.word	0x00030830
        /*0b54*/ 	.short	0x010a
        /*0b56*/ 	.byte	0x05
	.zero		1


	//   ....[39]....
        /*0b58*/ 	.word	0x00009b80
        /*0b5c*/ 	.word	0x000000ff
        /*0b60*/ 	.word	0x00030830
        /*0b64*/ 	.short	0x010a
        /*0b66*/ 	.byte	0x05
	.zero		1


	//   ....[40]....
        /*0b68*/ 	.word	0x0000a600
        /*0b6c*/ 	.word	0x000000ff
        /*0b70*/ 	.word	0x00030850
        /*0b74*/ 	.short	0x010a
        /*0b76*/ 	.byte	0x05
	.zero		1


	//   ....[41]....
        /*0b78*/ 	.word	0x0000a640
        /*0b7c*/ 	.word	0x000000ff
        /*0b80*/ 	.word	0x00030850
        /*0b84*/ 	.short	0x010a
        /*0b86*/ 	.byte	0x05
	.zero		1


	//   ....[42]....
        /*0b88*/ 	.word	0x0000aa10
        /*0b8c*/ 	.word	0x00000000
        /*0b90*/ 	.word	0x00000000
        /*0b94*/ 	.short	0x0101
        /*0b96*/ 	.byte	0x3f
	.zero		1


	//   ....[43]....
        /*0b98*/ 	.word	0x0000c480
        /*0b9c*/ 	.word	0x00000083
        /*0ba0*/ 	.word	0x00000000
        /*0ba4*/ 	.short	0x0101
        /*0ba6*/ 	.byte	0x3f
	.zero		1


	//   ....[44]....
        /*0ba8*/ 	.word	0x0000d030
        /*0bac*/ 	.word	0x000000ff
        /*0bb0*/ 	.word	0x00030850
        /*0bb4*/ 	.short	0x010a
        /*0bb6*/ 	.byte	0x05
	.zero		1


	//   ....[45]....
        /*0bb8*/ 	.word	0x0000d070
        /*0bbc*/ 	.word	0x000000ff
        /*0bc0*/ 	.word	0x00030850
        /*0bc4*/ 	.short	0x010a
        /*0bc6*/ 	.byte	0x05
	.zero		1


	//   ....[46]....
        /*0bc8*/ 	.word	0x0000d520
        /*0bcc*/ 	.word	0x00000004
        /*0bd0*/ 	.word	0x00000000
        /*0bd4*/ 	.short	0x0101
        /*0bd6*/ 	.byte	0x3f
	.zero		1


	//   ....[47]....
        /*0bd8*/ 	.word	0x0000f1b0
        /*0bdc*/ 	.word	0x00000026
        /*0be0*/ 	.word	0x00000000
        /*0be4*/ 	.short	0x0101
        /*0be6*/ 	.byte	0x3f
	.zero		1


	//   ....[48]....
        /*0be8*/ 	.word	0x00012370
        /*0bec*/ 	.word	0x00000000
        /*0bf0*/ 	.word	0x00030840
        /*0bf4*/ 	.short	0x010a
        /*0bf6*/ 	.byte	0x3f
	.zero		1


	//   ....[49]....
        /*0bf8*/ 	.word	0x000133a0
        /*0bfc*/ 	.word	0x0000000a
        /*0c00*/ 	.word	0x00030800
        /*0c04*/ 	.short	0x0107
        /*0c06*/ 	.byte	0x3f
	.zero		1


	//   ....[50]....
        /*0c08*/ 	.word	0x000134b0
        /*0c0c*/ 	.word	0x00000002
        /*0c10*/ 	.word	0x00030800
        /*0c14*/ 	.short	0x0101
        /*0c16*/ 	.byte	0x3f
	.zero		1


	//   ....[51]....
        /*0c18*/ 	.word	0x000134d0
        /*0c1c*/ 	.word	0x00000002
        /*0c20*/ 	.word	0x00030820
        /*0c24*/ 	.short	0x010a
        /*0c26*/ 	.byte	0x3f
	.zero		1


	//   ....[52]....
        /*0c28*/ 	.word	0x00013860
        /*0c2c*/ 	.word	0x00000003
        /*0c30*/ 	.word	0x00030840
        /*0c34*/ 	.short	0x010a
        /*0c36*/ 	.byte	0x3f
	.zero		1


	//   ....[53]....
        /*0c38*/ 	.word	0x00013d20
        /*0c3c*/ 	.word	0x00000003
        /*0c40*/ 	.word	0x00000060
        /*0c44*/ 	.short	0x010a
        /*0c46*/ 	.byte	0x3f
	.zero		1


	//   ....[54]....
        /*0c48*/ 	.word	0x00014520
        /*0c4c*/ 	.word	0x00000003
        /*0c50*/ 	.word	0x00030840
        /*0c54*/ 	.short	0x010a
        /*0c56*/ 	.byte	0x3f
	.zero		1


	//   ....[55]....
        /*0c58*/ 	.word	0x000149e0
        /*0c5c*/ 	.word	0x00000002
        /*0c60*/ 	.word	0x00000060
        /*0c64*/ 	.short	0x010a
        /*0c66*/ 	.byte	0x3f
	.zero		1


	//   ....[56]....
        /*0c68*/ 	.word	0x000150f0
        /*0c6c*/ 	.word	0x00000002
        /*0c70*/ 	.word	0x00030840
        /*0c74*/ 	.short	0x010a
        /*0c76*/ 	.byte	0x3f
	.zero		1


	//   ....[57]....
        /*0c78*/ 	.word	0x000155b0
        /*0c7c*/ 	.word	0x00000002
        /*0c80*/ 	.word	0x00000060
        /*0c84*/ 	.short	0x010a
        /*0c86*/ 	.byte	0x3f
	.zero		1


	//   ....[58]....
        /*0c88*/ 	.word	0x00015c50
        /*0c8c*/ 	.word	0x00000000
        /*0c90*/ 	.word	0x00030860
        /*0c94*/ 	.short	0x010a
        /*0c96*/ 	.byte	0x3f
	.zero		1


	//   ....[59]....
        /*0c98*/ 	.word	0x00016e70
        /*0c9c*/ 	.word	0x00000000
        /*0ca0*/ 	.word	0x00030820
        /*0ca4*/ 	.short	0x010a
        /*0ca6*/ 	.byte	0x3f
	.zero		1


	//   ....[60]....
        /*0ca8*/ 	.word	0x00017050
        /*0cac*/ 	.word	0x00000006
        /*0cb0*/ 	.word	0x00000000
        /*0cb4*/ 	.short	0x010a
        /*0cb6*/ 	.byte	0x3f
	.zero		1


	//   ....[61]....
        /*0cb8*/ 	.word	0x000170c0
        /*0cbc*/ 	.word	0x00000007
        /*0cc0*/ 	.word	0x00000000
        /*0cc4*/ 	.short	0x010a
        /*0cc6*/ 	.byte	0x3f
	.zero		1


	//   ....[62]....
        /*0cc8*/ 	.word	0x00017130
        /*0ccc*/ 	.word	0x00000004
        /*0cd0*/ 	.word	0x00000000
        /*0cd4*/ 	.short	0x010a
        /*0cd6*/ 	.byte	0x3f
	.zero		1


	//   ....[63]....
        /*0cd8*/ 	.word	0x00017160
        /*0cdc*/ 	.word	0x00000003
        /*0ce0*/ 	.word	0x00000000
        /*0ce4*/ 	.short	0x010a
        /*0ce6*/ 	.byte	0x3f
	.zero		1


	//   ....[64]....
        /*0ce8*/ 	.word	0x000171d0
        /*0cec*/ 	.word	0x00000003
        /*0cf0*/ 	.word	0x00030800
        /*0cf4*/ 	.short	0x010a
        /*0cf6*/ 	.byte	0x3f
	.zero		1


	//   ....[65]....
        /*0cf8*/ 	.word	0x00017220
        /*0cfc*/ 	.word	0x00000003
        /*0d00*/ 	.word	0x00030830
        /*0d04*/ 	.short	0x010a
        /*0d06*/ 	.byte	0x3f
	.zero		1


	//   ....[66]....
        /*0d08*/ 	.word	0x00017280
        /*0d0c*/ 	.word	0x0000000b
        /*0d10*/ 	.word	0x00030830
        /*0d14*/ 	.short	0x010a
        /*0d16*/ 	.byte	0x3f
	.zero		1


	//   ....[67]....
        /*0d18*/ 	.word	0x000172e0
        /*0d1c*/ 	.word	0x00000003
        /*0d20*/ 	.word	0x00030850
        /*0d24*/ 	.short	0x010a
        /*0d26*/ 	.byte	0x3f
	.zero		1


	//   ....[68]....
        /*0d28*/ 	.word	0x00017340
        /*0d2c*/ 	.word	0x00000005
        /*0d30*/ 	.word	0x00030830
        /*0d34*/ 	.short	0x010a
        /*0d36*/ 	.byte	0x3f
	.zero		1


	//   ....[69]....
        /*0d38*/ 	.word	0x000173a0
        /*0d3c*/ 	.word	0x00000003
        /*0d40*/ 	.word	0x00030850
        /*0d44*/ 	.short	0x010a
        /*0d46*/ 	.byte	0x3f
	.zero		1


	//   ....[70]....
        /*0d48*/ 	.word	0x00017400
        /*0d4c*/ 	.word	0x00000005
        /*0d50*/ 	.word	0x00030830
        /*0d54*/ 	.short	0x010a
        /*0d56*/ 	.byte	0x3f
	.zero		1


	//   ....[71]....
        /*0d58*/ 	.word	0x00017460
        /*0d5c*/ 	.word	0x00000003
        /*0d60*/ 	.word	0x00030850
        /*0d64*/ 	.short	0x010a
        /*0d66*/ 	.byte	0x3f
	.zero		1


	//   ....[72]....
        /*0d68*/ 	.word	0x000174c0
        /*0d6c*/ 	.word	0x00000003
        /*0d70*/ 	.word	0x00030850
        /*0d74*/ 	.short	0x010a
        /*0d76*/ 	.byte	0x3f
	.zero		1


	//   ....[73]....
        /*0d78*/ 	.word	0x00017660
        /*0d7c*/ 	.word	0x00000000
        /*0d80*/ 	.word	0x00030840
        /*0d84*/ 	.short	0x010a
        /*0d86*/ 	.byte	0x3f
	.zero		1


	//   ....[74]....
        /*0d88*/ 	.word	0x000182a0
        /*0d8c*/ 	.word	0x00000002
        /*0d90*/ 	.word	0x00030820
        /*0d94*/ 	.short	0x010a
        /*0d96*/ 	.byte	0x3f
	.zero		1


	//   ....[75]....
        /*0d98*/ 	.word	0x000182f0
        /*0d9c*/ 	.word	0x00000003
        /*0da0*/ 	.word	0x00030840
        /*0da4*/ 	.short	0x010a
        /*0da6*/ 	.byte	0x3f
	.zero		1


	//   ....[76]....
        /*0da8*/ 	.word	0x00018340
        /*0dac*/ 	.word	0x00000003
        /*0db0*/ 	.word	0x00000060
        /*0db4*/ 	.short	0x010a
        /*0db6*/ 	.byte	0x3f
	.zero		1


	//   ....[77]....
        /*0db8*/ 	.word	0x00018390
        /*0dbc*/ 	.word	0x00000003
        /*0dc0*/ 	.word	0x00030840
        /*0dc4*/ 	.short	0x010a
        /*0dc6*/ 	.byte	0x3f
	.zero		1


	//   ....[78]....
        /*0dc8*/ 	.word	0x000183e0
        /*0dcc*/ 	.word	0x00000002
        /*0dd0*/ 	.word	0x00000060
        /*0dd4*/ 	.short	0x010a
        /*0dd6*/ 	.byte	0x3f
	.zero		1


	//   ....[79]....
        /*0dd8*/ 	.word	0x00018430
        /*0ddc*/ 	.word	0x00000002
        /*0de0*/ 	.word	0x00030840
        /*0de4*/ 	.short	0x010a
        /*0de6*/ 	.byte	0x3f
	.zero		1


	//   ....[80]....
        /*0de8*/ 	.word	0x00018480
        /*0dec*/ 	.word	0x00000002
        /*0df0*/ 	.word	0x00000060
        /*0df4*/ 	.short	0x010a
        /*0df6*/ 	.byte	0x3f
	.zero		1


	//   ....[81]....
        /*0df8*/ 	.word	0x000184d0
        /*0dfc*/ 	.word	0x00000000
        /*0e00*/ 	.word	0x00030860
        /*0e04*/ 	.short	0x010a
        /*0e06*/ 	.byte	0x3f
	.zero		1


	//   ....[82]....
        /*0e08*/ 	.word	0x00018ee0
        /*0e0c*/ 	.word	0x00000000
        /*0e10*/ 	.word	0x00030820
        /*0e14*/ 	.short	0x010a
        /*0e16*/ 	.byte	0x3f
	.zero		1


	//   ....[83]....
        /*0e18*/ 	.word	0x00019080
        /*0e1c*/ 	.word	0x00000006
        /*0e20*/ 	.word	0x00000000
        /*0e24*/ 	.short	0x010a
        /*0e26*/ 	.byte	0x3f
	.zero		1


	//   ....[84]....
        /*0e28*/ 	.word	0x000190d0
        /*0e2c*/ 	.word	0x00000007
        /*0e30*/ 	.word	0x00000000
        /*0e34*/ 	.short	0x010a
        /*0e36*/ 	.byte	0x3f
	.zero		1


	//   ....[85]....
        /*0e38*/ 	.word	0x00019120
        /*0e3c*/ 	.word	0x00000004
        /*0e40*/ 	.word	0x00000000
        /*0e44*/ 	.short	0x010a
        /*0e46*/ 	.byte	0x3f
	.zero		1


	//----- nvinfo : EIATTR_NUM_MBARRIERS
	.align		4
.L_245:
        /*0e48*/ 	.byte	0x03, 0x38
        /*0e4a*/ 	.short	0x0016


	//----- nvinfo : EIATTR_EXIT_INSTR_OFFSETS
	.align		4
        /*0e4c*/ 	.byte	0x04, 0x1c
        /*0e4e*/ 	.short	(.L_247 - .L_246)


	//   ....[0]....
.L_246:
        /*0e50*/ 	.word	0x00000a50


	//   ....[1]....
        /*0e54*/ 	.word	0x00010420


	//   ....[2]....
        /*0e58*/ 	.word	0x000171b0


	//----- nvinfo : EIATTR_MAX_THREADS
	.align		4
.L_247:
        /*0e5c*/ 	.byte	0x04, 0x05
        /*0e5e*/ 	.short	(.L_249 - .L_248)
.L_248:
        /*0e60*/ 	.word	0x00000180
        /*0e64*/ 	.word	0x00000001
        /*0e68*/ 	.word	0x00000001


	//----- nvinfo : EIATTR_CRS_STACK_SIZE
	.align		4
.L_249:
        /*0e6c*/ 	.byte	0x04, 0x1e
        /*0e6e*/ 	.short	(.L_251 - .L_250)
.L_250:
        /*0e70*/ 	.word	0x00000000


	//----- nvinfo : EIATTR_CBANK_PARAM_SIZE
	.align		4
.L_251:
        /*0e74*/ 	.byte	0x03, 0x19
        /*0e76*/ 	.short	0x0af0


	//----- nvinfo : EIATTR_PARAM_CBANK
	.align		4
        /*0e78*/ 	.byte	0x04, 0x0a
        /*0e7a*/ 	.short	(.L_253 - .L_252)
	.align		4
.L_252:
        /*0e7c*/ 	.word	index@(.nv.constant0._ZN7cutlass13device_kernelIN5flash11enable_sm90INS1_16FlashAttnFwdSm90INS1_25CollectiveMainloopFwdSm90ILi2EN4cute5tupleIJNS5_1CILi1EEES8_S8_EEENS6_IJNS7_ILi128EEENS7_ILi96EEENS7_ILi192EEEEEELi192ENS_10bfloat16_tEfNS_4arch4Sm90ELb0ELb1ELb0ELb1ELb0ELb0ELb0ELb1ELb1ELb1ELb0ELb0EEENS1_21CollectiveEpilogueFwdINS6_IJSA_SC_SB_EEES9_SE_SG_Li256ELb1ELb1ELb0ELb0EEENS1_36VarlenDynamicPersistentTileSchedulerILi128ELi96ELi256ELi128ELb0ELb1ELb1ELb1ELb0ELb1EEEEEEEEEvNT_6ParamsE)
        /*0e80*/ 	.short	0x0210
        /*0e82*/ 	.short	0x0af0


	//----- nvinfo : EIATTR_SW_WAR
	.align		4
.L_253:
        /*0e84*/ 	.byte	0x04, 0x36
        /*0e86*/ 	.short	(.L_255 - .L_254)
.L_254:
        /*0e88*/ 	.word	0x00000008
.L_255:


//--------------------- .nv.info._ZN7cutlass13device_kernelIN5flash11enable_sm90INS1_16FlashAttnFwdSm90INS1_25CollectiveMainloopFwdSm90ILi2EN4cute5tupleIJNS5_1CILi1EEES8_S8_EEENS6_IJNS7_ILi128EEENS7_ILi96EEENS7_ILi192EEEEEELi192ENS_10bfloat16_tEfNS_4arch4Sm90ELb0ELb1ELb0ELb1ELb0ELb1ELb0ELb1ELb1ELb1ELb0ELb0EEENS1_21CollectiveEpilogueFwdINS6_IJSA_SC_SB_EEES9_SE_SG_Li256ELb1ELb1ELb0ELb0EEENS1_36VarlenDynamicPersistentTileSchedulerILi128ELi96ELi256ELi128ELb0ELb1ELb1ELb1ELb0ELb1EEEEEEEEEvNT_6ParamsE --------------------------
	.section	.nv.info._ZN7cutlass13device_kernelIN5flash11enable_sm90INS1_16FlashAttnFwdSm90INS1_25CollectiveMainloopFwdSm90ILi2EN4cute5tupleIJNS5_1CILi1EEES8_S8_EEENS6_IJNS7_ILi128EEENS7_ILi96EEENS7_ILi192EEEEEELi192ENS_10bfloat16_tEfNS_4arch4Sm90ELb0ELb1ELb0ELb1ELb0ELb1ELb0ELb1ELb1ELb1ELb0ELb0EEENS1_21CollectiveEpilogueFwdINS6_IJSA_SC_SB_EEES9_SE_SG_Li256ELb1ELb1ELb0ELb0EEENS1_36VarlenDynamicPersistentTileSchedulerILi128ELi96ELi256ELi128ELb0ELb1ELb1ELb1ELb0ELb1EEEEEEEEEvNT_6ParamsE,"",@"SHT_CUDA_INFO"
	.sectionflags	@""
	.align	4


	//----- nvinfo : EIATTR_CUDA_API_VERSION
	.align		4
        /*0000*/ 	.byte	0x04, 0x37
        /*0002*/ 	.short	(.L_257 - .L_256)
.L_256:
        /*0004*/ 	.word	0x00000082


	//----- nvinfo : EIATTR_KPARAM_INFO
	.align		4
.L_257:
        /*0008*/ 	.byte	0x04, 0x17
        /*000a*/ 	.short	(.L_259 - .L_258)
.L_258:
        /*000c*/ 	.word	0x00000000
        /*0010*/ 	.short	0x0000
        /*0012*/ 	.short	0x0070
        /*0014*/ 	.byte	0x00, 0xf0, 0x01, 0x2a


	//----- nvinfo : EIATTR_SPARSE_MMA_MASK
	.align		4
.L_259:
        /*0018*/ 	.byte	0x03, 0x50
        /*001a*/ 	.short	0x0000


	//----- nvinfo : EIATTR_MAXREG_COUNT
	.align		4
        /*001c*/ 	.byte	0x03, 0x1b
        /*001e*/ 	.short	0x00a8


	//----- nvinfo : EIATTR_NUM_BARRIERS
	.align		4
        /*0020*/ 	.byte	0x02, 0x4c
        /*0022*/ 	.byte	0x10
	.zero		1


	//----- nvinfo : EIATTR_EXTERNS
	.align		4
        /*0024*/ 	.byte	0x04, 0x0f
        /*0026*/ 	.short	(.L_261 - .L_260)


	//   ....[0]....
	.align		4
.L_260:
        /*0028*/ 	.word	index@(__assertfail)


	//----- nvinfo : EIATTR_ANNOTATIONS
	.align		4
.L_261:
        /*002c*/ 	.byte	0x04, 0x55
        /*002e*/ 	.short	(.L_263 - .L_262)


	//   ....[0]....
.L_262:
        /* <DEDUP_REMOVED lines=118> */


	//----- nvinfo : EIATTR_MERCURY_ISA_VERSION
	.align		4
.L_263:
        /*0778*/ 	.byte	0x03, 0x5f
        /*077a*/ 	.short	0x0101


	//----- nvinfo : EIATTR_UNUSED_LOAD_BYTE_OFFSET
	.align		4
        /*077c*/ 	.byte	0x04, 0x44
        /*077e*/ 	.short	(.L_265 - .L_264)


	//   ....[0]....
.L_264:
        /*0780*/ 	.word	0x00000ab0
        /*0784*/ 	.word	0x0000fff0


	//   ....[1]....
        /*0788*/ 	.word	0x0001fcf0
        /*078c*/ 	.word	0x0000fff0


	//----- nvinfo : EIATTR_INT_WARP_WIDE_INSTR_OFFSETS
	.align		4
.L_265:
        /*0790*/ 	.byte	0x04, 0x31
        /*0792*/ 	.short	(.L_267 - .L_266)


	//   ....[0]....
.L_266:
        /*0794*/ 	.word	0x00000190


	//   ....[1]....
        /*0798*/ 	.word	0x000001d0


	//   ....[2]....
        /*079c*/ 	.word	0x00000240


	//   ....[3]....
        /*07a0*/ 	.word	0x000254b0


	//   ....[4]....
        /*07a4*/ 	.word	0x00025540


	//   ....[5]....
        /*07a8*/ 	.word	0x00029400


	//   ....[6]....
        /*07ac*/ 	.word	0x00029460


	//----- nvinfo : EIATTR_COOP_GROUP_MASK_REGIDS
	.align		4
.L_267:
        /*07b0*/ 	.byte	0x04, 0x29
        /*07b2*/ 	.short	(.L_269 - .L_268)


	//   ....[0]....
.L_268:
        /*07b4*/ 	.word	0xffffffff


	//   ....[1]....
        /*07b8*/ 	.word	0xffffffff


	//   ....[2]....
        /*07bc*/ 	.word	0xffffffff


	//   ....[3]....
        /*07c0*/ 	.word	0xffffffff


	//   ....[4]....
        /*07c4*/ 	.word	0xffffffff


	//   ....[5]....
        /*07c8*/ 	.word	0xffffffff


	//   ....[6]....
        /*07cc*/ 	.word	0xffffffff


	//   ....[7]....
        /*07d0*/ 	.word	0xffffffff


	//   ....[8]....
        /*07d4*/ 	.word	0xffffffff


	//   ....[9]....
        /*07d8*/ 	.word	0xffffffff


	//   ....[10]....
        /*07dc*/ 	.word	0xffffffff


	//   ....[11]....
        /*07e0*/ 	.word	0xffffffff


	//   ....[12]....
        /*07e4*/ 	.word	0xffffffff


	//   ....[13]....
        /*07e8*/ 	.word	0xffffffff


	//   ....[14]....
        /*07ec*/ 	.word	0xffffffff


	//   ....[15]....
        /*07f0*/ 	.word	0xffffffff


	//   ....[16]....
        /*07f4*/ 	.word	0xffffffff


	//   ....[17]....
        /*07f8*/ 	.word	0xffffffff


	//   ....[18]....
        /*07fc*/ 	.word	0xffffffff


	//   ....[19]....
        /*0800*/ 	.word	0xffffffff


	//   ....[20]....
        /*0804*/ 	.word	0xffffffff


	//   ....[21]....
        /*0808*/ 	.word	0xffffffff


	//   ....[22]....
        /*080c*/ 	.word	0xffffffff


	//   ....[23]....
        /*0810*/ 	.word	0xffffffff


	//   ....[24]....
        /*0814*/ 	.word	0xffffffff


	//   ....[25]....
        /*0818*/ 	.word	0xffffffff


	//   ....[26]....
        /*081c*/ 	.word	0xffffffff


	//   ....[27]....
        /*0820*/ 	.word	0xffffffff


	//   ....[28]....
        /*0824*/ 	.word	0xffffffff


	//   ....[29]....
        /*0828*/ 	.word	0xffffffff


	//   ....[30]....
        /*082c*/ 	.word	0xffffffff


	//   ....[31]....
        /*0830*/ 	.word	0xffffffff


	//   ....[32]....
        /*0834*/ 	.word	0xffffffff


	//   ....[33]....
        /*0838*/ 	.word	0xffffffff


	//   ....[34]....
        /*083c*/ 	.word	0xffffffff


	//   ....[35]....
        /*0840*/ 	.word	0xffffffff


	//   ....[36]....
        /*0844*/ 	.word	0xffffffff


	//   ....[37]....
        /*0848*/ 	.word	0xffffffff


	//   ....[38]....
        /*084c*/ 	.word	0xffffffff


	//   ....[39]....
        /*0850*/ 	.word	0xffffffff


	//   ....[40]....
        /*0854*/ 	.word	0xffffffff


	//   ....[41]....
        /*0858*/ 	.word	0xffffffff


	//   ....[42]....
        /*085c*/ 	.word	0xffffffff


	//   ....[43]....
        /*0860*/ 	.word	0xffffffff


	//   ....[44]....
        /*0864*/ 	.word	0xffffffff


	//   ....[45]....
        /*0868*/ 	.word	0xffffffff


	//   ....[46]....
        /*086c*/ 	.word	0xffffffff


	//   ....[47]....
        /*0870*/ 	.word	0xffffffff


	//   ....[48]....
        /*0874*/ 	.word	0xffffffff


	//   ....[49]....
        /*0878*/ 	.word	0xffffffff


	//   ....[50]....
        /*087c*/ 	.word	0xffffffff


	//   ....[51]....
        /*0880*/ 	.word	0xffffffff


	//   ....[52]....
        /*0884*/ 	.word	0xffffffff


	//   ....[53]....
        /*0888*/ 	.word	0xffffffff


	//   ....[54]....
        /*088c*/ 	.word	0xffffffff


	//   ....[55]....
        /*0890*/ 	.word	0xffffffff


	//   ....[56]....
        /*0894*/ 	.word	0xffffffff


	//   ....[57]....
        /*0898*/ 	.word	0xffffffff


	//   ....[58]....
        /*089c*/ 	.word	0xffffffff


	//   ....[59]....
        /*08a0*/ 	.word	0xffffffff


	//   ....[60]....
        /*08a4*/ 	.word	0xffffffff


	//   ....[61]....
        /*08a8*/ 	.word	0xffffffff


	//   ....[62]....
        /*08ac*/ 	.word	0xffffffff


	//   ....[63]....
        /*08b0*/ 	.word	0xffffffff


	//   ....[64]....
        /*08b4*/ 	.word	0xffffffff


	//   ....[65]....
        /*08b8*/ 	.word	0xffffffff


	//   ....[66]....
        /*08bc*/ 	.word	0xffffffff


	//   ....[67]....
        /*08c0*/ 	.word	0xffffffff


	//   ....[68]....
        /*08c4*/ 	.word	0xffffffff


	//   ....[69]....
        /*08c8*/ 	.word	0xffffffff


	//   ....[70]....
        /*08cc*/ 	.word	0xffffffff


	//   ....[71]....
        /*08d0*/ 	.word	0xffffffff


	//   ....[72]....
        /*08d4*/ 	.word	0xffffffff


	//   ....[73]....
        /*08d8*/ 	.word	0xffffffff


	//   ....[74]....
        /*08dc*/ 	.word	0xffffffff


	//   ....[75]....
        /*08e0*/ 	.word	0xffffffff


	//   ....[76]....
        /*08e4*/ 	.word	0xffffffff


	//   ....[77]....
        /*08e8*/ 	.word	0xffffffff


	//   ....[78]....
        /*08ec*/ 	.word	0xffffffff


	//   ....[79]....
        /*08f0*/ 	.word	0xffffffff


	//   ....[80]....
        /*08f4*/ 	.word	0xffffffff


	//   ....[81]....
        /*08f8*/ 	.word	0xffffffff


	//   ....[82]....
        /*08fc*/ 	.word	0xffffffff


	//   ....[83]....
        /*0900*/ 	.word	0xffffffff


	//   ....[84]....
        /*0904*/ 	.word	0xffffffff


	//   ....[85]....
        /*0908*/ 	.word	0xffffffff


	//   ....[86]....
        /*090c*/ 	.word	0xffffffff


	//   ....[87]....
        /*0910*/ 	.word	0xffffffff


	//   ....[88]....
        /*0914*/ 	.word	0xffffffff


	//   ....[89]....
        /*0918*/ 	.word	0xffffffff


	//   ....[90]....
        /*091c*/ 	.word	0xffffffff


	//   ....[91]....
        /*0920*/ 	.word	0xffffffff


	//   ....[92]....
        /*0924*/ 	.word	0xffffffff


	//   ....[93]....
        /*0928*/ 	.word	0xffffffff


	//   ....[94]....
        /*092c*/ 	.word	0xffffffff


	//   ....[95]....
        /*0930*/ 	.word	0xffffffff


	//   ....[96]....
        /*0934*/ 	.word	0xffffffff


	//   ....[97]....
        /*0938*/ 	.word	0xffffffff


	//   ....[98]....
        /*093c*/ 	.word	0xffffffff


	//   ....[99]....
        /*0940*/ 	.word	0xffffffff


	//   ....[100]....
        /*0944*/ 	.word	0xffffffff


	//   ....[101]....
        /*0948*/ 	.word	0xffffffff


	//   ....[102]....
        /*094c*/ 	.word	0xffffffff


	//   ....[103]....
        /*0950*/ 	.word	0xffffffff


	//   ....[104]....
        /*0954*/ 	.word	0xffffffff


	//   ....[105]....
        /*0958*/ 	.word	0xffffffff


	//   ....[106]....
        /*095c*/ 	.word	0xffffffff


	//   ....[107]....
        /*0960*/ 	.word	0xffffffff


	//   ....[108]....
        /*0964*/ 	.word	0xffffffff


	//   ....[109]....
        /*0968*/ 	.word	0xffffffff


	//   ....[110]....
        /*096c*/ 	.word	0xffffffff


	//   ....[111]....
        /*0970*/ 	.word	0xffffffff


	//   ....[112]....
        /*0974*/ 	.word	0xffffffff


	//   ....[113]....
        /*0978*/ 	.word	0xffffffff


	//   ....[114]....
        /*097c*/ 	.word	0xffffffff


	//   ....[115]....
        /*0980*/ 	.word	0xffffffff


	//   ....[116]....
        /*0984*/ 	.word	0xffffffff


	//   ....[117]....
        /*0988*/ 	.word	0xffffffff


	//   ....[118]....
        /*098c*/ 	.word	0xffffffff


	//   ....[119]....
        /*0990*/ 	.word	0xffffffff


	//   ....[120]....
        /*0994*/ 	.word	0xffffffff


	//   ....[121]....
        /*0998*/ 	.word	0xffffffff


	//   ....[122]....
        /*099c*/ 	.word	0x0500000f


	//   ....[123]....
        /*09a0*/ 	.word	0x0500000f


	//   ....[124]....
        /*09a4*/ 	.word	0x0500000f


	//   ....[125]....
        /*09a8*/ 	.word	0x0500000f


	//   ....[126]....
        /*09ac*/ 	.word	0x0500000f


	//   ....[127]....
        /*09b0*/ 	.word	0x0500000f


	//   ....[128]....
        /*09b4*/ 	.word	0x0500000f


	//   ....[129]....
        /*09b8*/ 	.word	0x0500000f


	//   ....[130]....
        /*09bc*/ 	.word	0x0500000f


	//   ....[131]....
        /*09c0*/ 	.word	0x0500000f


	//   ....[132]....
        /*09c4*/ 	.word	0x0500000f


	//   ....[133]....
        /*09c8*/ 	.word	0x0500000f


	//   ....[134]....
        /*09cc*/ 	.word	0x0500000f


	//   ....[135]....
        /*09d0*/ 	.word	0x0500000f


	//   ....[136]....
        /*09d4*/ 	.word	0x0500000f


	//   ....[137]....
        /*09d8*/ 	.word	0x0500000f


	//   ....[138]....
        /*09dc*/ 	.word	0x0500000f


	//   ....[139]....
        /*09e0*/ 	.word	0x0500000f


	//   ....[140]....
        /*09e4*/ 	.word	0x0500000f


	//   ....[141]....
        /*09e8*/ 	.word	0x0500000f


	//   ....[142]....
        /*09ec*/ 	.word	0x0500000f


	//   ....[143]....
        /*09f0*/ 	.word	0x0500000f


	//   ....[144]....
        /*09f4*/ 	.word	0x0500000f


	//   ....[145]....
        /*09f8*/ 	.word	0x0500000f


	//   ....[146]....
        /*09fc*/ 	.word	0x0500000f


	//   ....[147]....
        /*0a00*/ 	.word	0x0500000f


	//   ....[148]....
        /*0a04*/ 	.word	0x0500000f


	//   ....[149]....
        /*0a08*/ 	.word	0x0500000f


	//   ....[150]....
        /*0a0c*/ 	.word	0x0500000f


	//   ....[151]....
        /*0a10*/ 	.word	0x0500000f


	//   ....[152]....
        /*0a14*/ 	.word	0x0500000f


	//   ....[153]....
        /*0a18*/ 	.word	0x0500000f


	//   ....[154]....
        /*0a1c*/ 	.word	0x0500000f


	//   ....[155]....
        /*0a20*/ 	.word	0x0500000f


	//   ....[156]....
        /*0a24*/ 	.word	0x0500000f


	//   ....[157]....
        /*0a28*/ 	.word	0x0500000f


	//   ....[158]....
        /*0a2c*/ 	.word	0x0500000f


	//   ....[159]....
        /*0a30*/ 	.word	0x0500000f


	//   ....[160]....
        /*0a34*/ 	.word	0x0500000f


	//   ....[161]....
        /*0a38*/ 	.word	0x0500000f


	//   ....[162]....
        /*0a3c*/ 	.word	0x0500000f


	//   ....[163]....
        /*0a40*/ 	.word	0x0500000f


	//   ....[164]....
        /*0a44*/ 	.word	0x0500000f


	//   ....[165]....
        /*0a48*/ 	.word	0x0500000f


	//   ....[166]....
        /*0a4c*/ 	.word	0x0500000f


	//   ....[167]....
        /*0a50*/ 	.word	0x0500000f


	//   ....[168]....
        /*0a54*/ 	.word	0x0500000f


	//   ....[169]....
        /*0a58*/ 	.word	0x0500000f


	//   ....[170]....
        /*0a5c*/ 	.word	0x0500000f


	//   ....[171]....
        /*0a60*/ 	.word	0x0500000f


	//   ....[172]....
        /*0a64*/ 	.word	0x0500000f


	//   ....[173]....
        /*0a68*/ 	.word	0x0500000f


	//----- nvinfo : EIATTR_COOP_GROUP_INSTR_OFFSETS
	.align		4
.L_269:
        /*0a6c*/ 	.byte	0x04, 0x28
        /*0a6e*/ 	.short	(.L_271 - .L_270)


	//   ....[0]....
.L_270:
        /*0a70*/ 	.word	0x00000060


	//   ....[1]....
        /*0a74*/ 	.word	0x000001a0


	//   ....[2]....
        /*0a78*/ 	.word	0x000001f0


	//   ....[3]....
        /*0a7c*/ 	.word	0x00000420


	//   ....[4]....
        /*0a80*/ 	.word	0x00000580


	//   ....[5]....
        /*0a84*/ 	.word	0x000006a0


	//   ....[6]....
        /*0a88*/ 	.word	0x00000800


	//   ....[7]....
        /*0a8c*/ 	.word	0x0000b630


	//   ....[8]....
        /*0a90*/ 	.word	0x0000bd30


	//   ....[9]....
        /*0a94*/ 	.word	0x0000bd40


	//   ....[10]....
        /*0a98*/ 	.word	0x0000bd50


	//   ....[11]....
        /*0a9c*/ 	.word	0x0000bd60


	//   ....[12]....
        /*0aa0*/ 	.word	0x0000c5d0


	//   ....[13]....
        /*0aa4*/ 	.word	0x0000c5e0


	//   ....[14]....
        /*0aa8*/ 	.word	0x0000c5f0


	//   ....[15]....
        /*0aac*/ 	.word	0x0000c600


	//   ....[16]....
        /*0ab0*/ 	.word	0x0000f6e0


	//   ....[17]....
        /*0ab4*/ 	.word	0x0000f6f0


	//   ....[18]....
        /*0ab8*/ 	.word	0x0000f700


	//   ....[19]....
        /*0abc*/ 	.word	0x0000f710


	//   ....[20]....
        /*0ac0*/ 	.word	0x0000fd80


	//   ....[21]....
        /*0ac4*/ 	.word	0x0000fd90


	//   ....[22]....
        /*0ac8*/ 	.word	0x0000fda0


	//   ....[23]....
        /*0acc*/ 	.word	0x0000fdb0


	//   ....[24]....
        /*0ad0*/ 	.word	0x00013860


	//   ....[25]....
        /*0ad4*/ 	.word	0x00013b40


	//   ....[26]....
        /*0ad8*/ 	.word	0x00014820


	//   ....[27]....
        /*0adc*/ 	.word	0x00014930


	//   ....[28]....
        /*0ae0*/ 	.word	0x00014e50


	//   ....[29]....
        /*0ae4*/ 	.word	0x00014f20


	//   ....[30]....
        /*0ae8*/ 	.word	0x00016fa0


	//   ....[31]....
        /*0aec*/ 	.word	0x000171d0


	//   ....[32]....
        /*0af0*/ 	.word	0x000180a0


	//   ....[33]....
        /*0af4*/ 	.word	0x000181c0


	//   ....[34]....
        /*0af8*/ 	.word	0x00018770


	//   ....[35]....
        /*0afc*/ 	.word	0x000187d0


	//   ....[36]....
        /*0b00*/ 	.word	0x0001a6a0


	//   ....[37]....
        /*0b04*/ 	.word	0x0001a6c0


	//   ....[38]....
        /*0b08*/ 	.word	0x0001abf0


	//   ....[39]....
        /*0b0c*/ 	.word	0x0001ac10


	//   ....[40]....
        /*0b10*/ 	.word	0x0001c8d0


	//   ....[41]....
        /*0b14*/ 	.word	0x0001cb30


	//   ....[42]....
        /*0b18*/ 	.word	0x0001d9f0


	//   ....[43]....
        /*0b1c*/ 	.word	0x0001db10


	//   ....[44]....
        /*0b20*/ 	.word	0x0001e0c0


	//   ....[45]....
        /*0b24*/ 	.word	0x0001e110


	//   ....[46]....
        /*0b28*/ 	.word	0x0001f200


	//   ....[47]....
        /*0b2c*/ 	.word	0x0001f450


	//   ....[48]....
        /*0b30*/ 	.word	0x0001f4c0


	//   ....[49]....
        /*0b34*/ 	.word	0x0001f4e0


	//   ....[50]....
        /*0b38*/ 	.word	0x00020a40


	//   ....[51]....
        /*0b3c*/ 	.word	0x00020a80


	//   ....[52]....
        /*0b40*/ 	.word	0x00020ab0


	//   ....[53]....
        /*0b44*/ 	.word	0x00020ae0


	//   ....[54]....
        /*0b48*/ 	.word	0x00021200


	//   ....[55]....
        /*0b4c*/ 	.word	0x00021220


	//   ....[56]....
        /*0b50*/ 	.word	0x00021330


	//   ....[57]....
        /*0b54*/ 	.word	0x00021350


	//   ....[58]....
        /*0b58*/ 	.word	0x00021450


	//   ....[59]....
        /*0b5c*/ 	.word	0x00021470


	//   ....[60]....
        /*0b60*/ 	.word	0x00021580


	//   ....[61]....
        /*0b64*/ 	.word	0x000215a0


	//   ....[62]....
        /*0b68*/ 	.word	0x00021e10


	//   ....[63]....
        /*0b6c*/ 	.word	0x00021e40


	//   ....[64]....
        /*0b70*/ 	.word	0x00021f50


	//   ....[65]....
        /*0b74*/ 	.word	0x00021f70


	//   ....[66]....
        /*0b78*/ 	.word	0x00022070


	//   ....[67]....
        /*0b7c*/ 	.word	0x00022090


	//   ....[68]....
        /*0b80*/ 	.word	0x000221a0


	//   ....[69]....
        /*0b84*/ 	.word	0x000221c0


	//   ....[70]....
        /*0b88*/ 	.word	0x00022350


	//   ....[71]....
        /*0b8c*/ 	.word	0x00022520


	//   ....[72]....
        /*0b90*/ 	.word	0x00022550


	//   ....[73]....
        /*0b94*/ 	.word	0x00022580


	//   ....[74]....
        /*0b98*/ 	.word	0x000225b0


	//   ....[75]....
        /*0b9c*/ 	.word	0x000225e0


	//   ....[76]....
        /*0ba0*/ 	.word	0x00022610


	//   ....[77]....
        /*0ba4*/ 	.word	0x00022780


	//   ....[78]....
        /*0ba8*/ 	.word	0x000227b0


	//   ....[79]....
        /*0bac*/ 	.word	0x000227e0


	//   ....[80]....
        /*0bb0*/ 	.word	0x00022810


	//   ....[81]....
        /*0bb4*/ 	.word	0x00022840


	//   ....[82]....
        /*0bb8*/ 	.word	0x00022870


	//   ....[83]....
        /*0bbc*/ 	.word	0x00022910


	//   ....[84]....
        /*0bc0*/ 	.word	0x00022970


	//   ....[85]....
        /*0bc4*/ 	.word	0x00022a00


	//   ....[86]....
        /*0bc8*/ 	.word	0x00023af0


	//   ....[87]....
        /*0bcc*/ 	.word	0x00025a70


	//   ....[88]....
        /*0bd0*/ 	.word	0x00026700


	//   ....[89]....
        /*0bd4*/ 	.word	0x00026720


	//   ....[90]....
        /*0bd8*/ 	.word	0x00026730


	//   ....[91]....
        /*0bdc*/ 	.word	0x00026760


	//   ....[92]....
        /*0be0*/ 	.word	0x00026880


	//   ....[93]....
        /*0be4*/ 	.word	0x00026890


	//   ....[94]....
        /*0be8*/ 	.word	0x00026930


	//   ....[95]....
        /*0bec*/ 	.word	0x00026940


	//   ....[96]....
        /*0bf0*/ 	.word	0x000269e0


	//   ....[97]....
        /*0bf4*/ 	.word	0x000269f0


	//   ....[98]....
        /*0bf8*/ 	.word	0x00026a90


	//   ....[99]....
        /*0bfc*/ 	.word	0x00026aa0


	//   ....[100]....
        /*0c00*/ 	.word	0x00026b20


	//   ....[101]....
        /*0c04*/ 	.word	0x00026b50


	//   ....[102]....
        /*0c08*/ 	.word	0x00026ba0


	//   ....[103]....
        /*0c0c*/ 	.word	0x00026be0


	//   ....[104]....
        /*0c10*/ 	.word	0x00029bf0


	//   ....[105]....
        /*0c14*/ 	.word	0x00029c50


	//   ....[106]....
        /*0c18*/ 	.word	0x00029c80


	//   ....[107]....
        /*0c1c*/ 	.word	0x00029c90


	//   ....[108]....
        /*0c20*/ 	.word	0x00029cc0


	//   ....[109]....
        /*0c24*/ 	.word	0x00029cf0


	//   ....[110]....
        /*0c28*/ 	.word	0x00029d20


	//   ....[111]....
        /*0c2c*/ 	.word	0x00029d50


	//   ....[112]....
        /*0c30*/ 	.word	0x00029ed0


	//   ....[113]....
        /*0c34*/ 	.word	0x00029f00


	//   ....[114]....
        /*0c38*/ 	.word	0x00029f30


	//   ....[115]....
        /*0c3c*/ 	.word	0x00029f60


	//   ....[116]....
        /*0c40*/ 	.word	0x00029f90


	//   ....[117]....
        /*0c44*/ 	.word	0x00029fc0


	//   ....[118]....
        /*0c48*/ 	.word	0x0002a080


	//   ....[119]....
        /*0c4c*/ 	.word	0x0002a0a0


	//   ....[120]....
        /*0c50*/ 	.word	0x0002a110


	//   ....[121]....
        /*0c54*/ 	.word	0x0002a7e0


	//   ....[122]....
        /*0c58*/ 	.word	0x0002ac40


	//   ....[123]....
        /*0c5c*/ 	.word	0x0002acd0


	//   ....[124]....
        /*0c60*/ 	.word	0x0002ad20


	//   ....[125]....
        /*0c64*/ 	.word	0x0002ad70


	//   ....[126]....
        /*0c68*/ 	.word	0x0002ae00


	//   ....[127]....
        /*0c6c*/ 	.word	0x0002ae90


	//   ....[128]....
        /*0c70*/ 	.word	0x0002aee0


	//   ....[129]....
        /*0c74*/ 	.word	0x0002af30


	//   ....[130]....
        /*0c78*/ 	.word	0x0002b020


	//   ....[131]....
        /*0c7c*/ 	.word	0x0002b0b0


	//   ....[132]....
        /*0c80*/ 	.word	0x0002b110


	//   ....[133]....
        /*0c84*/ 	.word	0x0002b170


	//   ....[134]....
        /*0c88*/ 	.word	0x0002b200


	//   ....[135]....
        /*0c8c*/ 	.word	0x0002b290


	//   ....[136]....
        /*0c90*/ 	.word	0x0002b2f0


	//   ....[137]....
        /*0c94*/ 	.word	0x0002b350


	//   ....[138]....
        /*0c98*/ 	.word	0x0002b6e0


	//   ....[139]....
        /*0c9c*/ 	.word	0x0002b9d0


	//   ....[140]....
        /*0ca0*/ 	.word	0x0002bbb0


	//   ....[141]....
        /*0ca4*/ 	.word	0x0002bc00


	//   ....[142]....
        /*0ca8*/ 	.word	0x0002bc60


	//   ....[143]....
        /*0cac*/ 	.word	0x0002bd00


	//   ....[144]....
        /*0cb0*/ 	.word	0x0002bdd0


	//   ....[145]....
        /*0cb4*/ 	.word	0x0002bed0


	//   ....[146]....
        /*0cb8*/ 	.word	0x0002bfa0


	//   ....[147]....
        /*0cbc*/ 	.word	0x0002c0b0


	//   ....[148]....
        /*0cc0*/ 	.word	0x0002c110


	//   ....[149]....
        /*0cc4*/ 	.word	0x0002c220


	//   ....[150]....
        /*0cc8*/ 	.word	0x0002c280


	//   ....[151]....
        /*0ccc*/ 	.word	0x0002c390


	//   ....[152]....
        /*0cd0*/ 	.word	0x0002c3f0


	//   ....[153]....
        /*0cd4*/ 	.word	0x0002c4e0


	//   ....[154]....
        /*0cd8*/ 	.word	0x0002c560


	//   ....[155]....
        /*0cdc*/ 	.word	0x0002c640


	//   ....[156]....
        /*0ce0*/ 	.word	0x0002c9b0


	//   ....[157]....
        /*0ce4*/ 	.word	0x0002ca50


	//   ....[158]....
        /*0ce8*/ 	.word	0x0002cb70


	//   ....[159]....
        /*0cec*/ 	.word	0x0002cbf0


	//   ....[160]....
        /*0cf0*/ 	.word	0x0002cc70


	//   ....[161]....
        /*0cf4*/ 	.word	0x0002ccf0


	//   ....[162]....
        /*0cf8*/ 	.word	0x0002cd70


	//   ....[163]....
        /*0cfc*/ 	.word	0x0002ce00


	//   ....[164]....
        /*0d00*/ 	.word	0x0002cea0


	//   ....[165]....
        /*0d04*/ 	.word	0x0002cf50


	//   ....[166]....
        /*0d08*/ 	.word	0x0002cfd0


	//   ....[167]....
        /*0d0c*/ 	.word	0x0002d050


	//   ....[168]....
        /*0d10*/ 	.word	0x0002d0d0


	//   ....[169]....
        /*0d14*/ 	.word	0x0002d160


	//   ....[170]....
        /*0d18*/ 	.word	0x0002d1e0


	//   ....[171]....
        /*0d1c*/ 	.word	0x0002d280


	//   ....[172]....
        /*0d20*/ 	.word	0x0002d310


	//   ....[173]....
        /*0d24*/ 	.word	0x0002d440


	//----- nvinfo : EIATTR_REG_RECONFIG
	.align		4
.L_271:
        /*0d28*/ 	.byte	0x01, 0x54
	.zero		2


	//----- nvinfo : EIATTR_SYSCALL_OFFSETS
	.align		4
        /*0d2c*/ 	.byte	0x04, 0x46
        /*0d2e*/ 	.short	(.L_273 - .L_272)


	//   ....[0]....
.L_272:
        /*0d30*/ 	.word	0x00001e60


	//   ....[1]....
        /*0d34*/ 	.word	0x00001fb0


	//   ....[2]....
        /*0d38*/ 	.word	0x0000b7d0


	//   ....[3]....
        /*0d3c*/ 	.word	0x0000baf0


	//   ....[4]....
        /*0d40*/ 	.word	0x000256b0


	//   ....[5]....
        /*0d44*/ 	.word	0x00025800


	//   ....[6]....
        /*0d48*/ 	.word	0x000258f0


	//   ....[7]....
        /*0d4c*/ 	.word	0x00026210


	//----- nvinfo : EIATTR_MBARRIER_INSTR_OFFSETS
	.align		4
.L_273:
        /*0d50*/ 	.byte	0x04, 0x39
        /*0d52*/ 	.short	(.L_275 - .L_274)


	//   ....[0]....
.L_274:
        /*0d54*/ 	.word	0x000002d0
        /*0d58*/ 	.word	0x000000ff
        /*0d5c*/ 	.word	0x00030800
        /*0d60*/ 	.short	0x0100
        /*0d62*/ 	.byte	0x08
	.zero		1


	//   ....[1]....
        /*0d64*/ 	.word	0x000002e0
        /*0d68*/ 	.word	0x000000ff
        /*0d6c*/ 	.word	0x00030820
        /*0d70*/ 	.short	0x0100
        /*0d72*/ 	.byte	0x08
	.zero		1


	//   ....[2]....
        /*0d74*/ 	.word	0x000003d0
        /*0d78*/ 	.word	0x000000ff
        /*0d7c*/ 	.word	0x00030830
        /*0d80*/ 	.short	0x0100
        /*0d82*/ 	.byte	0x08
	.zero		1


	//   ....[3]....
        /*0d84*/ 	.word	0x000003e0
        /*0d88*/ 	.word	0x000000ff
        /*0d8c*/ 	.word	0x00030840
        /*0d90*/ 	.short	0x0100
        /*0d92*/ 	.byte	0x08
	.zero		1


	//   ....[4]....
        /*0d94*/ 	.word	0x000003f0
        /*0d98*/ 	.word	0x000000ff
        /*0d9c*/ 	.word	0x00030838
        /*0da0*/ 	.short	0x0100
        /*0da2*/ 	.byte	0x08
	.zero		1


	//   ....[5]....
        /*0da4*/ 	.word	0x00000400
        /*0da8*/ 	.word	0x000000ff
        /*0dac*/ 	.word	0x00030848
        /*0db0*/ 	.short	0x0100
        /*0db2*/ 	.byte	0x08
	.zero		1


	//   ....[6]....
        /*0db4*/ 	.word	0x00000530
        /*0db8*/ 	.word	0x000000ff
        /*0dbc*/ 	.word	0x00030850
        /*0dc0*/ 	.short	0x0100
        /*0dc2*/ 	.byte	0x08
	.zero		1


	//   ....[7]....
        /*0dc4*/ 	.word	0x00000540
        /*0dc8*/ 	.word	0x000000ff
        /*0dcc*/ 	.word	0x00030860
        /*0dd0*/ 	.short	0x0100
        /*0dd2*/ 	.byte	0x08
	.zero		1


	//   ....[8]....
        /*0dd4*/ 	.word	0x00000550
        /*0dd8*/ 	.word	0x000000ff
        /*0ddc*/ 	.word	0x00030858
        /*0de0*/ 	.short	0x0100
        /*0de2*/ 	.byte	0x08
	.zero		1


	//   ....[9]....
        /*0de4*/ 	.word	0x00000560
        /*0de8*/ 	.word	0x000000ff
        /*0dec*/ 	.word	0x00030868
        /*0df0*/ 	.short	0x0100
        /*0df2*/ 	.byte	0x08
	.zero		1


	//   ....[10]....
        /*0df4*/ 	.word	0x00000650
        /*0df8*/ 	.word	0x000000ff
        /*0dfc*/ 	.word	0x00030870
        /*0e00*/ 	.short	0x0100
        /*0e02*/ 	.byte	0x06
	.zero		1


	//   ....[11]....
        /*0e04*/ 	.word	0x00000660
        /*0e08*/ 	.word	0x000000ff
        /*0e0c*/ 	.word	0x00030880
        /*0e10*/ 	.short	0x0100
        /*0e12*/ 	.byte	0x06
	.zero		1


	//   ....[12]....
        /*0e14*/ 	.word	0x00000670
        /*0e18*/ 	.word	0x000000ff
        /*0e1c*/ 	.word	0x00030878
        /*0e20*/ 	.short	0x0100
        /*0e22*/ 	.byte	0x06
	.zero		1


	//   ....[13]....
        /*0e24*/ 	.word	0x00000680
        /*0e28*/ 	.word	0x000000ff
        /*0e2c*/ 	.word	0x00030888
        /*0e30*/ 	.short	0x0100
        /*0e32*/ 	.byte	0x06
	.zero		1


	//   ....[14]....
        /*0e34*/ 	.word	0x000007b0
        /*0e38*/ 	.word	0x000000ff
        /*0e3c*/ 	.word	0x00030890
        /*0e40*/ 	.short	0x0100
        /*0e42*/ 	.byte	0x08
	.zero		1


	//   ....[15]....
        /*0e44*/ 	.word	0x000007c0
        /*0e48*/ 	.word	0x000000ff
        /*0e4c*/ 	.word	0x000308a0
        /*0e50*/ 	.short	0x0100
        /*0e52*/ 	.byte	0x08
	.zero		1


	//   ....[16]....
        /*0e54*/ 	.word	0x000007d0
        /*0e58*/ 	.word	0x000000ff
        /*0e5c*/ 	.word	0x00030898
        /*0e60*/ 	.short	0x0100
        /*0e62*/ 	.byte	0x08
	.zero		1


	//   ....[17]....
        /*0e64*/ 	.word	0x000007e0
        /*0e68*/ 	.word	0x000000ff
        /*0e6c*/ 	.word	0x000308a8
        /*0e70*/ 	.short	0x0100
        /*0e72*/ 	.byte	0x08
	.zero		1


	//   ....[18]....
        /*0e74*/ 	.word	0x00000910
        /*0e78*/ 	.word	0x000000ff
        /*0e7c*/ 	.word	0x000308b0
        /*0e80*/ 	.short	0x0100
        /*0e82*/ 	.byte	0x08
	.zero		1


	//   ....[19]....
        /*0e84*/ 	.word	0x00000920
        /*0e88*/ 	.word	0x000000ff
        /*0e8c*/ 	.word	0x000308c0
        /*0e90*/ 	.short	0x0100
        /*0e92*/ 	.byte	0x08
	.zero		1


	//   ....[20]....
        /*0e94*/ 	.word	0x00000930
        /*0e98*/ 	.word	0x000000ff
        /*0e9c*/ 	.word	0x000308b8
        /*0ea0*/ 	.short	0x0100
        /*0ea2*/ 	.byte	0x08
	.zero		1


	//   ....[21]....
        /*0ea4*/ 	.word	0x00000940
        /*0ea8*/ 	.word	0x000000ff
        /*0eac*/ 	.word	0x000308c8
        /*0eb0*/ 	.short	0x0100
        /*0eb2*/ 	.byte	0x08
	.zero		1


	//   ....[22]....
        /*0eb4*/ 	.word	0x00003c00
        /*0eb8*/ 	.word	0x0000005a
        /*0ebc*/ 	.word	0x00030890
        /*0ec0*/ 	.short	0x010a
        /*0ec2*/ 	.byte	0x3f
	.zero		1


	//   ....[23]....
        /*0ec4*/ 	.word	0x00007160
        /*0ec8*/ 	.word	0x0000005a
        /*0ecc*/ 	.word	0x00030890
        /*0ed0*/ 	.short	0x010a
        /*0ed2*/ 	.byte	0x3f
	.zero		1


	//   ....[24]....
        /*0ed4*/ 	.word	0x0000a480
        /*0ed8*/ 	.word	0x0000005a
        /*0edc*/ 	.word	0x00030890
        /*0ee0*/ 	.short	0x010a
        /*0ee2*/ 	.byte	0x3f
	.zero		1


	//   ....[25]....
        /*0ee4*/ 	.word	0x0000a850
        /*0ee8*/ 	.word	0x00000020
        /*0eec*/ 	.word	0x00000000
        /*0ef0*/ 	.short	0x0101
        /*0ef2*/ 	.byte	0x3f
	.zero		1


	//   ....[26]....
        /*0ef4*/ 	.word	0x0000a890
        /*0ef8*/ 	.word	0x0000005a
        /*0efc*/ 	.word	0x000308b0
        /*0f00*/ 	.short	0x010a
        /*0f02*/ 	.byte	0x3f
	.zero		1


	//   ....[27]....
        /*0f04*/ 	.word	0x0000adc0
        /*0f08*/ 	.word	0x0000005a
        /*0f0c*/ 	.word	0x00000000
        /*0f10*/ 	.short	0x0101
        /*0f12*/ 	.byte	0x3f
	.zero		1


	//   ....[28]....
        /*0f14*/ 	.word	0x0000b850
        /*0f18*/ 	.word	0x00000010
        /*0f1c*/ 	.word	0x00030800
        /*0f20*/ 	.short	0x010a
        /*0f22*/ 	.byte	0x3f
	.zero		1


	//   ....[29]....
        /*0f24*/ 	.word	0x0000b8a0
        /*0f28*/ 	.word	0x00000010
        /*0f2c*/ 	.word	0x00030800
        /*0f30*/ 	.short	0x010a
        /*0f32*/ 	.byte	0x3f
	.zero		1


	//   ....[30]....
        /*0f34*/ 	.word	0x0000ccc0
        /*0f38*/ 	.word	0x00000010
        /*0f3c*/ 	.word	0x00030800
        /*0f40*/ 	.short	0x010a
        /*0f42*/ 	.byte	0x3f
	.zero		1


	//   ....[31]....
        /*0f44*/ 	.word	0x00010200
        /*0f48*/ 	.word	0x00000010
        /*0f4c*/ 	.word	0x00030800
        /*0f50*/ 	.short	0x010a
        /*0f52*/ 	.byte	0x3f
	.zero		1


	//   ....[32]....
        /*0f54*/ 	.word	0x00012de0
        /*0f58*/ 	.word	0x00000005
        /*0f5c*/ 	.word	0x00030830
        /*0f60*/ 	.short	0x010a
        /*0f62*/ 	.byte	0x3f
	.zero		1


	//   ....[33]....
        /*0f64*/ 	.word	0x00012e50
        /*0f68*/ 	.word	0x00000005
        /*0f6c*/ 	.word	0x00030830
        /*0f70*/ 	.short	0x010a
        /*0f72*/ 	.byte	0x3f
	.zero		1


	//   ....[34]....
        /*0f74*/ 	.word	0x00013910
        /*0f78*/ 	.word	0x00000000
        /*0f7c*/ 	.word	0x00000000
        /*0f80*/ 	.short	0x0101
        /*0f82*/ 	.byte	0x3f
	.zero		1


	//   ....[35]....
        /*0f84*/ 	.word	0x00015dd0
        /*0f88*/ 	.word	0x00000000
        /*0f8c*/ 	.word	0x00030830
        /*0f90*/ 	.short	0x010a
        /*0f92*/ 	.byte	0x3f
	.zero		1


	//   ....[36]....
        /*0f94*/ 	.word	0x00015e50
        /*0f98*/ 	.word	0x00000000
        /*0f9c*/ 	.word	0x00030830
        /*0fa0*/ 	.short	0x010a
        /*0fa2*/ 	.byte	0x3f
	.zero		1


	//   ....[37]....
        /*0fa4*/ 	.word	0x00016b70
        /*0fa8*/ 	.word	0x00000015
        /*0fac*/ 	.word	0x00030850
        /*0fb0*/ 	.short	0x010a
        /*0fb2*/ 	.byte	0x3f
	.zero		1


	//   ....[38]....
        /*0fb4*/ 	.word	0x00016bc0
        /*0fb8*/ 	.word	0x00000015
        /*0fbc*/ 	.word	0x00030850
        /*0fc0*/ 	.short	0x010a
        /*0fc2*/ 	.byte	0x3f
	.zero		1


	//   ....[39]....
        /*0fc4*/ 	.word	0x00016fc0
        /*0fc8*/ 	.word	0x00000000
        /*0fcc*/ 	.word	0x00000000
        /*0fd0*/ 	.short	0x0101
        /*0fd2*/ 	.byte	0x3f
	.zero		1


	//   ....[40]....
        /*0fd4*/ 	.word	0x00018210
        /*0fd8*/ 	.word	0x00000015
        /*0fdc*/ 	.word	0x00000000
        /*0fe0*/ 	.short	0x0101
        /*0fe2*/ 	.byte	0x3f
	.zero		1


	//   ....[41]....
        /*0fe4*/ 	.word	0x00019570
        /*0fe8*/ 	.word	0x00000000
        /*0fec*/ 	.word	0x00030830
        /*0ff0*/ 	.short	0x010a
        /*0ff2*/ 	.byte	0x3f
	.zero		1


	//   ....[42]....
        /*0ff4*/ 	.word	0x000195f0
        /*0ff8*/ 	.word	0x00000000
        /*0ffc*/ 	.word	0x00030830
        /*1000*/ 	.short	0x010a
        /*1002*/ 	.byte	0x3f
	.zero		1


	//   ....[43]....
        /*1004*/ 	.word	0x0001a330
        /*1008*/ 	.word	0x0000000f
        /*100c*/ 	.word	0x00030850
        /*1010*/ 	.short	0x010a
        /*1012*/ 	.byte	0x3f
	.zero		1


	//   ....[44]....
        /*1014*/ 	.word	0x0001a380
        /*1018*/ 	.word	0x0000000f
        /*101c*/ 	.word	0x00030850
        /*1020*/ 	.short	0x010a
        /*1022*/ 	.byte	0x3f
	.zero		1


	//   ....[45]....
        /*1024*/ 	.word	0x0001b150
        /*1028*/ 	.word	0x00000082
        /*102c*/ 	.word	0x00000000
        /*1030*/ 	.short	0x0101
        /*1032*/ 	.byte	0x3f
	.zero		1


	//   ....[46]....
        /*1034*/ 	.word	0x0001b1a0
        /*1038*/ 	.word	0x0000000f
        /*103c*/ 	.word	0x00000000
        /*1040*/ 	.short	0x0101
        /*1042*/ 	.byte	0x3f
	.zero		1


	//   ....[47]....
        /*1044*/ 	.word	0x0001b740
        /*1048*/ 	.word	0x00000003
        /*104c*/ 	.word	0x00030830
        /*1050*/ 	.short	0x010a
        /*1052*/ 	.byte	0x3f
	.zero		1


	//   ....[48]....
        /*1054*/ 	.word	0x0001b7c0
        /*1058*/ 	.word	0x00000003
        /*105c*/ 	.word	0x00030830
        /*1060*/ 	.short	0x010a
        /*1062*/ 	.byte	0x3f
	.zero		1


	//   ....[49]....
        /*1064*/ 	.word	0x0001c4c0
        /*1068*/ 	.word	0x0000000e
        /*106c*/ 	.word	0x00030850
        /*1070*/ 	.short	0x010a
        /*1072*/ 	.byte	0x3f
	.zero		1


	//   ....[50]....
        /*1074*/ 	.word	0x0001c510
        /*1078*/ 	.word	0x0000000e
        /*107c*/ 	.word	0x00030850
        /*1080*/ 	.short	0x010a
        /*1082*/ 	.byte	0x3f
	.zero		1


	//   ....[51]....
        /*1084*/ 	.word	0x0001c980
        /*1088*/ 	.word	0x00000000
        /*108c*/ 	.word	0x00000000
        /*1090*/ 	.short	0x0101
        /*1092*/ 	.byte	0x3f
	.zero		1


	//   ....[52]....
        /*1094*/ 	.word	0x0001db60
        /*1098*/ 	.word	0x0000000e
        /*109c*/ 	.word	0x00000000
        /*10a0*/ 	.short	0x0101
        /*10a2*/ 	.byte	0x3f
	.zero		1


	//   ....[53]....
        /*10a4*/ 	.word	0x0001f100
        /*10a8*/ 	.word	0x0000000c
        /*10ac*/ 	.word	0x00030850
        /*10b0*/ 	.short	0x010a
        /*10b2*/ 	.byte	0x3f
	.zero		1


	//   ....[54]....
        /*10b4*/ 	.word	0x0001f1a0
        /*10b8*/ 	.word	0x0000000c
        /*10bc*/ 	.word	0x00030850
        /*10c0*/ 	.short	0x010a
        /*10c2*/ 	.byte	0x3f
	.zero		1


	//   ....[55]....
        /*10c4*/ 	.word	0x0001f680
        /*10c8*/ 	.word	0x00000008
        /*10cc*/ 	.word	0x00000000
        /*10d0*/ 	.short	0x0101
        /*10d2*/ 	.byte	0x3f
	.zero		1


	//   ....[56]....
        /*10d4*/ 	.word	0x00021210
        /*10d8*/ 	.word	0x00000000
        /*10dc*/ 	.word	0x00000000
        /*10e0*/ 	.short	0x0101
        /*10e2*/ 	.byte	0x3f
	.zero		1


	//   ....[57]....
        /*10e4*/ 	.word	0x00023be0
        /*10e8*/ 	.word	0x00000006
        /*10ec*/ 	.word	0x00030820
        /*10f0*/ 	.short	0x010a
        /*10f2*/ 	.byte	0x3f
	.zero		1


	//   ....[58]....
        /*10f4*/ 	.word	0x00023cc0
        /*10f8*/ 	.word	0x00000007
        /*10fc*/ 	.word	0x000308a0
        /*1100*/ 	.short	0x010a
        /*1102*/ 	.byte	0x3f
	.zero		1


	//   ....[59]....
        /*1104*/ 	.word	0x00024110
        /*1108*/ 	.word	0x00000007
        /*110c*/ 	.word	0x000308c0
        /*1110*/ 	.short	0x010a
        /*1112*/ 	.byte	0x3f
	.zero		1


	//   ....[60]....
        /*1114*/ 	.word	0x000246b0
        /*1118*/ 	.word	0x00000008
        /*111c*/ 	.word	0x000308a0
        /*1120*/ 	.short	0x010a
        /*1122*/ 	.byte	0x3f
	.zero		1


	//   ....[61]....
        /*1124*/ 	.word	0x00024af0
        /*1128*/ 	.word	0x00000008
        /*112c*/ 	.word	0x000308c0
        /*1130*/ 	.short	0x010a
        /*1132*/ 	.byte	0x3f
	.zero		1


	//   ....[62]....
        /*1134*/ 	.word	0x00025d00
        /*1138*/ 	.word	0x00000000
        /*113c*/ 	.word	0x00030840
        /*1140*/ 	.short	0x010a
        /*1142*/ 	.byte	0x3f
	.zero		1


	//   ....[63]....
        /*1144*/ 	.word	0x00026d10
        /*1148*/ 	.word	0x0000000a
        /*114c*/ 	.word	0x00030800
        /*1150*/ 	.short	0x0107
        /*1152*/ 	.byte	0x3f
	.zero		1


	//   ....[64]....
        /*1154*/ 	.word	0x00026e20
        /*1158*/ 	.word	0x00000002
        /*115c*/ 	.word	0x00030800
        /*1160*/ 	.short	0x0101
        /*1162*/ 	.byte	0x3f
	.zero		1


	//   ....[65]....
        /*1164*/ 	.word	0x00026e40
        /*1168*/ 	.word	0x00000002
        /*116c*/ 	.word	0x00030820
        /*1170*/ 	.short	0x010a
        /*1172*/ 	.byte	0x3f
	.zero		1


	//   ....[66]....
        /*1174*/ 	.word	0x000271c0
        /*1178*/ 	.word	0x00000003
        /*117c*/ 	.word	0x00030840
        /*1180*/ 	.short	0x010a
        /*1182*/ 	.byte	0x3f
	.zero		1


	//   ....[67]....
        /*1184*/ 	.word	0x00027680
        /*1188*/ 	.word	0x00000003
        /*118c*/ 	.word	0x00000060
        /*1190*/ 	.short	0x010a
        /*1192*/ 	.byte	0x3f
	.zero		1


	//   ....[68]....
        /*1194*/ 	.word	0x00027e60
        /*1198*/ 	.word	0x00000003
        /*119c*/ 	.word	0x00030840
        /*11a0*/ 	.short	0x010a
        /*11a2*/ 	.byte	0x3f
	.zero		1


	//   ....[69]....
        /*11a4*/ 	.word	0x00028320
        /*11a8*/ 	.word	0x00000002
        /*11ac*/ 	.word	0x00000060
        /*11b0*/ 	.short	0x010a
        /*11b2*/ 	.byte	0x3f
	.zero		1


	//   ....[70]....
        /*11b4*/ 	.word	0x00028a20
        /*11b8*/ 	.word	0x00000002
        /*11bc*/ 	.word	0x00030840
        /*11c0*/ 	.short	0x010a
        /*11c2*/ 	.byte	0x3f
	.zero		1


	//   ....[71]....
        /*11c4*/ 	.word	0x00028ee0
        /*11c8*/ 	.word	0x00000002
        /*11cc*/ 	.word	0x00000060
        /*11d0*/ 	.short	0x010a
        /*11d2*/ 	.byte	0x3f
	.zero		1


	//   ....[72]....
        /*11d4*/ 	.word	0x00029570
        /*11d8*/ 	.word	0x00000000
        /*11dc*/ 	.word	0x00030860
        /*11e0*/ 	.short	0x010a
        /*11e2*/ 	.byte	0x3f
	.zero		1


	//   ....[73]....
        /*11e4*/ 	.word	0x0002a760
        /*11e8*/ 	.word	0x00000000
        /*11ec*/ 	.word	0x00030820
        /*11f0*/ 	.short	0x010a
        /*11f2*/ 	.byte	0x3f
	.zero		1


	//   ....[74]....
        /*11f4*/ 	.word	0x0002a930
        /*11f8*/ 	.word	0x00000006
        /*11fc*/ 	.word	0x00000000
        /*1200*/ 	.short	0x010a
        /*1202*/ 	.byte	0x3f
	.zero		1


	//   ....[75]....
        /*1204*/ 	.word	0x0002a9a0
        /*1208*/ 	.word	0x00000007
        /*120c*/ 	.word	0x00000000
        /*1210*/ 	.short	0x010a
        /*1212*/ 	.byte	0x3f
	.zero		1


	//   ....[76]....
        /*1214*/ 	.word	0x0002aa10
        /*1218*/ 	.word	0x00000004
        /*121c*/ 	.word	0x00000000
        /*1220*/ 	.short	0x010a
        /*1222*/ 	.byte	0x3f
	.zero		1


	//   ....[77]....
        /*1224*/ 	.word	0x0002aa40
        /*1228*/ 	.word	0x00000003
        /*122c*/ 	.word	0x00000000
        /*1230*/ 	.short	0x010a
        /*1232*/ 	.byte	0x3f
	.zero		1


	//   ....[78]....
        /*1234*/ 	.word	0x0002aaa0
        /*1238*/ 	.word	0x0000005a
        /*123c*/ 	.word	0x00030890
        /*1240*/ 	.short	0x010a
        /*1242*/ 	.byte	0x3f
	.zero		1


	//   ....[79]....
        /*1244*/ 	.word	0x0002aaf0
        /*1248*/ 	.word	0x0000005a
        /*124c*/ 	.word	0x00030890
        /*1250*/ 	.short	0x010a
        /*1252*/ 	.byte	0x3f
	.zero		1


	//   ....[80]....
        /*1254*/ 	.word	0x0002ab40
        /*1258*/ 	.word	0x0000005a
        /*125c*/ 	.word	0x00030890
        /*1260*/ 	.short	0x010a
        /*1262*/ 	.byte	0x3f
	.zero		1


	//   ....[81]....
        /*1264*/ 	.word	0x0002ab90
        /*1268*/ 	.word	0x0000005a
        /*126c*/ 	.word	0x000308b0
        /*1270*/ 	.short	0x010a
        /*1272*/ 	.byte	0x3f
	.zero		1


	//   ....[82]....
        /*1274*/ 	.word	0x0002af70
        /*1278*/ 	.word	0x00000010
        /*127c*/ 	.word	0x00030800
        /*1280*/ 	.short	0x010a
        /*1282*/ 	.byte	0x3f
	.zero		1


	//   ....[83]....
        /*1284*/ 	.word	0x0002b380
        /*1288*/ 	.word	0x00000010
        /*128c*/ 	.word	0x00030800
        /*1290*/ 	.short	0x010a
        /*1292*/ 	.byte	0x3f
	.zero		1


	//   ....[84]....
        /*1294*/ 	.word	0x0002b3d0
        /*1298*/ 	.word	0x00000005
        /*129c*/ 	.word	0x00030830
        /*12a0*/ 	.short	0x010a
        /*12a2*/ 	.byte	0x3f
	.zero		1


	//   ....[85]....
        /*12a4*/ 	.word	0x0002b420
        /*12a8*/ 	.word	0x00000000
        /*12ac*/ 	.word	0x00030830
        /*12b0*/ 	.short	0x010a
        /*12b2*/ 	.byte	0x3f
	.zero		1


	//   ....[86]....
        /*12b4*/ 	.word	0x0002b470
        /*12b8*/ 	.word	0x00000015
        /*12bc*/ 	.word	0x00030850
        /*12c0*/ 	.short	0x010a
        /*12c2*/ 	.byte	0x3f
	.zero		1


	//   ....[87]....
        /*12c4*/ 	.word	0x0002b4c0
        /*12c8*/ 	.word	0x00000000
        /*12cc*/ 	.word	0x00030830
        /*12d0*/ 	.short	0x010a
        /*12d2*/ 	.byte	0x3f
	.zero		1


	//   ....[88]....
        /*12d4*/ 	.word	0x0002b510
        /*12d8*/ 	.word	0x0000000f
        /*12dc*/ 	.word	0x00030850
        /*12e0*/ 	.short	0x010a
        /*12e2*/ 	.byte	0x3f
	.zero		1


	//   ....[89]....
        /*12e4*/ 	.word	0x0002b560
        /*12e8*/ 	.word	0x00000003
        /*12ec*/ 	.word	0x00030830
        /*12f0*/ 	.short	0x010a
        /*12f2*/ 	.byte	0x3f
	.zero		1


	//   ....[90]....
        /*12f4*/ 	.word	0x0002b5b0
        /*12f8*/ 	.word	0x0000000e
        /*12fc*/ 	.word	0x00030850
        /*1300*/ 	.short	0x010a
        /*1302*/ 	.byte	0x3f
	.zero		1


	//   ....[91]....
        /*1304*/ 	.word	0x0002b600
        /*1308*/ 	.word	0x0000000c
        /*130c*/ 	.word	0x00030850
        /*1310*/ 	.short	0x010a
        /*1312*/ 	.byte	0x3f
	.zero		1


	//   ....[92]....
        /*1314*/ 	.word	0x0002b7b0
        /*1318*/ 	.word	0x00000005
        /*131c*/ 	.word	0x00030820
        /*1320*/ 	.short	0x010a
        /*1322*/ 	.byte	0x3f
	.zero		1


	//   ....[93]....
        /*1324*/ 	.word	0x0002b800
        /*1328*/ 	.word	0x00000007
        /*132c*/ 	.word	0x000308a0
        /*1330*/ 	.short	0x010a
        /*1332*/ 	.byte	0x3f
	.zero		1


	//   ....[94]....
        /*1334*/ 	.word	0x0002b850
        /*1338*/ 	.word	0x00000007
        /*133c*/ 	.word	0x000308c0
        /*1340*/ 	.short	0x010a
        /*1342*/ 	.byte	0x3f
	.zero		1


	//   ....[95]....
        /*1344*/ 	.word	0x0002b8a0
        /*1348*/ 	.word	0x00000008
        /*134c*/ 	.word	0x000308a0
        /*1350*/ 	.short	0x010a
        /*1352*/ 	.byte	0x3f
	.zero		1


	//   ....[96]....
        /*1354*/ 	.word	0x0002b8f0
        /*1358*/ 	.word	0x00000008
        /*135c*/ 	.word	0x000308c0
        /*1360*/ 	.short	0x010a
        /*1362*/ 	.byte	0x3f
	.zero		1


	//   ....[97]....
        /*1364*/ 	.word	0x0002ba90
        /*1368*/ 	.word	0x00000000
        /*136c*/ 	.word	0x00030840
        /*1370*/ 	.short	0x010a
        /*1372*/ 	.byte	0x3f
	.zero		1


	//   ....[98]....
        /*1374*/ 	.word	0x0002c6d0
        /*1378*/ 	.word	0x00000002
        /*137c*/ 	.word	0x00030820
        /*1380*/ 	.short	0x010a
        /*1382*/ 	.byte	0x3f
	.zero		1


	//   ....[99]....
        /*1384*/ 	.word	0x0002c720
        /*1388*/ 	.word	0x00000003
        /*138c*/ 	.word	0x00030840
        /*1390*/ 	.short	0x010a
        /*1392*/ 	.byte	0x3f
	.zero		1


	//   ....[100]....
        /*1394*/ 	.word	0x0002c770
        /*1398*/ 	.word	0x00000003
        /*139c*/ 	.word	0x00000060
        /*13a0*/ 	.short	0x010a
        /*13a2*/ 	.byte	0x3f
	.zero		1


	//   ....[101]....
        /*13a4*/ 	.word	0x0002c7c0
        /*13a8*/ 	.word	0x00000003
        /*13ac*/ 	.word	0x00030840
        /*13b0*/ 	.short	0x010a
        /*13b2*/ 	.byte	0x3f
	.zero		1


	//   ....[102]....
        /*13b4*/ 	.word	0x0002c810
        /*13b8*/ 	.word	0x00000002
        /*13bc*/ 	.word	0x00000060
        /*13c0*/ 	.short	0x010a
        /*13c2*/ 	.byte	0x3f
	.zero		1


	//   ....[103]....
        /*13c4*/ 	.word	0x0002c860
        /*13c8*/ 	.word	0x00000002
        /*13cc*/ 	.word	0x00030840
        /*13d0*/ 	.short	0x010a
        /*13d2*/ 	.byte	0x3f
	.zero		1


	//   ....[104]....
        /*13d4*/ 	.word	0x0002c8b0
        /*13d8*/ 	.word	0x00000002
        /*13dc*/ 	.word	0x00000060
        /*13e0*/ 	.short	0x010a
        /*13e2*/ 	.byte	0x3f
	.zero		1


	//   ....[105]....
        /*13e4*/ 	.word	0x0002c900
        /*13e8*/ 	.word	0x00000000
        /*13ec*/ 	.word	0x00030860
        /*13f0*/ 	.short	0x010a
        /*13f2*/ 	.byte	0x3f
	.zero		1


	//   ....[106]....
        /*13f4*/ 	.word	0x0002d360
        /*13f8*/ 	.word	0x00000000
        /*13fc*/ 	.word	0x00030820
        /*1400*/ 	.short	0x010a
        /*1402*/ 	.byte	0x3f
	.zero		1


	//   ....[107]....
        /*1404*/ 	.word	0x0002d500
        /*1408*/ 	.word	0x00000006
        /*140c*/ 	.word	0x00000000
        /*1410*/ 	.short	0x010a
        /*1412*/ 	.byte	0x3f
	.zero		1


	//   ....[108]....
        /*1414*/ 	.word	0x0002d550
        /*1418*/ 	.word	0x00000007
        /*141c*/ 	.word	0x00000000
        /*1420*/ 	.short	0x010a
        /*1422*/ 	.byte	0x3f
	.zero		1


	//   ....[109]....
        /*1424*/ 	.word	0x0002d5a0
        /*1428*/ 	.word	0x00000004
        /*142c*/ 	.word	0x00000000
        /*1430*/ 	.short	0x010a
        /*1432*/ 	.byte	0x3f
	.zero		1


	//----- nvinfo : EIATTR_NUM_MBARRIERS
	.align		4
.L_275:
        /*1434*/ 	.byte	0x03, 0x38
        /*1436*/ 	.short	0x0016


	//----- nvinfo : EIATTR_EXIT_INSTR_OFFSETS
	.align		4
        /*1438*/ 	.byte	0x04, 0x1c
        /*143a*/ 	.short	(.L_277 - .L_276)


	//   ....[0]....
.L_276:
        /*143c*/ 	.word	0x0002aa90


	//----- nvinfo : EIATTR_MAX_THREADS
	.align		4
.L_277:
        /*1440*/ 	.byte	0x04, 0x05
        /*1442*/ 	.short	(.L_279 - .L_278)
.L_278:
        /*1444*/ 	.word	0x00000180
        /*1448*/ 	.word	0x00000001
        /*144c*/ 	.word	0x00000001


	//----- nvinfo : EIATTR_CRS_STACK_SIZE
	.align		4
.L_279:
        /*1450*/ 	.byte	0x04, 0x1e
        /*1452*/ 	.short	(.L_281 - .L_280)
.L_280:
        /*1454*/ 	.word	0x00000000


	//----- nvinfo : EIATTR_CBANK_PARAM_SIZE
	.align		4
.L_281:
        /*1458*/ 	.byte	0x03, 0x19
        /*145a*/ 	.short	0x0af0


	//----- nvinfo : EIATTR_PARAM_CBANK
	.align		4
        /*145c*/ 	.byte	0x04, 0x0a
        /*145e*/ 	.short	(.L_283 - .L_282)
	.align		4
.L_282:
        /*1460*/ 	.word	index@(.nv.constant0._ZN7cutlass13device_kernelIN5flash11enable_sm90INS1_16FlashAttnFwdSm90INS1_25CollectiveMainloopFwdSm90ILi2EN4cute5tupleIJNS5_1CILi1EEES8_S8_EEENS6_IJNS7_ILi128EEENS7_ILi96EEENS7_ILi192EEEEEELi192ENS_10bfloat16_tEfNS_4arch4Sm90ELb0ELb1ELb0ELb1ELb0ELb1ELb0ELb1ELb1ELb1ELb0ELb0EEENS1_21CollectiveEpilogueFwdINS6_IJSA_SC_SB_EEES9_SE_SG_Li256ELb1ELb1ELb0ELb0EEENS1_36VarlenDynamicPersistentTileSchedulerILi128ELi96ELi256ELi128ELb0ELb1ELb1ELb1ELb0ELb1EEEEEEEEEvNT_6ParamsE)
        /*1464*/ 	.short	0x0210
        /*1466*/ 	.short	0x0af0


	//----- nvinfo : EIATTR_SW_WAR
	.align		4
.L_283:
        /*1468*/ 	.byte	0x04, 0x36
        /*146a*/ 	.short	(.L_285 - .L_284)
.L_284:
        /*146c*/ 	.word	0x00000008
.L_285:


//--------------------- .nv.info._ZN7cutlass13device_kernelIN5flash11enable_sm90INS1_16FlashAttnFwdSm90INS1_25CollectiveMainloopFwdSm90ILi2EN4cute5tupleIJNS5_1CILi1EEES8_S8_EEENS6_IJNS7_ILi128EEENS7_ILi112EEENS7_ILi192EEEEEELi192ENS_10bfloat16_tEfNS_4arch4Sm90ELb1ELb0ELb0ELb0ELb0ELb0ELb0ELb1ELb1ELb1ELb0ELb0EEENS1_21CollectiveEpilogueFwdINS6_IJSA_SC_SB_EEES9_SE_SG_Li256ELb0ELb1ELb0ELb0EEENS1_30DynamicPersistentTileSchedulerILi256ELi128ELb0ELb1ELb1EEEEEEEEEvNT_6ParamsE --------------------------
	.section	.nv.info._ZN7cutlass13device_kernelIN5flash11enable_sm90INS1_16FlashAttnFwdSm90INS1_25CollectiveMainloopFwdSm90ILi2EN4cute5tupleIJNS5_1CILi1EEES8_S8_EEENS6_IJNS7_ILi128EEENS7_ILi112EEENS7_ILi192EEEEEELi192ENS_10bfloat16_tEfNS_4arch4Sm90ELb1ELb0ELb0ELb0ELb0ELb0ELb0ELb1ELb1ELb1ELb0ELb0EEENS1_21CollectiveEpilogueFwdINS6_IJSA_SC_SB_EEES9_SE_SG_Li256ELb0ELb1ELb0ELb0EEENS1_30DynamicPersistentTileSchedulerILi256ELi128ELb0ELb1ELb1EEEEEEEEEvNT_6ParamsE,"",@"SHT_CUDA_INFO"
	.sectionflags	@""
	.align	4


	//----- nvinfo : EIATTR_CUDA_API_VERSION
	.align		4
        /*0000*/ 	.byte	0x04, 0x37
        /*0002*/ 	.short	(.L_287 - .L_286)
.L_286:
        /*0004*/ 	.word	0x00000082


	//----- nvinfo : EIATTR_KPARAM_INFO
	.align		4
.L_287:
        /*0008*/ 	.byte	0x04, 0x17
        /*000a*/ 	.short	(.L_289 - .L_288)
.L_288:
        /*000c*/ 	.word	0x00000000
        /*0010*/ 	.short	0x0000
        /*0012*/ 	.short	0x0070
        /*0014*/ 	.byte	0x00, 0xf0, 0x01, 0x2a


	//----- nvinfo : EIATTR_SPARSE_MMA_MASK
	.align		4
.L_289:
        /*0018*/ 	.byte	0x03, 0x50
        /*001a*/ 	.short	0x0000


	//----- nvinfo : EIATTR_MAXREG_COUNT
	.align		4
        /*001c*/ 	.byte	0x03, 0x1b
        /*001e*/ 	.short	0x00a8


	//----- nvinfo : EIATTR_NUM_BARRIERS
	.align		4
        /*0020*/ 	.byte	0x02, 0x4c
        /*0022*/ 	.byte	0x09
	.zero		1


	//----- nvinfo : EIATTR_EXTERNS
	.align		4
        /*0024*/ 	.byte	0x04, 0x0f
        /*0026*/ 	.short	(.L_291 - .L_290)


	//   ....[0]....
	.align		4
.L_290:
        /*0028*/ 	.word	index@(__assertfail)


	//----- nvinfo : EIATTR_ANNOTATIONS
	.align		4
.L_291:
        /*002c*/ 	.byte	0x04, 0x55
        /*002e*/ 	.short	(.L_293 - .L_292)


	//   ....[0]....
.L_292:
        /* <DEDUP_REMOVED lines=31> */


	//----- nvinfo : EIATTR_MERCURY_ISA_VERSION
	.align		4
.L_293:
        /*0210*/ 	.byte	0x03, 0x5f
        /*0212*/ 	.short	0x0101


	//----- nvinfo : EIATTR_INT_WARP_WIDE_INSTR_OFFSETS
	.align		4
        /*0214*/ 	.byte	0x04, 0x31
        /*0216*/ 	.short	(.L_295 - .L_294)


	//   ....[0]....
.L_294:
        /*0218*/ 	.word	0x00000120


	//   ....[1]....
        /*021c*/ 	.word	0x00000160


	//   ....[2]....
        /*0220*/ 	.word	0x00000220


	//   ....[3]....
        /*0224*/ 	.word	0x00011040


	//   ....[4]....
        /*0228*/ 	.word	0x000110e0


	//   ....[5]....
        /*022c*/ 	.word	0x00014ac0


	//   ....[6]....
        /*0230*/ 	.word	0x00014b60


	//----- nvinfo : EIATTR_COOP_GROUP_MASK_REGIDS
	.align		4
.L_295:
        /*0234*/ 	.byte	0x04, 0x29
        /*0236*/ 	.short	(.L_297 - .L_296)


	//   ....[0]....
.L_296:
        /*0238*/ 	.word	0xffffffff


	//   ....[1]....
        /*023c*/ 	.word	0xffffffff


	//   ....[2]....
        /*0240*/ 	.word	0xffffffff


	//   ....[3]....
        /*0244*/ 	.word	0xffffffff


	//   ....[4]....
        /*0248*/ 	.word	0xffffffff


	//   ....[5]....
        /*024c*/ 	.word	0xffffffff


	//   ....[6]....
        /*0250*/ 	.word	0xffffffff


	//   ....[7]....
        /*0254*/ 	.word	0xffffffff


	//   ....[8]....
        /*0258*/ 	.word	0xffffffff


	//   ....[9]....
        /*025c*/ 	.word	0xffffffff


	//   ....[10]....
        /*0260*/ 	.word	0xffffffff


	//   ....[11]....
        /*0264*/ 	.word	0xffffffff


	//   ....[12]....
        /*0268*/ 	.word	0xffffffff


	//   ....[13]....
        /*026c*/ 	.word	0xffffffff


	//   ....[14]....
        /*0270*/ 	.word	0xffffffff


	//   ....[15]....
        /*0274*/ 	.word	0xffffffff


	//   ....[16]....
        /*0278*/ 	.word	0xffffffff


	//   ....[17]....
        /*027c*/ 	.word	0xffffffff


	//   ....[18]....
        /*0280*/ 	.word	0xffffffff


	//   ....[19]....
        /*0284*/ 	.word	0xffffffff


	//   ....[20]....
        /*0288*/ 	.word	0xffffffff


	//   ....[21]....
        /*028c*/ 	.word	0xffffffff


	//   ....[22]....
        /*0290*/ 	.word	0xffffffff


	//   ....[23]....
        /*0294*/ 	.word	0xffffffff


	//   ....[24]....
        /*0298*/ 	.word	0xffffffff


	//   ....[25]....
        /*029c*/ 	.word	0xffffffff


	//   ....[26]....
        /*02a0*/ 	.word	0xffffffff


	//   ....[27]....
        /*02a4*/ 	.word	0xffffffff


	//   ....[28]....
        /*02a8*/ 	.word	0xffffffff


	//   ....[29]....
        /*02ac*/ 	.word	0xffffffff


	//   ....[30]....
        /*02b0*/ 	.word	0xffffffff


	//   ....[31]....
        /*02b4*/ 	.word	0xffffffff


	//   ....[32]....
        /*02b8*/ 	.word	0xffffffff


	//   ....[33]....
        /*02bc*/ 	.word	0xffffffff


	//   ....[34]....
        /*02c0*/ 	.word	0xffffffff


	//   ....[35]....
        /*02c4*/ 	.word	0xffffffff


	//   ....[36]....
        /*02c8*/ 	.word	0xffffffff


	//   ....[37]....
        /*02cc*/ 	.word	0xffffffff


	//   ....[38]....
        /*02d0*/ 	.word	0xffffffff


	//   ....[39]....
        /*02d4*/ 	.word	0xffffffff


	//   ....[40]....
        /*02d8*/ 	.word	0xffffffff


	//   ....[41]....
        /*02dc*/ 	.word	0xffffffff


	//   ....[42]....
        /*02e0*/ 	.word	0xffffffff


	//   ....[43]....
        /*02e4*/ 	.word	0xffffffff


	//   ....[44]....
        /*02e8*/ 	.word	0xffffffff


	//   ....[45]....
        /*02ec*/ 	.word	0xffffffff


	//   ....[46]....
        /*02f0*/ 	.word	0xffffffff


	//   ....[47]....
        /*02f4*/ 	.word	0xffffffff


	//   ....[48]....
        /*02f8*/ 	.word	0xffffffff


	//   ....[49]....
        /*02fc*/ 	.word	0xffffffff


	//   ....[50]....
        /*0300*/ 	.word	0xffffffff


	//   ....[51]....
        /*0304*/ 	.word	0xffffffff


	//   ....[52]....
        /*0308*/ 	.word	0xffffffff


	//   ....[53]....
        /*030c*/ 	.word	0xffffffff


	//   ....[54]....
        /*0310*/ 	.word	0xffffffff


	//   ....[55]....
        /*0314*/ 	.word	0xffffffff


	//   ....[56]....
        /*0318*/ 	.word	0xffffffff


	//   ....[57]....
        /*031c*/ 	.word	0xffffffff


	//   ....[58]....
        /*0320*/ 	.word	0xffffffff


	//   ....[59]....
        /*0324*/ 	.word	0xffffffff


	//   ....[60]....
        /*0328*/ 	.word	0xffffffff


	//   ....[61]....
        /*032c*/ 	.word	0xffffffff


	//   ....[62]....
        /*0330*/ 	.word	0xffffffff


	//   ....[63]....
        /*0334*/ 	.word	0xffffffff


	//   ....[64]....
        /*0338*/ 	.word	0xffffffff


	//   ....[65]....
        /*033c*/ 	.word	0xffffffff


	//   ....[66]....
        /*0340*/ 	.word	0xffffffff


	//   ....[67]....
        /*0344*/ 	.word	0xffffffff


	//   ....[68]....
        /*0348*/ 	.word	0x0500000f


	//   ....[69]....
        /*034c*/ 	.word	0x0500000f


	//   ....[70]....
        /*0350*/ 	.word	0x0500000f


	//   ....[71]....
        /*0354*/ 	.word	0x0500000f


	//   ....[72]....
        /*0358*/ 	.word	0x0500000f


	//   ....[73]....
        /*035c*/ 	.word	0x0500000f


	//   ....[74]....
        /*0360*/ 	.word	0x0500000f


	//   ....[75]....
        /*0364*/ 	.word	0x0500000f


	//   ....[76]....
        /*0368*/ 	.word	0x0500000f


	//   ....[77]....
        /*036c*/ 	.word	0x0500000f


	//   ....[78]....
        /*0370*/ 	.word	0x0500000f


	//   ....[79]....
        /*0374*/ 	.word	0x0500000f


	//   ....[80]....
        /*0378*/ 	.word	0x0500000f


	//   ....[81]....
        /*037c*/ 	.word	0x0500000f


	//   ....[82]....
        /*0380*/ 	.word	0x0500000f


	//   ....[83]....
        /*0384*/ 	.word	0x0500000f


	//   ....[84]....
        /*0388*/ 	.word	0x0500000f


	//   ....[85]....
        /*038c*/ 	.word	0x0500000f


	//   ....[86]....
        /*0390*/ 	.word	0x0500000f


	//----- nvinfo : EIATTR_COOP_GROUP_INSTR_OFFSETS
	.align		4
.L_297:
        /*0394*/ 	.byte	0x04, 0x28
        /*0396*/ 	.short	(.L_299 - .L_298)


	//   ....[0]....
.L_298:
        /*0398*/ 	.word	0x00000060


	//   ....[1]....
        /*039c*/ 	.word	0x00000130


	//   ....[2]....
        /*03a0*/ 	.word	0x00000230


	//   ....[3]....
        /*03a4*/ 	.word	0x000003a0


	//   ....[4]....
        /*03a8*/ 	.word	0x00000500


	//   ....[5]....
        /*03ac*/ 	.word	0x00000620


	//   ....[6]....
        /*03b0*/ 	.word	0x00000780


	//   ....[7]....
        /*03b4*/ 	.word	0x00001570


	//   ....[8]....
        /*03b8*/ 	.word	0x00001d10


	//   ....[9]....
        /*03bc*/ 	.word	0x00001e00


	//   ....[10]....
        /*03c0*/ 	.word	0x00003e30


	//   ....[11]....
        /*03c4*/ 	.word	0x00003f00


	//   ....[12]....
        /*03c8*/ 	.word	0x00004770


	//   ....[13]....
        /*03cc*/ 	.word	0x00004810


	//   ....[14]....
        /*03d0*/ 	.word	0x00007ca0


	//   ....[15]....
        /*03d4*/ 	.word	0x00008370


	//   ....[16]....
        /*03d8*/ 	.word	0x000083d0


	//   ....[17]....
        /*03dc*/ 	.word	0x00008440


	//   ....[18]....
        /*03e0*/ 	.word	0x00008d00


	//   ....[19]....
        /*03e4*/ 	.word	0x00008d30


	//   ....[20]....
        /*03e8*/ 	.word	0x0000c1d0


	//   ....[21]....
        /*03ec*/ 	.word	0x0000c200


	//   ....[22]....
        /*03f0*/ 	.word	0x0000c650


	//   ....[23]....
        /*03f4*/ 	.word	0x0000c6c0


	//   ....[24]....
        /*03f8*/ 	.word	0x0000dab0


	//   ....[25]....
        /*03fc*/ 	.word	0x0000daf0


	//   ....[26]....
        /*0400*/ 	.word	0x0000dbd0


	//   ....[27]....
        /*0404*/ 	.word	0x0000dbf0


	//   ....[28]....
        /*0408*/ 	.word	0x0000f0d0


	//   ....[29]....
        /*040c*/ 	.word	0x0000f140


	//   ....[30]....
        /*0410*/ 	.word	0x0000f1b0


	//   ....[31]....
        /*0414*/ 	.word	0x0000f1e0


	//   ....[32]....
        /*0418*/ 	.word	0x0000f8a0


	//   ....[33]....
        /*041c*/ 	.word	0x0000f8c0


	//   ....[34]....
        /*0420*/ 	.word	0x0000f9e0


	//   ....[35]....
        /*0424*/ 	.word	0x0000fa00


	//   ....[36]....
        /*0428*/ 	.word	0x0000fb10


	//   ....[37]....
        /*042c*/ 	.word	0x0000fb30


	//   ....[38]....
        /*0430*/ 	.word	0x0000fc50


	//   ....[39]....
        /*0434*/ 	.word	0x0000fc70


	//   ....[40]....
        /*0438*/ 	.word	0x00010310


	//   ....[41]....
        /*043c*/ 	.word	0x00010340


	//   ....[42]....
        /*0440*/ 	.word	0x00010460


	//   ....[43]....
        /*0444*/ 	.word	0x00010480


	//   ....[44]....
        /*0448*/ 	.word	0x00010590


	//   ....[45]....
        /*044c*/ 	.word	0x000105b0


	//   ....[46]....
        /*0450*/ 	.word	0x000106d0


	//   ....[47]....
        /*0454*/ 	.word	0x000106f0


	//   ....[48]....
        /*0458*/ 	.word	0x00010890


	//   ....[49]....
        /*045c*/ 	.word	0x00011630


	//   ....[50]....
        /*0460*/ 	.word	0x00012060


	//   ....[51]....
        /*0464*/ 	.word	0x000120a0


	//   ....[52]....
        /*0468*/ 	.word	0x00012170


	//   ....[53]....
        /*046c*/ 	.word	0x00012180


	//   ....[54]....
        /*0470*/ 	.word	0x00012210


	//   ....[55]....
        /*0474*/ 	.word	0x00012220


	//   ....[56]....
        /*0478*/ 	.word	0x000122b0


	//   ....[57]....
        /*047c*/ 	.word	0x000122c0


	//   ....[58]....
        /*0480*/ 	.word	0x00012350


	//   ....[59]....
        /*0484*/ 	.word	0x00012360


	//   ....[60]....
        /*0488*/ 	.word	0x000123f0


	//   ....[61]....
        /*048c*/ 	.word	0x00012400


	//   ....[62]....
        /*0490*/ 	.word	0x00012490


	//   ....[63]....
        /*0494*/ 	.word	0x000124a0


	//   ....[64]....
        /*0498*/ 	.word	0x000124b0


	//   ....[65]....
        /*049c*/ 	.word	0x000124c0


	//   ....[66]....
        /*04a0*/ 	.word	0x000151b0


	//   ....[67]....
        /*04a4*/ 	.word	0x000153a0


	//   ....[68]....
        /*04a8*/ 	.word	0x00015910


	//   ....[69]....
        /*04ac*/ 	.word	0x00015a90


	//   ....[70]....
        /*04b0*/ 	.word	0x00015af0


	//   ....[71]....
        /*04b4*/ 	.word	0x00015c30


	//   ....[72]....
        /*04b8*/ 	.word	0x00015c80


	//   ....[73]....
        /*04bc*/ 	.word	0x00015da0


	//   ....[74]....
        /*04c0*/ 	.word	0x00015df0


	//   ....[75]....
        /*04c4*/ 	.word	0x00015f10


	//   ....[76]....
        /*04c8*/ 	.word	0x00015f60


	//   ....[77]....
        /*04cc*/ 	.word	0x00016080


	//   ....[78]....
        /*04d0*/ 	.word	0x000160d0


	//   ....[79]....
        /*04d4*/ 	.word	0x000161f0


	//   ....[80]....
        /*04d8*/ 	.word	0x00016240


	//   ....[81]....
        /*04dc*/ 	.word	0x00016360


	//   ....[82]....
        /*04e0*/ 	.word	0x000163b0


	//   ....[83]....
        /*04e4*/ 	.word	0x000164b0


	//   ....[84]....
        /*04e8*/ 	.word	0x00016500


	//   ....[85]....
        /*04ec*/ 	.word	0x00016820


	//   ....[86]....
        /*04f0*/ 	.word	0x00016940


	//----- nvinfo : EIATTR_REG_RECONFIG
	.align		4
.L_299:
        /*04f4*/ 	.byte	0x01, 0x54
	.zero		2


	//----- nvinfo : EIATTR_SYSCALL_OFFSETS
	.align		4
        /*04f8*/ 	.byte	0x04, 0x46
        /*04fa*/ 	.short	(.L_301 - .L_300)


	//   ....[0]....
.L_300:
        /*04fc*/ 	.word	0x00001750


	//   ....[1]....
        /*0500*/ 	.word	0x00011250


	//   ....[2]....
        /*0504*/ 	.word	0x000113a0


	//   ....[3]....
        /*0508*/ 	.word	0x00011490


	//   ....[4]....
        /*050c*/ 	.word	0x00011c60


	//----- nvinfo : EIATTR_MBARRIER_INSTR_OFFSETS
	.align		4
.L_301:
        /*0510*/ 	.byte	0x04, 0x39
        /*0512*/ 	.short	(.L_303 - .L_302)


	//   ....[0]....
.L_302:
        /*0514*/ 	.word	0x00000250
        /*0518*/ 	.word	0x000000ff
        /*051c*/ 	.word	0x00036800
        /*0520*/ 	.short	0x0100
        /*0522*/ 	.byte	0x08
	.zero		1


	//   ....[1]....
        /*0524*/ 	.word	0x00000260
        /*0528*/ 	.word	0x000000ff
        /*052c*/ 	.word	0x00036820
        /*0530*/ 	.short	0x0100
        /*0532*/ 	.byte	0x08
	.zero		1


	//   ....[2]....
        /*0534*/ 	.word	0x00000350
        /*0538*/ 	.word	0x000000ff
        /*053c*/ 	.word	0x00036830
        /*0540*/ 	.short	0x0100
        /*0542*/ 	.byte	0x08
	.zero		1


	//   ....[3]....
        /*0544*/ 	.word	0x00000360
        /*0548*/ 	.word	0x000000ff
        /*054c*/ 	.word	0x00036840
        /*0550*/ 	.short	0x0100
        /*0552*/ 	.byte	0x08
	.zero		1


	//   ....[4]....
        /*0554*/ 	.word	0x00000370
        /*0558*/ 	.word	0x000000ff
        /*055c*/ 	.word	0x00036838
        /*0560*/ 	.short	0x0100
        /*0562*/ 	.byte	0x08
	.zero		1


	//   ....[5]....
        /*0564*/ 	.word	0x00000380
        /*0568*/ 	.word	0x000000ff
        /*056c*/ 	.word	0x00036848
        /*0570*/ 	.short	0x0100
        /*0572*/ 	.byte	0x08
	.zero		1


	//   ....[6]....
        /*0574*/ 	.word	0x000004b0
        /*0578*/ 	.word	0x000000ff
        /*057c*/ 	.word	0x00036850
        /*0580*/ 	.short	0x0100
        /*0582*/ 	.byte	0x08
	.zero		1


	//   ....[7]....
        /*0584*/ 	.word	0x000004c0
        /*0588*/ 	.word	0x000000ff
        /*058c*/ 	.word	0x00036860
        /*0590*/ 	.short	0x0100
        /*0592*/ 	.byte	0x08
	.zero		1


	//   ....[8]....
        /*0594*/ 	.word	0x000004d0
        /*0598*/ 	.word	0x000000ff
        /*059c*/ 	.word	0x00036858
        /*05a0*/ 	.short	0x0100
        /*05a2*/ 	.byte	0x08
	.zero		1


	//   ....[9]....
        /*05a4*/ 	.word	0x000004e0
        /*05a8*/ 	.word	0x000000ff
        /*05ac*/ 	.word	0x00036868
        /*05b0*/ 	.short	0x0100
        /*05b2*/ 	.byte	0x08
	.zero		1


	//   ....[10]....
        /*05b4*/ 	.word	0x000005d0
        /*05b8*/ 	.word	0x000000ff
        /*05bc*/ 	.word	0x00036870
        /*05c0*/ 	.short	0x0100
        /*05c2*/ 	.byte	0x06
	.zero		1


	//   ....[11]....
        /*05c4*/ 	.word	0x000005e0
        /*05c8*/ 	.word	0x000000ff
        /*05cc*/ 	.word	0x00036880
        /*05d0*/ 	.short	0x0100
        /*05d2*/ 	.byte	0x06
	.zero		1


	//   ....[12]....
        /*05d4*/ 	.word	0x000005f0
        /*05d8*/ 	.word	0x000000ff
        /*05dc*/ 	.word	0x00036878
        /*05e0*/ 	.short	0x0100
        /*05e2*/ 	.byte	0x06
	.zero		1


	//   ....[13]....
        /*05e4*/ 	.word	0x00000600
        /*05e8*/ 	.word	0x000000ff
        /*05ec*/ 	.word	0x00036888
        /*05f0*/ 	.short	0x0100
        /*05f2*/ 	.byte	0x06
	.zero		1


	//   ....[14]....
        /*05f4*/ 	.word	0x00000730
        /*05f8*/ 	.word	0x000000ff
        /*05fc*/ 	.word	0x00036890
        /*0600*/ 	.short	0x0100
        /*0602*/ 	.byte	0x08
	.zero		1


	//   ....[15]....
        /*0604*/ 	.word	0x00000740
        /*0608*/ 	.word	0x000000ff
        /*060c*/ 	.word	0x000368a0
        /*0610*/ 	.short	0x0100
        /*0612*/ 	.byte	0x08
	.zero		1


	//   ....[16]....
        /*0614*/ 	.word	0x00000750
        /*0618*/ 	.word	0x000000ff
        /*061c*/ 	.word	0x00036898
        /*0620*/ 	.short	0x0100
        /*0622*/ 	.byte	0x08
	.zero		1


	//   ....[17]....
        /*0624*/ 	.word	0x00000760
        /*0628*/ 	.word	0x000000ff
        /*062c*/ 	.word	0x000368a8
        /*0630*/ 	.short	0x0100
        /*0632*/ 	.byte	0x08
	.zero		1


	//   ....[18]....
        /*0634*/ 	.word	0x00000890
        /*0638*/ 	.word	0x000000ff
        /*063c*/ 	.word	0x000368b0
        /*0640*/ 	.short	0x0100
        /*0642*/ 	.byte	0x08
	.zero		1


	//   ....[19]....
        /*0644*/ 	.word	0x000008a0
        /*0648*/ 	.word	0x000000ff
        /*064c*/ 	.word	0x000368c0
        /*0650*/ 	.short	0x0100
        /*0652*/ 	.byte	0x08
	.zero		1


	//   ....[20]....
        /*0654*/ 	.word	0x000008b0
        /*0658*/ 	.word	0x000000ff
        /*065c*/ 	.word	0x000368b8
        /*0660*/ 	.short	0x0100
        /*0662*/ 	.byte	0x08
	.zero		1


	//   ....[21]....
        /*0664*/ 	.word	0x000008c0
        /*0668*/ 	.word	0x000000ff
        /*066c*/ 	.word	0x000368c8
        /*0670*/ 	.short	0x0100
        /*0672*/ 	.byte	0x08
	.zero		1


	//   ....[22]....
        /*0674*/ 	.word	0x000017b0
        /*0678*/ 	.word	0x000000ff
        /*067c*/ 	.word	0x00036800
        /*0680*/ 	.short	0x010a
        /*0682*/ 	.byte	0x25
	.zero		1


	//   ....[23]....
        /*0684*/ 	.word	0x00001830
        /*0688*/ 	.word	0x00000002
        /*068c*/ 	.word	0x00036830
        /*0690*/ 	.short	0x010a
        /*0692*/ 	.byte	0x3f
	.zero		1


	//   ....[24]....
        /*0694*/ 	.word	0x00001890
        /*0698*/ 	.word	0x00000002
        /*069c*/ 	.word	0x00036830
        /*06a0*/ 	.short	0x010a
        /*06a2*/ 	.byte	0x3f
	.zero		1


	//   ....[25]....
        /*06a4*/ 	.word	0x00003d60
        /*06a8*/ 	.word	0x00000002
        /*06ac*/ 	.word	0x00000000
        /*06b0*/ 	.short	0x0101
        /*06b2*/ 	.byte	0x3f
	.zero		1


	//   ....[26]....
        /*06b4*/ 	.word	0x00005560
        /*06b8*/ 	.word	0x000000ff
        /*06bc*/ 	.word	0x00036830
        /*06c0*/ 	.short	0x010a
        /*06c2*/ 	.byte	0x06
	.zero		1


	//   ....[27]....
        /*06c4*/ 	.word	0x000055a0
        /*06c8*/ 	.word	0x000000ff
        /*06cc*/ 	.word	0x00036830
        /*06d0*/ 	.short	0x010a
        /*06d2*/ 	.byte	0x06
	.zero		1


	//   ....[28]....
        /*06d4*/ 	.word	0x00007ae0
        /*06d8*/ 	.word	0x000000ff
        /*06dc*/ 	.word	0x00036850
        /*06e0*/ 	.short	0x010a
        /*06e2*/ 	.byte	0x0b
	.zero		1


	//   ....[29]....
        /*06e4*/ 	.word	0x00007b20
        /*06e8*/ 	.word	0x000000ff
        /*06ec*/ 	.word	0x00036850
        /*06f0*/ 	.short	0x010a
        /*06f2*/ 	.byte	0x0b
	.zero		1


	//   ....[30]....
        /*06f4*/ 	.word	0x00009320
        /*06f8*/ 	.word	0x00000008
        /*06fc*/ 	.word	0x00000000
        /*0700*/ 	.short	0x0101
        /*0702*/ 	.byte	0x3f
	.zero		1


	//   ....[31]....
        /*0704*/ 	.word	0x00009390
        /*0708*/ 	.word	0x00000008
        /*070c*/ 	.word	0x00000000
        /*0710*/ 	.short	0x0101
        /*0712*/ 	.byte	0x3f
	.zero		1


	//   ....[32]....
        /*0714*/ 	.word	0x00009930
        /*0718*/ 	.word	0x000000ff
        /*071c*/ 	.word	0x00036830
        /*0720*/ 	.short	0x010a
        /*0722*/ 	.byte	0x04
	.zero		1


	//   ....[33]....
        /*0724*/ 	.word	0x00009970
        /*0728*/ 	.word	0x000000ff
        /*072c*/ 	.word	0x00036830
        /*0730*/ 	.short	0x010a
        /*0732*/ 	.byte	0x04
	.zero		1


	//   ....[34]....
        /*0734*/ 	.word	0x0000beb0
        /*0738*/ 	.word	0x000000ff
        /*073c*/ 	.word	0x00036850
        /*0740*/ 	.short	0x010a
        /*0742*/ 	.byte	0x0a
	.zero		1


	//   ....[35]....
        /*0744*/ 	.word	0x0000bef0
        /*0748*/ 	.word	0x000000ff
        /*074c*/ 	.word	0x00036850
        /*0750*/ 	.short	0x010a
        /*0752*/ 	.byte	0x0a
	.zero		1


	//   ....[36]....
        /*0754*/ 	.word	0x0000ce30
        /*0758*/ 	.word	0x0000008c
        /*075c*/ 	.word	0x00000000
        /*0760*/ 	.short	0x0101
        /*0762*/ 	.byte	0x3f
	.zero		1


	//   ....[37]....
        /*0764*/ 	.word	0x0000ce90
        /*0768*/ 	.word	0x0000008c
        /*076c*/ 	.word	0x00000000
        /*0770*/ 	.short	0x0101
        /*0772*/ 	.byte	0x3f
	.zero		1


	//   ....[38]....
        /*0774*/ 	.word	0x0000da20
        /*0778*/ 	.word	0x000000ff
        /*077c*/ 	.word	0x00036850
        /*0780*/ 	.short	0x010a
        /*0782*/ 	.byte	0x05
	.zero		1


	//   ....[39]....
        /*0784*/ 	.word	0x0000da60
        /*0788*/ 	.word	0x000000ff
        /*078c*/ 	.word	0x00036850
        /*0790*/ 	.short	0x010a
        /*0792*/ 	.byte	0x05
	.zero		1


	//   ....[40]....
        /*0794*/ 	.word	0x0000df60
        /*0798*/ 	.word	0x0000007a
        /*079c*/ 	.word	0x00000000
        /*07a0*/ 	.short	0x0101
        /*07a2*/ 	.byte	0x3f
	.zero		1


	//   ....[41]....
        /*07a4*/ 	.word	0x0000f890
        /*07a8*/ 	.word	0x0000005a
        /*07ac*/ 	.word	0x00000000
        /*07b0*/ 	.short	0x0101
        /*07b2*/ 	.byte	0x3f
	.zero		1


	//   ....[42]....
        /*07b4*/ 	.word	0x00011840
        /*07b8*/ 	.word	0x00000002
        /*07bc*/ 	.word	0x00036840
        /*07c0*/ 	.short	0x010a
        /*07c2*/ 	.byte	0x3f
	.zero		1


	//   ....[43]....
        /*07c4*/ 	.word	0x00012610
        /*07c8*/ 	.word	0x00000011
        /*07cc*/ 	.word	0x00036800
        /*07d0*/ 	.short	0x0107
        /*07d2*/ 	.byte	0x3f
	.zero		1


	//   ....[44]....
        /*07d4*/ 	.word	0x00012720
        /*07d8*/ 	.word	0x00000011
        /*07dc*/ 	.word	0x00036800
        /*07e0*/ 	.short	0x0101
        /*07e2*/ 	.byte	0x3f
	.zero		1


	//   ....[45]....
        /*07e4*/ 	.word	0x00012740
        /*07e8*/ 	.word	0x00000011
        /*07ec*/ 	.word	0x00036820
        /*07f0*/ 	.short	0x010a
        /*07f2*/ 	.byte	0x3f
	.zero		1


	//   ....[46]....
        /*07f4*/ 	.word	0x00012a60
        /*07f8*/ 	.word	0x00000002
        /*07fc*/ 	.word	0x00036840
        /*0800*/ 	.short	0x010a
        /*0802*/ 	.byte	0x3f
	.zero		1


	//   ....[47]....
        /*0804*/ 	.word	0x00012ed0
        /*0808*/ 	.word	0x00000003
        /*080c*/ 	.word	0x00000060
        /*0810*/ 	.short	0x010a
        /*0812*/ 	.byte	0x3f
	.zero		1


	//   ....[48]....
        /*0814*/ 	.word	0x00013620
        /*0818*/ 	.word	0x00000003
        /*081c*/ 	.word	0x00036840
        /*0820*/ 	.short	0x010a
        /*0822*/ 	.byte	0x3f
	.zero		1


	//   ....[49]....
        /*0824*/ 	.word	0x00013ab0
        /*0828*/ 	.word	0x00000002
        /*082c*/ 	.word	0x00000060
        /*0830*/ 	.short	0x010a
        /*0832*/ 	.byte	0x3f
	.zero		1


	//   ....[50]....
        /*0834*/ 	.word	0x00014150
        /*0838*/ 	.word	0x00000002
        /*083c*/ 	.word	0x00036840
        /*0840*/ 	.short	0x010a
        /*0842*/ 	.byte	0x3f
	.zero		1


	//   ....[51]....
        /*0844*/ 	.word	0x000145e0
        /*0848*/ 	.word	0x00000002
        /*084c*/ 	.word	0x00000060
        /*0850*/ 	.short	0x010a
        /*0852*/ 	.byte	0x3f
	.zero		1


	//   ....[52]....
        /*0854*/ 	.word	0x00014c30
        /*0858*/ 	.word	0x00000002
        /*085c*/ 	.word	0x00036860
        /*0860*/ 	.short	0x010a
        /*0862*/ 	.byte	0x3f
	.zero		1


	//   ....[53]....
        /*0864*/ 	.word	0x00015320
        /*0868*/ 	.word	0x00000000
        /*086c*/ 	.word	0x00036820
        /*0870*/ 	.short	0x010a
        /*0872*/ 	.byte	0x3f
	.zero		1


	//   ....[54]....
        /*0874*/ 	.word	0x000154f0
        /*0878*/ 	.word	0x00000006
        /*087c*/ 	.word	0x00000000
        /*0880*/ 	.short	0x010a
        /*0882*/ 	.byte	0x3f
	.zero		1


	//   ....[55]....
        /*0884*/ 	.word	0x00015540
        /*0888*/ 	.word	0x00000003
        /*088c*/ 	.word	0x00000000
        /*0890*/ 	.short	0x010a
        /*0892*/ 	.byte	0x3f
	.zero		1


	//   ....[56]....
        /*0894*/ 	.word	0x000155a0
        /*0898*/ 	.word	0x00000012
        /*089c*/ 	.word	0x00000000
        /*08a0*/ 	.short	0x010a
        /*08a2*/ 	.byte	0x3f
	.zero		1


	//   ....[57]....
        /*08a4*/ 	.word	0x000155d0
        /*08a8*/ 	.word	0x00000003
        /*08ac*/ 	.word	0x00000000
        /*08b0*/ 	.short	0x010a
        /*08b2*/ 	.byte	0x3f
	.zero		1


	//   ....[58]....
        /*08b4*/ 	.word	0x00015640
        /*08b8*/ 	.word	0x00000003
        /*08bc*/ 	.word	0x00036800
        /*08c0*/ 	.short	0x010a
        /*08c2*/ 	.byte	0x3f
	.zero		1


	//   ....[59]....
        /*08c4*/ 	.word	0x00015690
        /*08c8*/ 	.word	0x00000002
        /*08cc*/ 	.word	0x00036830
        /*08d0*/ 	.short	0x010a
        /*08d2*/ 	.byte	0x3f
	.zero		1


	//   ....[60]....
        /*08d4*/ 	.word	0x000156f0
        /*08d8*/ 	.word	0x00000005
        /*08dc*/ 	.word	0x00036830
        /*08e0*/ 	.short	0x010a
        /*08e2*/ 	.byte	0x3f
	.zero		1


	//   ....[61]....
        /*08e4*/ 	.word	0x00015750
        /*08e8*/ 	.word	0x00000003
        /*08ec*/ 	.word	0x00036850
        /*08f0*/ 	.short	0x010a
        /*08f2*/ 	.byte	0x3f
	.zero		1


	//   ....[62]....
        /*08f4*/ 	.word	0x000157b0
        /*08f8*/ 	.word	0x00000005
        /*08fc*/ 	.word	0x00036830
        /*0900*/ 	.short	0x010a
        /*0902*/ 	.byte	0x3f
	.zero		1


	//   ....[63]....
        /*0904*/ 	.word	0x00015810
        /*0908*/ 	.word	0x00000003
        /*090c*/ 	.word	0x00036850
        /*0910*/ 	.short	0x010a
        /*0912*/ 	.byte	0x3f
	.zero		1


	//   ....[64]....
        /*0914*/ 	.word	0x00015870
        /*0918*/ 	.word	0x00000003
        /*091c*/ 	.word	0x00036850
        /*0920*/ 	.short	0x010a
        /*0922*/ 	.byte	0x3f
	.zero		1


	//   ....[65]....
        /*0924*/ 	.word	0x000159c0
        /*0928*/ 	.word	0x00000002
        /*092c*/ 	.word	0x00036840
        /*0930*/ 	.short	0x010a
        /*0932*/ 	.byte	0x3f
	.zero		1


	//   ....[66]....
        /*0934*/ 	.word	0x00016540
        /*0938*/ 	.word	0x00000011
        /*093c*/ 	.word	0x00036820
        /*0940*/ 	.short	0x010a
        /*0942*/ 	.byte	0x3f
	.zero		1


	//   ....[67]....
        /*0944*/ 	.word	0x00016590
        /*0948*/ 	.word	0x00000002
        /*094c*/ 	.word	0x00036840
        /*0950*/ 	.short	0x010a
        /*0952*/ 	.byte	0x3f
	.zero		1


	//   ....[68]....
        /*0954*/ 	.word	0x000165e0
        /*0958*/ 	.word	0x00000003
        /*095c*/ 	.word	0x00000060
        /*0960*/ 	.short	0x010a
        /*0962*/ 	.byte	0x3f
	.zero		1


	//   ....[69]....
        /*0964*/ 	.word	0x00016630
        /*0968*/ 	.word	0x00000003
        /*096c*/ 	.word	0x00036840
        /*0970*/ 	.short	0x010a
        /*0972*/ 	.byte	0x3f
	.zero		1


	//   ....[70]....
        /*0974*/ 	.word	0x00016680
        /*0978*/ 	.word	0x00000002
        /*097c*/ 	.word	0x00000060
        /*0980*/ 	.short	0x010a
        /*0982*/ 	.byte	0x3f
	.zero		1


	//   ....[71]....
        /*0984*/ 	.word	0x000166d0
        /*0988*/ 	.word	0x00000002
        /*098c*/ 	.word	0x00036840
        /*0990*/ 	.short	0x010a
        /*0992*/ 	.byte	0x3f
	.zero		1


	//   ....[72]....
        /*0994*/ 	.word	0x00016720
        /*0998*/ 	.word	0x00000002
        /*099c*/ 	.word	0x00000060
        /*09a0*/ 	.short	0x010a
        /*09a2*/ 	.byte	0x3f
	.zero		1


	//   ....[73]....
        /*09a4*/ 	.word	0x00016770
        /*09a8*/ 	.word	0x00000002
        /*09ac*/ 	.word	0x00036860
        /*09b0*/ 	.short	0x010a
        /*09b2*/ 	.byte	0x3f
	.zero		1


	//   ....[74]....
        /*09b4*/ 	.word	0x00016860
        /*09b8*/ 	.word	0x00000000
        /*09bc*/ 	.word	0x00036820
        /*09c0*/ 	.short	0x010a
        /*09c2*/ 	.byte	0x3f
	.zero		1


	//   ....[75]....
        /*09c4*/ 	.word	0x00016a00
        /*09c8*/ 	.word	0x00000006
        /*09cc*/ 	.word	0x00000000
        /*09d0*/ 	.short	0x010a
        /*09d2*/ 	.byte	0x3f
	.zero		1


	//   ....[76]....
        /*09d4*/ 	.word	0x00016a50
        /*09d8*/ 	.word	0x00000003
        /*09dc*/ 	.word	0x00000000
        /*09e0*/ 	.short	0x010a
        /*09e2*/ 	.byte	0x3f
	.zero		1


	//   ....[77]....
        /*09e4*/ 	.word	0x00016aa0
        /*09e8*/ 	.word	0x00000012
        /*09ec*/ 	.word	0x00000000
        /*09f0*/ 	.short	0x010a
        /*09f2*/ 	.byte	0x3f
	.zero		1


	//----- nvinfo : EIATTR_NUM_MBARRIERS
	.align		4
.L_303:
        /*09f4*/ 	.byte	0x03, 0x38
        /*09f6*/ 	.short	0x0016


	//----- nvinfo : EIATTR_EXIT_INSTR_OFFSETS
	.align		4
        /*09f8*/ 	.byte	0x04, 0x1c
        /*09fa*/ 	.short	(.L_305 - .L_304)


	//   ....[0]....
.L_304:
        /*09fc*/ 	.word	0x000009e0


	//   ....[1]....
        /*0a00*/ 	.word	0x00010830


	//   ....[2]....
        /*0a04*/ 	.word	0x00015620


	//----- nvinfo : EIATTR_MAX_THREADS
	.align		4
.L_305:
        /*0a08*/ 	.byte	0x04, 0x05
        /*0a0a*/ 	.short	(.L_307 - .L_306)
.L_306:
        /*0a0c*/ 	.word	0x00000180
        /*0a10*/ 	.word	0x00000001
        /*0a14*/ 	.word	0x00000001


	//----- nvinfo : EIATTR_CRS_STACK_SIZE
	.align		4
.L_307:
        /*0a18*/ 	.byte	0x04, 0x1e
        /*0a1a*/ 	.short	(.L_309 - .L_308)
.L_308:
        /*0a1c*/ 	.word	0x00000000


	//----- nvinfo : EIATTR_CBANK_PARAM_SIZE
	.align		4
.L_309:
        /*0a20*/ 	.byte	0x03, 0x19
        /*0a22*/ 	.short	0x0af0


	//----- nvinfo : EIATTR_PARAM_CBANK
	.align		4
        /*0a24*/ 	.byte	0x04, 0x0a
        /*0a26*/ 	.short	(.L_311 - .L_310)
	.align		4
.L_310:
        /*0a28*/ 	.word	index@(.nv.constant0._ZN7cutlass13device_kernelIN5flash11enable_sm90INS1_16FlashAttnFwdSm90INS1_25CollectiveMainloopFwdSm90ILi2EN4cute5tupleIJNS5_1CILi1EEES8_S8_EEENS6_IJNS7_ILi128EEENS7_ILi112EEENS7_ILi192EEEEEELi192ENS_10bfloat16_tEfNS_4arch4Sm90ELb1ELb0ELb0ELb0ELb0ELb0ELb0ELb1ELb1ELb1ELb0ELb0EEENS1_21CollectiveEpilogueFwdINS6_IJSA_SC_SB_EEES9_SE_SG_Li256ELb0ELb1ELb0ELb0EEENS1_30DynamicPersistentTileSchedulerILi256ELi128ELb0ELb1ELb1EEEEEEEEEvNT_6ParamsE)
        /*0a2c*/ 	.short	0x0210
        /*0a2e*/ 	.short	0x0af0


	//----- nvinfo : EIATTR_SW_WAR
	.align		4
.L_311:
        /*0a30*/ 	.byte	0x04, 0x36
        /*0a32*/ 	.short	(.L_313 - .L_312)
.L_312:
        /*0a34*/ 	.word	0x00000008
.L_313:


//--------------------- .nv.info._ZN7cutlass13device_kernelIN5flash11enable_sm90INS1_16FlashAttnFwdSm90INS1_25CollectiveMainloopFwdSm90ILi2EN4cute5tupleIJNS5_1CILi1EEES8_S8_EEENS6_IJNS7_ILi128EEENS7_ILi112EEENS7_ILi192EEEEEELi192ENS_10bfloat16_tEfNS_4arch4Sm90ELb1ELb0ELb0ELb1ELb0ELb0ELb0ELb1ELb1ELb1ELb0ELb0EEENS1_21CollectiveEpilogueFwdINS6_IJSA_SC_SB_EEES9_SE_SG_Li256ELb1ELb1ELb0ELb0EEENS1_36VarlenDynamicPersistentTileSchedulerILi128ELi112ELi256ELi128ELb0ELb1ELb1ELb1ELb1ELb1EEEEEEEEEvNT_6ParamsE --------------------------
	.section	.nv.info._ZN7cutlass13device_kernelIN5flash11enable_sm90INS1_16FlashAttnFwdSm90INS1_25CollectiveMainloopFwdSm90ILi2EN4cute5tupleIJNS5_1CILi1EEES8_S8_EEENS6_IJNS7_ILi128EEENS7_ILi112EEENS7_ILi192EEEEEELi192ENS_10bfloat16_tEfNS_4arch4Sm90ELb1ELb0ELb0ELb1ELb0ELb0ELb0ELb1ELb1ELb1ELb0ELb0EEENS1_21CollectiveEpilogueFwdINS6_IJSA_SC_SB_EEES9_SE_SG_Li256ELb1ELb1ELb0ELb0EEENS1_36VarlenDynamicPersistentTileSchedulerILi128ELi112ELi256ELi128ELb0ELb1ELb1ELb1ELb1ELb1EEEEEEEEEvNT_6ParamsE,"",@"SHT_CUDA_INFO"
	.sectionflags	@""
	.align	4


	//----- nvinfo : EIATTR_CUDA_API_VERSION
	.align		4
        /*0000*/ 	.byte	0x04, 0x37
        /*0002*/ 	.short	(.L_315 - .L_314)
.L_314:
        /*0004*/ 	.word	0x00000082


	//----- nvinfo : EIATTR_KPARAM_INFO
	.align		4
.L_315:
        /*0008*/ 	.byte	0x04, 0x17
        /*000a*/ 	.short	(.L_317 - .L_316)
.L_316:
        /*000c*/ 	.word	0x00000000
        /*0010*/ 	.short	0x0000
        /*0012*/ 	.short	0x0070
        /*0014*/ 	.byte	0x00, 0xf0, 0x01, 0x2a


	//----- nvinfo : EIATTR_SPARSE_MMA_MASK
	.align		4
.L_317:
        /*0018*/ 	.byte	0x03, 0x50
        /*001a*/ 	.short	0x0000


	//----- nvinfo : EIATTR_MAXREG_COUNT
	.align		4
        /*001c*/ 	.byte	0x03, 0x1b
        /*001e*/ 	.short	0x00a8


	//----- nvinfo : EIATTR_NUM_BARRIERS
	.align		4
        /*0020*/ 	.byte	0x02, 0x4c
        /*0022*/ 	.byte	0x09
	.zero		1


	//----- nvinfo : EIATTR_EXTERNS
	.align		4
        /*0024*/ 	.byte	0x04, 0x0f
        /*0026*/ 	.short	(.L_319 - .L_318)


	//   ....[0]....
	.align		4
.L_318:
        /*0028*/ 	.word	index@(__assertfail)


	//----- nvinfo : EIATTR_ANNOTATIONS
	.align		4
.L_319:
        /*002c*/ 	.byte	0x04, 0x55
        /*002e*/ 	.short	(.L_321 - .L_320)


	//   ....[0]....
.L_320:
        /* <DEDUP_REMOVED lines=77> */


	//----- nvinfo : EIATTR_MERCURY_ISA_VERSION
	.align		4
.L_321:
        /*04e8*/ 	.byte	0x03, 0x5f
        /*04ea*/ 	.short	0x0101


	//----- nvinfo : EIATTR_UNUSED_LOAD_BYTE_OFFSET
	.align		4
        /*04ec*/ 	.byte	0x04, 0x44
        /*04ee*/ 	.short	(.L_323 - .L_322)


	//   ....[0]....
.L_322:
        /*04f0*/ 	.word	0x00000a10
        /*04f4*/ 	.word	0x0000fff0


	//   ....[1]....
        /*04f8*/ 	.word	0x0000ec10
        /*04fc*/ 	.word	0x0000fff0


	//----- nvinfo : EIATTR_INT_WARP_WIDE_INSTR_OFFSETS
	.align		4
.L_323:
        /*0500*/ 	.byte	0x04, 0x31
        /*0502*/ 	.short	(.L_325 - .L_324)


	//   ....[0]....
.L_324:
        /*0504*/ 	.word	0x00000130


	//   ....[1]....
        /*0508*/ 	.word	0x00000170


	//   ....[2]....
        /*050c*/ 	.word	0x000001e0


	//   ....[3]....
        /*0510*/ 	.word	0x00012920


	//   ....[4]....
        /*0514*/ 	.word	0x000129c0


	//   ....[5]....
        /*0518*/ 	.word	0x00016970


	//   ....[6]....
        /*051c*/ 	.word	0x000169e0


	//----- nvinfo : EIATTR_COOP_GROUP_MASK_REGIDS
	.align		4
.L_325:
        /*0520*/ 	.byte	0x04, 0x29
        /*0522*/ 	.short	(.L_327 - .L_326)


	//   ....[0]....
.L_326:
        /*0524*/ 	.word	0xffffffff


	//   ....[1]....
        /*0528*/ 	.word	0xffffffff


	//   ....[2]....
        /*052c*/ 	.word	0xffffffff


	//   ....[3]....
        /*0530*/ 	.word	0xffffffff


	//   ....[4]....
        /*0534*/ 	.word	0xffffffff


	//   ....[5]....
        /*0538*/ 	.word	0xffffffff


	//   ....[6]....
        /*053c*/ 	.word	0xffffffff


	//   ....[7]....
        /*0540*/ 	.word	0xffffffff


	//   ....[8]....
        /*0544*/ 	.word	0xffffffff


	//   ....[9]....
        /*0548*/ 	.word	0xffffffff


	//   ....[10]....
        /*054c*/ 	.word	0xffffffff


	//   ....[11]....
        /*0550*/ 	.word	0xffffffff


	//   ....[12]....
        /*0554*/ 	.word	0xffffffff


	//   ....[13]....
        /*0558*/ 	.word	0xffffffff


	//   ....[14]....
        /*055c*/ 	.word	0xffffffff


	//   ....[15]....
        /*0560*/ 	.word	0xffffffff


	//   ....[16]....
        /*0564*/ 	.word	0xffffffff


	//   ....[17]....
        /*0568*/ 	.word	0xffffffff


	//   ....[18]....
        /*056c*/ 	.word	0xffffffff


	//   ....[19]....
        /*0570*/ 	.word	0xffffffff


	//   ....[20]....
        /*0574*/ 	.word	0xffffffff


	//   ....[21]....
        /*0578*/ 	.word	0xffffffff


	//   ....[22]....
        /*057c*/ 	.word	0xffffffff


	//   ....[23]....
        /*0580*/ 	.word	0xffffffff


	//   ....[24]....
        /*0584*/ 	.word	0xffffffff


	//   ....[25]....
        /*0588*/ 	.word	0xffffffff


	//   ....[26]....
        /*058c*/ 	.word	0xffffffff


	//   ....[27]....
        /*0590*/ 	.word	0xffffffff


	//   ....[28]....
        /*0594*/ 	.word	0xffffffff


	//   ....[29]....
        /*0598*/ 	.word	0xffffffff


	//   ....[30]....
        /*059c*/ 	.word	0xffffffff


	//   ....[31]....
        /*05a0*/ 	.word	0xffffffff


	//   ....[32]....
        /*05a4*/ 	.word	0xffffffff


	//   ....[33]....
        /*05a8*/ 	.word	0xffffffff


	//   ....[34]....
        /*05ac*/ 	.word	0xffffffff


	//   ....[35]....
        /*05b0*/ 	.word	0xffffffff


	//   ....[36]....
        /*05b4*/ 	.word	0xffffffff


	//   ....[37]....
        /*05b8*/ 	.word	0xffffffff


	//   ....[38]....
        /*05bc*/ 	.word	0xffffffff


	//   ....[39]....
        /*05c0*/ 	.word	0xffffffff


	//   ....[40]....
        /*05c4*/ 	.word	0xffffffff


	//   ....[41]....
        /*05c8*/ 	.word	0xffffffff


	//   ....[42]....
        /*05cc*/ 	.word	0xffffffff


	//   ....[43]....
        /*05d0*/ 	.word	0xffffffff


	//   ....[44]....
        /*05d4*/ 	.word	0xffffffff


	//   ....[45]....
        /*05d8*/ 	.word	0xffffffff


	//   ....[46]....
        /*05dc*/ 	.word	0xffffffff


	//   ....[47]....
        /*05e0*/ 	.word	0xffffffff


	//   ....[48]....
        /*05e4*/ 	.word	0xffffffff


	//   ....[49]....
        /*05e8*/ 	.word	0xffffffff


	//   ....[50]....
        /*05ec*/ 	.word	0xffffffff


	//   ....[51]....
        /*05f0*/ 	.word	0xffffffff


	//   ....[52]....
        /*05f4*/ 	.word	0xffffffff


	//   ....[53]....
        /*05f8*/ 	.word	0xffffffff


	//   ....[54]....
        /*05fc*/ 	.word	0xffffffff


	//   ....[55]....
        /*0600*/ 	.word	0xffffffff


	//   ....[56]....
        /*0604*/ 	.word	0xffffffff


	//   ....[57]....
        /*0608*/ 	.word	0xffffffff


	//   ....[58]....
        /*060c*/ 	.word	0xffffffff


	//   ....[59]....
        /*0610*/ 	.word	0xffffffff


	//   ....[60]....
        /*0614*/ 	.word	0xffffffff


	//   ....[61]....
        /*0618*/ 	.word	0xffffffff


	//   ....[62]....
        /*061c*/ 	.word	0xffffffff


	//   ....[63]....
        /*0620*/ 	.word	0xffffffff


	//   ....[64]....
        /*0624*/ 	.word	0xffffffff


	//   ....[65]....
        /*0628*/ 	.word	0xffffffff


	//   ....[66]....
        /*062c*/ 	.word	0xffffffff


	//   ....[67]....
        /*0630*/ 	.word	0xffffffff


	//   ....[68]....
        /*0634*/ 	.word	0xffffffff


	//   ....[69]....
        /*0638*/ 	.word	0xffffffff


	//   ....[70]....
        /*063c*/ 	.word	0xffffffff


	//   ....[71]....
        /*0640*/ 	.word	0xffffffff


	//   ....[72]....
        /*0644*/ 	.word	0xffffffff


	//   ....[73]....
        /*0648*/ 	.word	0xffffffff


	//   ....[74]....
        /*064c*/ 	.word	0xffffffff


	//   ....[75]....
        /*0650*/ 	.word	0xffffffff


	//   ....[76]....
        /*0654*/ 	.word	0xffffffff


	//   ....[77]....
        /*0658*/ 	.word	0xffffffff


	//   ....[78]....
        /*065c*/ 	.word	0xffffffff


	//   ....[79]....
        /*0660*/ 	.word	0xffffffff


	//   ....[80]....
        /*0664*/ 	.word	0xffffffff


	//   ....[81]....
        /*0668*/ 	.word	0xffffffff


	//   ....[82]....
        /*066c*/ 	.word	0xffffffff


	//   ....[83]....
        /*0670*/ 	.word	0xffffffff


	//   ....[84]....
        /*0674*/ 	.word	0xffffffff


	//   ....[85]....
        /*0678*/ 	.word	0xffffffff


	//   ....[86]....
        /*067c*/ 	.word	0xffffffff


	//   ....[87]....
        /*0680*/ 	.word	0xffffffff


	//   ....[88]....
        /*0684*/ 	.word	0xffffffff


	//   ....[89]....
        /*0688*/ 	.word	0xffffffff


	//   ....[90]....
        /*068c*/ 	.word	0xffffffff


	//   ....[91]....
        /*0690*/ 	.word	0xffffffff


	//   ....[92]....
        /*0694*/ 	.word	0xffffffff


	//   ....[93]....
        /*0698*/ 	.word	0xffffffff


	//   ....[94]....
        /*069c*/ 	.word	0xffffffff


	//   ....[95]....
        /*06a0*/ 	.word	0xffffffff


	//   ....[96]....
        /*06a4*/ 	.word	0xffffffff


	//   ....[97]....
        /*06a8*/ 	.word	0xffffffff


	//   ....[98]....
        /*06ac*/ 	.word	0xffffffff


	//   ....[99]....
        /*06b0*/ 	.word	0x0500000f


	//   ....[100]....
        /*06b4*/ 	.word	0x0500000f


	//   ....[101]....
        /*06b8*/ 	.word	0x0500000f


	//   ....[102]....
        /*06bc*/ 	.word	0x0500000f


	//   ....[103]....
        /*06c0*/ 	.word	0x0500000f


	//   ....[104]....
        /*06c4*/ 	.word	0x0500000f


	//   ....[105]....
        /*06c8*/ 	.word	0x0500000f


	//   ....[106]....
        /*06cc*/ 	.word	0x0500000f


	//   ....[107]....
        /*06d0*/ 	.word	0x0500000f


	//   ....[108]....
        /*06d4*/ 	.word	0x0500000f


	//   ....[109]....
        /*06d8*/ 	.word	0x0500000f


	//   ....[110]....
        /*06dc*/ 	.word	0x0500000f


	//   ....[111]....
        /*06e0*/ 	.word	0x0500000f


	//   ....[112]....
        /*06e4*/ 	.word	0x0500000f


	//   ....[113]....
        /*06e8*/ 	.word	0x0500000f


	//   ....[114]....
        /*06ec*/ 	.word	0x0500000f


	//   ....[115]....
        /*06f0*/ 	.word	0x0500000f


	//   ....[116]....
        /*06f4*/ 	.word	0x0500000f


	//   ....[117]....
        /*06f8*/ 	.word	0x0500000f


	//   ....[118]....
        /*06fc*/ 	.word	0x0500000f


	//   ....[119]....
        /*0700*/ 	.word	0x0500000f


	//   ....[120]....
        /*0704*/ 	.word	0x0500000f


	//   ....[121]....
        /*0708*/ 	.word	0x0500000f


	//   ....[122]....
        /*070c*/ 	.word	0x0500000f


	//   ....[123]....
        /*0710*/ 	.word	0x0500000f


	//   ....[124]....
        /*0714*/ 	.word	0x0500000f


	//   ....[125]....
        /*0718*/ 	.word	0x0500000f


	//   ....[126]....
        /*071c*/ 	.word	0x0500000f


	//   ....[127]....
        /*0720*/ 	.word	0x0500000f


	//   ....[128]....
        /*0724*/ 	.word	0x0500000f


	//   ....[129]....
        /*0728*/ 	.word	0x0500000f


	//   ....[130]....
        /*072c*/ 	.word	0x0500000f


	//   ....[131]....
        /*0730*/ 	.word	0x0500000f


	//   ....[132]....
        /*0734*/ 	.word	0x0500000f


	//   ....[133]....
        /*0738*/ 	.word	0x0500000f


	//----- nvinfo : EIATTR_COOP_GROUP_INSTR_OFFSETS
	.align		4
.L_327:
        /*073c*/ 	.byte	0x04, 0x28
        /*073e*/ 	.short	(.L_329 - .L_328)


	//   ....[0]....
.L_328:
        /*0740*/ 	.word	0x00000060


	//   ....[1]....
        /*0744*/ 	.word	0x00000140


	//   ....[2]....
        /*0748*/ 	.word	0x00000190


	//   ....[3]....
        /*074c*/ 	.word	0x000003c0


	//   ....[4]....
        /*0750*/ 	.word	0x00000520


	//   ....[5]....
        /*0754*/ 	.word	0x00000640


	//   ....[6]....
        /*0758*/ 	.word	0x000007a0


	//   ....[7]....
        /*075c*/ 	.word	0x00001890


	//   ....[8]....
        /*0760*/ 	.word	0x00003b30


	//   ....[9]....
        /*0764*/ 	.word	0x00004350


	//   ....[10]....
        /*0768*/ 	.word	0x00004370


	//   ....[11]....
        /*076c*/ 	.word	0x00004380


	//   ....[12]....
        /*0770*/ 	.word	0x00004db0


	//   ....[13]....
        /*0774*/ 	.word	0x00004e70


	//   ....[14]....
        /*0778*/ 	.word	0x00008340


	//   ....[15]....
        /*077c*/ 	.word	0x00008370


	//   ....[16]....
        /*0780*/ 	.word	0x00008bb0


	//   ....[17]....
        /*0784*/ 	.word	0x00008bd0


	//   ....[18]....
        /*0788*/ 	.word	0x000092e0


	//   ....[19]....
        /*078c*/ 	.word	0x00009380


	//   ....[20]....
        /*0790*/ 	.word	0x0000c860


	//   ....[21]....
        /*0794*/ 	.word	0x0000c890


	//   ....[22]....
        /*0798*/ 	.word	0x0000cd10


	//   ....[23]....
        /*079c*/ 	.word	0x0000cd80


	//   ....[24]....
        /*07a0*/ 	.word	0x0000e110


	//   ....[25]....
        /*07a4*/ 	.word	0x0000e150


	//   ....[26]....
        /*07a8*/ 	.word	0x0000e240


	//   ....[27]....
        /*07ac*/ 	.word	0x0000e260


	//   ....[28]....
        /*07b0*/ 	.word	0x0000fa70


	//   ....[29]....
        /*07b4*/ 	.word	0x0000faa0


	//   ....[30]....
        /*07b8*/ 	.word	0x0000fad0


	//   ....[31]....
        /*07bc*/ 	.word	0x0000fb00


	//   ....[32]....
        /*07c0*/ 	.word	0x00010240


	//   ....[33]....
        /*07c4*/ 	.word	0x00010280


	//   ....[34]....
        /*07c8*/ 	.word	0x00010390


	//   ....[35]....
        /*07cc*/ 	.word	0x000103b0


	//   ....[36]....
        /*07d0*/ 	.word	0x000104c0


	//   ....[37]....
        /*07d4*/ 	.word	0x000104e0


	//   ....[38]....
        /*07d8*/ 	.word	0x00010600


	//   ....[39]....
        /*07dc*/ 	.word	0x00010620


	//   ....[40]....
        /*07e0*/ 	.word	0x00010ff0


	//   ....[41]....
        /*07e4*/ 	.word	0x00011010


	//   ....[42]....
        /*07e8*/ 	.word	0x00011120


	//   ....[43]....
        /*07ec*/ 	.word	0x00011140


	//   ....[44]....
        /*07f0*/ 	.word	0x00011250


	//   ....[45]....
        /*07f4*/ 	.word	0x00011270


	//   ....[46]....
        /*07f8*/ 	.word	0x00011390


	//   ....[47]....
        /*07fc*/ 	.word	0x000113b0


	//   ....[48]....
        /*0800*/ 	.word	0x00011540


	//   ....[49]....
        /*0804*/ 	.word	0x00011720


	//   ....[50]....
        /*0808*/ 	.word	0x00011750


	//   ....[51]....
        /*080c*/ 	.word	0x00011780


	//   ....[52]....
        /*0810*/ 	.word	0x000117b0


	//   ....[53]....
        /*0814*/ 	.word	0x000117e0


	//   ....[54]....
        /*0818*/ 	.word	0x00011810


	//   ....[55]....
        /*081c*/ 	.word	0x00011990


	//   ....[56]....
        /*0820*/ 	.word	0x000119c0


	//   ....[57]....
        /*0824*/ 	.word	0x000119f0


	//   ....[58]....
        /*0828*/ 	.word	0x00011a20


	//   ....[59]....
        /*082c*/ 	.word	0x00011a50


	//   ....[60]....
        /*0830*/ 	.word	0x00011a80


	//   ....[61]....
        /*0834*/ 	.word	0x00011b30


	//   ....[62]....
        /*0838*/ 	.word	0x00011b90


	//   ....[63]....
        /*083c*/ 	.word	0x00011c20


	//   ....[64]....
        /*0840*/ 	.word	0x00012f40


	//   ....[65]....
        /*0844*/ 	.word	0x00013bf0


	//   ....[66]....
        /*0848*/ 	.word	0x00013c00


	//   ....[67]....
        /*084c*/ 	.word	0x00013c10


	//   ....[68]....
        /*0850*/ 	.word	0x00013c60


	//   ....[69]....
        /*0854*/ 	.word	0x00013d30


	//   ....[70]....
        /*0858*/ 	.word	0x00013d70


	//   ....[71]....
        /*085c*/ 	.word	0x00013e20


	//   ....[72]....
        /*0860*/ 	.word	0x00013e40


	//   ....[73]....
        /*0864*/ 	.word	0x00013ee0


	//   ....[74]....
        /*0868*/ 	.word	0x00013f00


	//   ....[75]....
        /*086c*/ 	.word	0x00013fa0


	//   ....[76]....
        /*0870*/ 	.word	0x00013fc0


	//   ....[77]....
        /*0874*/ 	.word	0x00014060


	//   ....[78]....
        /*0878*/ 	.word	0x00014080


	//   ....[79]....
        /*087c*/ 	.word	0x00014090


	//   ....[80]....
        /*0880*/ 	.word	0x000140a0


	//   ....[81]....
        /*0884*/ 	.word	0x000171b0


	//   ....[82]....
        /*0888*/ 	.word	0x00017210


	//   ....[83]....
        /*088c*/ 	.word	0x00017240


	//   ....[84]....
        /*0890*/ 	.word	0x00017250


	//   ....[85]....
        /*0894*/ 	.word	0x00017280


	//   ....[86]....
        /*0898*/ 	.word	0x000172b0


	//   ....[87]....
        /*089c*/ 	.word	0x000172e0


	//   ....[88]....
        /*08a0*/ 	.word	0x00017310


	//   ....[89]....
        /*08a4*/ 	.word	0x000174a0


	//   ....[90]....
        /*08a8*/ 	.word	0x000174d0


	//   ....[91]....
        /*08ac*/ 	.word	0x00017500


	//   ....[92]....
        /*08b0*/ 	.word	0x00017530


	//   ....[93]....
        /*08b4*/ 	.word	0x00017560


	//   ....[94]....
        /*08b8*/ 	.word	0x00017590


	//   ....[95]....
        /*08bc*/ 	.word	0x00017650


	//   ....[96]....
        /*08c0*/ 	.word	0x00017670


	//   ....[97]....
        /*08c4*/ 	.word	0x000176e0


	//   ....[98]....
        /*08c8*/ 	.word	0x00017dc0


	//   ....[99]....
        /*08cc*/ 	.word	0x000183b0


	//   ....[100]....
        /*08d0*/ 	.word	0x00018570


	//   ....[101]....
        /*08d4*/ 	.word	0x000185c0


	//   ....[102]....
        /*08d8*/ 	.word	0x000186e0


	//   ....[103]....
        /*08dc*/ 	.word	0x00018750


	//   ....[104]....
        /*08e0*/ 	.word	0x00018860


	//   ....[105]....
        /*08e4*/ 	.word	0x000188d0


	//   ....[106]....
        /*08e8*/ 	.word	0x000189f0


	//   ....[107]....
        /*08ec*/ 	.word	0x00018a60


	//   ....[108]....
        /*08f0*/ 	.word	0x00018b80


	//   ....[109]....
        /*08f4*/ 	.word	0x00018bf0


	//   ....[110]....
        /*08f8*/ 	.word	0x00018d10


	//   ....[111]....
        /*08fc*/ 	.word	0x00018d80


	//   ....[112]....
        /*0900*/ 	.word	0x00018eb0


	//   ....[113]....
        /*0904*/ 	.word	0x00018f00


	//   ....[114]....
        /*0908*/ 	.word	0x00019020


	//   ....[115]....
        /*090c*/ 	.word	0x00019070


	//   ....[116]....
        /*0910*/ 	.word	0x000193a0


	//   ....[117]....
        /*0914*/ 	.word	0x00019440


	//   ....[118]....
        /*0918*/ 	.word	0x00019570


	//   ....[119]....
        /*091c*/ 	.word	0x000195e0


	//   ....[120]....
        /*0920*/ 	.word	0x00019660


	//   ....[121]....
        /*0924*/ 	.word	0x000196e0


	//   ....[122]....
        /*0928*/ 	.word	0x00019760


	//   ....[123]....
        /*092c*/ 	.word	0x000197f0


	//   ....[124]....
        /*0930*/ 	.word	0x00019890


	//   ....[125]....
        /*0934*/ 	.word	0x00019930


	//   ....[126]....
        /*0938*/ 	.word	0x000199a0


	//   ....[127]....
        /*093c*/ 	.word	0x00019a10


	//   ....[128]....
        /*0940*/ 	.word	0x00019a80


	//   ....[129]....
        /*0944*/ 	.word	0x00019b00


	//   ....[130]....
        /*0948*/ 	.word	0x00019b80


	//   ....[131]....
        /*094c*/ 	.word	0x00019c20


	//   ....[132]....
        /*0950*/ 	.word	0x00019cb0


	//   ....[133]....
        /*0954*/ 	.word	0x00019de0


	//----- nvinfo : EIATTR_REG_RECONFIG
	.align		4
.L_329:
        /*0958*/ 	.byte	0x01, 0x54
	.zero		2


	//----- nvinfo : EIATTR_SYSCALL_OFFSETS
	.align		4
        /*095c*/ 	.byte	0x04, 0x46
        /*095e*/ 	.short	(.L_331 - .L_330)


	//   ....[0]....
.L_330:
        /*0960*/ 	.word	0x00001a70


	//   ....[1]....
        /*0964*/ 	.word	0x00012b30


	//   ....[2]....
        /*0968*/ 	.word	0x00012c90


	//   ....[3]....
        /*096c*/ 	.word	0x00012d90


	//   ....[4]....
        /*0970*/ 	.word	0x00013790


	//----- nvinfo : EIATTR_MBARRIER_INSTR_OFFSETS
	.align		4
.L_331:
        /*0974*/ 	.byte	0x04, 0x39
        /*0976*/ 	.short	(.L_333 - .L_332)


	//   ....[0]....
.L_332:
        /*0978*/ 	.word	0x00000270
        /*097c*/ 	.word	0x000000ff
        /*0980*/ 	.word	0x00036800
        /*0984*/ 	.short	0x0100
        /*0986*/ 	.byte	0x08
	.zero		1


	//   ....[1]....
        /*0988*/ 	.word	0x00000280
        /*098c*/ 	.word	0x000000ff
        /*0990*/ 	.word	0x00036820
        /*0994*/ 	.short	0x0100
        /*0996*/ 	.byte	0x08
	.zero		1


	//   ....[2]....
        /*0998*/ 	.word	0x00000370
        /*099c*/ 	.word	0x000000ff
        /*09a0*/ 	.word	0x00036830
        /*09a4*/ 	.short	0x0100
        /*09a6*/ 	.byte	0x08
	.zero		1


	//   ....[3]....
        /*09a8*/ 	.word	0x00000380
        /*09ac*/ 	.word	0x000000ff
        /*09b0*/ 	.word	0x00036840
        /*09b4*/ 	.short	0x0100
        /*09b6*/ 	.byte	0x08
	.zero		1


	//   ....[4]....
        /*09b8*/ 	.word	0x00000390
        /*09bc*/ 	.word	0x000000ff
        /*09c0*/ 	.word	0x00036838
        /*09c4*/ 	.short	0x0100
        /*09c6*/ 	.byte	0x08
	.zero		1


	//   ....[5]....
        /*09c8*/ 	.word	0x000003a0
        /*09cc*/ 	.word	0x000000ff
        /*09d0*/ 	.word	0x00036848
        /*09d4*/ 	.short	0x0100
        /*09d6*/ 	.byte	0x08
	.zero		1


	//   ....[6]....
        /*09d8*/ 	.word	0x000004d0
        /*09dc*/ 	.word	0x000000ff
        /*09e0*/ 	.word	0x00036850
        /*09e4*/ 	.short	0x0100
        /*09e6*/ 	.byte	0x08
	.zero		1


	//   ....[7]....
        /*09e8*/ 	.word	0x000004e0
        /*09ec*/ 	.word	0x000000ff
        /*09f0*/ 	.word	0x00036860
        /*09f4*/ 	.short	0x0100
        /*09f6*/ 	.byte	0x08
	.zero		1


	//   ....[8]....
        /*09f8*/ 	.word	0x000004f0
        /*09fc*/ 	.word	0x000000ff
        /*0a00*/ 	.word	0x00036858
        /*0a04*/ 	.short	0x0100
        /*0a06*/ 	.byte	0x08
	.zero		1


	//   ....[9]....
        /*0a08*/ 	.word	0x00000500
        /*0a0c*/ 	.word	0x000000ff
        /*0a10*/ 	.word	0x00036868
        /*0a14*/ 	.short	0x0100
        /*0a16*/ 	.byte	0x08
	.zero		1


	//   ....[10]....
        /*0a18*/ 	.word	0x000005f0
        /*0a1c*/ 	.word	0x000000ff
        /*0a20*/ 	.word	0x00036870
        /*0a24*/ 	.short	0x0100
        /*0a26*/ 	.byte	0x06
	.zero		1


	//   ....[11]....
        /*0a28*/ 	.word	0x00000600
        /*0a2c*/ 	.word	0x000000ff
        /*0a30*/ 	.word	0x00036880
        /*0a34*/ 	.short	0x0100
        /*0a36*/ 	.byte	0x06
	.zero		1


	//   ....[12]....
        /*0a38*/ 	.word	0x00000610
        /*0a3c*/ 	.word	0x000000ff
        /*0a40*/ 	.word	0x00036878
        /*0a44*/ 	.short	0x0100
        /*0a46*/ 	.byte	0x06
	.zero		1


	//   ....[13]....
        /*0a48*/ 	.word	0x00000620
        /*0a4c*/ 	.word	0x000000ff
        /*0a50*/ 	.word	0x00036888
        /*0a54*/ 	.short	0x0100
        /*0a56*/ 	.byte	0x06
	.zero		1


	//   ....[14]....
        /*0a58*/ 	.word	0x00000750
        /*0a5c*/ 	.word	0x000000ff
        /*0a60*/ 	.word	0x00036890
        /*0a64*/ 	.short	0x0100
        /*0a66*/ 	.byte	0x08
	.zero		1


	//   ....[15]....
        /*0a68*/ 	.word	0x00000760
        /*0a6c*/ 	.word	0x000000ff
        /*0a70*/ 	.word	0x000368a0
        /*0a74*/ 	.short	0x0100
        /*0a76*/ 	.byte	0x08
	.zero		1


	//   ....[16]....
        /*0a78*/ 	.word	0x00000770
        /*0a7c*/ 	.word	0x000000ff
        /*0a80*/ 	.word	0x00036898
        /*0a84*/ 	.short	0x0100
        /*0a86*/ 	.byte	0x08
	.zero		1


	//   ....[17]....
        /*0a88*/ 	.word	0x00000780
        /*0a8c*/ 	.word	0x000000ff
        /*0a90*/ 	.word	0x000368a8
        /*0a94*/ 	.short	0x0100
        /*0a96*/ 	.byte	0x08
	.zero		1


	//   ....[18]....
        /*0a98*/ 	.word	0x000008b0
        /*0a9c*/ 	.word	0x000000ff
        /*0aa0*/ 	.word	0x000368b0
        /*0aa4*/ 	.short	0x0100
        /*0aa6*/ 	.byte	0x08
	.zero		1


	//   ....[19]....
        /*0aa8*/ 	.word	0x000008c0
        /*0aac*/ 	.word	0x000000ff
        /*0ab0*/ 	.word	0x000368c0
        /*0ab4*/ 	.short	0x0100
        /*0ab6*/ 	.byte	0x08
	.zero		1


	//   ....[20]....
        /*0ab8*/ 	.word	0x000008d0
        /*0abc*/ 	.word	0x000000ff
        /*0ac0*/ 	.word	0x000368b8
        /*0ac4*/ 	.short	0x0100
        /*0ac6*/ 	.byte	0x08
	.zero		1


	//   ....[21]....
        /*0ac8*/ 	.word	0x000008e0
        /*0acc*/ 	.word	0x000000ff
        /*0ad0*/ 	.word	0x000368c8
        /*0ad4*/ 	.short	0x0100
        /*0ad6*/ 	.byte	0x08
	.zero		1


	//   ....[22]....
        /*0ad8*/ 	.word	0x00001b10
        /*0adc*/ 	.word	0x000000ff
        /*0ae0*/ 	.word	0x00036800
        /*0ae4*/ 	.short	0x010a
        /*0ae6*/ 	.byte	0x3c
	.zero		1


	//   ....[23]....
        /*0ae8*/ 	.word	0x00001b90
        /*0aec*/ 	.word	0x00000002
        /*0af0*/ 	.word	0x00036830
        /*0af4*/ 	.short	0x010a
        /*0af6*/ 	.byte	0x3f
	.zero		1


	//   ....[24]....
        /*0af8*/ 	.word	0x00001bf0
        /*0afc*/ 	.word	0x00000002
        /*0b00*/ 	.word	0x00036830
        /*0b04*/ 	.short	0x010a
        /*0b06*/ 	.byte	0x3f
	.zero		1


	//   ....[25]....
        /*0b08*/ 	.word	0x000042b0
        /*0b0c*/ 	.word	0x00000002
        /*0b10*/ 	.word	0x00000000
        /*0b14*/ 	.short	0x0101
        /*0b16*/ 	.byte	0x3f
	.zero		1


	//   ....[26]....
        /*0b18*/ 	.word	0x00005ab0
        /*0b1c*/ 	.word	0x000000ff
        /*0b20*/ 	.word	0x00036830
        /*0b24*/ 	.short	0x010a
        /*0b26*/ 	.byte	0x27
	.zero		1


	//   ....[27]....
        /*0b28*/ 	.word	0x00005af0
        /*0b2c*/ 	.word	0x000000ff
        /*0b30*/ 	.word	0x00036830
        /*0b34*/ 	.short	0x010a
        /*0b36*/ 	.byte	0x27
	.zero		1


	//   ....[28]....
        /*0b38*/ 	.word	0x000080f0
        /*0b3c*/ 	.word	0x000000ff
        /*0b40*/ 	.word	0x00036850
        /*0b44*/ 	.short	0x010a
        /*0b46*/ 	.byte	0x0a
	.zero		1


	//   ....[29]....
        /*0b48*/ 	.word	0x00008130
        /*0b4c*/ 	.word	0x000000ff
        /*0b50*/ 	.word	0x00036850
        /*0b54*/ 	.short	0x010a
        /*0b56*/ 	.byte	0x0a
	.zero		1


	//   ....[30]....
        /*0b58*/ 	.word	0x00009980
        /*0b5c*/ 	.word	0x0000000a
        /*0b60*/ 	.word	0x00000000
        /*0b64*/ 	.short	0x0101
        /*0b66*/ 	.byte	0x3f
	.zero		1


	//   ....[31]....
        /*0b68*/ 	.word	0x000099d0
        /*0b6c*/ 	.word	0x00000094
        /*0b70*/ 	.word	0x00000000
        /*0b74*/ 	.short	0x0101
        /*0b76*/ 	.byte	0x3f
	.zero		1


	//   ....[32]....
        /*0b78*/ 	.word	0x00009f30
        /*0b7c*/ 	.word	0x000000ff
        /*0b80*/ 	.word	0x00036830
        /*0b84*/ 	.short	0x010a
        /*0b86*/ 	.byte	0x06
	.zero		1


	//   ....[33]....
        /*0b88*/ 	.word	0x00009f70
        /*0b8c*/ 	.word	0x000000ff
        /*0b90*/ 	.word	0x00036830
        /*0b94*/ 	.short	0x010a
        /*0b96*/ 	.byte	0x06
	.zero		1


	//   ....[34]....
        /*0b98*/ 	.word	0x0000c560
        /*0b9c*/ 	.word	0x000000ff
        /*0ba0*/ 	.word	0x00036850
        /*0ba4*/ 	.short	0x010a
        /*0ba6*/ 	.byte	0x0b
	.zero		1


	//   ....[35]....
        /*0ba8*/ 	.word	0x0000c5a0
        /*0bac*/ 	.word	0x000000ff
        /*0bb0*/ 	.word	0x00036850
        /*0bb4*/ 	.short	0x010a
        /*0bb6*/ 	.byte	0x0b
	.zero		1


	//   ....[36]....
        /*0bb8*/ 	.word	0x0000d470
        /*0bbc*/ 	.word	0x00000085
        /*0bc0*/ 	.word	0x00000000
        /*0bc4*/ 	.short	0x0101
        /*0bc6*/ 	.byte	0x3f
	.zero		1


	//   ....[37]....
        /*0bc8*/ 	.word	0x0000d520
        /*0bcc*/ 	.word	0x00000085
        /*0bd0*/ 	.word	0x00000000
        /*0bd4*/ 	.short	0x0101
        /*0bd6*/ 	.byte	0x3f
	.zero		1


	//   ....[38]....
        /*0bd8*/ 	.word	0x0000e080
        /*0bdc*/ 	.word	0x000000ff
        /*0be0*/ 	.word	0x00036850
        /*0be4*/ 	.short	0x010a
        /*0be6*/ 	.byte	0x05
	.zero		1


	//   ....[39]....
        /*0be8*/ 	.word	0x0000e0c0
        /*0bec*/ 	.word	0x000000ff
        /*0bf0*/ 	.word	0x00036850
        /*0bf4*/ 	.short	0x010a
        /*0bf6*/ 	.byte	0x05
	.zero		1


	//   ....[40]....
        /*0bf8*/ 	.word	0x0000e5b0
        /*0bfc*/ 	.word	0x00000004
        /*0c00*/ 	.word	0x00000000
        /*0c04*/ 	.short	0x0101
        /*0c06*/ 	.byte	0x3f
	.zero		1


	//   ....[41]....
        /*0c08*/ 	.word	0x00010270
        /*0c0c*/ 	.word	0x00000011
        /*0c10*/ 	.word	0x00000000
        /*0c14*/ 	.short	0x0101
        /*0c16*/ 	.byte	0x3f
	.zero		1


	//   ....[42]....
        /*0c18*/ 	.word	0x000131e0
        /*0c1c*/ 	.word	0x00000000
        /*0c20*/ 	.word	0x00036840
        /*0c24*/ 	.short	0x010a
        /*0c26*/ 	.byte	0x3f
	.zero		1


	//   ....[43]....
        /*0c28*/ 	.word	0x00014230
        /*0c2c*/ 	.word	0x00000009
        /*0c30*/ 	.word	0x00036800
        /*0c34*/ 	.short	0x0107
        /*0c36*/ 	.byte	0x3f
	.zero		1


	//   ....[44]....
        /*0c38*/ 	.word	0x00014340
        /*0c3c*/ 	.word	0x00000002
        /*0c40*/ 	.word	0x00036800
        /*0c44*/ 	.short	0x0101
        /*0c46*/ 	.byte	0x3f
	.zero		1


	//   ....[45]....
        /*0c48*/ 	.word	0x00014360
        /*0c4c*/ 	.word	0x00000002
        /*0c50*/ 	.word	0x00036820
        /*0c54*/ 	.short	0x010a
        /*0c56*/ 	.byte	0x3f
	.zero		1


	//   ....[46]....
        /*0c58*/ 	.word	0x000146d0
        /*0c5c*/ 	.word	0x00000002
        /*0c60*/ 	.word	0x00036840
        /*0c64*/ 	.short	0x010a
        /*0c66*/ 	.byte	0x3f
	.zero		1


	//   ....[47]....
        /*0c68*/ 	.word	0x00014b90
        /*0c6c*/ 	.word	0x00000002
        /*0c70*/ 	.word	0x00000060
        /*0c74*/ 	.short	0x010a
        /*0c76*/ 	.byte	0x3f
	.zero		1


	//   ....[48]....
        /*0c78*/ 	.word	0x00015380
        /*0c7c*/ 	.word	0x00000003
        /*0c80*/ 	.word	0x00036840
        /*0c84*/ 	.short	0x010a
        /*0c86*/ 	.byte	0x3f
	.zero		1


	//   ....[49]....
        /*0c88*/ 	.word	0x00015840
        /*0c8c*/ 	.word	0x00000002
        /*0c90*/ 	.word	0x00000060
        /*0c94*/ 	.short	0x010a
        /*0c96*/ 	.byte	0x3f
	.zero		1


	//   ....[50]....
        /*0c98*/ 	.word	0x00015f70
        /*0c9c*/ 	.word	0x00000002
        /*0ca0*/ 	.word	0x00036840
        /*0ca4*/ 	.short	0x010a
        /*0ca6*/ 	.byte	0x3f
	.zero		1


	//   ....[51]....
        /*0ca8*/ 	.word	0x00016430
        /*0cac*/ 	.word	0x00000002
        /*0cb0*/ 	.word	0x00000060
        /*0cb4*/ 	.short	0x010a
        /*0cb6*/ 	.byte	0x3f
	.zero		1


	//   ....[52]....
        /*0cb8*/ 	.word	0x00016af0
        /*0cbc*/ 	.word	0x00000000
        /*0cc0*/ 	.word	0x00036860
        /*0cc4*/ 	.short	0x010a
        /*0cc6*/ 	.byte	0x3f
	.zero		1


	//   ....[53]....
        /*0cc8*/ 	.word	0x00017d40
        /*0ccc*/ 	.word	0x00000000
        /*0cd0*/ 	.word	0x00036820
        /*0cd4*/ 	.short	0x010a
        /*0cd6*/ 	.byte	0x3f
	.zero		1


	//   ....[54]....
        /*0cd8*/ 	.word	0x00017f20
        /*0cdc*/ 	.word	0x00000006
        /*0ce0*/ 	.word	0x00000000
        /*0ce4*/ 	.short	0x010a
        /*0ce6*/ 	.byte	0x3f
	.zero		1


	//   ....[55]....
        /*0ce8*/ 	.word	0x00017f90
        /*0cec*/ 	.word	0x00000007
        /*0cf0*/ 	.word	0x00000000
        /*0cf4*/ 	.short	0x010a
        /*0cf6*/ 	.byte	0x3f
	.zero		1


	//   ....[56]....
        /*0cf8*/ 	.word	0x00018000
        /*0cfc*/ 	.word	0x00000004
        /*0d00*/ 	.word	0x00000000
        /*0d04*/ 	.short	0x010a
        /*0d06*/ 	.byte	0x3f
	.zero		1


	//   ....[57]....
        /*0d08*/ 	.word	0x00018030
        /*0d0c*/ 	.word	0x00000003
        /*0d10*/ 	.word	0x00000000
        /*0d14*/ 	.short	0x010a
        /*0d16*/ 	.byte	0x3f
	.zero		1


	//   ....[58]....
        /*0d18*/ 	.word	0x000180a0
        /*0d1c*/ 	.word	0x00000003
        /*0d20*/ 	.word	0x00036800
        /*0d24*/ 	.short	0x010a
        /*0d26*/ 	.byte	0x3f
	.zero		1


	//   ....[59]....
        /*0d28*/ 	.word	0x000180f0
        /*0d2c*/ 	.word	0x00000002
        /*0d30*/ 	.word	0x00036830
        /*0d34*/ 	.short	0x010a
        /*0d36*/ 	.byte	0x3f
	.zero		1


	//   ....[60]....
        /*0d38*/ 	.word	0x00018150
        /*0d3c*/ 	.word	0x00000005
        /*0d40*/ 	.word	0x00036830
        /*0d44*/ 	.short	0x010a
        /*0d46*/ 	.byte	0x3f
	.zero		1


	//   ....[61]....
        /*0d48*/ 	.word	0x000181b0
        /*0d4c*/ 	.word	0x00000003
        /*0d50*/ 	.word	0x00036850
        /*0d54*/ 	.short	0x010a
        /*0d56*/ 	.byte	0x3f
	.zero		1


	//   ....[62]....
        /*0d58*/ 	.word	0x00018210
        /*0d5c*/ 	.word	0x00000005
        /*0d60*/ 	.word	0x00036830
        /*0d64*/ 	.short	0x010a
        /*0d66*/ 	.byte	0x3f
	.zero		1


	//   ....[63]....
        /*0d68*/ 	.word	0x00018270
        /*0d6c*/ 	.word	0x00000003
        /*0d70*/ 	.word	0x00036850
        /*0d74*/ 	.short	0x010a
        /*0d76*/ 	.byte	0x3f
	.zero		1


	//   ....[64]....
        /*0d78*/ 	.word	0x000182d0
        /*0d7c*/ 	.word	0x00000003
        /*0d80*/ 	.word	0x00036850
        /*0d84*/ 	.short	0x010a
        /*0d86*/ 	.byte	0x3f
	.zero		1


	//   ....[65]....
        /*0d88*/ 	.word	0x00018470
        /*0d8c*/ 	.word	0x00000000
        /*0d90*/ 	.word	0x00036840
        /*0d94*/ 	.short	0x010a
        /*0d96*/ 	.byte	0x3f
	.zero		1


	//   ....[66]....
        /*0d98*/ 	.word	0x000190c0
        /*0d9c*/ 	.word	0x00000002
        /*0da0*/ 	.word	0x00036820
        /*0da4*/ 	.short	0x010a
        /*0da6*/ 	.byte	0x3f
	.zero		1


	//   ....[67]....
        /*0da8*/ 	.word	0x00019110
        /*0dac*/ 	.word	0x00000002
        /*0db0*/ 	.word	0x00036840
        /*0db4*/ 	.short	0x010a
        /*0db6*/ 	.byte	0x3f
	.zero		1


	//   ....[68]....
        /*0db8*/ 	.word	0x00019160
        /*0dbc*/ 	.word	0x00000002
        /*0dc0*/ 	.word	0x00000060
        /*0dc4*/ 	.short	0x010a
        /*0dc6*/ 	.byte	0x3f
	.zero		1


	//   ....[69]....
        /*0dc8*/ 	.word	0x000191b0
        /*0dcc*/ 	.word	0x00000003
        /*0dd0*/ 	.word	0x00036840
        /*0dd4*/ 	.short	0x010a
        /*0dd6*/ 	.byte	0x3f
	.zero		1


	//   ....[70]....
        /*0dd8*/ 	.word	0x00019200
        /*0ddc*/ 	.word	0x00000002
        /*0de0*/ 	.word	0x00000060
        /*0de4*/ 	.short	0x010a
        /*0de6*/ 	.byte	0x3f
	.zero		1


	//   ....[71]....
        /*0de8*/ 	.word	0x00019250
        /*0dec*/ 	.word	0x00000002
        /*0df0*/ 	.word	0x00036840
        /*0df4*/ 	.short	0x010a
        /*0df6*/ 	.byte	0x3f
	.zero		1


	//   ....[72]....
        /*0df8*/ 	.word	0x000192a0
        /*0dfc*/ 	.word	0x00000002
        /*0e00*/ 	.word	0x00000060
        /*0e04*/ 	.short	0x010a
        /*0e06*/ 	.byte	0x3f
	.zero		1


	//   ....[73]....
        /*0e08*/ 	.word	0x000192f0
        /*0e0c*/ 	.word	0x00000000
        /*0e10*/ 	.word	0x00036860
        /*0e14*/ 	.short	0x010a
        /*0e16*/ 	.byte	0x3f
	.zero		1


	//   ....[74]....
        /*0e18*/ 	.word	0x00019d00
        /*0e1c*/ 	.word	0x00000000
        /*0e20*/ 	.word	0x00036820
        /*0e24*/ 	.short	0x010a
        /*0e26*/ 	.byte	0x3f
	.zero		1


	//   ....[75]....
        /*0e28*/ 	.word	0x00019ea0
        /*0e2c*/ 	.word	0x00000006
        /*0e30*/ 	.word	0x00000000
        /*0e34*/ 	.short	0x010a
        /*0e36*/ 	.byte	0x3f
	.zero		1


	//   ....[76]....
        /*0e38*/ 	.word	0x00019ef0
        /*0e3c*/ 	.word	0x00000007
        /*0e40*/ 	.word	0x00000000
        /*0e44*/ 	.short	0x010a
        /*0e46*/ 	.byte	0x3f
	.zero		1


	//   ....[77]....
        /*0e48*/ 	.word	0x00019f40
        /*0e4c*/ 	.word	0x00000004
        /*0e50*/ 	.word	0x00000000
        /*0e54*/ 	.short	0x010a
        /*0e56*/ 	.byte	0x3f
	.zero		1


	//----- nvinfo : EIATTR_NUM_MBARRIERS
	.align		4
.L_333:
        /*0e58*/ 	.byte	0x03, 0x38
        /*0e5a*/ 	.short	0x0016


	//----- nvinfo : EIATTR_EXIT_INSTR_OFFSETS
	.align		4
        /*0e5c*/ 	.byte	0x04, 0x1c
        /*0e5e*/ 	.short	(.L_335 - .L_334)


	//   ....[0]....
.L_334:
        /*0e60*/ 	.word	0x00000a50


	//   ....[1]....
        /*0e64*/ 	.word	0x000114f0


	//   ....[2]....
        /*0e68*/ 	.word	0x00018080


	//----- nvinfo : EIATTR_MAX_THREADS
	.align		4
.L_335:
        /*0e6c*/ 	.byte	0x04, 0x05
        /*0e6e*/ 	.short	(.L_337 - .L_336)
.L_336:
        /*0e70*/ 	.word	0x00000180
        /*0e74*/ 	.word	0x00000001
        /*0e78*/ 	.word	0x00000001


	//----- nvinfo : EIATTR_CRS_STACK_SIZE
	.align		4
.L_337:
        /*0e7c*/ 	.byte	0x04, 0x1e
        /*0e7e*/ 	.short	(.L_339 - .L_338)
.L_338:
        /*0e80*/ 	.word	0x00000000


	//----- nvinfo : EIATTR_CBANK_PARAM_SIZE
	.align		4
.L_339:
        /*0e84*/ 	.byte	0x03, 0x19
        /*0e86*/ 	.short	0x0af0


	//----- nvinfo : EIATTR_PARAM_CBANK
	.align		4
        /*0e88*/ 	.byte	0x04, 0x0a
        /*0e8a*/ 	.short	(.L_341 - .L_340)
	.align		4
.L_340:
        /*0e8c*/ 	.word	index@(.nv.constant0._ZN7cutlass13device_kernelIN5flash11enable_sm90INS1_16FlashAttnFwdSm90INS1_25CollectiveMainloopFwdSm90ILi2EN4cute5tupleIJNS5_1CILi1EEES8_S8_EEENS6_IJNS7_ILi128EEENS7_ILi112EEENS7_ILi192EEEEEELi192ENS_10bfloat16_tEfNS_4arch4Sm90ELb1ELb0ELb0ELb1ELb0ELb0ELb0ELb1ELb1ELb1ELb0ELb0EEENS1_21CollectiveEpilogueFwdINS6_IJSA_SC_SB_EEES9_SE_SG_Li256ELb1ELb1ELb0ELb0EEENS1_36VarlenDynamicPersistentTileSchedulerILi128ELi112ELi256ELi128ELb0ELb1ELb1ELb1ELb1ELb1EEEEEEEEEvNT_6ParamsE)
        /*0e90*/ 	.short	0x0210
        /*0e92*/ 	.short	0x0af0


	//----- nvinfo : EIATTR_SW_WAR
	.align		4
.L_341:
        /*0e94*/ 	.byte	0x04, 0x36
        /*0e96*/ 	.short	(.L_343 - .L_342)
.L_342:
        /*0e98*/ 	.word	0x00000008
.L_343:


//--------------------- .nv.info._ZN7cutlass13device_kernelIN5flash11enable_sm90INS1_16FlashAttnFwdSm90INS1_25CollectiveMainloopFwdSm90ILi2EN4cute5tupleIJNS5_1CILi1EEES8_S8_EEENS6_IJNS7_ILi128EEENS7_ILi112EEENS7_ILi192EEEEEELi192ENS_10bfloat16_tEfNS_4arch4Sm90ELb1ELb0ELb0ELb1ELb0ELb1ELb0ELb1ELb1ELb1ELb0ELb0EEENS1_21CollectiveEpilogueFwdINS6_IJSA_SC_SB_EEES9_SE_SG_Li256ELb1ELb1ELb0ELb0EEENS1_36VarlenDynamicPersistentTileSchedulerILi128ELi112ELi256ELi128ELb0ELb1ELb1ELb1ELb1ELb1EEEEEEEEEvNT_6ParamsE --------------------------
	.section	.nv.info._ZN7cutlass13device_kernelIN5flash11enable_sm90INS1_16FlashAttnFwdSm90INS1_25CollectiveMainloopFwdSm90ILi2EN4cute5tupleIJNS5_1CILi1EEES8_S8_EEENS6_IJNS7_ILi128EEENS7_ILi112EEENS7_ILi192EEEEEELi192ENS_10bfloat16_tEfNS_4arch4Sm90ELb1ELb0ELb0ELb1ELb0ELb1ELb0ELb1ELb1ELb1ELb0ELb0EEENS1_21CollectiveEpilogueFwdINS6_IJSA_SC_SB_EEES9_SE_SG_Li256ELb1ELb1ELb0ELb0EEENS1_36VarlenDynamicPersistentTileSchedulerILi128ELi112ELi256ELi128ELb0ELb1ELb1ELb1ELb1ELb1EEEEEEEEEvNT_6ParamsE,"",@"SHT_CUDA_INFO"
	.sectionflags	@""
	.align	4


	//----- nvinfo : EIATTR_CUDA_API_VERSION
	.align		4
        /*0000*/ 	.byte	0x04, 0x37
        /*0002*/ 	.short	(.L_345 - .L_344)
.L_344:
        /*0004*/ 	.word	0x00000082


	//----- nvinfo : EIATTR_KPARAM_INFO
	.align		4
.L_345:
        /*0008*/ 	.byte	0x04, 0x17
        /*000a*/ 	.short	(.L_347 - .L_346)
.L_346:
        /*000c*/ 	.word	0x00000000
        /*0010*/ 	.short	0x0000
        /*0012*/ 	.short	0x0070
        /*0014*/ 	.byte	0x00, 0xf0, 0x01, 0x2a


	//----- nvinfo : EIATTR_SPARSE_MMA_MASK
	.align		4
.L_347:
        /*0018*/ 	.byte	0x03, 0x50
        /*001a*/ 	.short	0x0000


	//----- nvinfo : EIATTR_MAXREG_COUNT
	.align		4
        /*001c*/ 	.byte	0x03, 0x1b
        /*001e*/ 	.short	0x00a8


	//----- nvinfo : EIATTR_NUM_BARRIERS
	.align		4
        /*0020*/ 	.byte	0x02, 0x4c
        /*0022*/ 	.byte	0x10
	.zero		1


	//----- nvinfo : EIATTR_EXTERNS
	.align		4
        /*0024*/ 	.byte	0x04, 0x0f
        /*0026*/ 	.short	(.L_349 - .L_348)


	//   ....[0]....
	.align		4
.L_348:
        /*0028*/ 	.word	index@(__assertfail)


	//----- nvinfo : EIATTR_ANNOTATIONS
	.align		4
.L_349:
        /*002c*/ 	.byte	0x04, 0x55
        /*002e*/ 	.short	(.L_351 - .L_350)


	//   ....[0]....
.L_350:
        /* <DEDUP_REMOVED lines=134> */


	//----- nvinfo : EIATTR_MERCURY_ISA_VERSION
	.align		4
.L_351:
        /*0878*/ 	.byte	0x03, 0x5f
        /*087a*/ 	.short	0x0101


	//----- nvinfo : EIATTR_UNUSED_LOAD_BYTE_OFFSET
	.align		4
        /*087c*/ 	.byte	0x04, 0x44
        /*087e*/ 	.short	(.L_353 - .L_352)


	//   ....[0]....
.L_352:
        /*0880*/ 	.word	0x00000ab0
        /*0884*/ 	.word	0x0000fff0


	//   ....[1]....
        /*0888*/ 	.word	0x00023130
        /*088c*/ 	.word	0x0000fff0


	//----- nvinfo : EIATTR_INT_WARP_WIDE_INSTR_OFFSETS
	.align		4
.L_353:
        /*0890*/ 	.byte	0x04, 0x31
        /*0892*/ 	.short	(.L_355 - .L_354)


	//   ....[0]....
.L_354:
        /*0894*/ 	.word	0x00000190


	//   ....[1]....
        /*0898*/ 	.word	0x000001d0


	//   ....[2]....
        /*089c*/ 	.word	0x00000240


	//   ....[3]....
        /*08a0*/ 	.word	0x00028400


	//   ....[4]....
        /*08a4*/ 	.word	0x00028490


	//   ....[5]....
        /*08a8*/ 	.word	0x0002c410


	//   ....[6]....
        /*08ac*/ 	.word	0x0002c470


	//----- nvinfo : EIATTR_COOP_GROUP_MASK_REGIDS
	.align		4
.L_355:
        /*08b0*/ 	.byte	0x04, 0x29
        /*08b2*/ 	.short	(.L_357 - .L_356)


	//   ....[0]....
.L_356:
        /*08b4*/ 	.word	0xffffffff


	//   ....[1]....
        /*08b8*/ 	.word	0xffffffff


	//   ....[2]....
        /*08bc*/ 	.word	0xffffffff


	//   ....[3]....
        /*08c0*/ 	.word	0xffffffff


	//   ....[4]....
        /*08c4*/ 	.word	0xffffffff


	//   ....[5]....
        /*08c8*/ 	.word	0xffffffff


	//   ....[6]....
        /*08cc*/ 	.word	0xffffffff


	//   ....[7]....
        /*08d0*/ 	.word	0xffffffff


	//   ....[8]....
        /*08d4*/ 	.word	0xffffffff


	//   ....[9]....
        /*08d8*/ 	.word	0xffffffff


	//   ....[10]....
        /*08dc*/ 	.word	0xffffffff


	//   ....[11]....
        /*08e0*/ 	.word	0xffffffff


	//   ....[12]....
        /*08e4*/ 	.word	0xffffffff


	//   ....[13]....
        /*08e8*/ 	.word	0xffffffff


	//   ....[14]....
        /*08ec*/ 	.word	0xffffffff


	//   ....[15]....
        /*08f0*/ 	.word	0xffffffff


	//   ....[16]....
        /*08f4*/ 	.word	0xffffffff


	//   ....[17]....
        /*08f8*/ 	.word	0xffffffff


	//   ....[18]....
        /*08fc*/ 	.word	0xffffffff


	//   ....[19]....
        /*0900*/ 	.word	0xffffffff


	//   ....[20]....
        /*0904*/ 	.word	0xffffffff


	//   ....[21]....
        /*0908*/ 	.word	0xffffffff


	//   ....[22]....
        /*090c*/ 	.word	0xffffffff


	//   ....[23]....
        /*0910*/ 	.word	0xffffffff


	//   ....[24]....
        /*0914*/ 	.word	0xffffffff


	//   ....[25]....
        /*0918*/ 	.word	0xffffffff


	//   ....[26]....
        /*091c*/ 	.word	0xffffffff


	//   ....[27]....
        /*0920*/ 	.word	0xffffffff


	//   ....[28]....
        /*0924*/ 	.word	0xffffffff


	//   ....[29]....
        /*0928*/ 	.word	0xffffffff


	//   ....[30]....
        /*092c*/ 	.word	0xffffffff


	//   ....[31]....
        /*0930*/ 	.word	0xffffffff


	//   ....[32]....
        /*0934*/ 	.word	0xffffffff


	//   ....[33]....
        /*0938*/ 	.word	0xffffffff


	//   ....[34]....
        /*093c*/ 	.word	0xffffffff


	//   ....[35]....
        /*0940*/ 	.word	0xffffffff


	//   ....[36]....
        /*0944*/ 	.word	0xffffffff


	//   ....[37]....
        /*0948*/ 	.word	0xffffffff


	//   ....[38]....
        /*094c*/ 	.word	0xffffffff


	//   ....[39]....
        /*0950*/ 	.word	0xffffffff


	//   ....[40]....
        /*0954*/ 	.word	0xffffffff


	//   ....[41]....
        /*0958*/ 	.word	0xffffffff


	//   ....[42]....
        /*095c*/ 	.word	0xffffffff


	//   ....[43]....
        /*0960*/ 	.word	0xffffffff


	//   ....[44]....
        /*0964*/ 	.word	0xffffffff


	//   ....[45]....
        /*0968*/ 	.word	0xffffffff


	//   ....[46]....
        /*096c*/ 	.word	0xffffffff


	//   ....[47]....
        /*0970*/ 	.word	0xffffffff


	//   ....[48]....
        /*0974*/ 	.word	0xffffffff


	//   ....[49]....
        /*0978*/ 	.word	0xffffffff


	//   ....[50]....
        /*097c*/ 	.word	0xffffffff


	//   ....[51]....
        /*0980*/ 	.word	0xffffffff


	//   ....[52]....
        /*0984*/ 	.word	0xffffffff


	//   ....[53]....
        /*0988*/ 	.word	0xffffffff


	//   ....[54]....
        /*098c*/ 	.word	0xffffffff


	//   ....[55]....
        /*0990*/ 	.word	0xffffffff


	//   ....[56]....
        /*0994*/ 	.word	0xffffffff


	//   ....[57]....
        /*0998*/ 	.word	0xffffffff


	//   ....[58]....
        /*099c*/ 	.word	0xffffffff


	//   ....[59]....
        /*09a0*/ 	.word	0xffffffff


	//   ....[60]....
        /*09a4*/ 	.word	0xffffffff


	//   ....[61]....
        /*09a8*/ 	.word	0xffffffff


	//   ....[62]....
        /*09ac*/ 	.word	0xffffffff


	//   ....[63]....
        /*09b0*/ 	.word	0xffffffff


	//   ....[64]....
        /*09b4*/ 	.word	0xffffffff


	//   ....[65]....
        /*09b8*/ 	.word	0xffffffff


	//   ....[66]....
        /*09bc*/ 	.word	0xffffffff


	//   ....[67]....
        /*09c0*/ 	.word	0xffffffff


	//   ....[68]....
        /*09c4*/ 	.word	0xffffffff


	//   ....[69]....
        /*09c8*/ 	.word	0xffffffff


	//   ....[70]....
        /*09cc*/ 	.word	0xffffffff


	//   ....[71]....
        /*09d0*/ 	.word	0xffffffff


	//   ....[72]....
        /*09d4*/ 	.word	0xffffffff


	//   ....[73]....
        /*09d8*/ 	.word	0xffffffff


	//   ....[74]....
        /*09dc*/ 	.word	0xffffffff


	//   ....[75]....
        /*09e0*/ 	.word	0xffffffff


	//   ....[76]....
        /*09e4*/ 	.word	0xffffffff


	//   ....[77]....
        /*09e8*/ 	.word	0xffffffff


	//   ....[78]....
        /*09ec*/ 	.word	0xffffffff


	//   ....[79]....
        /*09f0*/ 	.word	0xffffffff


	//   ....[80]....
        /*09f4*/ 	.word	0xffffffff


	//   ....[81]....
        /*09f8*/ 	.word	0xffffffff


	//   ....[82]....
        /*09fc*/ 	.word	0xffffffff


	//   ....[83]....
        /*0a00*/ 	.word	0xffffffff


	//   ....[84]....
        /*0a04*/ 	.word	0xffffffff


	//   ....[85]....
        /*0a08*/ 	.word	0xffffffff


	//   ....[86]....
        /*0a0c*/ 	.word	0xffffffff


	//   ....[87]....
        /*0a10*/ 	.word	0xffffffff


	//   ....[88]....
        /*0a14*/ 	.word	0xffffffff


	//   ....[89]....
        /*0a18*/ 	.word	0xffffffff


	//   ....[90]....
        /*0a1c*/ 	.word	0xffffffff


	//   ....[91]....
        /*0a20*/ 	.word	0xffffffff


	//   ....[92]....
        /*0a24*/ 	.word	0xffffffff


	//   ....[93]....
        /*0a28*/ 	.word	0xffffffff


	//   ....[94]....
        /*0a2c*/ 	.word	0xffffffff


	//   ....[95]....
        /*0a30*/ 	.word	0xffffffff


	//   ....[96]....
        /*0a34*/ 	.word	0xffffffff


	//   ....[97]....
        /*0a38*/ 	.word	0xffffffff


	//   ....[98]....
        /*0a3c*/ 	.word	0xffffffff


	//   ....[99]....
        /*0a40*/ 	.word	0xffffffff


	//   ....[100]....
        /*0a44*/ 	.word	0xffffffff


	//   ....[101]....
        /*0a48*/ 	.word	0xffffffff


	//   ....[102]....
        /*0a4c*/ 	.word	0xffffffff


	//   ....[103]....
        /*0a50*/ 	.word	0xffffffff


	//   ....[104]....
        /*0a54*/ 	.word	0xffffffff


	//   ....[105]....
        /*0a58*/ 	.word	0xffffffff


	//   ....[106]....
        /*0a5c*/ 	.word	0xffffffff


	//   ....[107]....
        /*0a60*/ 	.word	0xffffffff


	//   ....[108]....
        /*0a64*/ 	.word	0xffffffff


	//   ....[109]....
        /*0a68*/ 	.word	0xffffffff


	//   ....[110]....
        /*0a6c*/ 	.word	0xffffffff


	//   ....[111]....
        /*0a70*/ 	.word	0xffffffff


	//   ....[112]....
        /*0a74*/ 	.word	0xffffffff


	//   ....[113]....
        /*0a78*/ 	.word	0xffffffff


	//   ....[114]....
        /*0a7c*/ 	.word	0xffffffff


	//   ....[115]....
        /*0a80*/ 	.word	0xffffffff


	//   ....[116]....
        /*0a84*/ 	.word	0x0500000f


	//   ....[117]....
        /*0a88*/ 	.word	0x0500000f


	//   ....[118]....
        /*0a8c*/ 	.word	0x0500000f


	//   ....[119]....
        /*0a90*/ 	.word	0x0500000f


	//   ....[120]....
        /*0a94*/ 	.word	0x0500000f


	//   ....[121]....
        /*0a98*/ 	.word	0x0500000f


	//   ....[122]....
        /*0a9c*/ 	.word	0x0500000f


	//   ....[123]....
        /*0aa0*/ 	.word	0x0500000f


	//   ....[124]....
        /*0aa4*/ 	.word	0x0500000f


	//   ....[125]....
        /*0aa8*/ 	.word	0x0500000f


	//   ....[126]....
        /*0aac*/ 	.word	0x0500000f


	//   ....[127]....
        /*0ab0*/ 	.word	0x0500000f


	//   ....[128]....
        /*0ab4*/ 	.word	0x0500000f


	//   ....[129]....
        /*0ab8*/ 	.word	0x0500000f


	//   ....[130]....
        /*0abc*/ 	.word	0x0500000f


	//   ....[131]....
        /*0ac0*/ 	.word	0x0500000f


	//   ....[132]....
        /*0ac4*/ 	.word	0x0500000f


	//   ....[133]....
        /*0ac8*/ 	.word	0x0500000f


	//   ....[134]....
        /*0acc*/ 	.word	0x0500000f


	//   ....[135]....
        /*0ad0*/ 	.word	0x0500000f


	//   ....[136]....
        /*0ad4*/ 	.word	0x0500000f


	//   ....[137]....
        /*0ad8*/ 	.word	0x0500000f


	//   ....[138]....
        /*0adc*/ 	.word	0x0500000f


	//   ....[139]....
        /*0ae0*/ 	.word	0x0500000f


	//   ....[140]....
        /*0ae4*/ 	.word	0x0500000f


	//   ....[141]....
        /*0ae8*/ 	.word	0x0500000f


	//   ....[142]....
        /*0aec*/ 	.word	0x0500000f


	//   ....[143]....
        /*0af0*/ 	.word	0x0500000f


	//   ....[144]....
        /*0af4*/ 	.word	0x0500000f


	//   ....[145]....
        /*0af8*/ 	.word	0x0500000f


	//   ....[146]....
        /*0afc*/ 	.word	0x0500000f


	//   ....[147]....
        /*0b00*/ 	.word	0x0500000f


	//   ....[148]....
        /*0b04*/ 	.word	0x0500000f


	//   ....[149]....
        /*0b08*/ 	.word	0x0500000f


	//   ....[150]....
        /*0b0c*/ 	.word	0x0500000f


	//   ....[151]....
        /*0b10*/ 	.word	0x0500000f


	//   ....[152]....
        /*0b14*/ 	.word	0x0500000f


	//   ....[153]....
        /*0b18*/ 	.word	0x0500000f


	//   ....[154]....
        /*0b1c*/ 	.word	0x0500000f


	//   ....[155]....
        /*0b20*/ 	.word	0x0500000f


	//   ....[156]....
        /*0b24*/ 	.word	0x0500000f


	//   ....[157]....
        /*0b28*/ 	.word	0x0500000f


	//   ....[158]....
        /*0b2c*/ 	.word	0x0500000f


	//   ....[159]....
        /*0b30*/ 	.word	0x0500000f


	//   ....[160]....
        /*0b34*/ 	.word	0x0500000f


	//   ....[161]....
        /*0b38*/ 	.word	0x0500000f


	//   ....[162]....
        /*0b3c*/ 	.word	0x0500000f


	//   ....[163]....
        /*0b40*/ 	.word	0x0500000f


	//   ....[164]....
        /*0b44*/ 	.word	0x0500000f


	//   ....[165]....
        /*0b48*/ 	.word	0x0500000f


	//   ....[166]....
        /*0b4c*/ 	.word	0x0500000f


	//   ....[167]....
        /*0b50*/ 	.word	0x0500000f


	//----- nvinfo : EIATTR_COOP_GROUP_INSTR_OFFSETS
	.align		4
.L_357:
        /*0b54*/ 	.byte	0x04, 0x28
        /*0b56*/ 	.short	(.L_359 - .L_358)


	//   ....[0]....
.L_358:
        /*0b58*/ 	.word	0x00000060


	//   ....[1]....
        /*0b5c*/ 	.word	0x000001a0


	//   ....[2]....
        /*0b60*/ 	.word	0x000001f0


	//   ....[3]....
        /*0b64*/ 	.word	0x00000420


	//   ....[4]....
        /*0b68*/ 	.word	0x00000580


	//   ....[5]....
        /*0b6c*/ 	.word	0x000006a0


	//   ....[6]....
        /*0b70*/ 	.word	0x00000800


	//   ....[7]....
        /*0b74*/ 	.word	0x0000b1b0


	//   ....[8]....
        /*0b78*/ 	.word	0x0000b910


	//   ....[9]....
        /*0b7c*/ 	.word	0x0000b920


	//   ....[10]....
        /*0b80*/ 	.word	0x0000b930


	//   ....[11]....
        /*0b84*/ 	.word	0x0000b940


	//   ....[12]....
        /*0b88*/ 	.word	0x0000c200


	//   ....[13]....
        /*0b8c*/ 	.word	0x0000c210


	//   ....[14]....
        /*0b90*/ 	.word	0x0000c220


	//   ....[15]....
        /*0b94*/ 	.word	0x0000c230


	//   ....[16]....
        /*0b98*/ 	.word	0x0000f3d0


	//   ....[17]....
        /*0b9c*/ 	.word	0x0000f3e0


	//   ....[18]....
        /*0ba0*/ 	.word	0x0000f3f0


	//   ....[19]....
        /*0ba4*/ 	.word	0x0000f400


	//   ....[20]....
        /*0ba8*/ 	.word	0x0000fa90


	//   ....[21]....
        /*0bac*/ 	.word	0x0000faa0


	//   ....[22]....
        /*0bb0*/ 	.word	0x0000fab0


	//   ....[23]....
        /*0bb4*/ 	.word	0x0000fac0


	//   ....[24]....
        /*0bb8*/ 	.word	0x00015dc0


	//   ....[25]....
        /*0bbc*/ 	.word	0x00016500


	//   ....[26]....
        /*0bc0*/ 	.word	0x00016560


	//   ....[27]....
        /*0bc4*/ 	.word	0x00016600


	//   ....[28]....
        /*0bc8*/ 	.word	0x00016e20


	//   ....[29]....
        /*0bcc*/ 	.word	0x00016e90


	//   ....[30]....
        /*0bd0*/ 	.word	0x0001b690


	//   ....[31]....
        /*0bd4*/ 	.word	0x0001bc10


	//   ....[32]....
        /*0bd8*/ 	.word	0x0001bc40


	//   ....[33]....
        /*0bdc*/ 	.word	0x0001c030


	//   ....[34]....
        /*0be0*/ 	.word	0x0001c430


	//   ....[35]....
        /*0be4*/ 	.word	0x0001c490


	//   ....[36]....
        /*0be8*/ 	.word	0x00020c90


	//   ....[37]....
        /*0bec*/ 	.word	0x00020cb0


	//   ....[38]....
        /*0bf0*/ 	.word	0x000212d0


	//   ....[39]....
        /*0bf4*/ 	.word	0x000213a0


	//   ....[40]....
        /*0bf8*/ 	.word	0x000228d0


	//   ....[41]....
        /*0bfc*/ 	.word	0x000228e0


	//   ....[42]....
        /*0c00*/ 	.word	0x00022930


	//   ....[43]....
        /*0c04*/ 	.word	0x00022940


	//   ....[44]....
        /*0c08*/ 	.word	0x00023fb0


	//   ....[45]....
        /*0c0c*/ 	.word	0x00024010


	//   ....[46]....
        /*0c10*/ 	.word	0x00024050


	//   ....[47]....
        /*0c14*/ 	.word	0x00024070


	//   ....[48]....
        /*0c18*/ 	.word	0x000246e0


	//   ....[49]....
        /*0c1c*/ 	.word	0x00024710


	//   ....[50]....
        /*0c20*/ 	.word	0x00024810


	//   ....[51]....
        /*0c24*/ 	.word	0x00024830


	//   ....[52]....
        /*0c28*/ 	.word	0x00024930


	//   ....[53]....
        /*0c2c*/ 	.word	0x00024950


	//   ....[54]....
        /*0c30*/ 	.word	0x00024a60


	//   ....[55]....
        /*0c34*/ 	.word	0x00024a80


	//   ....[56]....
        /*0c38*/ 	.word	0x00025350


	//   ....[57]....
        /*0c3c*/ 	.word	0x00025370


	//   ....[58]....
        /*0c40*/ 	.word	0x00025470


	//   ....[59]....
        /*0c44*/ 	.word	0x00025490


	//   ....[60]....
        /*0c48*/ 	.word	0x00025590


	//   ....[61]....
        /*0c4c*/ 	.word	0x000255b0


	//   ....[62]....
        /*0c50*/ 	.word	0x000256c0


	//   ....[63]....
        /*0c54*/ 	.word	0x000256e0


	//   ....[64]....
        /*0c58*/ 	.word	0x00025870


	//   ....[65]....
        /*0c5c*/ 	.word	0x00025a40


	//   ....[66]....
        /*0c60*/ 	.word	0x00025a70


	//   ....[67]....
        /*0c64*/ 	.word	0x00025aa0


	//   ....[68]....
        /*0c68*/ 	.word	0x00025ad0


	//   ....[69]....
        /*0c6c*/ 	.word	0x00025b00


	//   ....[70]....
        /*0c70*/ 	.word	0x00025b30


	//   ....[71]....
        /*0c74*/ 	.word	0x00025ca0


	//   ....[72]....
        /*0c78*/ 	.word	0x00025cd0


	//   ....[73]....
        /*0c7c*/ 	.word	0x00025d00


	//   ....[74]....
        /*0c80*/ 	.word	0x00025d30


	//   ....[75]....
        /*0c84*/ 	.word	0x00025d60


	//   ....[76]....
        /*0c88*/ 	.word	0x00025d90


	//   ....[77]....
        /*0c8c*/ 	.word	0x00025e30


	//   ....[78]....
        /*0c90*/ 	.word	0x00025e90


	//   ....[79]....
        /*0c94*/ 	.word	0x00025f20


	//   ....[80]....
        /*0c98*/ 	.word	0x00026da0


	//   ....[81]....
        /*0c9c*/ 	.word	0x00028a00


	//   ....[82]....
        /*0ca0*/ 	.word	0x000296d0


	//   ....[83]....
        /*0ca4*/ 	.word	0x000296f0


	//   ....[84]....
        /*0ca8*/ 	.word	0x00029710


	//   ....[85]....
        /*0cac*/ 	.word	0x00029730


	//   ....[86]....
        /*0cb0*/ 	.word	0x00029810


	//   ....[87]....
        /*0cb4*/ 	.word	0x00029870


	//   ....[88]....
        /*0cb8*/ 	.word	0x000298a0


	//   ....[89]....
        /*0cbc*/ 	.word	0x00029920


	//   ....[90]....
        /*0cc0*/ 	.word	0x00029950


	//   ....[91]....
        /*0cc4*/ 	.word	0x000299e0


	//   ....[92]....
        /*0cc8*/ 	.word	0x00029a10


	//   ....[93]....
        /*0ccc*/ 	.word	0x00029aa0


	//   ....[94]....
        /*0cd0*/ 	.word	0x00029ad0


	//   ....[95]....
        /*0cd4*/ 	.word	0x00029b60


	//   ....[96]....
        /*0cd8*/ 	.word	0x00029b70


	//   ....[97]....
        /*0cdc*/ 	.word	0x00029c00


	//   ....[98]....
        /*0ce0*/ 	.word	0x0002cc30


	//   ....[99]....
        /*0ce4*/ 	.word	0x0002cc90


	//   ....[100]....
        /*0ce8*/ 	.word	0x0002ccc0


	//   ....[101]....
        /*0cec*/ 	.word	0x0002ccd0


	//   ....[102]....
        /*0cf0*/ 	.word	0x0002cd00


	//   ....[103]....
        /*0cf4*/ 	.word	0x0002cd30


	//   ....[104]....
        /*0cf8*/ 	.word	0x0002cd60


	//   ....[105]....
        /*0cfc*/ 	.word	0x0002cd90


	//   ....[106]....
        /*0d00*/ 	.word	0x0002cf10


	//   ....[107]....
        /*0d04*/ 	.word	0x0002cf40


	//   ....[108]....
        /*0d08*/ 	.word	0x0002cf70


	//   ....[109]....
        /*0d0c*/ 	.word	0x0002cfa0


	//   ....[110]....
        /*0d10*/ 	.word	0x0002cfd0


	//   ....[111]....
        /*0d14*/ 	.word	0x0002d000


	//   ....[112]....
        /*0d18*/ 	.word	0x0002d0c0


	//   ....[113]....
        /*0d1c*/ 	.word	0x0002d0e0


	//   ....[114]....
        /*0d20*/ 	.word	0x0002d150


	//   ....[115]....
        /*0d24*/ 	.word	0x0002d820


	//   ....[116]....
        /*0d28*/ 	.word	0x0002dc80


	//   ....[117]....
        /*0d2c*/ 	.word	0x0002dd10


	//   ....[118]....
        /*0d30*/ 	.word	0x0002dd60


	//   ....[119]....
        /*0d34*/ 	.word	0x0002ddb0


	//   ....[120]....
        /*0d38*/ 	.word	0x0002de40


	//   ....[121]....
        /*0d3c*/ 	.word	0x0002ded0


	//   ....[122]....
        /*0d40*/ 	.word	0x0002df20


	//   ....[123]....
        /*0d44*/ 	.word	0x0002df70


	//   ....[124]....
        /*0d48*/ 	.word	0x0002e060


	//   ....[125]....
        /*0d4c*/ 	.word	0x0002e0f0


	//   ....[126]....
        /*0d50*/ 	.word	0x0002e150


	//   ....[127]....
        /*0d54*/ 	.word	0x0002e1b0


	//   ....[128]....
        /*0d58*/ 	.word	0x0002e240


	//   ....[129]....
        /*0d5c*/ 	.word	0x0002e2d0


	//   ....[130]....
        /*0d60*/ 	.word	0x0002e330


	//   ....[131]....
        /*0d64*/ 	.word	0x0002e390


	//   ....[132]....
        /*0d68*/ 	.word	0x0002e680


	//   ....[133]....
        /*0d6c*/ 	.word	0x0002e970


	//   ....[134]....
        /*0d70*/ 	.word	0x0002eae0


	//   ....[135]....
        /*0d74*/ 	.word	0x0002eb30


	//   ....[136]....
        /*0d78*/ 	.word	0x0002eb90


	//   ....[137]....
        /*0d7c*/ 	.word	0x0002ec30


	//   ....[138]....
        /*0d80*/ 	.word	0x0002ecd0


	//   ....[139]....
        /*0d84*/ 	.word	0x0002ee00


	//   ....[140]....
        /*0d88*/ 	.word	0x0002eee0


	//   ....[141]....
        /*0d8c*/ 	.word	0x0002ef70


	//   ....[142]....
        /*0d90*/ 	.word	0x0002f050


	//   ....[143]....
        /*0d94*/ 	.word	0x0002f0e0


	//   ....[144]....
        /*0d98*/ 	.word	0x0002f1d0


	//   ....[145]....
        /*0d9c*/ 	.word	0x0002f260


	//   ....[146]....
        /*0da0*/ 	.word	0x0002f350


	//   ....[147]....
        /*0da4*/ 	.word	0x0002f3e0


	//   ....[148]....
        /*0da8*/ 	.word	0x0002f4c0


	//   ....[149]....
        /*0dac*/ 	.word	0x0002f5d0


	//   ....[150]....
        /*0db0*/ 	.word	0x0002f900


	//   ....[151]....
        /*0db4*/ 	.word	0x0002f9a0


	//   ....[152]....
        /*0db8*/ 	.word	0x0002fac0


	//   ....[153]....
        /*0dbc*/ 	.word	0x0002fb40


	//   ....[154]....
        /*0dc0*/ 	.word	0x0002fbc0


	//   ....[155]....
        /*0dc4*/ 	.word	0x0002fc40


	//   ....[156]....
        /*0dc8*/ 	.word	0x0002fcc0


	//   ....[157]....
        /*0dcc*/ 	.word	0x0002fd50


	//   ....[158]....
        /*0dd0*/ 	.word	0x0002fdf0


	//   ....[159]....
        /*0dd4*/ 	.word	0x0002fea0


	//   ....[160]....
        /*0dd8*/ 	.word	0x0002ff20


	//   ....[161]....
        /*0ddc*/ 	.word	0x0002ffa0


	//   ....[162]....
        /*0de0*/ 	.word	0x00030020


	//   ....[163]....
        /*0de4*/ 	.word	0x000300b0


	//   ....[164]....
        /*0de8*/ 	.word	0x00030130


	//   ....[165]....
        /*0dec*/ 	.word	0x000301d0


	//   ....[166]....
        /*0df0*/ 	.word	0x00030260


	//   ....[167]....
        /*0df4*/ 	.word	0x00030390


	//----- nvinfo : EIATTR_REG_RECONFIG
	.align		4
.L_359:
        /*0df8*/ 	.byte	0x01, 0x54
	.zero		2


	//----- nvinfo : EIATTR_SYSCALL_OFFSETS
	.align		4
        /*0dfc*/ 	.byte	0x04, 0x46
        /*0dfe*/ 	.short	(.L_361 - .L_360)


	//   ....[0]....
.L_360:
        /*0e00*/ 	.word	0x00001c20


	//   ....[1]....
        /*0e04*/ 	.word	0x00001d70


	//   ....[2]....
        /*0e08*/ 	.word	0x0000b350


	//   ....[3]....
        /*0e0c*/ 	.word	0x0000b670


	//   ....[4]....
        /*0e10*/ 	.word	0x00028600


	//   ....[5]....
        /*0e14*/ 	.word	0x00028760


	//   ....[6]....
        /*0e18*/ 	.word	0x00028860


	//   ....[7]....
        /*0e1c*/ 	.word	0x00029280


	//----- nvinfo : EIATTR_MBARRIER_INSTR_OFFSETS
	.align		4
.L_361:
        /*0e20*/ 	.byte	0x04, 0x39
        /*0e22*/ 	.short	(.L_363 - .L_362)


	//   ....[0]....
.L_362:
        /*0e24*/ 	.word	0x000002d0
        /*0e28*/ 	.word	0x000000ff
        /*0e2c*/ 	.word	0x00036800
        /*0e30*/ 	.short	0x0100
        /*0e32*/ 	.byte	0x08
	.zero		1


	//   ....[1]....
        /*0e34*/ 	.word	0x000002e0
        /*0e38*/ 	.word	0x000000ff
        /*0e3c*/ 	.word	0x00036820
        /*0e40*/ 	.short	0x0100
        /*0e42*/ 	.byte	0x08
	.zero		1


	//   ....[2]....
        /*0e44*/ 	.word	0x000003d0
        /*0e48*/ 	.word	0x000000ff
        /*0e4c*/ 	.word	0x00036830
        /*0e50*/ 	.short	0x0100
        /*0e52*/ 	.byte	0x08
	.zero		1


	//   ....[3]....
        /*0e54*/ 	.word	0x000003e0
        /*0e58*/ 	.word	0x000000ff
        /*0e5c*/ 	.word	0x00036840
        /*0e60*/ 	.short	0x0100
        /*0e62*/ 	.byte	0x08
	.zero		1


	//   ....[4]....
        /*0e64*/ 	.word	0x000003f0
        /*0e68*/ 	.word	0x000000ff
        /*0e6c*/ 	.word	0x00036838
        /*0e70*/ 	.short	0x0100
        /*0e72*/ 	.byte	0x08
	.zero		1


	//   ....[5]....
        /*0e74*/ 	.word	0x00000400
        /*0e78*/ 	.word	0x000000ff
        /*0e7c*/ 	.word	0x00036848
        /*0e80*/ 	.short	0x0100
        /*0e82*/ 	.byte	0x08
	.zero		1


	//   ....[6]....
        /*0e84*/ 	.word	0x00000530
        /*0e88*/ 	.word	0x000000ff
        /*0e8c*/ 	.word	0x00036850
        /*0e90*/ 	.short	0x0100
        /*0e92*/ 	.byte	0x08
	.zero		1


	//   ....[7]....
        /*0e94*/ 	.word	0x00000540
        /*0e98*/ 	.word	0x000000ff
        /*0e9c*/ 	.word	0x00036860
        /*0ea0*/ 	.short	0x0100
        /*0ea2*/ 	.byte	0x08
	.zero		1


	//   ....[8]....
        /*0ea4*/ 	.word	0x00000550
        /*0ea8*/ 	.word	0x000000ff
        /*0eac*/ 	.word	0x00036858
        /*0eb0*/ 	.short	0x0100
        /*0eb2*/ 	.byte	0x08
	.zero		1


	//   ....[9]....
        /*0eb4*/ 	.word	0x00000560
        /*0eb8*/ 	.word	0x000000ff
        /*0ebc*/ 	.word	0x00036868
        /*0ec0*/ 	.short	0x0100
        /*0ec2*/ 	.byte	0x08
	.zero		1


	//   ....[10]....
        /*0ec4*/ 	.word	0x00000650
        /*0ec8*/ 	.word	0x000000ff
        /*0ecc*/ 	.word	0x00036870
        /*0ed0*/ 	.short	0x0100
        /*0ed2*/ 	.byte	0x06
	.zero		1


	//   ....[11]....
        /*0ed4*/ 	.word	0x00000660
        /*0ed8*/ 	.word	0x000000ff
        /*0edc*/ 	.word	0x00036880
        /*0ee0*/ 	.short	0x0100
        /*0ee2*/ 	.byte	0x06
	.zero		1


	//   ....[12]....
        /*0ee4*/ 	.word	0x00000670
        /*0ee8*/ 	.word	0x000000ff
        /*0eec*/ 	.word	0x00036878
        /*0ef0*/ 	.short	0x0100
        /*0ef2*/ 	.byte	0x06
	.zero		1


	//   ....[13]....
        /*0ef4*/ 	.word	0x00000680
        /*0ef8*/ 	.word	0x000000ff
        /*0efc*/ 	.word	0x00036888
        /*0f00*/ 	.short	0x0100
        /*0f02*/ 	.byte	0x06
	.zero		1


	//   ....[14]....
        /*0f04*/ 	.word	0x000007b0
        /*0f08*/ 	.word	0x000000ff
        /*0f0c*/ 	.word	0x00036890
        /*0f10*/ 	.short	0x0100
        /*0f12*/ 	.byte	0x08
	.zero		1


	//   ....[15]....
        /*0f14*/ 	.word	0x000007c0
        /*0f18*/ 	.word	0x000000ff
        /*0f1c*/ 	.word	0x000368a0
        /*0f20*/ 	.short	0x0100
        /*0f22*/ 	.byte	0x08
	.zero		1


	//   ....[16]....
        /*0f24*/ 	.word	0x000007d0
        /*0f28*/ 	.word	0x000000ff
        /*0f2c*/ 	.word	0x00036898
        /*0f30*/ 	.short	0x0100
        /*0f32*/ 	.byte	0x08
	.zero		1


	//   ....[17]....
        /*0f34*/ 	.word	0x000007e0
        /*0f38*/ 	.word	0x000000ff
        /*0f3c*/ 	.word	0x000368a8
        /*0f40*/ 	.short	0x0100
        /*0f42*/ 	.byte	0x08
	.zero		1


	//   ....[18]....
        /*0f44*/ 	.word	0x00000910
        /*0f48*/ 	.word	0x000000ff
        /*0f4c*/ 	.word	0x000368b0
        /*0f50*/ 	.short	0x0100
        /*0f52*/ 	.byte	0x08
	.zero		1


	//   ....[19]....
        /*0f54*/ 	.word	0x00000920
        /*0f58*/ 	.word	0x000000ff
        /*0f5c*/ 	.word	0x000368c0
        /*0f60*/ 	.short	0x0100
        /*0f62*/ 	.byte	0x08
	.zero		1


	//   ....[20]....
        /*0f64*/ 	.word	0x00000930
        /*0f68*/ 	.word	0x000000ff
        /*0f6c*/ 	.word	0x000368b8
        /*0f70*/ 	.short	0x0100
        /*0f72*/ 	.byte	0x08
	.zero		1


	//   ....[21]....
        /*0f74*/ 	.word	0x00000940
        /*0f78*/ 	.word	0x000000ff
        /*0f7c*/ 	.word	0x000368c8
        /*0f80*/ 	.short	0x0100
        /*0f82*/ 	.byte	0x08
	.zero		1


	//   ....[22]....
        /*0f84*/ 	.word	0x000038f0
        /*0f88*/ 	.word	0x00000060
        /*0f8c*/ 	.word	0x00036890
        /*0f90*/ 	.short	0x010a
        /*0f92*/ 	.byte	0x3f
	.zero		1


	//   ....[23]....
        /*0f94*/ 	.word	0x00006ea0
        /*0f98*/ 	.word	0x00000060
        /*0f9c*/ 	.word	0x00036890
        /*0fa0*/ 	.short	0x010a
        /*0fa2*/ 	.byte	0x3f
	.zero		1


	//   ....[24]....
        /*0fa4*/ 	.word	0x0000a1c0
        /*0fa8*/ 	.word	0x00000060
        /*0fac*/ 	.word	0x00036890
        /*0fb0*/ 	.short	0x010a
        /*0fb2*/ 	.byte	0x3f
	.zero		1


	//   ....[25]....
        /*0fb4*/ 	.word	0x0000a590
        /*0fb8*/ 	.word	0x00000028
        /*0fbc*/ 	.word	0x00000000
        /*0fc0*/ 	.short	0x0101
        /*0fc2*/ 	.byte	0x3f
	.zero		1


	//   ....[26]....
        /*0fc4*/ 	.word	0x0000a5d0
        /*0fc8*/ 	.word	0x00000060
        /*0fcc*/ 	.word	0x000368b0
        /*0fd0*/ 	.short	0x010a
        /*0fd2*/ 	.byte	0x3f
	.zero		1


	//   ....[27]....
        /*0fd4*/ 	.word	0x0000ac40
        /*0fd8*/ 	.word	0x00000060
        /*0fdc*/ 	.word	0x00000000
        /*0fe0*/ 	.short	0x0101
        /*0fe2*/ 	.byte	0x3f
	.zero		1


	//   ....[28]....
        /*0fe4*/ 	.word	0x0000b3d0
        /*0fe8*/ 	.word	0x00000010
        /*0fec*/ 	.word	0x00036800
        /*0ff0*/ 	.short	0x010a
        /*0ff2*/ 	.byte	0x3f
	.zero		1


	//   ....[29]....
        /*0ff4*/ 	.word	0x0000b420
        /*0ff8*/ 	.word	0x00000010
        /*0ffc*/ 	.word	0x00036800
        /*1000*/ 	.short	0x010a
        /*1002*/ 	.byte	0x3f
	.zero		1


	//   ....[30]....
        /*1004*/ 	.word	0x0000c910
        /*1008*/ 	.word	0x00000010
        /*100c*/ 	.word	0x00036800
        /*1010*/ 	.short	0x010a
        /*1012*/ 	.byte	0x3f
	.zero		1


	//   ....[31]....
        /*1014*/ 	.word	0x0000ff60
        /*1018*/ 	.word	0x00000010
        /*101c*/ 	.word	0x00036800
        /*1020*/ 	.short	0x010a
        /*1022*/ 	.byte	0x3f
	.zero		1


	//   ....[32]....
        /*1024*/ 	.word	0x00012c20
        /*1028*/ 	.word	0x00000003
        /*102c*/ 	.word	0x00036830
        /*1030*/ 	.short	0x010a
        /*1032*/ 	.byte	0x3f
	.zero		1


	//   ....[33]....
        /*1034*/ 	.word	0x00012c90
        /*1038*/ 	.word	0x00000003
        /*103c*/ 	.word	0x00036830
        /*1040*/ 	.short	0x010a
        /*1042*/ 	.byte	0x3f
	.zero		1


	//   ....[34]....
        /*1044*/ 	.word	0x000170f0
        /*1048*/ 	.word	0x00000006
        /*104c*/ 	.word	0x00000000
        /*1050*/ 	.short	0x0101
        /*1052*/ 	.byte	0x3f
	.zero		1


	//   ....[35]....
        /*1054*/ 	.word	0x00017c10
        /*1058*/ 	.word	0x0000000d
        /*105c*/ 	.word	0x00036830
        /*1060*/ 	.short	0x010a
        /*1062*/ 	.byte	0x3f
	.zero		1


	//   ....[36]....
        /*1064*/ 	.word	0x00017c90
        /*1068*/ 	.word	0x0000000d
        /*106c*/ 	.word	0x00036830
        /*1070*/ 	.short	0x010a
        /*1072*/ 	.byte	0x3f
	.zero		1


	//   ....[37]....
        /*1074*/ 	.word	0x0001b300
        /*1078*/ 	.word	0x0000000b
        /*107c*/ 	.word	0x00036850
        /*1080*/ 	.short	0x010a
        /*1082*/ 	.byte	0x3f
	.zero		1


	//   ....[38]....
        /*1084*/ 	.word	0x0001b350
        /*1088*/ 	.word	0x0000000b
        /*108c*/ 	.word	0x00036850
        /*1090*/ 	.short	0x010a
        /*1092*/ 	.byte	0x3f
	.zero		1


	//   ....[39]....
        /*1094*/ 	.word	0x0001cb00
        /*1098*/ 	.word	0x0000000d
        /*109c*/ 	.word	0x00000000
        /*10a0*/ 	.short	0x0101
        /*10a2*/ 	.byte	0x3f
	.zero		1


	//   ....[40]....
        /*10a4*/ 	.word	0x0001cb30
        /*10a8*/ 	.word	0x0000000b
        /*10ac*/ 	.word	0x00000000
        /*10b0*/ 	.short	0x0101
        /*10b2*/ 	.byte	0x3f
	.zero		1


	//   ....[41]....
        /*10b4*/ 	.word	0x0001d1f0
        /*10b8*/ 	.word	0x00000004
        /*10bc*/ 	.word	0x00036830
        /*10c0*/ 	.short	0x010a
        /*10c2*/ 	.byte	0x3f
	.zero		1


	//   ....[42]....
        /*10c4*/ 	.word	0x0001d270
        /*10c8*/ 	.word	0x00000004
        /*10cc*/ 	.word	0x00036830
        /*10d0*/ 	.short	0x010a
        /*10d2*/ 	.byte	0x3f
	.zero		1


	//   ....[43]....
        /*10d4*/ 	.word	0x000208e0
        /*10d8*/ 	.word	0x0000000b
        /*10dc*/ 	.word	0x00036850
        /*10e0*/ 	.short	0x010a
        /*10e2*/ 	.byte	0x3f
	.zero		1


	//   ....[44]....
        /*10e4*/ 	.word	0x00020930
        /*10e8*/ 	.word	0x0000000b
        /*10ec*/ 	.word	0x00036850
        /*10f0*/ 	.short	0x010a
        /*10f2*/ 	.byte	0x3f
	.zero		1


	//   ....[45]....
        /*10f4*/ 	.word	0x000218f0
        /*10f8*/ 	.word	0x0000007c
        /*10fc*/ 	.word	0x00000000
        /*1100*/ 	.short	0x0101
        /*1102*/ 	.byte	0x3f
	.zero		1


	//   ....[46]....
        /*1104*/ 	.word	0x00021950
        /*1108*/ 	.word	0x0000000b
        /*110c*/ 	.word	0x00000000
        /*1110*/ 	.short	0x0101
        /*1112*/ 	.byte	0x3f
	.zero		1


	//   ....[47]....
        /*1114*/ 	.word	0x000224d0
        /*1118*/ 	.word	0x00000008
        /*111c*/ 	.word	0x00036850
        /*1120*/ 	.short	0x010a
        /*1122*/ 	.byte	0x3f
	.zero		1


	//   ....[48]....
        /*1124*/ 	.word	0x00022570
        /*1128*/ 	.word	0x00000008
        /*112c*/ 	.word	0x00036850
        /*1130*/ 	.short	0x010a
        /*1132*/ 	.byte	0x3f
	.zero		1


	//   ....[49]....
        /*1134*/ 	.word	0x00022ac0
        /*1138*/ 	.word	0x0000000c
        /*113c*/ 	.word	0x00000000
        /*1140*/ 	.short	0x0101
        /*1142*/ 	.byte	0x3f
	.zero		1


	//   ....[50]....
        /*1144*/ 	.word	0x000246d0
        /*1148*/ 	.word	0x00000000
        /*114c*/ 	.word	0x00000000
        /*1150*/ 	.short	0x0101
        /*1152*/ 	.byte	0x3f
	.zero		1


	//   ....[51]....
        /*1154*/ 	.word	0x00026e90
        /*1158*/ 	.word	0x00000005
        /*115c*/ 	.word	0x00036820
        /*1160*/ 	.short	0x010a
        /*1162*/ 	.byte	0x3f
	.zero		1


	//   ....[52]....
        /*1164*/ 	.word	0x00026f70
        /*1168*/ 	.word	0x00000006
        /*116c*/ 	.word	0x000368a0
        /*1170*/ 	.short	0x010a
        /*1172*/ 	.byte	0x3f
	.zero		1


	//   ....[53]....
        /*1174*/ 	.word	0x000273c0
        /*1178*/ 	.word	0x00000006
        /*117c*/ 	.word	0x000368c0
        /*1180*/ 	.short	0x010a
        /*1182*/ 	.byte	0x3f
	.zero		1


	//   ....[54]....
        /*1184*/ 	.word	0x00027960
        /*1188*/ 	.word	0x00000007
        /*118c*/ 	.word	0x000368a0
        /*1190*/ 	.short	0x010a
        /*1192*/ 	.byte	0x3f
	.zero		1


	//   ....[55]....
        /*1194*/ 	.word	0x00027da0
        /*1198*/ 	.word	0x00000007
        /*119c*/ 	.word	0x000368c0
        /*11a0*/ 	.short	0x010a
        /*11a2*/ 	.byte	0x3f
	.zero		1


	//   ....[56]....
        /*11a4*/ 	.word	0x00028cb0
        /*11a8*/ 	.word	0x00000000
        /*11ac*/ 	.word	0x00036840
        /*11b0*/ 	.short	0x010a
        /*11b2*/ 	.byte	0x3f
	.zero		1


	//   ....[57]....
        /*11b4*/ 	.word	0x00029d00
        /*11b8*/ 	.word	0x00000009
        /*11bc*/ 	.word	0x00036800
        /*11c0*/ 	.short	0x0107
        /*11c2*/ 	.byte	0x3f
	.zero		1


	//   ....[58]....
        /*11c4*/ 	.word	0x00029e10
        /*11c8*/ 	.word	0x00000002
        /*11cc*/ 	.word	0x00036800
        /*11d0*/ 	.short	0x0101
        /*11d2*/ 	.byte	0x3f
	.zero		1


	//   ....[59]....
        /*11d4*/ 	.word	0x00029e30
        /*11d8*/ 	.word	0x00000002
        /*11dc*/ 	.word	0x00036820
        /*11e0*/ 	.short	0x010a
        /*11e2*/ 	.byte	0x3f
	.zero		1


	//   ....[60]....
        /*11e4*/ 	.word	0x0002a190
        /*11e8*/ 	.word	0x00000003
        /*11ec*/ 	.word	0x00036840
        /*11f0*/ 	.short	0x010a
        /*11f2*/ 	.byte	0x3f
	.zero		1


	//   ....[61]....
        /*11f4*/ 	.word	0x0002a650
        /*11f8*/ 	.word	0x00000003
        /*11fc*/ 	.word	0x00000060
        /*1200*/ 	.short	0x010a
        /*1202*/ 	.byte	0x3f
	.zero		1


	//   ....[62]....
        /*1204*/ 	.word	0x0002ae30
        /*1208*/ 	.word	0x00000003
        /*120c*/ 	.word	0x00036840
        /*1210*/ 	.short	0x010a
        /*1212*/ 	.byte	0x3f
	.zero		1


	//   ....[63]....
        /*1214*/ 	.word	0x0002b2f0
        /*1218*/ 	.word	0x00000002
        /*121c*/ 	.word	0x00000060
        /*1220*/ 	.short	0x010a
        /*1222*/ 	.byte	0x3f
	.zero		1


	//   ....[64]....
        /*1224*/ 	.word	0x0002ba10
        /*1228*/ 	.word	0x00000002
        /*122c*/ 	.word	0x00036840
        /*1230*/ 	.short	0x010a
        /*1232*/ 	.byte	0x3f
	.zero		1


	//   ....[65]....
        /*1234*/ 	.word	0x0002bed0
        /*1238*/ 	.word	0x00000002
        /*123c*/ 	.word	0x00000060
        /*1240*/ 	.short	0x010a
        /*1242*/ 	.byte	0x3f
	.zero		1


	//   ....[66]....
        /*1244*/ 	.word	0x0002c580
        /*1248*/ 	.word	0x00000000
        /*124c*/ 	.word	0x00036860
        /*1250*/ 	.short	0x010a
        /*1252*/ 	.byte	0x3f
	.zero		1


	//   ....[67]....
        /*1254*/ 	.word	0x0002d7a0
        /*1258*/ 	.word	0x00000000
        /*125c*/ 	.word	0x00036820
        /*1260*/ 	.short	0x010a
        /*1262*/ 	.byte	0x3f
	.zero		1


	//   ....[68]....
        /*1264*/ 	.word	0x0002d970
        /*1268*/ 	.word	0x00000006
        /*126c*/ 	.word	0x00000000
        /*1270*/ 	.short	0x010a
        /*1272*/ 	.byte	0x3f
	.zero		1


	//   ....[69]....
        /*1274*/ 	.word	0x0002d9e0
        /*1278*/ 	.word	0x00000007
        /*127c*/ 	.word	0x00000000
        /*1280*/ 	.short	0x010a
        /*1282*/ 	.byte	0x3f
	.zero		1


	//   ....[70]....
        /*1284*/ 	.word	0x0002da50
        /*1288*/ 	.word	0x00000004
        /*128c*/ 	.word	0x00000000
        /*1290*/ 	.short	0x010a
        /*1292*/ 	.byte	0x3f
	.zero		1


	//   ....[71]....
        /*1294*/ 	.word	0x0002da80
        /*1298*/ 	.word	0x00000003
        /*129c*/ 	.word	0x00000000
        /*12a0*/ 	.short	0x010a
        /*12a2*/ 	.byte	0x3f
	.zero		1


	//   ....[72]....
        /*12a4*/ 	.word	0x0002dae0
        /*12a8*/ 	.word	0x00000060
        /*12ac*/ 	.word	0x00036890
        /*12b0*/ 	.short	0x010a
        /*12b2*/ 	.byte	0x3f
	.zero		1


	//   ....[73]....
        /*12b4*/ 	.word	0x0002db30
        /*12b8*/ 	.word	0x00000060
        /*12bc*/ 	.word	0x00036890
        /*12c0*/ 	.short	0x010a
        /*12c2*/ 	.byte	0x3f
	.zero		1


	//   ....[74]....
        /*12c4*/ 	.word	0x0002db80
        /*12c8*/ 	.word	0x00000060
        /*12cc*/ 	.word	0x00036890
        /*12d0*/ 	.short	0x010a
        /*12d2*/ 	.byte	0x3f
	.zero		1


	//   ....[75]....
        /*12d4*/ 	.word	0x0002dbd0
        /*12d8*/ 	.word	0x00000060
        /*12dc*/ 	.word	0x000368b0
        /*12e0*/ 	.short	0x010a
        /*12e2*/ 	.byte	0x3f
	.zero		1


	//   ....[76]....
        /*12e4*/ 	.word	0x0002dfb0
        /*12e8*/ 	.word	0x00000010
        /*12ec*/ 	.word	0x00036800
        /*12f0*/ 	.short	0x010a
        /*12f2*/ 	.byte	0x3f
	.zero		1


	//   ....[77]....
        /*12f4*/ 	.word	0x0002e3c0
        /*12f8*/ 	.word	0x00000010
        /*12fc*/ 	.word	0x00036800
        /*1300*/ 	.short	0x010a
        /*1302*/ 	.byte	0x3f
	.zero		1


	//   ....[78]....
        /*1304*/ 	.word	0x0002e410
        /*1308*/ 	.word	0x00000003
        /*130c*/ 	.word	0x00036830
        /*1310*/ 	.short	0x010a
        /*1312*/ 	.byte	0x3f
	.zero		1


	//   ....[79]....
        /*1314*/ 	.word	0x0002e460
        /*1318*/ 	.word	0x0000000d
        /*131c*/ 	.word	0x00036830
        /*1320*/ 	.short	0x010a
        /*1322*/ 	.byte	0x3f
	.zero		1


	//   ....[80]....
        /*1324*/ 	.word	0x0002e4b0
        /*1328*/ 	.word	0x0000000b
        /*132c*/ 	.word	0x00036850
        /*1330*/ 	.short	0x010a
        /*1332*/ 	.byte	0x3f
	.zero		1


	//   ....[81]....
        /*1334*/ 	.word	0x0002e500
        /*1338*/ 	.word	0x00000004
        /*133c*/ 	.word	0x00036830
        /*1340*/ 	.short	0x010a
        /*1342*/ 	.byte	0x3f
	.zero		1


	//   ....[82]....
        /*1344*/ 	.word	0x0002e550
        /*1348*/ 	.word	0x0000000b
        /*134c*/ 	.word	0x00036850
        /*1350*/ 	.short	0x010a
        /*1352*/ 	.byte	0x3f
	.zero		1


	//   ....[83]....
        /*1354*/ 	.word	0x0002e5a0
        /*1358*/ 	.word	0x00000008
        /*135c*/ 	.word	0x00036850
        /*1360*/ 	.short	0x010a
        /*1362*/ 	.byte	0x3f
	.zero		1


	//   ....[84]....
        /*1364*/ 	.word	0x0002e750
        /*1368*/ 	.word	0x00000004
        /*136c*/ 	.word	0x00036820
        /*1370*/ 	.short	0x010a
        /*1372*/ 	.byte	0x3f
	.zero		1


	//   ....[85]....
        /*1374*/ 	.word	0x0002e7a0
        /*1378*/ 	.word	0x00000006
        /*137c*/ 	.word	0x000368a0
        /*1380*/ 	.short	0x010a
        /*1382*/ 	.byte	0x3f
	.zero		1


	//   ....[86]....
        /*1384*/ 	.word	0x0002e7f0
        /*1388*/ 	.word	0x00000006
        /*138c*/ 	.word	0x000368c0
        /*1390*/ 	.short	0x010a
        /*1392*/ 	.byte	0x3f
	.zero		1


	//   ....[87]....
        /*1394*/ 	.word	0x0002e840
        /*1398*/ 	.word	0x00000007
        /*139c*/ 	.word	0x000368a0
        /*13a0*/ 	.short	0x010a
        /*13a2*/ 	.byte	0x3f
	.zero		1


	//   ....[88]....
        /*13a4*/ 	.word	0x0002e890
        /*13a8*/ 	.word	0x00000007
        /*13ac*/ 	.word	0x000368c0
        /*13b0*/ 	.short	0x010a
        /*13b2*/ 	.byte	0x3f
	.zero		1


	//   ....[89]....
        /*13b4*/ 	.word	0x0002ea30
        /*13b8*/ 	.word	0x00000000
        /*13bc*/ 	.word	0x00036840
        /*13c0*/ 	.short	0x010a
        /*13c2*/ 	.byte	0x3f
	.zero		1


	//   ....[90]....
        /*13c4*/ 	.word	0x0002f620
        /*13c8*/ 	.word	0x00000002
        /*13cc*/ 	.word	0x00036820
        /*13d0*/ 	.short	0x010a
        /*13d2*/ 	.byte	0x3f
	.zero		1


	//   ....[91]....
        /*13d4*/ 	.word	0x0002f670
        /*13d8*/ 	.word	0x00000003
        /*13dc*/ 	.word	0x00036840
        /*13e0*/ 	.short	0x010a
        /*13e2*/ 	.byte	0x3f
	.zero		1


	//   ....[92]....
        /*13e4*/ 	.word	0x0002f6c0
        /*13e8*/ 	.word	0x00000003
        /*13ec*/ 	.word	0x00000060
        /*13f0*/ 	.short	0x010a
        /*13f2*/ 	.byte	0x3f
	.zero		1


	//   ....[93]....
        /*13f4*/ 	.word	0x0002f710
        /*13f8*/ 	.word	0x00000003
        /*13fc*/ 	.word	0x00036840
        /*1400*/ 	.short	0x010a
        /*1402*/ 	.byte	0x3f
	.zero		1


	//   ....[94]....
        /*1404*/ 	.word	0x0002f760
        /*1408*/ 	.word	0x00000002
        /*140c*/ 	.word	0x00000060
        /*1410*/ 	.short	0x010a
        /*1412*/ 	.byte	0x3f
	.zero		1


	//   ....[95]....
        /*1414*/ 	.word	0x0002f7b0
        /*1418*/ 	.word	0x00000002
        /*141c*/ 	.word	0x00036840
        /*1420*/ 	.short	0x010a
        /*1422*/ 	.byte	0x3f
	.zero		1


	//   ....[96]....
        /*1424*/ 	.word	0x0002f800
        /*1428*/ 	.word	0x00000002
        /*142c*/ 	.word	0x00000060
        /*1430*/ 	.short	0x010a
        /*1432*/ 	.byte	0x3f
	.zero		1


	//   ....[97]....
        /*1434*/ 	.word	0x0002f850
        /*1438*/ 	.word	0x00000000
        /*143c*/ 	.word	0x00036860
        /*1440*/ 	.short	0x010a
        /*1442*/ 	.byte	0x3f
	.zero		1


	//   ....[98]....
        /*1444*/ 	.word	0x000302b0
        /*1448*/ 	.word	0x00000000
        /*144c*/ 	.word	0x00036820
        /*1450*/ 	.short	0x010a
        /*1452*/ 	.byte	0x3f
	.zero		1


	//   ....[99]....
        /*1454*/ 	.word	0x00030450
        /*1458*/ 	.word	0x00000006
        /*145c*/ 	.word	0x00000000
        /*1460*/ 	.short	0x010a
        /*1462*/ 	.byte	0x3f
	.zero		1


	//   ....[100]....
        /*1464*/ 	.word	0x000304a0
        /*1468*/ 	.word	0x00000007
        /*146c*/ 	.word	0x00000000
        /*1470*/ 	.short	0x010a
        /*1472*/ 	.byte	0x3f
	.zero		1


	//   ....[101]....
        /*1474*/ 	.word	0x000304f0
        /*1478*/ 	.word	0x00000004
        /*147c*/ 	.word	0x00000000
        /*1480*/ 	.short	0x010a
        /*1482*/ 	.byte	0x3f
	.zero		1


	//----- nvinfo : EIATTR_NUM_MBARRIERS
	.align		4
.L_363:
        /*1484*/ 	.byte	0x03, 0x38
        /*1486*/ 	.short	0x0016


	//----- nvinfo : EIATTR_EXIT_INSTR_OFFSETS
	.align		4
        /*1488*/ 	.byte	0x04, 0x1c
        /*148a*/ 	.short	(.L_365 - .L_364)


	//   ....[0]....
.L_364:
        /*148c*/ 	.word	0x0002dad0


	//----- nvinfo : EIATTR_MAX_THREADS
	.align		4
.L_365:
        /*1490*/ 	.byte	0x04, 0x05
        /*1492*/ 	.short	(.L_367 - .L_366)
.L_366:
        /*1494*/ 	.word	0x00000180
        /*1498*/ 	.word	0x00000001
        /*149c*/ 	.word	0x00000001


	//----- nvinfo : EIATTR_CRS_STACK_SIZE
	.align		4
.L_367:
        /*14a0*/ 	.byte	0x04, 0x1e
        /*14a2*/ 	.short	(.L_369 - .L_368)
.L_368:
        /*14a4*/ 	.word	0x00000000


	//----- nvinfo : EIATTR_CBANK_PARAM_SIZE
	.align		4
.L_369:
        /*14a8*/ 	.byte	0x03, 0x19
        /*14aa*/ 	.short	0x0af0


	//----- nvinfo : EIATTR_PARAM_CBANK
	.align		4
        /*14ac*/ 	.byte	0x04, 0x0a
        /*14ae*/ 	.short	(.L_371 - .L_370)
	.align		4
.L_370:
        /*14b0*/ 	.word	index@(.nv.constant0._ZN7cutlass13device_kernelIN5flash11enable_sm90INS1_16FlashAttnFwdSm90INS1_25CollectiveMainloopFwdSm90ILi2EN4cute5tupleIJNS5_1CILi1EEES8_S8_EEENS6_IJNS7_ILi128EEENS7_ILi112EEENS7_ILi192EEEEEELi192ENS_10bfloat16_tEfNS_4arch4Sm90ELb1ELb0ELb0ELb1ELb0ELb1ELb0ELb1ELb1ELb1ELb0ELb0EEENS1_21CollectiveEpilogueFwdINS6_IJSA_SC_SB_EEES9_SE_SG_Li256ELb1ELb1ELb0ELb0EEENS1_36VarlenDynamicPersistentTileSchedulerILi128ELi112ELi256ELi128ELb0ELb1ELb1ELb1ELb1ELb1EEEEEEEEEvNT_6ParamsE)
        /*14b4*/ 	.short	0x0210
        /*14b6*/ 	.short	0x0af0


	//----- nvinfo : EIATTR_SW_WAR
	.align		4
.L_371:
        /*14b8*/ 	.byte	0x04, 0x36
        /*14ba*/ 	.short	(.L_373 - .L_372)
.L_372:
        /*14bc*/ 	.word	0x00000008
.L_373:


//--------------------- .nv.callgraph             --------------------------
	.section	.nv.callgraph,"",@"SHT_CUDA_CALLGRAPH"
	.align	4
	.sectionentsize	8
	.align		4
        /*0000*/ 	.word	0x00000000
	.align		4
        /*0004*/ 	.word	0xffffffff
	.align		4
        /*0008*/ 	.word	index@(_ZN7cutlass13device_kernelIN5flash11enable_sm90INS1_16FlashAttnFwdSm90INS1_25CollectiveMainloopFwdSm90ILi2EN4cute5tupleIJNS5_1CILi1EEES8_S8_EEENS6_IJNS7_ILi128EEENS7_ILi112EEENS7_ILi192EEEEEELi192ENS_10bfloat16_tEfNS_4arch4Sm90ELb0ELb0ELb0ELb0ELb0ELb0ELb0ELb1ELb1ELb1ELb0ELb0EEENS1_21CollectiveEpilogueFwdINS6_IJSA_SC_SB_EEES9_SE_SG_Li256ELb0ELb1ELb0ELb0EEENS1_29StaticPersistentTileSchedulerILb0EEEEEEEEEvNT_6ParamsE)
	.align		4
        /*000c*/ 	.word	index@(__assertfail)
	.align		4
        /*0010*/ 	.word	index@(_ZN7cutlass13device_kernelIN5flash11enable_sm90INS1_16FlashAttnFwdSm90INS1_25CollectiveMainloopFwdSm90ILi2EN4cute5tupleIJNS5_1CILi2EEENS7_ILi1EEES9_EEENS6_IJNS7_ILi128EEENS7_ILi112EEENS7_ILi192EEEEEELi192ENS_10bfloat16_tEfNS_4arch4Sm90ELb0ELb0ELb0ELb0ELb0ELb0ELb0ELb1ELb1ELb1ELb0ELb0EEENS1_21CollectiveEpilogueFwdINS6_IJSB_SD_SC_EEESA_SF_SH_Li256ELb0ELb1ELb0ELb0EEENS1_29StaticPersistentTileSchedulerILb0EEEEEEEEEvNT_6ParamsE)
	.align		4
        /*0014*/ 	.word	index@(__assertfail)
	.align		4
        /*0018*/ 	.word	index@(_ZN7cutlass13device_kernelIN5flash11enable_sm90INS1_16FlashAttnFwdSm90INS1_25CollectiveMainloopFwdSm90ILi2EN4cute5tupleIJNS5_1CILi1EEES8_S8_EEENS6_IJNS7_ILi128EEENS7_ILi112EEENS7_ILi192EEEEEELi192ENS_10bfloat16_tEfNS_4arch4Sm90ELb0ELb0ELb0ELb1ELb0ELb0ELb0ELb1ELb1ELb1ELb0ELb0EEENS1_21CollectiveEpilogueFwdINS6_IJSA_SC_SB_EEES9_SE_SG_Li256ELb1ELb1ELb0ELb0EEENS1_36VarlenDynamicPersistentTileSchedulerILi128ELi112ELi256ELi128ELb0ELb1ELb1ELb0ELb1ELb1EEEEEEEEEvNT_6ParamsE)
	.align		4
        /*001c*/ 	.word	index@(__assertfail)
	.align		4
        /*0020*/ 	.word	index@(_ZN7cutlass13device_kernelIN5flash11enable_sm90INS1_16FlashAttnFwdSm90INS1_25CollectiveMainloopFwdSm90ILi2EN4cute5tupleIJNS5_1CILi1EEES8_S8_EEENS6_IJNS7_ILi128EEENS7_ILi112EEENS7_ILi192EEEEEELi192ENS_10bfloat16_tEfNS_4arch4Sm90ELb0ELb0ELb0ELb1ELb0ELb1ELb0ELb1ELb1ELb1ELb0ELb0EEENS1_21CollectiveEpilogueFwdINS6_IJSA_SC_SB_EEES9_SE_SG_Li256ELb1ELb1ELb0ELb0EEENS1_36VarlenDynamicPersistentTileSchedulerILi128ELi112ELi256ELi128ELb0ELb1ELb1ELb0ELb1ELb1EEEEEEEEEvNT_6ParamsE)
	.align		4
        /*0024*/ 	.word	index@(__assertfail)
	.align		4
        /*0028*/ 	.word	index@(_ZN7cutlass13device_kernelIN5flash11enable_sm90INS1_16FlashAttnFwdSm90INS1_25CollectiveMainloopFwdSm90ILi2EN4cute5tupleIJNS5_1CILi1EEES8_S8_EEENS6_IJNS7_ILi128EEENS7_ILi96EEENS7_ILi192EEEEEELi192ENS_10bfloat16_tEfNS_4arch4Sm90ELb0ELb1ELb0ELb0ELb0ELb0ELb0ELb1ELb1ELb1ELb0ELb0EEENS1_21CollectiveEpilogueFwdINS6_IJSA_SC_SB_EEES9_SE_SG_Li256ELb0ELb1ELb0ELb0EEENS1_30DynamicPersistentTileSchedulerILi256ELi128ELb0ELb1ELb1EEEEEEEEEvNT_6ParamsE)
	.align		4
        /*002c*/ 	.word	index@(__assertfail)
	.align		4
        /*0030*/ 	.word	index@(_ZN7cutlass13device_kernelIN5flash11enable_sm90INS1_16FlashAttnFwdSm90INS1_25CollectiveMainloopFwdSm90ILi2EN4cute5tupleIJNS5_1CILi1EEES8_S8_EEENS6_IJNS7_ILi128EEENS7_ILi96EEENS7_ILi192EEEEEELi192ENS_10bfloat16_tEfNS_4arch4Sm90ELb0ELb1ELb0ELb1ELb0ELb0ELb0ELb1ELb1ELb1ELb0ELb0EEENS1_21CollectiveEpilogueFwdINS6_IJSA_SC_SB_EEES9_SE_SG_Li256ELb1ELb1ELb0ELb0EEENS1_36VarlenDynamicPersistentTileSchedulerILi128ELi96ELi256ELi128ELb0ELb1ELb1ELb1ELb0ELb1EEEEEEEEEvNT_6ParamsE)
	.align		4
        /*0034*/ 	.word	index@(__assertfail)
	.align		4
        /*0038*/ 	.word	index@(_ZN7cutlass13device_kernelIN5flash11enable_sm90INS1_16FlashAttnFwdSm90INS1_25CollectiveMainloopFwdSm90ILi2EN4cute5tupleIJNS5_1CILi1EEES8_S8_EEENS6_IJNS7_ILi128EEENS7_ILi96EEENS7_ILi192EEEEEELi192ENS_10bfloat16_tEfNS_4arch4Sm90ELb0ELb1ELb0ELb1ELb0ELb1ELb0ELb1ELb1ELb1ELb0ELb0EEENS1_21CollectiveEpilogueFwdINS6_IJSA_SC_SB_EEES9_SE_SG_Li256ELb1ELb1ELb0ELb0EEENS1_36VarlenDynamicPersistentTileSchedulerILi128ELi96ELi256ELi128ELb0ELb1ELb1ELb1ELb0ELb1EEEEEEEEEvNT_6ParamsE)
	.align		4
        /*003c*/ 	.word	index@(__assertfail)
	.align		4
        /*0040*/ 	.word	index@(_ZN7cutlass13device_kernelIN5flash11enable_sm90INS1_16FlashAttnFwdSm90INS1_25CollectiveMainloopFwdSm90ILi2EN4cute5tupleIJNS5_1CILi1EEES8_S8_EEENS6_IJNS7_ILi128EEENS7_ILi112EEENS7_ILi192EEEEEELi192ENS_10bfloat16_tEfNS_4arch4Sm90ELb1ELb0ELb0ELb0ELb0ELb0ELb0ELb1ELb1ELb1ELb0ELb0EEENS1_21CollectiveEpilogueFwdINS6_IJSA_SC_SB_EEES9_SE_SG_Li256ELb0ELb1ELb0ELb0EEENS1_30DynamicPersistentTileSchedulerILi256ELi128ELb0ELb1ELb1EEEEEEEEEvNT_6ParamsE)
	.align		4
        /*0044*/ 	.word	index@(__assertfail)
	.align		4
        /*0048*/ 	.word	index@(_ZN7cutlass13device_kernelIN5flash11enable_sm90INS1_16FlashAttnFwdSm90INS1_25CollectiveMainloopFwdSm90ILi2EN4cute5tupleIJNS5_1CILi1EEES8_S8_EEENS6_IJNS7_ILi128EEENS7_ILi112EEENS7_ILi192EEEEEELi192ENS_10bfloat16_tEfNS_4arch4Sm90ELb1ELb0ELb0ELb1ELb0ELb0ELb0ELb1ELb1ELb1ELb0ELb0EEENS1_21CollectiveEpilogueFwdINS6_IJSA_SC_SB_EEES9_SE_SG_Li256ELb1ELb1ELb0ELb0EEENS1_36VarlenDynamicPersistentTileSchedulerILi128ELi112ELi256ELi128ELb0ELb1ELb1ELb1ELb1ELb1EEEEEEEEEvNT_6ParamsE)
	.align		4
        /*004c*/ 	.word	index@(__assertfail)
	.align		4
        /*0050*/ 	.word	index@(_ZN7cutlass13device_kernelIN5flash11enable_sm90INS1_16FlashAttnFwdSm90INS1_25CollectiveMainloopFwdSm90ILi2EN4cute5tupleIJNS5_1CILi1EEES8_S8_EEENS6_IJNS7_ILi128EEENS7_ILi112EEENS7_ILi192EEEEEELi192ENS_10bfloat16_tEfNS_4arch4Sm90ELb1ELb0ELb0ELb1ELb0ELb1ELb0ELb1ELb1ELb1ELb0ELb0EEENS1_21CollectiveEpilogueFwdINS6_IJSA_SC_SB_EEES9_SE_SG_Li256ELb1ELb1ELb0ELb0EEENS1_36VarlenDynamicPersistentTileSchedulerILi128ELi112ELi256ELi128ELb0ELb1ELb1ELb1ELb1ELb1EEEEEEEEEvNT_6ParamsE)
	.align		4
        /*0054*/ 	.word	index@(__assertfail)
	.align		4
        /*0058*/ 	.word	0x00000000
	.align		4
        /*005c*/ 	.word	0xfffffffe
	.align		4
        /*0060*/ 	.word	0x00000000
	.align		4
        /*0064*/ 	.word	0xfffffffd
	.align		4
        /*0068*/ 	.word	0x00000000
	.align		4
        /*006c*/ 	.word	0xfffffffc


//--------------------- .nv.constant4             --------------------------
	.section	.nv.constant4,"a",@progbits
	.align	8
	.align		8
.nv.constant4:
        /*0000*/ 	.dword	__assertfail
	.align		8
        /*0008*/ 	.dword	__unnamed_1
	.align		8
        /*0010*/ 	.dword	__unnamed_2
	.align		8
        /*0018*/ 	.dword	__unnamed_3
	.align		8
        /*0020*/ 	.dword	__unnamed_4
	.align		8
        /*0028*/ 	.dword	__unnamed_5
	.align		8
        /*0030*/ 	.dword	__unnamed_6
	.align		8
        /*0038*/ 	.dword	__unnamed_7
	.align		8
        /*0040*/ 	.dword	__unnamed_8
	.align		8
        /*0048*/ 	.dword	__unnamed_9
	.align		8
        /*0050*/ 	.dword	_ZN74_INTERNAL_5a9d7236_38_flash_fwd_hdim192_bf16_packgqa_sm90_cu_c04999b1_31734cuda3std3__45__cpo5beginE
	.align		8
        /*0058*/ 	.dword	_ZN74_INTERNAL_5a9d7236_38_flash_fwd_hdim192_bf16_packgqa_sm90_cu_c04999b1_31734cuda3std3__45__cpo3endE
	.align		8
        /*0060*/ 	.dword	_ZN74_INTERNAL_5a9d7236_38_flash_fwd_hdim192_bf16_packgqa_sm90_cu_c04999b1_31734cuda3std3__45__cpo6cbeginE
	.align		8
        /*0068*/ 	.dword	_ZN74_INTERNAL_5a9d7236_38_flash_fwd_hdim192_bf16_packgqa_sm90_cu_c04999b1_31734cuda3std3__45__cpo4cendE
	.align		8
        /*0070*/ 	.dword	_ZN74_INTERNAL_5a9d7236_38_flash_fwd_hdim192_bf16_packgqa_sm90_cu_c04999b1_31734cuda3std3__476_GLOBAL__N__5a9d7236_38_flash_fwd_hdim192_bf16_packgqa_sm90_cu_c04999b1_31736ignoreE
	.align		8
        /*0078*/ 	.dword	_ZN74_INTERNAL_5a9d7236_38_flash_fwd_hdim192_bf16_packgqa_sm90_cu_c04999b1_31734cuda3std3__419piecewise_constructE
	.align		8
        /*0080*/ 	.dword	_ZN74_INTERNAL_5a9d7236_38_flash_fwd_hdim192_bf16_packgqa_sm90_cu_c04999b1_31734cuda3std3__48in_placeE
	.align		8
        /*0088*/ 	.dword	_ZN74_INTERNAL_5a9d7236_38_flash_fwd_hdim192_bf16_packgqa_sm90_cu_c04999b1_31734cuda3std6ranges3__45__cpo4swapE
	.align		8
        /*0090*/ 	.dword	_ZN74_INTERNAL_5a9d7236_38_flash_fwd_hdim192_bf16_packgqa_sm90_cu_c04999b1_31734cuda3std6ranges3__45__cpo9iter_moveE
	.align		8
        /*0098*/ 	.dword	_ZN74_INTERNAL_5a9d7236_38_flash_fwd_hdim192_bf16_packgqa_sm90_cu_c04999b1_31734cute7productE
	.align		8
        /*00a0*/ 	.dword	_ZN74_INTERNAL_5a9d7236_38_flash_fwd_hdim192_bf16_packgqa_sm90_cu_c04999b1_31734cute1_E
	.align		8
        /*00a8*/ 	.dword	$str$23
	.align		8
        /*00b0*/ 	.dword	$str$24


//--------------------- .text._ZN7cutlass13device_kernelIN5flash11enable_sm90INS1_16FlashAttnFwdSm90INS1_25CollectiveMainloopFwdSm90ILi2EN4cute5tupleIJNS5_1CILi1EEES8_S8_EEENS6_IJNS7_ILi128EEENS7_ILi112EEENS7_ILi192EEEEEELi192ENS_10bfloat16_tEfNS_4arch4Sm90ELb0ELb0ELb0ELb0ELb0ELb0ELb0ELb1ELb1ELb1ELb0ELb0EEENS1_21CollectiveEpilogueFwdINS6_IJSA_SC_SB_EEES9_SE_SG_Li256ELb0ELb1ELb0ELb0EEENS1_29StaticPersistentTileSchedulerILb0EEEEEEEEEvNT_6ParamsE --------------------------
	.section	.text._ZN7cutlass13device_kernelIN5flash11enable_sm90INS1_16FlashAttnFwdSm90INS1_25CollectiveMainloopFwdSm90ILi2EN4cute5tupleIJNS5_1CILi1EEES8_S8_EEENS6_IJNS7_ILi128EEENS7_ILi112EEENS7_ILi192EEEEEELi192ENS_10bfloat16_tEfNS_4arch4Sm90ELb0ELb0ELb0ELb0ELb0ELb0ELb0ELb1ELb1ELb1ELb0ELb0EEENS1_21CollectiveEpilogueFwdINS6_IJSA_SC_SB_EEES9_SE_SG_Li256ELb0ELb1ELb0ELb0EEENS1_29StaticPersistentTileSchedulerILb0EEEEEEEEEvNT_6ParamsE,"ax",@progbits
	.align	128
.text._ZN7cutlass13device_kernelIN5flash11enable_sm90INS1_16FlashAttnFwdSm90INS1_25CollectiveMainloopFwdSm90ILi2EN4cute5tupleIJNS5_1CILi1EEES8_S8_EEENS6_IJNS7_ILi128EEENS7_ILi112EEENS7_ILi192EEEEEELi192ENS_10bfloat16_tEfNS_4arch4Sm90ELb0ELb0ELb0ELb0ELb0ELb0ELb0ELb1ELb1ELb1ELb0ELb0EEENS1_21CollectiveEpilogueFwdINS6_IJSA_SC_SB_EEES9_SE_SG_Li256ELb0ELb1ELb0ELb0EEENS1_29StaticPersistentTileSchedulerILb0EEEEEEEEEvNT_6ParamsE:
        .type           _ZN7cutlass13device_kernelIN5flash11enable_sm90INS1_16FlashAttnFwdSm90INS1_25CollectiveMainloopFwdSm90ILi2EN4cute5tupleIJNS5_1CILi1EEES8_S8_EEENS6_IJNS7_ILi128EEENS7_ILi112EEENS7_ILi192EEEEEELi192ENS_10bfloat16_tEfNS_4arch4Sm90ELb0ELb0ELb0ELb0ELb0ELb0ELb0ELb1ELb1ELb1ELb0ELb0EEENS1_21CollectiveEpilogueFwdINS6_IJSA_SC_SB_EEES9_SE_SG_Li256ELb0ELb1ELb0ELb0EEENS1_29StaticPersistentTileSchedulerILb0EEEEEEEEEvNT_6ParamsE,@function
        .size           _ZN7cutlass13device_kernelIN5flash11enable_sm90INS1_16FlashAttnFwdSm90INS1_25CollectiveMainloopFwdSm90ILi2EN4cute5tupleIJNS5_1CILi1EEES8_S8_EEENS6_IJNS7_ILi128EEENS7_ILi112EEENS7_ILi192EEEEEELi192ENS_10bfloat16_tEfNS_4arch4Sm90ELb0ELb0ELb0ELb0ELb0ELb0ELb0ELb1ELb1ELb1ELb0ELb0EEENS1_21CollectiveEpilogueFwdINS6_IJSA_SC_SB_EEES9_SE_SG_Li256ELb0ELb1ELb0ELb0EEENS1_29StaticPersistentTileSchedulerILb0EEEEEEEEEvNT_6ParamsE,(.L_x_3239 - _ZN7cutlass13device_kernelIN5flash11enable_sm90INS1_16FlashAttnFwdSm90INS1_25CollectiveMainloopFwdSm90ILi2EN4cute5tupleIJNS5_1CILi1EEES8_S8_EEENS6_IJNS7_ILi128EEENS7_ILi112EEENS7_ILi192EEEEEELi192ENS_10bfloat16_tEfNS_4arch4Sm90ELb0ELb0ELb0ELb0ELb0ELb0ELb0ELb1ELb1ELb1ELb0ELb0EEENS1_21CollectiveEpilogueFwdINS6_IJSA_SC_SB_EEES9_SE_SG_Li256ELb0ELb1ELb0ELb0EEENS1_29StaticPersistentTileSchedulerILb0EEEEEEEEEvNT_6ParamsE)
        .other          _ZN7cutlass13device_kernelIN5flash11enable_sm90INS1_16FlashAttnFwdSm90INS1_25CollectiveMainloopFwdSm90ILi2EN4cute5tupleIJNS5_1CILi1EEES8_S8_EEENS6_IJNS7_ILi128EEENS7_ILi112EEENS7_ILi192EEEEEELi192ENS_10bfloat16_tEfNS_4arch4Sm90ELb0ELb0ELb0ELb0ELb0ELb0ELb0ELb1ELb1ELb1ELb0ELb0EEENS1_21CollectiveEpilogueFwdINS6_IJSA_SC_SB_EEES9_SE_SG_Li256ELb0ELb1ELb0ELb0EEENS1_29StaticPersistentTileSchedulerILb0EEEEEEEEEvNT_6ParamsE,@"STO_CUDA_ENTRY STV_DEFAULT"
_ZN7cutlass13device_kernelIN5flash11enable_sm90INS1_16FlashAttnFwdSm90INS1_25CollectiveMainloopFwdSm90ILi2EN4cute5tupleIJNS5_1CILi1EEES8_S8_EEENS6_IJNS7_ILi128EEENS7_ILi112EEENS7_ILi192EEEEEELi192ENS_10bfloat16_tEfNS_4arch4Sm90ELb0ELb0ELb0ELb0ELb0ELb0ELb0ELb1ELb1ELb1ELb0ELb0EEENS1_21CollectiveEpilogueFwdINS6_IJSA_SC_SB_EEES9_SE_SG_Li256ELb0ELb1ELb0ELb0EEENS1_29StaticPersistentTileSchedulerILb0EEEEEEEEEvNT_6ParamsE:
[----:B------:R-:W0:Y:S02]  /*0000*/  LDC R1, c[0x0][0x28] ;  /* 0x00000a00ff017b82 */ /* 0x000e240000000800 */
[----:B0-----:R-:W-:Y:S01]  /*0010*/  VIADD R1, R1, 0xffffffc8 ;  /* 0xffffffc801017836 */ /* 0x001fe20000000000 */
[----:B------:R-:W0:Y:S01]  /*0020*/  S2R R0, SR_TID.X ;  /* 0x0000000000007919 */ /* 0x000e220000002100 */
[----:B------:R-:W-:Y:S01]  /*0030*/  ELECT P0, URZ, PT ;  /* 0x00000000003f782f */ /* 0x000fe20003800000 */
[----:B------:R-:W-:Y:S01]  /*0040*/  BSSY B0, `(.L_x_0) ;  /* 0x000000d000007945 */ /* 0x000fe20003800000 */
[----:B0-----:R-:W-:-:S05]  /*0050*/  SHF.R.U32.HI R2, RZ, 0x5, R0 ;  /* 0x00000005ff027819 */ /* 0x001fca0000011600 */
[----:B------:R-:W0:Y:S02]  /*0060*/  SHFL.IDX PT, R3, R2, RZ, 0x1f ;  /* 0x00001fff02037589 */ /* 0x000e2400000e0000 */
[----:B0-----:R-:W-:-:S13]  /*0070*/  ISETP.EQ.AND P0, PT, R3, RZ, P0 ;  /* 0x000000ff0300720c */ /* 0x001fda0000702270 */
[----:B------:R-:W-:Y:S05]  /*0080*/  @!P0 BRA `(.L_x_1) ;  /* 0x0000000000208947 */ /* 0x000fea0003800000 */
[----:B------:R-:W-:Y:S02]  /*0090*/  ULDC.64 UR4, c[0x0][0x198] ;  /* 0x0000660000047ab9 */ /* 0x000fe40000000a00 */
[----:B------:R-:W-:Y:S02]  /*00a0*/  UIADD3 UR6, UP0, UR4, 0x370, URZ ;  /* 0x0000037004067890 */ /* 0x000fe4000ff1e03f */
[----:B------:R-:W-:Y:S02]  /*00b0*/  UIADD3 UR4, UP1, UR4, 0x470, URZ ;  /* 0x0000047004047890 */ /* 0x000fe4000ff3e03f */
[----:B------:R-:W-:Y:S02]  /*00c0*/  UIADD3.X UR7, URZ, UR5, URZ, UP0, !UPT ;  /* 0x000000053f077290 */ /* 0x000fe400087fe43f */
[----:B------:R-:W-:-:S07]  /*00d0*/  UIADD3.X UR5, URZ, UR5, URZ, UP1, !UPT ;  /* 0x000000053f057290 */ /* 0x000fce0008ffe43f */
[----:B------:R0:W-:Y:S02]  /*00e0*/  UTMACCTL.PF [UR6] ;  /* 0x00000000060079b9 */ /* 0x0001e40008040000 */
[----:B------:R0:W-:Y:S02]  /*00f0*/  UTMACCTL.PF [UR4] ;  /* 0x00000000040079b9 */ /* 0x0001e40008040000 */
[----:B0-----:R-:W-:Y:S01]  /*0100*/  NOP ;  /* 0x0000000000007918 */ /* 0x001fe20000000000 */
.L_x_1:
[----:B------:R-:W-:Y:S05]  /*0110*/  BSYNC B0 ;  /* 0x0000000000007941 */ /* 0x000fea0003800000 */
.L_x_0:
[----:B------:R-:W-:Y:S01]  /*0120*/  VOTEU.ANY UP0, P0 ;  /* 0x00000000003f7886 */ /* 0x000fe20000000100 */
[----:B------:R-:W0:Y:S01]  /*0130*/  SHFL.IDX PT, R3, R2, RZ, 0x1f ;  /* 0x00001fff02037589 */ /* 0x000e2200000e0000 */
[----:B------:R-:W-:Y:S01]  /*0140*/  UMOV UR4, 0x80 ;  /* 0x0000008000047882 */ /* 0x000fe20000000000 */
[----:B------:R-:W-:Y:S01]  /*0150*/  UMOV UR7, 0x100 ;  /* 0x0000010000077882 */ /* 0x000fe20000000000 */
[----:B------:R-:W-:Y:S01]  /*0160*/  VOTEU.ANY UP1, P0 ;  /* 0x00000000003f7886 */ /* 0x000fe20000020100 */
[----:B------:R-:W1:Y:S01]  /*0170*/  @UP0 S2UR UR8, SR_CgaCtaId ;  /* 0x00000000000809c3 */ /* 0x000e620000008800 */
[----:B------:R-:W-:Y:S01]  /*0180*/  @UP0 UMOV UR6, 0x400 ;  /* 0x0000040000060882 */ /* 0x000fe20000000000 */
[----:B------:R-:W-:-:S04]  /*0190*/  @UP0 UIADD3 UR4, -UR4, 0x100000, URZ ;  /* 0x0010000004040890 */ /* 0x000fc8000fffe13f */
[----:B------:R-:W-:Y:S02]  /*01a0*/  @UP0 USHF.L.U32 UR5, UR4, 0xb, URZ ;  /* 0x0000000b04050899 */ /* 0x000fe4000800063f */
[----:B------:R-:W-:Y:S01]  /*01b0*/  @UP0 USHF.L.U32 UR4, UR4, 0x1, URZ ;  /* 0x0000000104040899 */ /* 0x000fe2000800063f */
[----:B0-----:R-:W-:Y:S02]  /*01c0*/  ISETP.NE.AND P1, PT, R3, RZ, PT ;  /* 0x000000ff0300720c */ /* 0x001fe40003f25270 */
[----:B------:R-:W-:Y:S01]  /*01d0*/  SHF.R.U32.HI R3, RZ, 0x7, R0 ;  /* 0x00000007ff037819 */ /* 0x000fe20000011600 */
[----:B-1----:R-:W-:Y:S02]  /*01e0*/  @UP0 ULEA UR8, UR8, UR6, 0x18 ;  /* 0x0000000608080291 */ /* 0x002fe4000f8ec03f */
[----:B------:R-:W-:-:S04]  /*01f0*/  @UP0 UIADD3 UR6, -UR7, 0x100000, URZ ;  /* 0x0010000007060890 */ /* 0x000fc8000fffe13f */
[----:B------:R-:W-:Y:S02]  /*0200*/  @UP0 USHF.L.U32 UR7, UR6, 0xb, URZ ;  /* 0x0000000b06070899 */ /* 0x000fe4000800063f */
[----:B------:R-:W-:Y:S01]  /*0210*/  @UP0 USHF.L.U32 UR6, UR6, 0x1, URZ ;  /* 0x0000000106060899 */ /* 0x000fe2000800063f */
[----:B------:R-:W-:Y:S01]  /*0220*/  VOTEU.ANY UP0, P0 ;  /* 0x00000000003f7886 */ /* 0x000fe20000000100 */
[----:B------:R-:W0:Y:S04]  /*0230*/  SHFL.IDX PT, R3, R3, RZ, 0x1f ;  /* 0x00001fff03037589 */ /* 0x000e2800000e0000 */
[----:B------:R-:W1:Y:S02]  /*0240*/  FENCE.VIEW.ASYNC.S ;  /* 0x00000000000073c6 */ /* 0x000e640000000000 */
[----:B-1----:R1:W2:Y:S04]  /*0250*/  @UP0 SYNCS.EXCH.64 URZ, [UR8+0x36800], UR4 ;  /* 0x03680004083f05b2 */ /* 0x0022a80008000100 */
[----:B------:R1:W3:Y:S01]  /*0260*/  @UP1 SYNCS.EXCH.64 URZ, [UR8+0x36820], UR6 ;  /* 0x03682006083f15b2 */ /* 0x0002e20008000100 */
[----:B------:R-:W-:Y:S05]  /*0270*/  @P1 BRA `(.L_x_2) ;  /* 0x0000000000481947 */ /* 0x000fea0003800000 */
[----:B-1----:R-:W1:Y:S01]  /*0280*/  S2UR UR5, SR_CgaCtaId ;  /* 0x00000000000579c3 */ /* 0x002e620000008800 */
[----:B------:R-:W-:Y:S01]  /*0290*/  UMOV UR4, 0x400 ;  /* 0x0000040000047882 */ /* 0x000fe20000000000 */
[----:B------:R-:W-:Y:S01]  /*02a0*/  UMOV UR6, 0x1 ;  /* 0x0000000100067882 */ /* 0x000fe20000000000 */
[----:B------:R-:W-:Y:S01]  /*02b0*/  UMOV UR7, 0x2 ;  /* 0x0000000200077882 */ /* 0x000fe20000000000 */
[----:B------:R-:W-:Y:S01]  /*02c0*/  ELECT P0, URZ, PT ;  /* 0x00000000003f782f */ /* 0x000fe20003800000 */
[----:B-1----:R-:W-:Y:S02]  /*02d0*/  ULEA UR8, UR5, UR4, 0x18 ;  /* 0x0000000405087291 */ /* 0x002fe4000f8ec03f */
[----:B------:R-:W-:-:S04]  /*02e0*/  UIADD3 UR4, -UR6, 0x100000, URZ ;  /* 0x0010000006047890 */ /* 0x000fc8000fffe13f */
[----:B------:R-:W-:Y:S02]  /*02f0*/  USHF.L.U32 UR5, UR4, 0xb, URZ ;  /* 0x0000000b04057899 */ /* 0x000fe4000800063f */
[----:B------:R-:W-:Y:S02]  /*0300*/  USHF.L.U32 UR4, UR4, 0x1, URZ ;  /* 0x0000000104047899 */ /* 0x000fe4000800063f */
[----:B------:R-:W-:-:S04]  /*0310*/  UIADD3 UR6, -UR7, 0x100000, URZ ;  /* 0x0010000007067890 */ /* 0x000fc8000fffe13f */
[----:B------:R-:W-:Y:S02]  /*0320*/  USHF.L.U32 UR7, UR6, 0xb, URZ ;  /* 0x0000000b06077899 */ /* 0x000fe4000800063f */
[----:B------:R-:W-:Y:S01]  /*0330*/  USHF.L.U32 UR6, UR6, 0x1, URZ ;  /* 0x0000000106067899 */ /* 0x000fe2000800063f */
[----:B------:R-:W1:Y:S03]  /*0340*/  FENCE.VIEW.ASYNC.S ;  /* 0x00000000000073c6 */ /* 0x000e660000000000 */
[----:B-1----:R4:W1:Y:S08]  /*0350*/  SYNCS.EXCH.64 URZ, [UR8+0x36830], UR4 ;  /* 0x03683004083f75b2 */ /* 0x0028700008000100 */
[----:B------:R4:W0:Y:S01]  /*0360*/  SYNCS.EXCH.64 URZ, [UR8+0x36840], UR6 ;  /* 0x03684006083f75b2 */ /* 0x0008220008000100 */
[----:B------:R4:W0:Y:S01]  /*0370*/  SYNCS.EXCH.64 URZ, [UR8+0x36838], UR4 ;  /* 0x03683804083f75b2 */ /* 0x0008220008000100 */
[----:B------:R4:W0:Y:S02]  /*0380*/  SYNCS.EXCH.64 URZ, [UR8+0x36848], UR6 ;  /* 0x03684806083f75b2 */ /* 0x0008240008000100 */
[----:B----4-:R-:W-:Y:S01]  /*0390*/  NOP ;  /* 0x0000000000007918 */ /* 0x010fe20000000000 */
.L_x_2:
[----:B------:R-:W4:Y:S01]  /*03a0*/  SHFL.IDX PT, R4, R2, RZ, 0x1f ;  /* 0x00001fff02047589 */ /* 0x000f2200000e0000 */
[----:B------:R-:W-:Y:S01]  /*03b0*/  NOP ;  /* 0x0000000000007918 */ /* 0x000fe20000000000 */
[----:B----4-:R-:W-:-:S13]  /*03c0*/  ISETP.NE.AND P0, PT, R4, RZ, PT ;  /* 0x000000ff0400720c */ /* 0x010fda0003f05270 */
        /* <DEDUP_REMOVED lines=19> */
.L_x_3:
[----:B------:R-:W4:Y:S01]  /*0500*/  SHFL.IDX PT, R4, R2, RZ, 0x1f ;  /* 0x00001fff02047589 */ /* 0x000f2200000e0000 */
[----:B------:R-:W-:Y:S01]  /*0510*/  NOP ;  /* 0x0000000000007918 */ /* 0x000fe20000000000 */
[----:B----4-:R-:W-:-:S13]  /*0520*/  ISETP.NE.AND P0, PT, R4, RZ, PT ;  /* 0x000000ff0400720c */ /* 0x010fda0003f05270 */
[----:B------:R-:W-:Y:S05]  /*0530*/  @P0 BRA `(.L_x_4) ;  /* 0x0000000000380947 */ /* 0x000fea0003800000 */
[----:B-1----:R-:W1:Y:S01]  /*0540*/  S2UR UR5, SR_CgaCtaId ;  /* 0x00000000000579c3 */ /* 0x002e620000008800 */
[----:B------:R-:W-:Y:S01]  /*0550*/  UMOV UR4, 0x400 ;  /* 0x0000040000047882 */ /* 0x000fe20000000000 */
[----:B------:R-:W-:Y:S01]  /*0560*/  UMOV UR7, 0x1 ;  /* 0x0000000100077882 */ /* 0x000fe20000000000 */
[----:B------:R-:W-:Y:S01]  /*0570*/  ELECT P0, URZ, PT ;  /* 0x00000000003f782f */ /* 0x000fe20003800000 */
[----:B-1----:R-:W-:Y:S02]  /*0580*/  ULEA UR6, UR5, UR4, 0x18 ;  /* 0x0000000405067291 */ /* 0x002fe4000f8ec03f */
[----:B------:R-:W-:-:S04]  /*0590*/  UIADD3 UR4, -UR7, 0x100000, URZ ;  /* 0x0010000007047890 */ /* 0x000fc8000fffe13f */
[----:B------:R-:W-:Y:S02]  /*05a0*/  USHF.L.U32 UR5, UR4, 0xb, URZ ;  /* 0x0000000b04057899 */ /* 0x000fe4000800063f */
[----:B------:R-:W-:Y:S01]  /*05b0*/  USHF.L.U32 UR4, UR4, 0x1, URZ ;  /* 0x0000000104047899 */ /* 0x000fe2000800063f */
[----:B------:R-:W1:Y:S11]  /*05c0*/  FENCE.VIEW.ASYNC.S ;  /* 0x00000000000073c6 */ /* 0x000e760000000000 */
[----:B-1----:R4:W1:Y:S01]  /*05d0*/  SYNCS.EXCH.64 URZ, [UR6+0x36870], UR4 ;  /* 0x03687004063f75b2 */ /* 0x0028620008000100 */
[----:B------:R4:W0:Y:S01]  /*05e0*/  SYNCS.EXCH.64 URZ, [UR6+0x36880], UR4 ;  /* 0x03688004063f75b2 */ /* 0x0008220008000100 */
[----:B------:R4:W0:Y:S01]  /*05f0*/  SYNCS.EXCH.64 URZ, [UR6+0x36878], UR4 ;  /* 0x03687804063f75b2 */ /* 0x0008220008000100 */
[----:B------:R4:W0:Y:S02]  /*0600*/  SYNCS.EXCH.64 URZ, [UR6+0x36888], UR4 ;  /* 0x03688804063f75b2 */ /* 0x0008240008000100 */
[----:B----4-:R-:W-:Y:S01]  /*0610*/  NOP ;  /* 0x0000000000007918 */ /* 0x010fe20000000000 */
.L_x_4:
        /* <DEDUP_REMOVED lines=22> */
.L_x_5:
        /* <DEDUP_REMOVED lines=22> */
.L_x_6:
[----:B0-----:R-:W-:Y:S01]  /*08e0*/  ISETP.NE.AND P0, PT, R3, RZ, PT ;  /* 0x000000ff0300720c */ /* 0x001fe20003f05270 */
[----:B------:R-:W-:Y:S01]  /*08f0*/  IMAD.MOV.U32 R3, RZ, RZ, 0x1 ;  /* 0x00000001ff037424 */ /* 0x000fe200078e00ff */
[----:B------:R-:W-:-:S04]  /*0900*/  NOP ;  /* 0x0000000000007918 */ /* 0x000fc80000000000 */
[----:B------:R-:W-:-:S05]  /*0910*/  SEL R3, R3, 0x2, !P0 ;  /* 0x0000000203037807 */ /* 0x000fca0004000000 */
[----:B------:R0:W-:Y:S01]  /*0920*/  STL [R1+0x30], R3 ;  /* 0x0000300301007387 */ /* 0x0001e20000100800 */
[----:B-123--:R-:W-:Y:S06]  /*0930*/  BAR.SYNC.DEFER_BLOCKING 0x0 ;  /* 0x0000000000007b1d */ /* 0x00efec0000010000 */
[----:B------:R-:W-:Y:S05]  /*0940*/  @!P0 BRA `(.L_x_7) ;  /* 0x000000b000688947 */ /* 0x000fea0003800000 */
.L_x_8:
[----:B------:R-:W-:-:S08]  /*0950*/  NOP ;  /* 0x0000000000007918 */ /* 0x000fd00000000000 */
[----:B------:R-:W1:Y:S02]  /*0960*/  USETMAXREG.TRY_ALLOC.CTAPOOL UP0, 0xf0 ;  /* 0x000000f0000079c8 */ /* 0x000e640008000600 */
[----:B-1----:R-:W-:-:S13]  /*0970*/  PLOP3.LUT P0, PT, PT, PT, UP0, 0x80, 0x0 ;  /* 0x000000000000781c */ /* 0x002fda0003f0f008 */
[----:B------:R-:W-:Y:S05]  /*0980*/  @!P0 BRA `(.L_x_8) ;  /* 0xfffffffc00f08947 */ /* 0x000fea000383ffff */
[----:B------:R-:W1:Y:S08]  /*0990*/  S2UR UR4, SR_CTAID.X ;  /* 0x00000000000479c3 */ /* 0x000e700000002500 */
[----:B------:R-:W-:Y:S08]  /*09a0*/  BAR.ARV 0x8, 0x180 ;  /* 0x0206000000007b1d */ /* 0x000ff00000002000 */
[----:B------:R-:W1:Y:S02]  /*09b0*/  LDC R2, c[0x0][0xc34] ;  /* 0x00030d00ff027b82 */ /* 0x000e640000000800 */
[----:B-1----:R-:W-:-:S13]  /*09c0*/  ISETP.LE.AND P0, PT, R2, UR4, PT ;  /* 0x0000000402007c0c */ /* 0x002fda000bf03270 */
[----:B------:R-:W-:Y:S05]  /*09d0*/  @P0 EXIT ;  /* 0x000000000000094d */ /* 0x000fea0003800000 */
[----:B------:R-:W2:Y:S01]  /*09e0*/  LDL.LU R10, [R1+0x30] ;  /* 0x00003000010a7983 */ /* 0x000ea20000300800 */
[----:B------:R-:W-:Y:S01]  /*09f0*/  VIADD R0, R0, 0xffffff80 ;  /* 0xffffff8000007836 */ /* 0x000fe20000000000 */
[----:B------:R-:W-:Y:S01]  /*0a00*/  UMOV UR61, URZ ;  /* 0x0000003f003d7c82 */ /* 0x000fe20008000000 */
[----:B------:R-:W-:Y:S01]  /*0a10*/  IMAD.MOV.U32 R214, RZ, RZ, -0x2 ;  /* 0xfffffffeffd67424 */ /* 0x000fe200078e00ff */
[----:B------:R-:W-:Y:S01]  /*0a20*/  UMOV UR36, URZ ;  /* 0x0000003f00247c82 */ /* 0x000fe20008000000 */
[----:B------:R-:W-:Y:S01]  /*0a30*/  IMAD.U32 R23, RZ, RZ, UR4 ;  /* 0x00000004ff177e24 */ /* 0x000fe2000f8e00ff */
[----:B0-----:R-:W-:Y:S01]  /*0a40*/  SHF.R.S32.HI R3, RZ, 0x1f, R0 ;  /* 0x0000001fff037819 */ /* 0x001fe20000011400 */
[----:B------:R-:W-:-:S03]  /*0a50*/  IMAD.MOV.U32 R204, RZ, RZ, RZ ;  /* 0x000000ffffcc7224 */ /* 0x000fc600078e00ff */
[CC--:B------:R-:W-:Y:S02]  /*0a60*/  LEA.HI R5, R3.reuse, R0.reuse, RZ, 0x7 ;  /* 0x0000000003057211 */ /* 0x0c0fe400078f38ff */
[-C--:B------:R-:W-:Y:S02]  /*0a70*/  LEA.HI R2, R3, R0.reuse, RZ, 0x5 ;  /* 0x0000000003027211 */ /* 0x080fe400078f28ff */
[----:B------:R-:W-:Y:S02]  /*0a80*/  LOP3.LUT R7, R5, 0xffffff80, RZ, 0xc0, !PT ;  /* 0xffffff8005077812 */ /* 0x000fe400078ec0ff */
[CC--:B------:R-:W-:Y:S01]  /*0a90*/  LEA.HI R8, R3.reuse, R0.reuse, RZ, 0x2 ;  /* 0x0000000003087211 */ /* 0x0c0fe200078f10ff */
[----:B------:R-:W-:Y:S01]  /*0aa0*/  IMAD.SHL.U32 R6, R2, 0x20, RZ ;  /* 0x0000002002067824 */ /* 0x000fe200078e00ff */
[----:B------:R-:W-:Y:S01]  /*0ab0*/  LEA.HI R4, R3, R0, RZ, 0x4 ;  /* 0x0000000003047211 */ /* 0x000fe200078f20ff */
[----:B------:R-:W-:Y:S01]  /*0ac0*/  IMAD.IADD R206, R0, 0x1, -R7 ;  /* 0x0000000100ce7824 */ /* 0x000fe200078e0a07 */
[----:B------:R-:W-:-:S02]  /*0ad0*/  LOP3.LUT R13, R8, 0xfffffffc, RZ, 0xc0, !PT ;  /* 0xfffffffc080d7812 */ /* 0x000fc400078ec0ff */
[----:B------:R-:W-:Y:S02]  /*0ae0*/  LEA.HI R205, R3, R0, RZ, 0x3 ;  /* 0x0000000003cd7211 */ /* 0x000fe400078f18ff */
[----:B------:R-:W-:Y:S01]  /*0af0*/  SHF.R.S32.HI R7, RZ, 0x1f, R206 ;  /* 0x0000001fff077819 */ /* 0x000fe200000114ce */
[----:B------:R-:W-:Y:S01]  /*0b00*/  IMAD.IADD R13, R0, 0x1, -R13 ;  /* 0x00000001000d7824 */ /* 0x000fe200078e0a0d */
[----:B------:R-:W-:Y:S02]  /*0b10*/  SHF.R.S32.HI R210, RZ, 0x7, R5 ;  /* 0x00000007ffd27819 */ /* 0x000fe40000011405 */
[----:B------:R-:W-:Y:S02]  /*0b20*/  LEA.HI R2, R7, R206, RZ, 0x2 ;  /* 0x000000ce07027211 */ /* 0x000fe400078f10ff */
[----:B------:R-:W-:Y:S02]  /*0b30*/  LOP3.LUT R3, R4, 0x3fffff0, RZ, 0xc0, !PT ;  /* 0x03fffff004037812 */ /* 0x000fe400078ec0ff */
[----:B------:R-:W-:-:S02]  /*0b40*/  SHF.R.S32.HI R8, RZ, 0x2, R2 ;  /* 0x00000002ff087819 */ /* 0x000fc40000011402 */
[----:B------:R-:W-:Y:S01]  /*0b50*/  SHF.R.S32.HI R11, RZ, 0x1f, R2 ;  /* 0x0000001fff0b7819 */ /* 0x000fe20000011402 */
[C---:B------:R-:W-:Y:S01]  /*0b60*/  IMAD.IADD R3, R0.reuse, 0x1, -R3 ;  /* 0x0000000100037824 */ /* 0x040fe200078e0a03 */
[----:B------:R-:W-:Y:S02]  /*0b70*/  LOP3.LUT R15, R205, 0xfffffff8, RZ, 0xc0, !PT ;  /* 0xfffffff8cd0f7812 */ /* 0x000fe400078ec0ff */
[----:B------:R-:W-:Y:S02]  /*0b80*/  LEA.HI R11, R11, R8, RZ, 0x3 ;  /* 0x000000080b0b7211 */ /* 0x000fe400078f18ff */
[----:B------:R-:W-:Y:S01]  /*0b90*/  SHF.R.S32.HI R9, RZ, 0x4, R4 ;  /* 0x00000004ff097819 */ /* 0x000fe20000011404 */
[----:B------:R-:W-:Y:S01]  /*0ba0*/  IMAD.IADD R22, R0, 0x1, -R15 ;  /* 0x0000000100167824 */ /* 0x000fe200078e0a0f */
[----:B------:R-:W-:Y:S02]  /*0bb0*/  LOP3.LUT R11, R11, 0xfffffff8, RZ, 0xc0, !PT ;  /* 0xfffffff80b0b7812 */ /* 0x000fe400078ec0ff */
[----:B------:R-:W-:Y:S01]  /*0bc0*/  LEA.HI R5, R5, R210, RZ, 0x1 ;  /* 0x000000d205057211 */ /* 0x000fe200078f08ff */
[----:B------:R-:W-:Y:S01]  /*0bd0*/  IMAD.SHL.U32 R17, R22, 0x8, RZ ;  /* 0x0000000816117824 */ /* 0x000fe200078e00ff */
[----:B------:R-:W-:Y:S01]  /*0be0*/  LEA.HI R7, R7, R206, RZ, 0x5 ;  /* 0x000000ce07077211 */ /* 0x000fe200078f28ff */
[----:B------:R-:W-:Y:S01]  /*0bf0*/  IMAD.IADD R8, R8, 0x1, -R11 ;  /* 0x0000000108087824 */ /* 0x000fe200078e0a0b */
[----:B------:R-:W-:Y:S01]  /*0c00*/  LOP3.LUT R6, R6, 0xfffffc00, RZ, 0xc0, !PT ;  /* 0xfffffc0006067812 */ /* 0x000fe200078ec0ff */
[C---:B------:R-:W-:Y:S01]  /*0c10*/  VIADD R19, R17.reuse, 0x40 ;  /* 0x0000004011137836 */ /* 0x040fe20000000000 */
[----:B------:R-:W-:Y:S01]  /*0c20*/  LEA.HI R4, R4, R9, RZ, 0x1 ;  /* 0x0000000904047211 */ /* 0x000fe200078f08ff */
[----:B------:R-:W-:Y:S01]  /*0c30*/  VIADD R18, R17, 0x80 ;  /* 0x0000008011127836 */ /* 0x000fe20000000000 */
[----:B------:R-:W-:Y:S01]  /*0c40*/  LEA.HI R0, R13, R13, RZ, 0x1 ;  /* 0x0000000d0d007211 */ /* 0x000fe200078f08ff */
[----:B------:R-:W-:Y:S01]  /*0c50*/  IMAD R213, R3, 0x40, R6 ;  /* 0x0000004003d57824 */ /* 0x000fe200078e0206 */
[----:B------:R-:W-:-:S02]  /*0c60*/  LOP3.LUT R5, R5, 0x3fffffe, RZ, 0xc0, !PT ;  /* 0x03fffffe05057812 */ /* 0x000fc400078ec0ff */
[----:B------:R-:W-:Y:S02]  /*0c70*/  SHF.R.S32.HI R7, RZ, 0x5, R7 ;  /* 0x00000005ff077819 */ /* 0x000fe40000011407 */
[----:B------:R-:W-:Y:S01]  /*0c80*/  LOP3.LUT R4, R4, 0x1ffffffe, RZ, 0xc0, !PT ;  /* 0x1ffffffe04047812 */ /* 0x000fe200078ec0ff */
[----:B------:R-:W-:Y:S01]  /*0c90*/  IMAD.IADD R5, R210, 0x1, -R5 ;  /* 0x00000001d2057824 */ /* 0x000fe200078e0a05 */
[----:B------:R-:W-:Y:S01]  /*0ca0*/  LOP3.LUT R3, R2, 0x7ffffffc, RZ, 0xc0, !PT ;  /* 0x7ffffffc02037812 */ /* 0x000fe200078ec0ff */
[----:B------:R-:W-:Y:S01]  /*0cb0*/  IMAD R8, R7, 0x10, R8 ;  /* 0x0000001007087824 */ /* 0x000fe200078e0208 */
[----:B------:R-:W-:Y:S01]  /*0cc0*/  LOP3.LUT R0, R0, 0x1ffffffe, RZ, 0xc0, !PT ;  /* 0x1ffffffe00007812 */ /* 0x000fe200078ec0ff */
[----:B------:R-:W-:Y:S01]  /*0cd0*/  IMAD.IADD R4, R9, 0x1, -R4 ;  /* 0x0000000109047824 */ /* 0x000fe200078e0a04 */
[----:B------:R-:W-:Y:S01]  /*0ce0*/  SHF.R.S32.HI R205, RZ, 0x3, R205 ;  /* 0x00000003ffcd7819 */ /* 0x000fe200000114cd */
[----:B------:R-:W-:Y:S01]  /*0cf0*/  IMAD.IADD R3, R206, 0x1, -R3 ;  /* 0x00000001ce037824 */ /* 0x000fe200078e0a03 */
[----:B------:R-:W-:Y:S01]  /*0d00*/  SHF.R.S32.HI R216, RZ, 0x1f, R19 ;  /* 0x0000001fffd87819 */ /* 0x000fe20000011413 */
[----:B------:R-:W-:Y:S01]  /*0d10*/  IMAD.IADD R0, R13, 0x1, -R0 ;  /* 0x000000010d007824 */ /* 0x000fe200078e0a00 */
[----:B------:R-:W-:Y:S01]  /*0d20*/  SHF.R.S32.HI R215, RZ, 0x1f, R18 ;  /* 0x0000001fffd77819 */ /* 0x000fe20000011412 */
[----:B------:R-:W-:-:S02]  /*0d30*/  IMAD R211, R5, 0x40, R8 ;  /* 0x0000004005d37824 */ /* 0x000fc400078e0208 */
[----:B------:R-:W-:Y:S02]  /*0d40*/  IMAD R213, R4, 0x8, R213 ;  /* 0x0000000804d57824 */ /* 0x000fe400078e02d5 */
[----:B------:R-:W-:Y:S02]  /*0d50*/  IMAD R214, R3, R214, 0x70 ;  /* 0x0000007003d67424 */ /* 0x000fe400078e02d6 */
[----:B------:R-:W-:Y:S01]  /*0d60*/  IMAD R212, R0, 0x8, R211 ;  /* 0x0000000800d47824 */ /* 0x000fe200078e02d3 */
[----:B--2---:R-:W-:-:S07]  /*0d70*/  LOP3.LUT R16, R10, 0x1, RZ, 0xfc, !PT ;  /* 0x000000010a107812 */ /* 0x004fce00078efcff */
.L_x_37:
[----:B0-----:R-:W0:Y:S01]  /*0d80*/  SHFL.IDX PT, R0, R210, RZ, 0x1f ;  /* 0x00001fffd2007589 */ /* 0x001e2200000e0000 */
[----:B-1----:R-:W1:Y:S01]  /*0d90*/  S2UR UR4, SR_CgaCtaId ;  /* 0x00000000000479c3 */ /* 0x002e620000008800 */
[----:B------:R-:W-:Y:S01]  /*0da0*/  ULDC UR5, c[0x0][0xc38] ;  /* 0x00030e0000057ab9 */ /* 0x000fe20000000800 */
[----:B------:R-:W-:Y:S01]  /*0db0*/  R2UR UR13, R23 ;  /* 0x00000000170d72ca */ /* 0x000fe200000e0000 */
[----:B------:R-:W-:Y:S01]  /*0dc0*/  UISETP.NE.AND UP1, UPT, UR5, 0x1, UPT ;  /* 0x000000010500788c */ /* 0x000fe2000bf25270 */
[----:B------:R-:W-:Y:S01]  /*0dd0*/  IMAD.MOV.U32 R2, RZ, RZ, RZ ;  /* 0x000000ffff027224 */ /* 0x000fe200078e00ff */
[----:B------:R-:W-:Y:S01]  /*0de0*/  ULDC.64 UR8, c[0x0][0x418] ;  /* 0x0001060000087ab9 */ /* 0x000fe20000000a00 */
[----:B------:R-:W-:Y:S01]  /*0df0*/  UMOV UR37, 0x400 ;  /* 0x0000040000257882 */ /* 0x000fe20000000000 */
[----:B------:R-:W-:Y:S01]  /*0e00*/  UISETP.NE.U32.AND UP0, UPT, UR8, URZ, UPT ;  /* 0x0000003f0800728c */ /* 0x000fe2000bf05070 */
[----:B------:R-:W2:Y:S01]  /*0e10*/  LDC R81, c[0x0][0x2f0] ;  /* 0x0000bc00ff517b82 */ /* 0x000ea20000000800 */
[----:B------:R-:W-:Y:S01]  /*0e20*/  ULDC UR5, c[0x0][0xc44] ;  /* 0x0003110000057ab9 */ /* 0x000fe20000000800 */
[----:B------:R-:W-:Y:S01]  /*0e30*/  ULDC UR6, c[0x0][0x424] ;  /* 0x0001090000067ab9 */ /* 0x000fe20000000800 */
[----:B------:R-:W-:-:S02]  /*0e40*/  UISETP.NE.AND.EX UP0, UPT, UR9, URZ, UPT, UP0 ;  /* 0x0000003f0900728c */ /* 0x000fc4000bf05300 */
[----:B------:R-:W-:Y:S02]  /*0e50*/  UISETP.NE.AND UP2, UPT, UR5, 0x1, UPT ;  /* 0x000000010500788c */ /* 0x000fe4000bf45270 */
[----:B------:R-:W-:Y:S01]  /*0e60*/  USEL UR6, UR6, 0x1, UP0 ;  /* 0x0000000106067887 */ /* 0x000fe20008000000 */
[----:B------:R-:W-:Y:S01]  /*0e70*/  @UP1 ULDC UR12, c[0x0][0xc40] ;  /* 0x00031000000c1ab9 */ /* 0x000fe20000000800 */
[----:B------:R-:W-:Y:S01]  /*0e80*/  UMOV UR14, UR13 ;  /* 0x0000000d000e7c82 */ /* 0x000fe20008000000 */
[----:B0-----:R-:W-:Y:S01]  /*0e90*/  R2UR UR7, R0 ;  /* 0x00000000000772ca */ /* 0x001fe200000e0000 */
[----:B-1----:R-:W-:-:S05]  /*0ea0*/  ULEA UR37, UR4, UR37, 0x18 ;  /* 0x0000002504257291 */ /* 0x002fca000f8ec03f */
[----:B------:R-:W-:Y:S01]  /*0eb0*/  @UP2 ULDC.64 UR10, c[0x0][0xc48] ;  /* 0x00031200000a2ab9 */ /* 0x000fe20000000a00 */
[----:B------:R-:W-:Y:S01]  /*0ec0*/  @UP1 ULDC UR4, c[0x0][0xc3c] ;  /* 0x00030f0000041ab9 */ /* 0x000fe20000000800 */
[----:B------:R-:W-:Y:S02]  /*0ed0*/  UIADD3 UR9, UR37, 0x15400, URZ ;  /* 0x0001540025097890 */ /* 0x000fe4000fffe03f */
[----:B------:R-:W-:Y:S02]  /*0ee0*/  UIMAD.WIDE.U32 UR4, UR13, UR4, URZ ;  /* 0x000000040d0472a5 */ /* 0x000fe4000f8e003f */
[----:B------:R-:W-:Y:S01]  /*0ef0*/  ULOP3.LUT UP0, URZ, UR9, 0x9f, URZ, 0xc0, !UPT ;  /* 0x0000009f093f7892 */ /* 0x000fe2000f80c03f */
[----:B--2---:R-:W-:Y:S01]  /*0f00*/  IMAD R81, R81, UR6, RZ ;  /* 0x0000000651517c24 */ /* 0x004fe2000f8e02ff */
[----:B------:R-:W-:Y:S02]  /*0f10*/  @UP1 USHF.R.U32.HI UR14, URZ, UR12, UR5 ;  /* 0x0000000c3f0e1299 */ /* 0x000fe40008011605 */
[----:B------:R-:W-:Y:S01]  /*0f20*/  ULEA.HI UR8, UR7, UR7, URZ, 0x1 ;  /* 0x0000000707087291 */ /* 0x000fe2000f8f083f */
[----:B------:R-:W-:Y:S01]  /*0f30*/  VIADD R3, R81, 0x6f ;  /* 0x0000006f51037836 */ /* 0x000fe20000000000 */
[----:B------:R-:W-:Y:S01]  /*0f40*/  PLOP3.LUT P0, PT, PT, PT, UP0, 0x80, 0x0 ;  /* 0x000000000000781c */ /* 0x000fe20003f0f008 */
[----:B------:R-:W-:-:S02]  /*0f50*/  UIMAD.WIDE.U32 UR4, UR14, UR10, URZ ;  /* 0x0000000a0e0472a5 */ /* 0x000fc4000f8e003f */
[----:B------:R-:W-:Y:S01]  /*0f60*/  IMAD.U32 R209, RZ, RZ, UR14 ;  /* 0x0000000effd17e24 */ /* 0x000fe2000f8e00ff */
[----:B------:R-:W-:Y:S01]  /*0f70*/  ULOP3.LUT UR8, UR8, 0x1e, URZ, 0xc0, !UPT ;  /* 0x0000001e08087892 */ /* 0x000fe2000f8ec03f */
[----:B------:R-:W-:Y:S01]  /*0f80*/  IMAD.HI R2, R3, -0x6db6db6d, R2 ;  /* 0x9249249303027827 */ /* 0x000fe200078e0202 */
[----:B------:R-:W-:Y:S01]  /*0f90*/  UMOV UR6, UR14 ;  /* 0x0000000e00067c82 */ /* 0x000fe20008000000 */
[----:B------:R-:W-:Y:S02]  /*0fa0*/  @UP2 USHF.R.U32.HI UR6, URZ, UR11, UR5 ;  /* 0x0000000b3f062299 */ /* 0x000fe40008011605 */
[----:B------:R-:W-:Y:S01]  /*0fb0*/  UIADD3 UR8, UR7, -UR8, URZ ;  /* 0x8000000807087290 */ /* 0x000fe2000fffe03f */
[----:B------:R-:W-:Y:S01]  /*0fc0*/  SHF.R.U32.HI R3, RZ, 0x1f, R2 ;  /* 0x0000001fff037819 */ /* 0x000fe20000011602 */
[----:B------:R-:W-:Y:S02]  /*0fd0*/  UMOV UR4, UR13 ;  /* 0x0000000d00047c82 */ /* 0x000fe40008000000 */
[----:B------:R-:W-:Y:S01]  /*0fe0*/  ULEA UR8, UR8, UR9, 0xd ;  /* 0x0000000908087291 */ /* 0x000fe2000f8e683f */
[----:B------:R-:W-:Y:S01]  /*0ff0*/  IMAD.U32 R208, RZ, RZ, UR6 ;  /* 0x00000006ffd07e24 */ /* 0x000fe2000f8e00ff */
[----:B------:R-:W-:Y:S01]  /*1000*/  LEA.HI.SX32 R120, R2, R3, 0x1a ;  /* 0x0000000302787211 */ /* 0x000fe200078fd2ff */
[----:B------:R-:W-:Y:S01]  /*1010*/  IMAD.U32 R207, RZ, RZ, UR4 ;  /* 0x00000004ffcf7e24 */ /* 0x000fe2000f8e00ff */
[----:B------:R-:W-:-:S04]  /*1020*/  USHF.R.U32.HI UR8, URZ, 0x4, UR8 ;  /* 0x000000043f087899 */ /* 0x000fc80008011608 */
[----:B------:R-:W-:Y:S01]  /*1030*/  ULOP3.LUT UR38, UR8, 0x3fff, URZ, 0xc0, !UPT ;  /* 0x00003fff08267892 */ /* 0x000fe2000f8ec03f */
[----:B---3-5:R-:W-:Y:S11]  /*1040*/  @!P0 BRA `(.L_x_9) ;  /* 0x0000000000408947 */ /* 0x028ff60003800000 */
[----:B------:R-:W-:Y:S01]  /*1050*/  MOV R0, 0x0 ;  /* 0x0000000000007802 */ /* 0x000fe20000000f00 */
[----:B------:R-:W-:Y:S01]  /*1060*/  ULDC.64 UR4, c[0x4][0xa8] ;  /* 0x01002a0000047ab9 */ /* 0x000fe20000000a00 */
[----:B------:R-:W-:Y:S01]  /*1070*/  ULDC.64 UR6, c[0x4][0x28] ;  /* 0x01000a0000067ab9 */ /* 0x000fe20000000a00 */
[----:B------:R-:W-:Y:S01]  /*1080*/  IMAD.U32 R4, RZ, RZ, UR4 ;  /* 0x00000004ff047e24 */ /* 0x000fe2000f8e00ff */
[----:B------:R0:W1:Y:S01]  /*1090*/  LDC.64 R2, c[0x4][R0] ;  /* 0x0100000000027b82 */ /* 0x0000620000000a00 */
[----:B------:R-:W-:Y:S01]  /*10a0*/  IMAD.U32 R5, RZ, RZ, UR5 ;  /* 0x00000005ff057e24 */ /* 0x000fe2000f8e00ff */
[----:B------:R-:W-:Y:S01]  /*10b0*/  ULDC.64 UR4, c[0x4][0xb0] ;  /* 0x01002c0000047ab9 */ /* 0x000fe20000000a00 */
[----:B------:R-:W-:Y:S01]  /*10c0*/  IMAD.U32 R10, RZ, RZ, UR6 ;  /* 0x00000006ff0a7e24 */ /* 0x000fe2000f8e00ff */
[----:B------:R-:W-:Y:S01]  /*10d0*/  MOV R6, UR4 ;  /* 0x0000000400067c02 */ /* 0x000fe20008000f00 */
[----:B------:R-:W-:Y:S02]  /*10e0*/  IMAD.U32 R7, RZ, RZ, UR5 ;  /* 0x00000005ff077e24 */ /* 0x000fe4000f8e00ff */
[----:B------:R-:W-:-:S02]  /*10f0*/  IMAD.U32 R11, RZ, RZ, UR7 ;  /* 0x00000007ff0b7e24 */ /* 0x000fc4000f8e00ff */
[----:B------:R-:W-:Y:S02]  /*1100*/  IMAD.MOV.U32 R8, RZ, RZ, 0x70 ;  /* 0x00000070ff087424 */ /* 0x000fe400078e00ff */
[----:B------:R-:W-:Y:S02]  /*1110*/  IMAD.MOV.U32 R12, RZ, RZ, 0x1 ;  /* 0x00000001ff0c7424 */ /* 0x000fe400078e00ff */
[----:B0-----:R-:W-:-:S07]  /*1120*/  IMAD.MOV.U32 R13, RZ, RZ, RZ ;  /* 0x000000ffff0d7224 */ /* 0x001fce00078e00ff */
[----:B------:R-:W-:-:S07]  /*1130*/  LEPC R20, `(.L_x_9) ;  /* 0x000000001014794e */ /* 0x000fce0000000000 */
[----:B-1----:R-:W-:Y:S05]  /*1140*/  CALL.ABS.NOINC R2 ;  /* 0x0000000002007343 */ /* 0x002fea0003c00000 */
.L_x_9:
[----:B------:R-:W-:Y:S02]  /*1150*/  LOP3.LUT R0, R204, 0x1, RZ, 0xc0, !PT ;  /* 0x00000001cc007812 */ /* 0x000fe400078ec0ff */
[----:B------:R-:W-:Y:S02]  /*1160*/  ISETP.NE.AND P0, PT, R16, 0x3, PT ;  /* 0x000000031000780c */ /* 0x000fe40003f05270 */
[----:B------:R-:W-:-:S04]  /*1170*/  SHF.L.U32 R0, R0, 0x1f, RZ ;  /* 0x0000001f00007819 */ /* 0x000fc800000006ff */
[----:B------:R-:W0:Y:S02]  /*1180*/  SYNCS.PHASECHK.TRANS64.TRYWAIT P1, [UR37+0x36800], R0 ;  /* 0x03680000ff0075a7 */ /* 0x000e240008020165 */
[----:B0-----:R-:W-:Y:S05]  /*1190*/  @!P1 BRA `(.L_x_10) ;  /* 0x000000f000289947 */ /* 0x001fea0003800000 */
.L_x_131:
[----:B------:R-:W-:Y:S05]  /*11a0*/  @!P0 BRA `(.L_x_11) ;  /* 0x0000000000048947 */ /* 0x000fea0003800000 */
[----:B------:R-:W-:Y:S01]  /*11b0*/  BPT.TRAP 0x1 ;  /* 0x000000040000795c */ /* 0x000fe20000300000 */
.L_x_11:
[----:B------:R-:W-:Y:S02]  /*11c0*/  IMAD.U32 R2, RZ, RZ, UR36 ;  /* 0x00000024ff027e24 */ /* 0x000fe4000f8e00ff */
[----:B0-----:R-:W-:-:S03]  /*11d0*/  IMAD.U32 R3, RZ, RZ, UR61 ;  /* 0x0000003dff037e24 */ /* 0x001fc6000f8e00ff */
[----:B------:R-:W-:Y:S02]  /*11e0*/  LEA R2, R2, UR37, 0x3 ;  /* 0x0000002502027c11 */ /* 0x000fe4000f8e18ff */
[----:B------:R-:W-:-:S04]  /*11f0*/  SHF.L.U32 R3, R3, 0x1f, RZ ;  /* 0x0000001f03037819 */ /* 0x000fc800000006ff */
[----:B------:R0:W1:Y:S01]  /*1200*/  SYNCS.PHASECHK.TRANS64.TRYWAIT P2, [R2+URZ+0x36830], R3 ;  /* 0x03683003020075a7 */ /* 0x000062000804017f */
[----:B------:R-:W-:Y:S05]  /*1210*/  @!P0 BRA `(.L_x_12) ;  /* 0x0000000000048947 */ /* 0x000fea0003800000 */
[----:B------:R-:W-:Y:S01]  /*1220*/  BPT.TRAP 0x1 ;  /* 0x000000040000795c */ /* 0x000fe20000300000 */
.L_x_12:
[----:B------:R-:W2:Y:S01]  /*1230*/  S2R R0, SR_TID.X ;  /* 0x0000000000007919 */ /* 0x000ea20000002100 */
[----:B------:R-:W-:Y:S01]  /*1240*/  IMAD.MOV.U32 R119, RZ, RZ, RZ ;  /* 0x000000ffff777224 */ /* 0x000fe200078e00ff */
[----:B--2---:R-:W-:-:S04]  /*1250*/  LOP3.LUT R0, R0, 0x7f, RZ, 0xc0, !PT ;  /* 0x0000007f00007812 */ /* 0x004fc800078ec0ff */
[----:B------:R-:W-:Y:S01]  /*1260*/  ISETP.NE.AND P1, PT, R0, RZ, PT ;  /* 0x000000ff0000720c */ /* 0x000fe20003f25270 */
[----:B-1----:R-:W-:-:S12]  /*1270*/  @P2 BRA `(.L_x_13) ;  /* 0x0000000000082947 */ /* 0x002fd80003800000 */
[----:B------:R-:W1:Y:S02]  /*1280*/  SYNCS.PHASECHK.TRANS64.TRYWAIT P2, [R2+URZ+0x36830], R3 ;  /* 0x03683003020075a7 */ /* 0x000e64000804017f */
[----:B-1----:R-:W-:Y:S05]  /*1290*/  @!P2 BRA `(.L_x_14) ;  /* 0x000000f00000a947 */ /* 0x002fea0003800000 */
.L_x_13:
[----:B------:R-:W-:Y:S05]  /*12a0*/  WARPSYNC.ALL ;  /* 0x0000000000007948 */ /* 0x000fea0003800000 */
[----:B------:R-:W-:Y:S01]  /*12b0*/  UIADD3 UR37, UR37, 0x21400, URZ ;  /* 0x0002140025257890 */ /* 0x000fe2000fffe03f */
[----:B------:R-:W-:Y:S01]  /*12c0*/  WARPGROUP.ARRIVE ;  /* 0x00000000000079c5 */ /* 0x000fe20000000000 */
[----:B------:R-:W-:Y:S01]  /*12d0*/  ULOP3.LUT UR4, UR38, 0x10000, URZ, 0xfc, !UPT ;  /* 0x0001000026047892 */ /* 0x000fe2000f8efc3f */
[----:B------:R-:W-:Y:S01]  /*12e0*/  MOV R0, UR36 ;  /* 0x0000002400007c02 */ /* 0x000fe20008000f00 */
[----:B------:R-:W-:Y:S01]  /*12f0*/  USHF.R.U32.HI UR37, URZ, 0x4, UR37 ;  /* 0x000000043f257899 */ /* 0x000fe20008011625 */
[----:B01----:R-:W-:Y:S01]  /*1300*/  IMAD.IADD R3, R214, 0x1, R81 ;  /* 0x00000001d6037824 */ /* 0x003fe200078e0251 */
[----:B------:R-:W-:Y:S01]  /*1310*/  UMOV UR7, 0x40000040 ;  /* 0x4000004000077882 */ /* 0x000fe20000000000 */
[----:B------:R-:W-:Y:S01]  /*1320*/  UMOV UR11, 0x40000040 ;  /* 0x40000040000b7882 */ /* 0x000fe20000000000 */
[----:B------:R-:W-:Y:S01]  /*1330*/  ULOP3.LUT UR37, UR37, 0x3fff, URZ, 0xc0, !UPT ;  /* 0x00003fff25257892 */ /* 0x000fe2000f8ec03f */
[----:B------:R-:W-:Y:S01]  /*1340*/  IMAD R3, R120, -0x70, R3 ;  /* 0xffffff9078037824 */ /* 0x000fe200078e0203 */
[----:B------:R-:W-:Y:S01]  /*1350*/  UMOV UR8, UR4 ;  /* 0x0000000400087c82 */ /* 0x000fe20008000000 */
[----:B------:R-:W-:Y:S01]  /*1360*/  UMOV UR12, UR4 ;  /* 0x00000004000c7c82 */ /* 0x000fe20008000000 */
[----:B------:R-:W-:Y:S01]  /*1370*/  ULOP3.LUT UR5, UR37, 0x10000, URZ, 0xfc, !UPT ;  /* 0x0001000025057892 */ /* 0x000fe2000f8efc3f */
[----:B------:R-:W-:Y:S01]  /*1380*/  P2R R80, PR, RZ, 0x2 ;  /* 0x00000002ff507803 */ /* 0x000fe20000000000 */
[----:B------:R-:W-:Y:S01]  /*1390*/  UMOV UR15, 0x40000040 ;  /* 0x40000040000f7882 */ /* 0x000fe20000000000 */
[----:B------:R-:W-:Y:S01]  /*13a0*/  UMOV UR16, UR4 ;  /* 0x0000000400107c82 */ /* 0x000fe20008000000 */
[----:B------:R-:W-:Y:S01]  /*13b0*/  UIMAD UR6, UR36, 0xa80, UR5 ;  /* 0x00000a80240678a4 */ /* 0x000fe2000f8e0205 */
[C---:B------:R-:W-:Y:S01]  /*13c0*/  ISETP.GT.AND P2, PT, R3.reuse, RZ, PT ;  /* 0x000000ff0300720c */ /* 0x040fe20003f44270 */
[----:B------:R-:W-:Y:S01]  /*13d0*/  IMAD.U32 R7, RZ, RZ, UR5 ;  /* 0x00000005ff077e24 */ /* 0x000fe2000f8e00ff */
[----:B------:R-:W-:Y:S01]  /*13e0*/  UMOV UR5, 0x40000040 ;  /* 0x4000004000057882 */ /* 0x000fe20000000000 */
[----:B------:R-:W-:Y:S01]  /*13f0*/  UIADD3 UR10, UR6, 0x80, URZ ;  /* 0x00000080060a7890 */ /* 0x000fe2000fffe03f */
[C---:B------:R-:W-:Y:S01]  /*1400*/  ISETP.GT.AND P3, PT, R3.reuse, 0x1, PT ;  /* 0x000000010300780c */ /* 0x040fe20003f64270 */
[----:B------:R-:W-:Y:S01]  /*1410*/  UMOV UR9, UR5 ;  /* 0x0000000500097c82 */ /* 0x000fe20008000000 */
[----:B------:R-:W-:Y:S01]  /*1420*/  UIADD3 UR14, UR6, 0x180, URZ ;  /* 0x00000180060e7890 */ /* 0x000fe2000fffe03f */
[C---:B------:R-:W-:Y:S01]  /*1430*/  ISETP.GT.AND P4, PT, R3.reuse, 0x8, PT ;  /* 0x000000080300780c */ /* 0x040fe20003f84270 */
[----:B------:R-:W-:Y:S01]  /*1440*/  HGMMA.64x16x16.F32.BF16 R72, gdesc[UR4], RZ, !UPT, gsb0 ;  /* 0x00200000044879f0 */ /* 0x000fe2000c0018ff */
[----:B------:R-:W-:Y:S01]  /*1450*/  UMOV UR13, UR5 ;  /* 0x00000005000d7c82 */ /* 0x000fe20008000000 */
[----:B------:R-:W-:Y:S01]  /*1460*/  UIADD3 UR18, UR6, 0x200, URZ ;  /* 0x0000020006127890 */ /* 0x000fe2000fffe03f */
[C---:B------:R-:W-:Y:S01]  /*1470*/  ISETP.GT.AND P5, PT, R3.reuse, 0x9, PT ;  /* 0x000000090300780c */ /* 0x040fe20003fa4270 */
[----:B------:R-:W-:Y:S01]  /*1480*/  UMOV UR17, UR5 ;  /* 0x0000000500117c82 */ /* 0x000fe20008000000 */
[----:B------:R-:W-:Y:S01]  /*1490*/  UMOV UR19, 0x40000040 ;  /* 0x4000004000137882 */ /* 0x000fe20000000000 */
[----:B------:R-:W-:Y:S01]  /*14a0*/  UIADD3 UR22, UR6, 0x280, URZ ;  /* 0x0000028006167890 */ /* 0x000fe2000fffe03f */
[C---:B------:R-:W-:Y:S01]  /*14b0*/  ISETP.GT.AND P6, PT, R3.reuse, 0x21, PT ;  /* 0x000000210300780c */ /* 0x040fe20003fc4270 */
[----:B------:R-:W-:Y:S01]  /*14c0*/  UMOV UR20, UR4 ;  /* 0x0000000400147c82 */ /* 0x000fe20008000000 */
[----:B------:R-:W-:Y:S01]  /*14d0*/  UMOV UR21, UR5 ;  /* 0x0000000500157c82 */ /* 0x000fe20008000000 */
[----:B------:R-:W-:Y:S01]  /*14e0*/  UMOV UR23, 0x40000040 ;  /* 0x4000004000177882 */ /* 0x000fe20000000000 */
[----:B------:R-:W-:Y:S01]  /*14f0*/  UIADD3 UR7, UR4, 0x2, URZ ;  /* 0x0000000204077890 */ /* 0x000fe2000fffe03f */
[C---:B------:R-:W-:Y:S01]  /*1500*/  ISETP.GT.AND P1, PT, R3.reuse, 0x49, PT ;  /* 0x000000490300780c */ /* 0x040fe20003f24270 */
[----:B------:R-:W-:Y:S01]  /*1510*/  UIADD3 UR26, UR6, 0x284, URZ ;  /* 0x00000284061a7890 */ /* 0x000fe2000fffe03f */
[----:B------:R-:W-:Y:S01]  /*1520*/  P2R R82, PR, RZ, 0x1 ;  /* 0x00000001ff527803 */ /* 0x000fe20000000000 */
[----:B------:R-:W-:Y:S01]  /*1530*/  UMOV UR27, 0x40000040 ;  /* 0x40000040001b7882 */ /* 0x000fe20000000000 */
[----:B------:R-:W-:Y:S01]  /*1540*/  UIADD3 UR30, UR6, 0x286, URZ ;  /* 0x00000286061e7890 */ /* 0x000fe2000fffe03f */
[----:B------:R-:W-:Y:S01]  /*1550*/  ISETP.GT.AND P0, PT, R3, 0x50, PT ;  /* 0x000000500300780c */ /* 0x000fe20003f04270 */
[----:B------:R-:W-:Y:S01]  /*1560*/  UMOV UR31, 0x40000040 ;  /* 0x40000040001f7882 */ /* 0x000fe20000000000 */
[----:B------:R-:W-:Y:S01]  /*1570*/  UIADD3 UR34, UR6, 0x600, URZ ;  /* 0x0000060006227890 */ /* 0x000fe2000fffe03f */
[--C-:B------:R-:W-:Y:S01]  /*1580*/  IMAD.MOV.U32 R118, RZ, RZ, R119.reuse ;  /* 0x000000ffff767224 */ /* 0x100fe200078e0077 */
        /* <DEDUP_REMOVED lines=16> */
[----:B------:R-:W-:Y:S01]  /*1690*/  UMOV UR39, 0x40000040 ;  /* 0x4000004000277882 */ /* 0x000fe20000000000 */
[--C-:B------:R-:W-:Y:S01]  /*16a0*/  IMAD.MOV.U32 R106, RZ, RZ, R119.reuse ;  /* 0x000000ffff6a7224 */ /* 0x100fe200078e0077 */
[----:B------:R-:W-:Y:S01]  /*16b0*/  MOV R104, R119 ;  /* 0x0000007700687202 */ /* 0x000fe20000000f00 */
[----:B------:R-:W-:-:S02]  /*16c0*/  IMAD.MOV.U32 R102, RZ, RZ, R119 ;  /* 0x000000ffff667224 */ /* 0x000fc400078e0077 */
[--C-:B------:R-:W-:Y:S02]  /*16d0*/  IMAD.MOV.U32 R100, RZ, RZ, R119.reuse ;  /* 0x000000ffff647224 */ /* 0x100fe400078e0077 */
[--C-:B------:R-:W-:Y:S02]  /*16e0*/  IMAD.MOV.U32 R98, RZ, RZ, R119.reuse ;  /* 0x000000ffff627224 */ /* 0x100fe400078e0077 */
[--C-:B------:R-:W-:Y:S02]  /*16f0*/  IMAD.MOV.U32 R96, RZ, RZ, R119.reuse ;  /* 0x000000ffff607224 */ /* 0x100fe400078e0077 */
[--C-:B------:R-:W-:Y:S02]  /*1700*/  IMAD.MOV.U32 R94, RZ, RZ, R119.reuse ;  /* 0x000000ffff5e7224 */ /* 0x100fe400078e0077 */
[--C-:B------:R-:W-:Y:S01]  /*1710*/  IMAD.MOV.U32 R92, RZ, RZ, R119.reuse ;  /* 0x000000ffff5c7224 */ /* 0x100fe200078e0077 */
[----:B------:R-:W-:Y:S02]  /*1720*/  WARPGROUP.DEPBAR.LE gsb0, 0x0 ;  /* 0x00008000000079c5 */ /* 0x000fe40000010000 */
[----:B------:R-:W-:Y:S01]  /*1730*/  WARPGROUP.ARRIVE ;  /* 0x00000000000079c5 */ /* 0x000fe20000000000 */
[----:B------:R-:W-:-:S02]  /*1740*/  IMAD.MOV.U32 R90, RZ, RZ, R119 ;  /* 0x000000ffff5a7224 */ /* 0x000fc400078e0077 */
[--C-:B------:R-:W-:Y:S02]  /*1750*/  IMAD.MOV.U32 R88, RZ, RZ, R119.reuse ;  /* 0x000000ffff587224 */ /* 0x100fe400078e0077 */
[--C-:B------:R-:W-:Y:S01]  /*1760*/  IMAD.MOV.U32 R86, RZ, RZ, R119.reuse ;  /* 0x000000ffff567224 */ /* 0x100fe200078e0077 */
[----:B------:R-:W-:Y:S01]  /*1770*/  HGMMA.64x16x16.F32.BF16 R64, gdesc[UR8], RZ, !UPT, gsb0 ;  /* 0x00200000084079f0 */ /* 0x000fe2000c0018ff */
[----:B------:R-:W-:Y:S01]  /*1780*/  UIADD3 UR10, UR6, 0x100, URZ ;  /* 0x00000100060a7890 */ /* 0x000fe2000fffe03f */
[----:B------:R-:W-:Y:S01]  /*1790*/  IMAD.MOV.U32 R84, RZ, RZ, R119 ;  /* 0x000000ffff547224 */ /* 0x000fe200078e0077 */
[----:B------:R-:W-:Y:S01]  /*17a0*/  UMOV UR8, UR4 ;  /* 0x0000000400087c82 */ /* 0x000fe20008000000 */
[----:B------:R-:W-:Y:S01]  /*17b0*/  UMOV UR9, UR5 ;  /* 0x0000000500097c82 */ /* 0x000fe20008000000 */
[----:B------:R-:W-:Y:S01]  /*17c0*/  UMOV UR11, 0x40000040 ;  /* 0x40000040000b7882 */ /* 0x000fe20000000000 */
[----:B------:R-:W-:Y:S02]  /*17d0*/  WARPGROUP.DEPBAR.LE gsb0, 0x0 ;  /* 0x00008000000079c5 */ /* 0x000fe40000010000 */
[----:B------:R-:W-:-:S06]  /*17e0*/  WARPGROUP.ARRIVE ;  /* 0x00000000000079c5 */ /* 0x000fcc0000000000 */
[----:B------:R-:W-:Y:S01]  /*17f0*/  HGMMA.64x16x16.F32.BF16 R56, gdesc[UR8], RZ, !UPT, gsb0 ;  /* 0x00200000083879f0 */ /* 0x000fe2000c0018ff */
[----:B------:R-:W-:Y:S01]  /*1800*/  UIADD3 UR10, UR6, 0x300, URZ ;  /* 0x00000300060a7890 */ /* 0x000fe2000fffe03f */
[----:B------:R-:W-:Y:S01]  /*1810*/  UMOV UR8, UR4 ;  /* 0x0000000400087c82 */ /* 0x000fe20008000000 */
[----:B------:R-:W-:Y:S01]  /*1820*/  UMOV UR9, UR5 ;  /* 0x0000000500097c82 */ /* 0x000fe20008000000 */
[----:B------:R-:W-:Y:S01]  /*1830*/  UMOV UR11, 0x40000040 ;  /* 0x40000040000b7882 */ /* 0x000fe20000000000 */
[----:B------:R-:W-:Y:S02]  /*1840*/  WARPGROUP.DEPBAR.LE gsb0, 0x0 ;  /* 0x00008000000079c5 */ /* 0x000fe40000010000 */
[----:B------:R-:W-:-:S06]  /*1850*/  WARPGROUP.ARRIVE ;  /* 0x00000000000079c5 */ /* 0x000fcc0000000000 */
[----:B------:R-:W-:Y:S01]  /*1860*/  HGMMA.64x16x16.F32.BF16 R48, gdesc[UR12], RZ, !UPT, gsb0 ;  /* 0x002000000c3079f0 */ /* 0x000fe2000c0018ff */
[----:B------:R-:W-:Y:S02]  /*1870*/  UIADD3 UR12, UR6, 0x2, URZ ;  /* 0x00000002060c7890 */ /* 0x000fe4000fffe03f */
[----:B------:R-:W-:Y:S01]  /*1880*/  UIADD3 UR14, UR6, 0x182, URZ ;  /* 0x00000182060e7890 */ /* 0x000fe2000fffe03f */
[----:B------:R-:W-:Y:S01]  /*1890*/  UMOV UR15, 0x40000040 ;  /* 0x40000040000f7882 */ /* 0x000fe20000000000 */
[----:B------:R-:W-:Y:S02]  /*18a0*/  WARPGROUP.DEPBAR.LE gsb0, 0x0 ;  /* 0x00008000000079c5 */ /* 0x000fe40000010000 */
[----:B------:R-:W-:-:S06]  /*18b0*/  WARPGROUP.ARRIVE ;  /* 0x00000000000079c5 */ /* 0x000fcc0000000000 */
[----:B------:R-:W-:Y:S01]  /*18c0*/  HGMMA.64x16x16.F32.BF16 R40, gdesc[UR16], RZ, !UPT, gsb0 ;  /* 0x00200000102879f0 */ /* 0x000fe2000c0018ff */
        /* <DEDUP_REMOVED lines=10> */
[----:B------:R-:W-:Y:S01]  /*1970*/  UMOV UR8, UR7 ;  /* 0x0000000700087c82 */ /* 0x000fe20008000000 */
[----:B------:R-:W-:Y:S01]  /*1980*/  UMOV UR9, 0x40000040 ;  /* 0x4000004000097882 */ /* 0x000fe20000000000 */
[----:B------:R-:W-:Y:S01]  /*1990*/  UMOV UR10, UR12 ;  /* 0x0000000c000a7c82 */ /* 0x000fe20008000000 */
[----:B------:R-:W-:Y:S01]  /*19a0*/  UMOV UR11, 0x40000040 ;  /* 0x40000040000b7882 */ /* 0x000fe20000000000 */
[----:B------:R-:W-:Y:S01]  /*19b0*/  UMOV UR12, UR8 ;  /* 0x00000008000c7c82 */ /* 0x000fe20008000000 */
[----:B------:R-:W-:Y:S01]  /*19c0*/  UMOV UR13, UR9 ;  /* 0x00000009000d7c82 */ /* 0x000fe20008000000 */
[----:B------:R-:W-:Y:S01]  /*19d0*/  UMOV UR16, UR8 ;  /* 0x0000000800107c82 */ /* 0x000fe20008000000 */
[----:B------:R-:W-:Y:S01]  /*19e0*/  UMOV UR17, UR9 ;  /* 0x0000000900117c82 */ /* 0x000fe20008000000 */
[----:B------:R-:W-:Y:S01]  /*19f0*/  UMOV UR20, UR8 ;  /* 0x0000000800147c82 */ /* 0x000fe20008000000 */
[----:B------:R-:W-:Y:S01]  /*1a00*/  UMOV UR21, UR9 ;  /* 0x0000000900157c82 */ /* 0x000fe20008000000 */
[----:B------:R-:W-:Y:S01]  /*1a10*/  UIADD3 UR7, UR4, 0x4, URZ ;  /* 0x0000000404077890 */ /* 0x000fe2000fffe03f */
[----:B------:R-:W-:-:S02]  /*1a20*/  WARPGROUP.DEPBAR.LE gsb0, 0x0 ;  /* 0x00008000000079c5 */ /* 0x000fc40000010000 */
[----:B------:R-:W-:-:S06]  /*1a30*/  WARPGROUP.ARRIVE ;  /* 0x00000000000079c5 */ /* 0x000fcc0000000000 */
[----:B------:R-:W-:Y:S01]  /*1a40*/  HGMMA.64x16x16.F32.BF16 R72, gdesc[UR8], R72, gsb0 ;  /* 0x00200000084879f0 */ /* 0x000fe20008001848 */
[----:B------:R-:W-:Y:S01]  /*1a50*/  UIADD3 UR10, UR6, 0x82, URZ ;  /* 0x00000082060a7890 */ /* 0x000fe2000fffe03f */
[----:B------:R-:W-:Y:S01]  /*1a60*/  UMOV UR11, 0x40000040 ;  /* 0x40000040000b7882 */ /* 0x000fe20000000000 */
[----:B------:R-:W-:Y:S02]  /*1a70*/  WARPGROUP.DEPBAR.LE gsb0, 0x0 ;  /* 0x00008000000079c5 */ /* 0x000fe40000010000 */
        /* <DEDUP_REMOVED lines=13> */
[----:B------:R-:W-:Y:S01]  /*1b50*/  UMOV UR12, UR7 ;  /* 0x00000007000c7c82 */ /* 0x000fe20008000000 */
[----:B------:R-:W-:Y:S01]  /*1b60*/  UMOV UR13, 0x40000040 ;  /* 0x40000040000d7882 */ /* 0x000fe20000000000 */
[----:B------:R-:W-:Y:S01]  /*1b70*/  UMOV UR15, 0x40000040 ;  /* 0x40000040000f7882 */ /* 0x000fe20000000000 */
[----:B------:R-:W-:Y:S01]  /*1b80*/  UMOV UR24, UR12 ;  /* 0x0000000c00187c82 */ /* 0x000fe20008000000 */
[----:B------:R-:W-:Y:S01]  /*1b90*/  UMOV UR25, UR13 ;  /* 0x0000000d00197c82 */ /* 0x000fe20008000000 */
[----:B------:R-:W-:Y:S01]  /*1ba0*/  UIADD3 UR7, UR4, 0x6, URZ ;  /* 0x0000000604077890 */ /* 0x000fe2000fffe03f */
[----:B------:R-:W-:Y:S02]  /*1bb0*/  WARPGROUP.DEPBAR.LE gsb0, 0x0 ;  /* 0x00008000000079c5 */ /* 0x000fe40000010000 */
[----:B------:R-:W-:-:S06]  /*1bc0*/  WARPGROUP.ARRIVE ;  /* 0x00000000000079c5 */ /* 0x000fcc0000000000 */
[----:B------:R-:W-:Y:S01]  /*1bd0*/  HGMMA.64x16x16.F32.BF16 R40, gdesc[UR16], R40, gsb0 ;  /* 0x00200000102879f0 */ /* 0x000fe20008001828 */
[----:B------:R-:W-:Y:S01]  /*1be0*/  UIADD3 UR18, UR6, 0x184, URZ ;  /* 0x0000018406127890 */ /* 0x000fe2000fffe03f */
[----:B------:R-:W-:Y:S01]  /*1bf0*/  UMOV UR16, UR12 ;  /* 0x0000000c00107c82 */ /* 0x000fe20008000000 */
[----:B------:R-:W-:Y:S01]  /*1c00*/  UMOV UR17, UR13 ;  /* 0x0000000d00117c82 */ /* 0x000fe20008000000 */
[----:B------:R-:W-:Y:S01]  /*1c10*/  UMOV UR19, 0x40000040 ;  /* 0x4000004000137882 */ /* 0x000fe20000000000 */
        /* <DEDUP_REMOVED lines=10> */
[----:B------:R-:W-:-:S07]  /*1cc0*/  UIADD3 UR10, UR6, 0x804, URZ ;  /* 0x00000804060a7890 */ /* 0x000fce000fffe03f */
[----:B------:R-:W-:Y:S01]  /*1cd0*/  UMOV UR38, UR10 ;  /* 0x0000000a00267c82 */ /* 0x000fe20008000000 */
        /* <DEDUP_REMOVED lines=41> */
[----:B------:R-:W-:Y:S03]  /*1f70*/  HGMMA.64x16x16.F32.BF16 R24, gdesc[UR12], R24, gsb0 ;  /* 0x002000000c1879f0 */ /* 0x000fe60008001818 */
        /* <DEDUP_REMOVED lines=307> */
[----:B------:R-:W-:Y:S02]  /*32b0*/  R2UR UR36, R0 ;  /* 0x00000000002472ca */ /* 0x000fe400000e0000 */
        /* <DEDUP_REMOVED lines=12> */
[----:B------:R-:W-:Y:S01]  /*3380*/  UIADD3 UR7, UR6, 0x986, URZ ;  /* 0x0000098606077890 */ /* 0x000fe2000fffe03f */
[----:B------:R-:W-:Y:S02]  /*3390*/  WARPGROUP.DEPBAR.LE gsb0, 0x0 ;  /* 0x00008000000079c5 */ /* 0x000fe40000010000 */
[----:B------:R-:W-:-:S06]  /*33a0*/  WARPGROUP.ARRIVE ;  /* 0x00000000000079c5 */ /* 0x000fcc0000000000 */
[----:B------:R-:W-:Y:S03]  /*33b0*/  HGMMA.64x16x16.F32.BF16 R32, gdesc[UR56], R32, gsb0 ;  /* 0x00200000382079f0 */ /* 0x000fe60008001820 */
        /* <DEDUP_REMOVED lines=9> */
[----:B------:R-:W-:Y:S01]  /*3450*/  WARPGROUP.ARRIVE ;  /* 0x00000000000079c5 */ /* 0x000fe20000000000 */
[----:B------:R-:W-:Y:S01]  /*3460*/  FSEL R83, R72, -INF , P2 ;  /* 0xff80000048537808 */ /* 0x000fe20001000000 */
[--C-:B------:R-:W-:Y:S01]  /*3470*/  IMAD.MOV.U32 R72, RZ, RZ, R119.reuse ;  /* 0x000000ffff487224 */ /* 0x100fe200078e0077 */
[----:B------:R-:W-:Y:S02]  /*3480*/  FSEL R73, R73, -INF , P3 ;  /* 0xff80000049497808 */ /* 0x000fe40001800000 */
[----:B------:R-:W-:Y:S01]  /*3490*/  FSEL R85, R76, -INF , P4 ;  /* 0xff8000004c557808 */ /* 0x000fe20002000000 */
[----:B------:R-:W-:Y:S01]  /*34a0*/  HGMMA.64x16x16.F32.BF16 R64, gdesc[UR52], R64, gsb0 ;  /* 0x00200000344079f0 */ /* 0x000fe20008001840 */
[----:B------:R-:W-:Y:S01]  /*34b0*/  UIADD3 UR54, UR6, 0x806, URZ ;  /* 0x0000080606367890 */ /* 0x000fe2000fffe03f */
[----:B------:R-:W-:Y:S01]  /*34c0*/  FMNMX.FTZ R0, R83, R73, !PT ;  /* 0x0000004953007209 */ /* 0x000fe20007810000 */
[----:B------:R-:W-:Y:S01]  /*34d0*/  UMOV UR55, 0x40000040 ;  /* 0x4000004000377882 */ /* 0x000fe20000000000 */
[----:B------:R-:W-:Y:S01]  /*34e0*/  FSEL R5, R74, -INF , P2 ;  /* 0xff8000004a057808 */ /* 0x000fe20001000000 */
[----:B------:R-:W-:Y:S01]  /*34f0*/  IMAD.MOV.U32 R76, RZ, RZ, R119 ;  /* 0x000000ffff4c7224 */ /* 0x000fe200078e0077 */
[----:B------:R-:W-:-:S02]  /*3500*/  FSEL R77, R77, -INF , P5 ;  /* 0xff8000004d4d7808 */ /* 0x000fc40002800000 */
[----:B------:R-:W-:Y:S02]  /*3510*/  ISETP.GT.AND P2, PT, R3, 0x10, PT ;  /* 0x000000100300780c */ /* 0x000fe40003f44270 */
[----:B------:R-:W-:Y:S02]  /*3520*/  FMNMX.FTZ R0, R85, R0, !PT ;  /* 0x0000000055007209 */ /* 0x000fe40007810000 */
[----:B------:R-:W-:Y:S02]  /*3530*/  FSEL R75, R75, -INF , P3 ;  /* 0xff8000004b4b7808 */ /* 0x000fe40001800000 */
[----:B------:R-:W-:Y:S02]  /*3540*/  ISETP.GT.AND P3, PT, R3, 0x11, PT ;  /* 0x000000110300780c */ /* 0x000fe40003f64270 */
[----:B------:R-:W-:Y:S02]  /*3550*/  FMNMX.FTZ R0, R77, R0, !PT ;  /* 0x000000004d007209 */ /* 0x000fe40007810000 */
[----:B------:R-:W-:Y:S01]  /*3560*/  FSEL R9, R78, -INF , P4 ;  /* 0xff8000004e097808 */ /* 0x000fe20002000000 */
[----:B------:R-:W-:Y:S01]  /*3570*/  IMAD.MOV.U32 R78, RZ, RZ, R119 ;  /* 0x000000ffff4e7224 */ /* 0x000fe200078e0077 */
[----:B------:R-:W-:-:S02]  /*3580*/  ISETP.GT.AND P4, PT, R3, 0x18, PT ;  /* 0x000000180300780c */ /* 0x000fc40003f84270 */
[----:B------:R-:W-:Y:S02]  /*3590*/  FSEL R79, R79, -INF , P5 ;  /* 0xff8000004f4f7808 */ /* 0x000fe40002800000 */
[----:B------:R-:W-:Y:S02]  /*35a0*/  ISETP.GT.AND P5, PT, R3, 0x19, PT ;  /* 0x000000190300780c */ /* 0x000fe40003fa4270 */
[----:B------:R-:W-:Y:S01]  /*35b0*/  MOV R74, R119 ;  /* 0x00000077004a7202 */ /* 0x000fe20000000f00 */
[----:B------:R-:W-:Y:S02]  /*35c0*/  WARPGROUP.DEPBAR.LE gsb0, 0x0 ;  /* 0x00008000000079c5 */ /* 0x000fe40000010000 */
[----:B------:R-:W-:Y:S01]  /*35d0*/  WARPGROUP.ARRIVE ;  /* 0x00000000000079c5 */ /* 0x000fe20000000000 */
[----:B------:R-:W-:Y:S01]  /*35e0*/  FSEL R87, R64, -INF , P2 ;  /* 0xff80000040577808 */ /* 0x000fe20001000000 */
[----:B------:R-:W-:Y:S01]  /*35f0*/  IMAD.MOV.U32 R64, RZ, RZ, R119 ;  /* 0x000000ffff407224 */ /* 0x000fe200078e0077 */
[----:B------:R-:W-:-:S02]  /*3600*/  FSEL R65, R65, -INF , P3 ;  /* 0xff80000041417808 */ /* 0x000fc40001800000 */
[----:B------:R-:W-:Y:S01]  /*3610*/  FMNMX.FTZ R0, R87, R0, !PT ;  /* 0x0000000057007209 */ /* 0x000fe20007810000 */
[----:B------:R-:W-:Y:S01]  /*3620*/  HGMMA.64x16x16.F32.BF16 R56, gdesc[UR52], R56, gsb0 ;  /* 0x00200000343879f0 */ /* 0x000fe20008001838 */
[----:B------:R-:W-:Y:S01]  /*3630*/  UIADD3 UR54, UR6, 0x886, URZ ;  /* 0x0000088606367890 */ /* 0x000fe2000fffe03f */
[----:B------:R-:W-:Y:S01]  /*3640*/  FSEL R89, R68, -INF , P4 ;  /* 0xff80000044597808 */ /* 0x000fe20002000000 */
[----:B------:R-:W-:Y:S01]  /*3650*/  UMOV UR55, 0x40000040 ;  /* 0x4000004000377882 */ /* 0x000fe20000000000 */
[----:B------:R-:W-:Y:S01]  /*3660*/  FMNMX.FTZ R0, R65, R0, !PT ;  /* 0x0000000041007209 */ /* 0x000fe20007810000 */
[--C-:B------:R-:W-:Y:S01]  /*3670*/  IMAD.MOV.U32 R68, RZ, RZ, R119.reuse ;  /* 0x000000ffff447224 */ /* 0x100fe200078e0077 */
[----:B------:R-:W-:Y:S01]  /*3680*/  FSEL R11, R66, -INF , P2 ;  /* 0xff800000420b7808 */ /* 0x000fe20001000000 */
[----:B------:R-:W-:Y:S01]  /*3690*/  IMAD.MOV.U32 R66, RZ, RZ, R119 ;  /* 0x000000ffff427224 */ /* 0x000fe200078e0077 */
[----:B------:R-:W-:Y:S02]  /*36a0*/  FSEL R69, R69, -INF , P5 ;  /* 0xff80000045457808 */ /* 0x000fe40002800000 */
[----:B------:R-:W-:-:S02]  /*36b0*/  ISETP.GT.AND P2, PT, R3, 0x20, PT ;  /* 0x000000200300780c */ /* 0x000fc40003f44270 */
[----:B------:R-:W-:Y:S02]  /*36c0*/  FMNMX.FTZ R0, R89, R0, !PT ;  /* 0x0000000059007209 */ /* 0x000fe40007810000 */
[----:B------:R-:W-:Y:S02]  /*36d0*/  FSEL R71, R71, -INF , P5 ;  /* 0xff80000047477808 */ /* 0x000fe40002800000 */
[----:B------:R-:W-:Y:S02]  /*36e0*/  FMNMX.FTZ R0, R69, R0, !PT ;  /* 0x0000000045007209 */ /* 0x000fe40007810000 */
[C---:B------:R-:W-:Y:S02]  /*36f0*/  ISETP.GT.AND P5, PT, R3.reuse, 0x28, PT ;  /* 0x000000280300780c */ /* 0x040fe40003fa4270 */
[----:B------:R-:W-:Y:S01]  /*3700*/  FSEL R13, R70, -INF , P4 ;  /* 0xff800000460d7808 */ /* 0x000fe20002000000 */
[----:B------:R-:W-:Y:S01]  /*3710*/  IMAD.MOV.U32 R70, RZ, RZ, R119 ;  /* 0x000000ffff467224 */ /* 0x000fe200078e0077 */
[----:B------:R-:W-:-:S02]  /*3720*/  ISETP.GT.AND P4, PT, R3, 0x29, PT ;  /* 0x000000290300780c */ /* 0x000fc40003f84270 */
[----:B------:R-:W-:Y:S02]  /*3730*/  FSEL R67, R67, -INF , P3 ;  /* 0xff80000043437808 */ /* 0x000fe40001800000 */
[----:B------:R-:W-:Y:S01]  /*3740*/  ISETP.GT.AND P3, PT, R3, 0x30, PT ;  /* 0x000000300300780c */ /* 0x000fe20003f64270 */
[----:B------:R-:W-:Y:S02]  /*3750*/  WARPGROUP.DEPBAR.LE gsb0, 0x0 ;  /* 0x00008000000079c5 */ /* 0x000fe40000010000 */
[----:B------:R-:W-:Y:S01]  /*3760*/  WARPGROUP.ARRIVE ;  /* 0x00000000000079c5 */ /* 0x000fe20000000000 */
[----:B------:R-:W-:Y:S01]  /*3770*/  FSEL R91, R56, -INF , P2 ;  /* 0xff800000385b7808 */ /* 0x000fe20001000000 */
[--C-:B------:R-:W-:Y:S01]  /*3780*/  IMAD.MOV.U32 R56, RZ, RZ, R119.reuse ;  /* 0x000000ffff387224 */ /* 0x100fe200078e0077 */
[----:B------:R-:W-:Y:S02]  /*3790*/  FSEL R93, R57, -INF , P6 ;  /* 0xff800000395d7808 */ /* 0x000fe40003000000 */
[----:B------:R-:W-:Y:S01]  /*37a0*/  FMNMX.FTZ R0, R91, R0, !PT ;  /* 0x000000005b007209 */ /* 0x000fe20007810000 */
[----:B------:R-:W-:Y:S01]  /*37b0*/  HGMMA.64x16x16.F32.BF16 R48, gdesc[UR52], R48, gsb0 ;  /* 0x00200000343079f0 */ /* 0x000fe20008001830 */
[----:B------:R-:W-:Y:S01]  /*37c0*/  UIADD3 UR54, UR6, 0x906, URZ ;  /* 0x0000090606367890 */ /* 0x000fe2000fffe03f */
[----:B------:R-:W-:Y:S01]  /*37d0*/  FSEL R95, R60, -INF , P5 ;  /* 0xff8000003c5f7808 */ /* 0x000fe20002800000 */
[----:B------:R-:W-:Y:S01]  /*37e0*/  UMOV UR55, 0x40000040 ;  /* 0x4000004000377882 */ /* 0x000fe20000000000 */
[----:B------:R-:W-:Y:S01]  /*37f0*/  FMNMX.FTZ R0, R93, R0, !PT ;  /* 0x000000005d007209 */ /* 0x000fe20007810000 */
[----:B------:R-:W-:Y:S01]  /*3800*/  IMAD.MOV.U32 R60, RZ, RZ, R119 ;  /* 0x000000ffff3c7224 */ /* 0x000fe200078e0077 */
[----:B------:R-:W-:-:S02]  /*3810*/  FSEL R97, R61, -INF , P4 ;  /* 0xff8000003d617808 */ /* 0x000fc40002000000 */
[----:B------:R-:W-:Y:S02]  /*3820*/  FMNMX.FTZ R0, R95, R0, !PT ;  /* 0x000000005f007209 */ /* 0x000fe40007810000 */
[----:B------:R-:W-:Y:S01]  /*3830*/  FSEL R15, R58, -INF , P2 ;  /* 0xff8000003a0f7808 */ /* 0x000fe20001000000 */
[----:B------:R-:W-:Y:S01]  /*3840*/  IMAD.MOV.U32 R58, RZ, RZ, R119 ;  /* 0x000000ffff3a7224 */ /* 0x000fe200078e0077 */
[----:B------:R-:W-:Y:S02]  /*3850*/  ISETP.GT.AND P2, PT, R3, 0x31, PT ;  /* 0x000000310300780c */ /* 0x000fe40003f44270 */
[----:B------:R-:W-:Y:S02]  /*3860*/  FMNMX.FTZ R0, R97, R0, !PT ;  /* 0x0000000061007209 */ /* 0x000fe40007810000 */
[----:B------:R-:W-:Y:S02]  /*3870*/  FSEL R59, R59, -INF , P6 ;  /* 0xff8000003b3b7808 */ /* 0x000fe40003000000 */
[----:B------:R-:W-:-:S02]  /*3880*/  ISETP.GT.AND P6, PT, R3, 0x38, PT ;  /* 0x000000380300780c */ /* 0x000fc40003fc4270 */
[----:B------:R-:W-:Y:S01]  /*3890*/  FSEL R21, R62, -INF , P5 ;  /* 0xff8000003e157808 */ /* 0x000fe20002800000 */
[--C-:B------:R-:W-:Y:S01]  /*38a0*/  IMAD.MOV.U32 R62, RZ, RZ, R119.reuse ;  /* 0x000000ffff3e7224 */ /* 0x100fe200078e0077 */
[----:B------:R-:W-:Y:S02]  /*38b0*/  ISETP.GT.AND P5, PT, R3, 0x39, PT ;  /* 0x000000390300780c */ /* 0x000fe40003fa4270 */
[----:B------:R-:W-:Y:S02]  /*38c0*/  FSEL R63, R63, -INF , P4 ;  /* 0xff8000003f3f7808 */ /* 0x000fe40002000000 */
[----:B------:R-:W-:Y:S01]  /*38d0*/  ISETP.GT.AND P4, PT, R3, 0x40, PT ;  /* 0x000000400300780c */ /* 0x000fe20003f84270 */
[----:B------:R-:W-:Y:S02]  /*38e0*/  WARPGROUP.DEPBAR.LE gsb0, 0x0 ;  /* 0x00008000000079c5 */ /* 0x000fe40000010000 */
[----:B------:R-:W-:Y:S01]  /*38f0*/  WARPGROUP.ARRIVE ;  /* 0x00000000000079c5 */ /* 0x000fe20000000000 */
[----:B------:R-:W-:Y:S01]  /*3900*/  FSEL R99, R48, -INF , P3 ;  /* 0xff80000030637808 */ /* 0x000fe20001800000 */
[----:B------:R-:W-:Y:S01]  /*3910*/  IMAD.MOV.U32 R48, RZ, RZ, R119 ;  /* 0x000000ffff307224 */ /* 0x000fe200078e0077 */
[----:B------:R-:W-:-:S02]  /*3920*/  FSEL R101, R49, -INF , P2 ;  /* 0xff80000031657808 */ /* 0x000fc40001000000 */
[----:B------:R-:W-:Y:S01]  /*3930*/  FMNMX.FTZ R0, R99, R0, !PT ;  /* 0x0000000063007209 */ /* 0x000fe20007810000 */
[----:B------:R-:W-:Y:S01]  /*3940*/  HGMMA.64x16x16.F32.BF16 R40, gdesc[UR52], R40, gsb0 ;  /* 0x00200000342879f0 */ /* 0x000fe20008001828 */
[----:B------:R-:W-:Y:S01]  /*3950*/  UMOV UR54, UR7 ;  /* 0x0000000700367c82 */ /* 0x000fe20008000000 */
[----:B------:R-:W-:Y:S01]  /*3960*/  UMOV UR55, 0x40000040 ;  /* 0x4000004000377882 */ /* 0x000fe20000000000 */
[----:B------:R-:W-:Y:S01]  /*3970*/  FSEL R103, R52, -INF , P6 ;  /* 0xff80000034677808 */ /* 0x000fe20003000000 */
[----:B------:R-:W-:Y:S01]  /*3980*/  IMAD.MOV.U32 R52, RZ, RZ, R119 ;  /* 0x000000ffff347224 */ /* 0x000fe200078e0077 */
[----:B------:R-:W-:Y:S02]  /*3990*/  FMNMX.FTZ R0, R101, R0, !PT ;  /* 0x0000000065007209 */ /* 0x000fe40007810000 */
[----:B------:R-:W-:Y:S02]  /*39a0*/  FSEL R105, R53, -INF , P5 ;  /* 0xff80000035697808 */ /* 0x000fe40002800000 */
[----:B------:R-:W-:-:S02]  /*39b0*/  FMNMX.FTZ R0, R103, R0, !PT ;  /* 0x0000000067007209 */ /* 0x000fc40007810000 */
[----:B------:R-:W-:Y:S01]  /*39c0*/  FSEL R49, R50, -INF , P3 ;  /* 0xff80000032317808 */ /* 0x000fe20001800000 */
[----:B------:R-:W-:Y:S01]  /*39d0*/  IMAD.MOV.U32 R50, RZ, RZ, R119 ;  /* 0x000000ffff327224 */ /* 0x000fe200078e0077 */
[----:B------:R-:W-:Y:S02]  /*39e0*/  ISETP.GT.AND P3, PT, R3, 0x41, PT ;  /* 0x000000410300780c */ /* 0x000fe40003f64270 */
[----:B------:R-:W-:Y:S02]  /*39f0*/  FMNMX.FTZ R0, R105, R0, !PT ;  /* 0x0000000069007209 */ /* 0x000fe40007810000 */
[----:B------:R-:W-:Y:S02]  /*3a00*/  FSEL R51, R51, -INF , P2 ;  /* 0xff80000033337808 */ /* 0x000fe40001000000 */
[----:B------:R-:W-:Y:S02]  /*3a10*/  ISETP.GT.AND P2, PT, R3, 0x48, PT ;  /* 0x000000480300780c */ /* 0x000fe40003f44270 */
[----:B------:R-:W-:-:S02]  /*3a20*/  FSEL R55, R55, -INF , P5 ;  /* 0xff80000037377808 */ /* 0x000fc40002800000 */
[----:B------:R-:W-:Y:S01]  /*3a30*/  ISETP.GT.AND P5, PT, R3, 0x68, PT ;  /* 0x000000680300780c */ /* 0x000fe20003fa4270 */
[----:B------:R-:W-:Y:S02]  /*3a40*/  WARPGROUP.DEPBAR.LE gsb0, 0x0 ;  /* 0x00008000000079c5 */ /* 0x000fe40000010000 */
[----:B------:R-:W-:Y:S01]  /*3a50*/  WARPGROUP.ARRIVE ;  /* 0x00000000000079c5 */ /* 0x000fe20000000000 */
[----:B------:R-:W-:Y:S02]  /*3a60*/  FSEL R107, R40, -INF , P4 ;  /* 0xff800000286b7808 */ /* 0x000fe40002000000 */
[----:B------:R-:W-:Y:S02]  /*3a70*/  FSEL R109, R41, -INF , P3 ;  /* 0xff800000296d7808 */ /* 0x000fe40001800000 */
[----:B------:R-:W-:Y:S01]  /*3a80*/  FMNMX.FTZ R0, R107, R0, !PT ;  /* 0x000000006b007209 */ /* 0x000fe20007810000 */
[----:B------:R-:W-:Y:S01]  /*3a90*/  HGMMA.64x16x16.F32.BF16 R32, gdesc[UR52], R32, gsb0 ;  /* 0x00200000342079f0 */ /* 0x000fe20008001820 */
[----:B------:R-:W-:Y:S01]  /*3aa0*/  UIADD3 UR54, UR6, 0xa06, URZ ;  /* 0x00000a0606367890 */ /* 0x000fe2000fffe03f */
[----:B------:R-:W-:Y:S01]  /*3ab0*/  FSEL R111, R44, -INF , P2 ;  /* 0xff8000002c6f7808 */ /* 0x000fe20001000000 */
[----:B------:R-:W-:Y:S01]  /*3ac0*/  UMOV UR55, 0x40000040 ;  /* 0x4000004000377882 */ /* 0x000fe20000000000 */
[----:B------:R-:W-:Y:S01]  /*3ad0*/  FMNMX.FTZ R0, R109, R0, !PT ;  /* 0x000000006d007209 */ /* 0x000fe20007810000 */
[----:B------:R-:W-:Y:S01]  /*3ae0*/  ULDC UR6, c[0x0][0x988] ;  /* 0x0002620000067ab9 */ /* 0x000fe20000000800 */
[----:B------:R-:W-:-:S02]  /*3af0*/  FSEL R113, R45, -INF , P1 ;  /* 0xff8000002d717808 */ /* 0x000fc40000800000 */
[----:B------:R-:W-:Y:S02]  /*3b00*/  FMNMX.FTZ R0, R111, R0, !PT ;  /* 0x000000006f007209 */ /* 0x000fe40007810000 */
[----:B------:R-:W-:Y:S02]  /*3b10*/  ISETP.GT.AND P1, PT, R3, 0x51, PT ;  /* 0x000000510300780c */ /* 0x000fe40003f24270 */
[----:B------:R-:W-:Y:S02]  /*3b20*/  FMNMX.FTZ R0, R113, R0, !PT ;  /* 0x0000000071007209 */ /* 0x000fe40007810000 */
[----:B------:R-:W-:Y:S02]  /*3b30*/  FSEL R43, R43, -INF , P3 ;  /* 0xff8000002b2b7808 */ /* 0x000fe40001800000 */
[C---:B------:R-:W-:Y:S02]  /*3b40*/  ISETP.GT.AND P3, PT, R3.reuse, 0x60, PT ;  /* 0x000000600300780c */ /* 0x040fe40003f64270 */
[----:B------:R-:W-:Y:S01]  /*3b50*/  FSEL R45, R42, -INF , P4 ;  /* 0xff8000002a2d7808 */ /* 0x000fe20002000000 */
[----:B------:R-:W-:Y:S01]  /*3b60*/  IMAD.MOV.U32 R42, RZ, RZ, R119 ;  /* 0x000000ffff2a7224 */ /* 0x000fe200078e0077 */
[----:B------:R-:W-:-:S02]  /*3b70*/  ISETP.GT.AND P4, PT, R3, 0x61, PT ;  /* 0x000000610300780c */ /* 0x000fc40003f84270 */
[----:B------:R-:W-:Y:S01]  /*3b80*/  FSEL R41, R54, -INF , P6 ;  /* 0xff80000036297808 */ /* 0x000fe20003000000 */
[----:B------:R-:W-:Y:S01]  /*3b90*/  IMAD.MOV.U32 R54, RZ, RZ, R119 ;  /* 0x000000ffff367224 */ /* 0x000fe200078e0077 */
[----:B------:R-:W-:Y:S02]  /*3ba0*/  ISETP.GT.AND P6, PT, R3, 0x69, PT ;  /* 0x000000690300780c */ /* 0x000fe40003fc4270 */
[----:B------:R-:W-:Y:S02]  /*3bb0*/  P2R R20, PR, RZ, 0x2 ;  /* 0x00000002ff147803 */ /* 0x000fe40000000000 */
[----:B------:R-:W-:Y:S01]  /*3bc0*/  MOV R44, R119 ;  /* 0x00000077002c7202 */ /* 0x000fe20000000f00 */
[----:B------:R-:W-:Y:S02]  /*3bd0*/  WARPGROUP.DEPBAR.LE gsb0, 0x0 ;  /* 0x00008000000079c5 */ /* 0x000fe40000010000 */
[----:B------:R-:W-:Y:S01]  /*3be0*/  WARPGROUP.ARRIVE ;  /* 0x00000000000079c5 */ /* 0x000fe20000000000 */
[----:B------:R-:W-:-:S02]  /*3bf0*/  FSEL R115, R32, -INF , P0 ;  /* 0xff80000020737808 */ /* 0x000fc40000000000 */
[----:B------:R-:W-:Y:S02]  /*3c00*/  ISETP.GT.AND P0, PT, R3, 0x58, PT ;  /* 0x000000580300780c */ /* 0x000fe40003f04270 */
[----:B------:R-:W-:Y:S01]  /*3c10*/  FSEL R117, R33, -INF , P1 ;  /* 0xff80000021757808 */ /* 0x000fe20000800000 */
[----:B------:R-:W-:Y:S01]  /*3c20*/  HGMMA.64x16x16.F32.BF16 R24, gdesc[UR52], R24, gsb0 ;  /* 0x00200000341879f0 */ /* 0x000fe20008001818 */
[----:B------:R-:W-:Y:S02]  /*3c30*/  FMNMX.FTZ R0, R115, R0, !PT ;  /* 0x0000000073007209 */ /* 0x000fe40007810000 */
[----:B------:R-:W-:Y:S01]  /*3c40*/  FSEL R33, R46, -INF , P2 ;  /* 0xff8000002e217808 */ /* 0x000fe20001000000 */
[----:B------:R-:W-:Y:S01]  /*3c50*/  IMAD.MOV.U32 R46, RZ, RZ, R119 ;  /* 0x000000ffff2e7224 */ /* 0x000fe200078e0077 */
[----:B------:R-:W-:Y:S02]  /*3c60*/  ISETP.GT.AND P2, PT, R3, 0x59, PT ;  /* 0x000000590300780c */ /* 0x000fe40003f44270 */
[----:B------:R-:W-:-:S02]  /*3c70*/  FSEL R121, R36, -INF , P0 ;  /* 0xff80000024797808 */ /* 0x000fc40000000000 */
[----:B------:R-:W-:Y:S02]  /*3c80*/  FMNMX.FTZ R0, R117, R0, !PT ;  /* 0x0000000075007209 */ /* 0x000fe40007810000 */
[----:B------:R-:W-:Y:S02]  /*3c90*/  FSEL R123, R37, -INF , P2 ;  /* 0xff800000257b7808 */ /* 0x000fe40001000000 */
[----:B------:R-:W-:Y:S02]  /*3ca0*/  FMNMX.FTZ R0, R121, R0, !PT ;  /* 0x0000000079007209 */ /* 0x000fe40007810000 */
[----:B------:R-:W-:Y:S02]  /*3cb0*/  P2R R14, PR, RZ, 0x1 ;  /* 0x00000001ff0e7803 */ /* 0x000fe40000000000 */
[----:B------:R-:W-:Y:S02]  /*3cc0*/  FMNMX.FTZ R0, R123, R0, !PT ;  /* 0x000000007b007209 */ /* 0x000fe40007810000 */
[----:B------:R-:W-:-:S02]  /*3cd0*/  ISETP.GT.AND P0, PT, R3, 0x49, PT ;  /* 0x000000490300780c */ /* 0x000fc40003f04270 */
[----:B------:R-:W-:Y:S02]  /*3ce0*/  ISETP.GT.AND P1, PT, R3, 0x50, PT ;  /* 0x000000500300780c */ /* 0x000fe40003f24270 */
[----:B------:R-:W-:Y:S02]  /*3cf0*/  FSEL R61, R47, -INF , P0 ;  /* 0xff8000002f3d7808 */ /* 0x000fe40000000000 */
[----:B------:R-:W-:Y:S02]  /*3d00*/  FSEL R37, R34, -INF , P1 ;  /* 0xff80000022257808 */ /* 0x000fe40000800000 */
[----:B------:R-:W-:Y:S02]  /*3d10*/  ISETP.NE.AND P1, PT, R20, RZ, PT ;  /* 0x000000ff1400720c */ /* 0x000fe40003f25270 */
[----:B------:R-:W-:Y:S02]  /*3d20*/  P2R R12, PR, RZ, 0x4 ;  /* 0x00000004ff0c7803 */ /* 0x000fe40000000000 */
[----:B------:R-:W-:-:S02]  /*3d30*/  ISETP.NE.AND P0, PT, R14, RZ, PT ;  /* 0x000000ff0e00720c */ /* 0x000fc40003f05270 */
[----:B------:R-:W-:Y:S02]  /*3d40*/  FSEL R35, R35, -INF , P1 ;  /* 0xff80000023237808 */ /* 0x000fe40000800000 */
[----:B------:R-:W-:Y:S01]  /*3d50*/  ISETP.NE.AND P1, PT, R80, RZ, PT ;  /* 0x000000ff5000720c */ /* 0x000fe20003f25270 */
[----:B------:R-:W-:-:S12]  /*3d60*/  IMAD.MOV.U32 R80, RZ, RZ, R119 ;  /* 0x000000ffff507224 */ /* 0x000fd800078e0077 */
[----:B------:R-:W-:Y:S01]  /*3d70*/  @!P1 VIADD R2, R2, 0x36840 ;  /* 0x0003684002029836 */ /* 0x000fe20000000000 */
[----:B------:R-:W-:Y:S02]  /*3d80*/  WARPGROUP.DEPBAR.LE gsb0, 0x0 ;  /* 0x00008000000079c5 */ /* 0x000fe40000010000 */
[----:B------:R-:W-:Y:S02]  /*3d90*/  FSEL R125, R24, -INF , P3 ;  /* 0xff800000187d7808 */ /* 0x000fe40001800000 */
[----:B------:R-:W-:Y:S02]  /*3da0*/  FSEL R127, R25, -INF , P4 ;  /* 0xff800000197f7808 */ /* 0x000fe40002000000 */
[----:B------:R-:W-:Y:S02]  /*3db0*/  FMNMX.FTZ R0, R125, R0, !PT ;  /* 0x000000007d007209 */ /* 0x000fe40007810000 */
[----:B------:R-:W-:Y:S02]  /*3dc0*/  FSEL R129, R28, -INF , P5 ;  /* 0xff8000001c817808 */ /* 0x000fe40002800000 */
[----:B------:R-:W-:-:S02]  /*3dd0*/  FMNMX.FTZ R0, R127, R0, !PT ;  /* 0x000000007f007209 */ /* 0x000fc40007810000 */
[----:B------:R-:W-:Y:S02]  /*3de0*/  FSEL R131, R29, -INF , P6 ;  /* 0xff8000001d837808 */ /* 0x000fe40003000000 */
[----:B------:R-:W-:Y:S02]  /*3df0*/  FMNMX.FTZ R0, R129, R0, !PT ;  /* 0x0000000081007209 */ /* 0x000fe40007810000 */
[----:B------:R-:W-:Y:S02]  /*3e00*/  FSEL R29, R38, -INF , P0 ;  /* 0xff800000261d7808 */ /* 0x000fe40000000000 */
[----:B------:R-:W-:Y:S01]  /*3e10*/  FMNMX.FTZ R6, R131, R0, !PT ;  /* 0x0000000083067209 */ /* 0x000fe20007810000 */
[----:B------:R-:W-:Y:S01]  /*3e20*/  IMAD.U32 R0, RZ, RZ, UR6 ;  /* 0x00000006ff007e24 */ /* 0x000fe2000f8e00ff */
[----:B------:R-:W-:Y:S02]  /*3e30*/  FSEL R27, R27, -INF , P4 ;  /* 0xff8000001b1b7808 */ /* 0x000fe40002000000 */
[----:B------:R-:W-:Y:S01]  /*3e40*/  FSEL R31, R31, -INF , P6 ;  /* 0xff8000001f1f7808 */ /* 0x000fe20003000000 */
[----:B------:R-:W0:Y:S01]  /*3e50*/  SHFL.BFLY PT, R25, R6, 0x2, 0x1f ;  /* 0x0c401f0006197f89 */ /* 0x000e2200000e0000 */
[----:B------:R-:W-:-:S02]  /*3e60*/  @!P1 PRMT R2, RZ, 0x654, R2 ;  /* 0x00000654ff029816 */ /* 0x000fc40000000002 */
[----:B------:R-:W-:Y:S01]  /*3e70*/  ISETP.NE.AND P0, PT, R82, RZ, PT ;  /* 0x000000ff5200720c */ /* 0x000fe20003f05270 */
[----:B------:R-:W-:Y:S01]  /*3e80*/  IMAD.MOV.U32 R82, RZ, RZ, R119 ;  /* 0x000000ffff527224 */ /* 0x000fe200078e0077 */
[----:B------:R1:W-:Y:S01]  /*3e90*/  @!P1 SYNCS.ARRIVE.TRANS64.RED.A1T0 RZ, [R2+URZ], RZ ;  /* 0x000000ff02ff99a7 */ /* 0x0003e2000810043f */
[----:B0-----:R-:W-:Y:S02]  /*3ea0*/  FMNMX.FTZ R25, R6, R25, !PT ;  /* 0x0000001906197209 */ /* 0x001fe40007810000 */
[----:B------:R-:W-:-:S03]  /*3eb0*/  FMNMX.FTZ R6, R5, R75, !PT ;  /* 0x0000004b05067209 */ /* 0x000fc60007810000 */
[----:B------:R-:W0:Y:S01]  /*3ec0*/  SHFL.BFLY PT, R4, R25, 0x1, 0x1f ;  /* 0x0c201f0019047f89 */ /* 0x000e2200000e0000 */
[----:B------:R-:W-:-:S04]  /*3ed0*/  FMNMX.FTZ R6, R9, R6, !PT ;  /* 0x0000000609067209 */ /* 0x000fc80007810000 */
[----:B------:R-:W-:-:S04]  /*3ee0*/  FMNMX.FTZ R6, R79, R6, !PT ;  /* 0x000000064f067209 */ /* 0x000fc80007810000 */
[----:B------:R-:W-:-:S04]  /*3ef0*/  FMNMX.FTZ R6, R11, R6, !PT ;  /* 0x000000060b067209 */ /* 0x000fc80007810000 */
[----:B------:R-:W-:-:S04]  /*3f00*/  FMNMX.FTZ R6, R67, R6, !PT ;  /* 0x0000000643067209 */ /* 0x000fc80007810000 */
[----:B------:R-:W-:-:S04]  /*3f10*/  FMNMX.FTZ R6, R13, R6, !PT ;  /* 0x000000060d067209 */ /* 0x000fc80007810000 */
[----:B------:R-:W-:Y:S02]  /*3f20*/  FMNMX.FTZ R6, R71, R6, !PT ;  /* 0x0000000647067209 */ /* 0x000fe40007810000 */
[----:B0-----:R-:W-:Y:S02]  /*3f30*/  FMNMX.FTZ R4, R25, R4, !PT ;  /* 0x0000000419047209 */ /* 0x001fe40007810000 */
[----:B------:R-:W-:Y:S02]  /*3f40*/  FMNMX.FTZ R6, R15, R6, !PT ;  /* 0x000000060f067209 */ /* 0x000fe40007810000 */
[C---:B------:R-:W-:Y:S01]  /*3f50*/  FSETP.NEU.FTZ.AND P2, PT, R4.reuse, -INF , PT ;  /* 0xff8000000400780b */ /* 0x040fe20003f5d000 */
[----:B------:R-:W-:Y:S01]  /*3f60*/  FMUL.FTZ R8, R4, R0 ;  /* 0x0000000004087220 */ /* 0x000fe20000410000 */
[----:B------:R-:W-:-:S04]  /*3f70*/  FMNMX.FTZ R6, R59, R6, !PT ;  /* 0x000000063b067209 */ /* 0x000fc80007810000 */
[----:B------:R-:W-:Y:S02]  /*3f80*/  FMNMX.FTZ R6, R21, R6, !PT ;  /* 0x0000000615067209 */ /* 0x000fe40007810000 */
[----:B------:R-:W-:Y:S02]  /*3f90*/  FSEL R10, R8, RZ, P2 ;  /* 0x000000ff080a7208 */ /* 0x000fe40001000000 */
[----:B------:R-:W-:Y:S02]  /*3fa0*/  FMNMX.FTZ R6, R63, R6, !PT ;  /* 0x000000063f067209 */ /* 0x000fe40007810000 */
[----:B------:R-:W-:Y:S01]  /*3fb0*/  ISETP.NE.AND P2, PT, R12, RZ, PT ;  /* 0x000000ff0c00720c */ /* 0x000fe20003f45270 */
[--C-:B------:R-:W-:Y:S01]  /*3fc0*/  FFMA.FTZ R53, R65, R0, -R10.reuse ;  /* 0x0000000041357223 */ /* 0x100fe2000001080a */
[----:B------:R-:W-:Y:S01]  /*3fd0*/  FMNMX.FTZ R6, R49, R6, !PT ;  /* 0x0000000631067209 */ /* 0x000fe20007810000 */
[-CC-:B------:R-:W-:Y:S01]  /*3fe0*/  FFMA.FTZ R57, R69, R0.reuse, -R10.reuse ;  /* 0x0000000045397223 */ /* 0x180fe2000001080a */
[----:B------:R-:W-:Y:S01]  /*3ff0*/  FSEL R39, R39, -INF , P2 ;  /* 0xff80000027277808 */ /* 0x000fe20001000000 */
[--C-:B------:R-:W-:Y:S01]  /*4000*/  FFMA.FTZ R200, R83, R0, -R10.reuse ;  /* 0x0000000053c87223 */ /* 0x100fe2000001080a */
[----:B------:R-:W-:Y:S01]  /*4010*/  FMNMX.FTZ R6, R51, R6, !PT ;  /* 0x0000000633067209 */ /* 0x000fe20007810000 */
[-CC-:B------:R-:W-:Y:S01]  /*4020*/  FFMA.FTZ R25, R73, R0.reuse, -R10.reuse ;  /* 0x0000000049197223 */ /* 0x180fe2000001080a */
[----:B------:R-:W-:Y:S01]  /*4030*/  FSEL R65, R26, -INF , P3 ;  /* 0xff8000001a417808 */ /* 0x000fe20001800000 */
[--C-:B------:R-:W-:Y:S01]  /*4040*/  FFMA.FTZ R202, R85, R0, -R10.reuse ;  /* 0x0000000055ca7223 */ /* 0x100fe2000001080a */
[----:B------:R-:W-:Y:S01]  /*4050*/  FMNMX.FTZ R6, R41, R6, !PT ;  /* 0x0000000629067209 */ /* 0x000fe20007810000 */
[----:B------:R-:W-:Y:S01]  /*4060*/  MUFU.EX2 R200, R200 ;  /* 0x000000c800c87308 */ /* 0x000fe20000000800 */
[----:B------:R-:W-:Y:S01]  /*4070*/  FSEL R69, R30, -INF , P5 ;  /* 0xff8000001e457808 */ /* 0x000fe20002800000 */
[--C-:B------:R-:W-:Y:S01]  /*4080*/  FFMA.FTZ R47, R77, R0, -R10.reuse ;  /* 0x000000004d2f7223 */ /* 0x100fe2000001080a */
[----:B------:R-:W-:Y:S01]  /*4090*/  FMNMX.FTZ R6, R55, R6, !PT ;  /* 0x0000000637067209 */ /* 0x000fe20007810000 */
[-CC-:B------:R-:W-:Y:S01]  /*40a0*/  FFMA.FTZ R196, R87, R0.reuse, -R10.reuse ;  /* 0x0000000057c47223 */ /* 0x180fe2000001080a */
[-CC-:B------:R-:W-:Y:S01]  /*40b0*/  FFMA.FTZ R198, R89, R0.reuse, -R10.reuse ;  /* 0x0000000059c67223 */ /* 0x180fe2000001080a */
[--C-:B------:R-:W-:Y:S01]  /*40c0*/  FFMA.FTZ R192, R91, R0, -R10.reuse ;  /* 0x000000005bc07223 */ /* 0x100fe2000001080a */
[----:B------:R-:W-:Y:S01]  /*40d0*/  FMNMX.FTZ R6, R45, R6, !PT ;  /* 0x000000062d067209 */ /* 0x000fe20007810000 */
[----:B------:R-:W0:Y:S01]  /*40e0*/  MUFU.EX2 R25, R25 ;  /* 0x0000001900197308 */ /* 0x000e220000000800 */
[-CC-:B------:R-:W-:Y:S01]  /*40f0*/  FFMA.FTZ R93, R93, R0.reuse, -R10.reuse ;  /* 0x000000005d5d7223 */ /* 0x180fe2000001080a */
[--C-:B------:R-:W-:Y:S01]  /*4100*/  FFMA.FTZ R95, R95, R0, -R10.reuse ;  /* 0x000000005f5f7223 */ /* 0x100fe2000001080a */
[----:B------:R-:W-:Y:S01]  /*4110*/  FMNMX.FTZ R6, R43, R6, !PT ;  /* 0x000000062b067209 */ /* 0x000fe20007810000 */
[-CC-:B------:R-:W-:Y:S01]  /*4120*/  FFMA.FTZ R97, R97, R0.reuse, -R10.reuse ;  /* 0x0000000061617223 */ /* 0x180fe2000001080a */
[-CC-:B------:R-:W-:Y:S01]  /*4130*/  FFMA.FTZ R99, R99, R0.reuse, -R10.reuse ;  /* 0x0000000063637223 */ /* 0x180fe2000001080a */
[--C-:B------:R-:W-:Y:S01]  /*4140*/  FFMA.FTZ R101, R101, R0, -R10.reuse ;  /* 0x0000000065657223 */ /* 0x100fe2000001080a */
[----:B------:R-:W-:Y:S01]  /*4150*/  FMNMX.FTZ R6, R33, R6, !PT ;  /* 0x0000000621067209 */ /* 0x000fe20007810000 */
[----:B------:R-:W2:Y:S01]  /*4160*/  MUFU.EX2 R202, R202 ;  /* 0x000000ca00ca7308 */ /* 0x000ea20000000800 */
[-CC-:B------:R-:W-:Y:S01]  /*4170*/  FFMA.FTZ R103, R103, R0.reuse, -R10.reuse ;  /* 0x0000000067677223 */ /* 0x180fe2000001080a */
[--C-:B------:R-:W-:Y:S01]  /*4180*/  FFMA.FTZ R105, R105, R0, -R10.reuse ;  /* 0x0000000069697223 */ /* 0x100fe2000001080a */
[----:B------:R-:W-:Y:S01]  /*4190*/  FMNMX.FTZ R6, R61, R6, !PT ;  /* 0x000000063d067209 */ /* 0x000fe20007810000 */
[-CC-:B------:R-:W-:Y:S01]  /*41a0*/  FFMA.FTZ R107, R107, R0.reuse, -R10.reuse ;  /* 0x000000006b6b7223 */ /* 0x180fe2000001080a */
[-CC-:B------:R-:W-:Y:S01]  /*41b0*/  FFMA.FTZ R109, R109, R0.reuse, -R10.reuse ;  /* 0x000000006d6d7223 */ /* 0x180fe2000001080a */
[--C-:B------:R-:W-:Y:S01]  /*41c0*/  FFMA.FTZ R111, R111, R0, -R10.reuse ;  /* 0x000000006f6f7223 */ /* 0x100fe2000001080a */
[----:B------:R-:W-:Y:S01]  /*41d0*/  FMNMX.FTZ R6, R37, R6, !PT ;  /* 0x0000000625067209 */ /* 0x000fe20007810000 */
[----:B------:R-:W3:Y:S01]  /*41e0*/  MUFU.EX2 R47, R47 ;  /* 0x0000002f002f7308 */ /* 0x000ee20000000800 */
[-CC-:B------:R-:W-:Y:S01]  /*41f0*/  FFMA.FTZ R113, R113, R0.reuse, -R10.reuse ;  /* 0x0000000071717223 */ /* 0x180fe2000001080a */
[--C-:B------:R-:W-:Y:S01]  /*4200*/  FFMA.FTZ R115, R115, R0, -R10.reuse ;  /* 0x0000000073737223 */ /* 0x100fe2000001080a */
[----:B------:R-:W-:Y:S01]  /*4210*/  FMNMX.FTZ R6, R35, R6, !PT ;  /* 0x0000000623067209 */ /* 0x000fe20007810000 */
[-CC-:B------:R-:W-:Y:S01]  /*4220*/  FFMA.FTZ R117, R117, R0.reuse, -R10.reuse ;  /* 0x0000000075757223 */ /* 0x180fe2000001080a */
[-CC-:B------:R-:W-:Y:S01]  /*4230*/  FFMA.FTZ R121, R121, R0.reuse, -R10.reuse ;  /* 0x0000000079797223 */ /* 0x180fe2000001080a */
[--C-:B------:R-:W-:Y:S01]  /*4240*/  FFMA.FTZ R123, R123, R0, -R10.reuse ;  /* 0x000000007b7b7223 */ /* 0x100fe2000001080a */
[----:B------:R-:W-:Y:S01]  /*4250*/  FMNMX.FTZ R6, R29, R6, !PT ;  /* 0x000000061d067209 */ /* 0x000fe20007810000 */
[----:B------:R-:W-:Y:S01]  /*4260*/  MUFU.EX2 R196, R196 ;  /* 0x000000c400c47308 */ /* 0x000fe20000000800 */
[-CC-:B------:R-:W-:Y:S01]  /*4270*/  FFMA.FTZ R125, R125, R0.reuse, -R10.reuse ;  /* 0x000000007d7d7223 */ /* 0x180fe2000001080a */
[--C-:B------:R-:W-:Y:S01]  /*4280*/  FFMA.FTZ R127, R127, R0, -R10.reuse ;  /* 0x000000007f7f7223 */ /* 0x100fe2000001080a */
[----:B------:R-:W-:Y:S01]  /*4290*/  FMNMX.FTZ R6, R39, R6, !PT ;  /* 0x0000000627067209 */ /* 0x000fe20007810000 */
[-CC-:B------:R-:W-:Y:S01]  /*42a0*/  FFMA.FTZ R129, R129, R0.reuse, -R10.reuse ;  /* 0x0000000081817223 */ /* 0x180fe2000001080a */
[----:B------:R-:W-:Y:S01]  /*42b0*/  FFMA.FTZ R10, R131, R0, -R10 ;  /* 0x00000000830a7223 */ /* 0x000fe2000001080a */
[--C-:B------:R-:W-:Y:S01]  /*42c0*/  IMAD.MOV.U32 R91, RZ, RZ, R119.reuse ;  /* 0x000000ffff5b7224 */ /* 0x100fe200078e0077 */
[----:B------:R-:W-:Y:S01]  /*42d0*/  FMNMX.FTZ R6, R65, R6, !PT ;  /* 0x0000000641067209 */ /* 0x000fe20007810000 */
[----:B------:R-:W-:Y:S01]  /*42e0*/  MUFU.EX2 R53, R53 ;  /* 0x0000003500357308 */ /* 0x000fe20000000800 */
[----:B------:R-:W-:-:S02]  /*42f0*/  IMAD.MOV.U32 R89, RZ, RZ, R119 ;  /* 0x000000ffff597224 */ /* 0x000fc400078e0077 */
[----:B------:R-:W-:Y:S01]  /*4300*/  FMNMX.FTZ R6, R27, R6, !PT ;  /* 0x000000061b067209 */ /* 0x000fe20007810000 */
[--C-:B------:R-:W-:Y:S02]  /*4310*/  IMAD.MOV.U32 R87, RZ, RZ, R119.reuse ;  /* 0x000000ffff577224 */ /* 0x100fe400078e0077 */
[--C-:B------:R-:W-:Y:S01]  /*4320*/  IMAD.MOV.U32 R85, RZ, RZ, R119.reuse ;  /* 0x000000ffff557224 */ /* 0x100fe200078e0077 */
[----:B------:R-:W-:Y:S01]  /*4330*/  FMNMX.FTZ R6, R69, R6, !PT ;  /* 0x0000000645067209 */ /* 0x000fe20007810000 */
[----:B------:R-:W-:Y:S01]  /*4340*/  MUFU.EX2 R198, R198 ;  /* 0x000000c600c67308 */ /* 0x000fe20000000800 */
[--C-:B------:R-:W-:Y:S02]  /*4350*/  IMAD.MOV.U32 R83, RZ, RZ, R119.reuse ;  /* 0x000000ffff537224 */ /* 0x100fe400078e0077 */
[----:B------:R-:W-:Y:S01]  /*4360*/  FMNMX.FTZ R6, R31, R6, !PT ;  /* 0x000000061f067209 */ /* 0x000fe20007810000 */
[--C-:B------:R-:W-:Y:S02]  /*4370*/  IMAD.MOV.U32 R77, RZ, RZ, R119.reuse ;  /* 0x000000ffff4d7224 */ /* 0x100fe400078e0077 */
[----:B------:R-:W-:-:S02]  /*4380*/  IMAD.MOV.U32 R73, RZ, RZ, R119 ;  /* 0x000000ffff497224 */ /* 0x000fc400078e0077 */
[----:B------:R-:W4:Y:S01]  /*4390*/  SHFL.BFLY PT, R3, R6, 0x2, 0x1f ;  /* 0x0c401f0006037f89 */ /* 0x000f2200000e0000 */
[----:B------:R-:W-:Y:S08]  /*43a0*/  MUFU.EX2 R57, R57 ;  /* 0x0000003900397308 */ /* 0x000ff00000000800 */
[----:B------:R-:W-:Y:S08]  /*43b0*/  MUFU.EX2 R192, R192 ;  /* 0x000000c000c07308 */ /* 0x000ff00000000800 */
[----:B------:R-:W-:Y:S01]  /*43c0*/  MUFU.EX2 R93, R93 ;  /* 0x0000005d005d7308 */ /* 0x000fe20000000800 */
[----:B----4-:R-:W-:-:S07]  /*43d0*/  FMNMX.FTZ R8, R6, R3, !PT ;  /* 0x0000000306087209 */ /* 0x010fce0007810000 */
[----:B------:R-:W-:Y:S01]  /*43e0*/  MUFU.EX2 R95, R95 ;  /* 0x0000005f005f7308 */ /* 0x000fe20000000800 */
[----:B------:R-:W4:Y:S07]  /*43f0*/  SHFL.BFLY PT, R3, R8, 0x1, 0x1f ;  /* 0x0c201f0008037f89 */ /* 0x000f2e00000e0000 */
[----:B------:R5:W-:Y:S08]  /*4400*/  MUFU.EX2 R194, R97 ;  /* 0x0000006100c27308 */ /* 0x000bf00000000800 */
[----:B------:R-:W-:Y:S01]  /*4410*/  MUFU.EX2 R99, R99 ;  /* 0x0000006300637308 */ /* 0x000fe20000000800 */
[----:B-----5:R-:W-:-:S07]  /*4420*/  IMAD.MOV.U32 R97, RZ, RZ, R119 ;  /* 0x000000ffff617224 */ /* 0x020fce00078e0077 */
[----:B------:R5:W-:Y:S01]  /*4430*/  MUFU.EX2 R188, R101 ;  /* 0x0000006500bc7308 */ /* 0x000be20000000800 */
[----:B----4-:R-:W-:-:S04]  /*4440*/  FMNMX.FTZ R3, R8, R3, !PT ;  /* 0x0000000308037209 */ /* 0x010fc80007810000 */
[C---:B------:R-:W-:Y:S01]  /*4450*/  FSETP.NEU.FTZ.AND P2, PT, R3.reuse, -INF , PT ;  /* 0xff8000000300780b */ /* 0x040fe20003f5d000 */
[-C--:B------:R-:W-:Y:S02]  /*4460*/  FMUL.FTZ R6, R3, R0.reuse ;  /* 0x0000000003067220 */ /* 0x080fe40000410000 */
[----:B------:R-:W-:Y:S01]  /*4470*/  MUFU.EX2 R103, R103 ;  /* 0x0000006700677308 */ /* 0x000fe20000000800 */
[--C-:B-----5:R-:W-:Y:S02]  /*4480*/  IMAD.MOV.U32 R101, RZ, RZ, R119.reuse ;  /* 0x000000ffff657224 */ /* 0x120fe400078e0077 */
[----:B------:R-:W-:Y:S02]  /*4490*/  FSEL R6, R6, RZ, P2 ;  /* 0x000000ff06067208 */ /* 0x000fe40001000000 */
[----:B------:R-:W-:Y:S01]  /*44a0*/  ISETP.GE.AND P2, PT, R81, 0x71, PT ;  /* 0x000000715100780c */ /* 0x000fe20003f46270 */
[----:B------:R-:W-:Y:S02]  /*44b0*/  IMAD.MOV.U32 R81, RZ, RZ, R119 ;  /* 0x000000ffff517224 */ /* 0x000fe400078e0077 */
[----:B------:R-:W-:Y:S01]  /*44c0*/  MUFU.EX2 R190, R105 ;  /* 0x0000006900be7308 */ /* 0x000fe20000000800 */
[-CC-:B------:R-:W-:Y:S01]  /*44d0*/  FFMA.FTZ R5, R5, R0.reuse, -R6.reuse ;  /* 0x0000000005057223 */ /* 0x180fe20000010806 */
[-CC-:B------:R-:W-:Y:S01]  /*44e0*/  FFMA.FTZ R67, R67, R0.reuse, -R6.reuse ;  /* 0x0000000043437223 */ /* 0x180fe20000010806 */
[-CC-:B------:R-:W-:Y:S01]  /*44f0*/  FFMA.FTZ R75, R75, R0.reuse, -R6.reuse ;  /* 0x000000004b4b7223 */ /* 0x180fe20000010806 */
[-CC-:B------:R-:W-:Y:S01]  /*4500*/  FFMA.FTZ R9, R9, R0.reuse, -R6.reuse ;  /* 0x0000000009097223 */ /* 0x180fe20000010806 */
[-CC-:B------:R-:W-:Y:S01]  /*4510*/  FFMA.FTZ R59, R59, R0.reuse, -R6.reuse ;  /* 0x000000003b3b7223 */ /* 0x180fe20000010806 */
[-CC-:B------:R-:W-:Y:S01]  /*4520*/  FFMA.FTZ R79, R79, R0.reuse, -R6.reuse ;  /* 0x000000004f4f7223 */ /* 0x180fe20000010806 */
[-CC-:B------:R-:W-:Y:S01]  /*4530*/  FFMA.FTZ R11, R11, R0.reuse, -R6.reuse ;  /* 0x000000000b0b7223 */ /* 0x180fe20000010806 */
[----:B------:R0:W-:Y:S01]  /*4540*/  MUFU.EX2 R14, R67 ;  /* 0x00000043000e7308 */ /* 0x0001e20000000800 */
[-CC-:B------:R-:W-:Y:S01]  /*4550*/  FFMA.FTZ R13, R13, R0.reuse, -R6.reuse ;  /* 0x000000000d0d7223 */ /* 0x180fe20000010806 */
[-CC-:B------:R-:W-:Y:S01]  /*4560*/  FFMA.FTZ R51, R51, R0.reuse, -R6.reuse ;  /* 0x0000000033337223 */ /* 0x180fe20000010806 */
[-CC-:B------:R-:W-:Y:S01]  /*4570*/  FFMA.FTZ R71, R71, R0.reuse, -R6.reuse ;  /* 0x0000000047477223 */ /* 0x180fe20000010806 */
[-CC-:B------:R-:W-:Y:S01]  /*4580*/  FFMA.FTZ R15, R15, R0.reuse, -R6.reuse ;  /* 0x000000000f0f7223 */ /* 0x180fe20000010806 */
[-CC-:B------:R-:W-:Y:S01]  /*4590*/  FFMA.FTZ R21, R21, R0.reuse, -R6.reuse ;  /* 0x0000000015157223 */ /* 0x180fe20000010806 */
[-CC-:B------:R-:W-:Y:S01]  /*45a0*/  FFMA.FTZ R43, R43, R0.reuse, -R6.reuse ;  /* 0x000000002b2b7223 */ /* 0x180fe20000010806 */
[-CC-:B------:R-:W-:Y:S01]  /*45b0*/  FFMA.FTZ R63, R63, R0.reuse, -R6.reuse ;  /* 0x000000003f3f7223 */ /* 0x180fe20000010806 */
[----:B------:R-:W-:Y:S01]  /*45c0*/  MUFU.EX2 R5, R5 ;  /* 0x0000000500057308 */ /* 0x000fe20000000800 */
[----:B0-----:R-:W-:Y:S01]  /*45d0*/  FADD.FTZ R67, R200, R25 ;  /* 0x00000019c8437221 */ /* 0x001fe20000010000 */
[-CC-:B------:R-:W-:Y:S01]  /*45e0*/  FFMA.FTZ R49, R49, R0.reuse, -R6.reuse ;  /* 0x0000000031317223 */ /* 0x180fe20000010806 */
[-CC-:B------:R-:W-:Y:S01]  /*45f0*/  FFMA.FTZ R41, R41, R0.reuse, -R6.reuse ;  /* 0x0000000029297223 */ /* 0x180fe20000010806 */
[-CC-:B------:R-:W-:Y:S01]  /*4600*/  FFMA.FTZ R55, R55, R0.reuse, -R6.reuse ;  /* 0x0000000037377223 */ /* 0x180fe20000010806 */
[----:B--2---:R-:W-:Y:S01]  /*4610*/  FADD.FTZ R30, R202, R67 ;  /* 0x00000043ca1e7221 */ /* 0x004fe20000010000 */
[-CC-:B------:R-:W-:Y:S01]  /*4620*/  FFMA.FTZ R45, R45, R0.reuse, -R6.reuse ;  /* 0x000000002d2d7223 */ /* 0x180fe20000010806 */
[-CC-:B------:R-:W-:Y:S01]  /*4630*/  FFMA.FTZ R33, R33, R0.reuse, -R6.reuse ;  /* 0x0000000021217223 */ /* 0x180fe20000010806 */
[----:B------:R0:W2:Y:S01]  /*4640*/  MUFU.EX2 R8, R75 ;  /* 0x0000004b00087308 */ /* 0x0000a20000000800 */
[--C-:B------:R-:W-:Y:S01]  /*4650*/  FFMA.FTZ R61, R61, R0, -R6.reuse ;  /* 0x000000003d3d7223 */ /* 0x100fe20000010806 */
[----:B------:R-:W-:Y:S01]  /*4660*/  F2FP.BF16.F32.PACK_AB R200, R25, R200 ;  /* 0x000000c819c8723e */ /* 0x000fe200000010ff */
[-CC-:B------:R-:W-:Y:S01]  /*4670*/  FFMA.FTZ R37, R37, R0.reuse, -R6.reuse ;  /* 0x0000000025257223 */ /* 0x180fe20000010806 */
[-CC-:B------:R-:W-:Y:S01]  /*4680*/  FFMA.FTZ R35, R35, R0.reuse, -R6.reuse ;  /* 0x0000000023237223 */ /* 0x180fe20000010806 */
[-CC-:B------:R-:W-:Y:S01]  /*4690*/  FFMA.FTZ R29, R29, R0.reuse, -R6.reuse ;  /* 0x000000001d1d7223 */ /* 0x180fe20000010806 */
[-CC-:B------:R-:W-:Y:S01]  /*46a0*/  FFMA.FTZ R39, R39, R0.reuse, -R6.reuse ;  /* 0x0000000027277223 */ /* 0x180fe20000010806 */
[-CC-:B------:R-:W-:Y:S01]  /*46b0*/  FFMA.FTZ R65, R65, R0.reuse, -R6.reuse ;  /* 0x0000000041417223 */ /* 0x180fe20000010806 */
[----:B------:R-:W-:Y:S01]  /*46c0*/  MUFU.EX2 R9, R9 ;  /* 0x0000000900097308 */ /* 0x000fe20000000800 */
[-CC-:B------:R-:W-:Y:S01]  /*46d0*/  FFMA.FTZ R27, R27, R0.reuse, -R6.reuse ;  /* 0x000000001b1b7223 */ /* 0x180fe20000010806 */
[-CC-:B------:R-:W-:Y:S01]  /*46e0*/  FFMA.FTZ R69, R69, R0.reuse, -R6.reuse ;  /* 0x0000000045457223 */ /* 0x180fe20000010806 */
[----:B------:R-:W-:Y:S01]  /*46f0*/  FFMA.FTZ R31, R31, R0, -R6 ;  /* 0x000000001f1f7223 */ /* 0x000fe20000010806 */
[----:B---3--:R-:W-:Y:S01]  /*4700*/  F2FP.BF16.F32.PACK_AB R202, R47, R202 ;  /* 0x000000ca2fca723e */ /* 0x008fe200000010ff */
[----:B------:R-:W-:-:S02]  /*4710*/  IMAD.MOV.U32 R105, RZ, RZ, R119 ;  /* 0x000000ffff697224 */ /* 0x000fc400078e0077 */
[--C-:B0-----:R-:W-:Y:S01]  /*4720*/  IMAD.MOV.U32 R75, RZ, RZ, R119.reuse ;  /* 0x000000ffff4b7224 */ /* 0x101fe200078e0077 */
[----:B------:R0:W-:Y:S01]  /*4730*/  MUFU.EX2 R24, R59 ;  /* 0x0000003b00187308 */ /* 0x0001e20000000800 */
[----:B--2---:R-:W-:Y:S01]  /*4740*/  F2FP.BF16.F32.PACK_AB R201, R8, R5 ;  /* 0x0000000508c9723e */ /* 0x004fe200000010ff */
[----:B------:R-:W-:-:S06]  /*4750*/  IMAD.MOV.U32 R67, RZ, RZ, R119 ;  /* 0x000000ffff437224 */ /* 0x000fcc00078e0077 */
[----:B------:R2:W3:Y:S01]  /*4760*/  MUFU.EX2 R12, R79 ;  /* 0x0000004f000c7308 */ /* 0x0004e20000000800 */
[----:B0-----:R-:W-:Y:S01]  /*4770*/  FADD.FTZ R59, R47, R30 ;  /* 0x0000001e2f3b7221 */ /* 0x001fe20000010000 */
[----:B------:R-:W-:-:S03]  /*4780*/  IMAD.MOV.U32 R47, RZ, RZ, R119 ;  /* 0x000000ffff2f7224 */ /* 0x000fc600078e0077 */
[----:B------:R-:W-:Y:S01]  /*4790*/  FADD.FTZ R32, R196, R59 ;  /* 0x0000003bc4207221 */ /* 0x000fe20000010000 */
[C---:B------:R-:W-:Y:S02]  /*47a0*/  F2FP.BF16.F32.PACK_AB R196, R53.reuse, R196 ;  /* 0x000000c435c4723e */ /* 0x040fe400000010ff */
[----:B------:R-:W0:Y:S01]  /*47b0*/  MUFU.EX2 R11, R11 ;  /* 0x0000000b000b7308 */ /* 0x000e220000000800 */
[----:B------:R-:W-:Y:S01]  /*47c0*/  FADD.FTZ R59, R53, R32 ;  /* 0x00000020353b7221 */ /* 0x000fe20000010000 */
[----:B------:R-:W-:Y:S01]  /*47d0*/  FADD.FTZ R32, R5, R8 ;  /* 0x0000000805207221 */ /* 0x000fe20000010000 */
[----:B--2---:R-:W-:Y:S02]  /*47e0*/  IMAD.MOV.U32 R79, RZ, RZ, R119 ;  /* 0x000000ffff4f7224 */ /* 0x004fe400078e0077 */
[----:B------:R-:W-:Y:S01]  /*47f0*/  FADD.FTZ R34, R198, R59 ;  /* 0x0000003bc6227221 */ /* 0x000fe20000010000 */
[C---:B------:R-:W-:Y:S01]  /*4800*/  F2FP.BF16.F32.PACK_AB R198, R57.reuse, R198 ;  /* 0x000000c639c6723e */ /* 0x040fe200000010ff */
[--C-:B------:R-:W-:Y:S01]  /*4810*/  IMAD.MOV.U32 R53, RZ, RZ, R119.reuse ;  /* 0x000000ffff357224 */ /* 0x100fe200078e0077 */
[----:B------:R-:W-:Y:S01]  /*4820*/  MUFU.EX2 R13, R13 ;  /* 0x0000000d000d7308 */ /* 0x000fe20000000800 */
[----:B------:R-:W-:Y:S01]  /*4830*/  FADD.FTZ R59, R57, R34 ;  /* 0x00000022393b7221 */ /* 0x000fe20000010000 */
[----:B---3--:R-:W-:Y:S01]  /*4840*/  F2FP.BF16.F32.PACK_AB R203, R12, R9 ;  /* 0x000000090ccb723e */ /* 0x008fe200000010ff */
[----:B------:R-:W-:-:S02]  /*4850*/  IMAD.MOV.U32 R57, RZ, RZ, R119 ;  /* 0x000000ffff397224 */ /* 0x000fc400078e0077 */
[----:B------:R-:W-:Y:S01]  /*4860*/  FADD.FTZ R36, R192, R59 ;  /* 0x0000003bc0247221 */ /* 0x000fe20000010000 */
[C---:B------:R-:W-:Y:S01]  /*4870*/  F2FP.BF16.F32.PACK_AB R192, R93.reuse, R192 ;  /* 0x000000c05dc0723e */ /* 0x040fe200000010ff */
[--C-:B------:R-:W-:Y:S01]  /*4880*/  IMAD.MOV.U32 R59, RZ, RZ, R119.reuse ;  /* 0x000000ffff3b7224 */ /* 0x100fe200078e0077 */
[----:B------:R2:W-:Y:S01]  /*4890*/  MUFU.EX2 R28, R51 ;  /* 0x00000033001c7308 */ /* 0x0005e20000000800 */
[----:B------:R-:W-:Y:S01]  /*48a0*/  FADD.FTZ R36, R93, R36 ;  /* 0x000000245d247221 */ /* 0x000fe20000010000 */
[----:B0-----:R-:W-:Y:S01]  /*48b0*/  F2FP.BF16.F32.PACK_AB R197, R14, R11 ;  /* 0x0000000b0ec5723e */ /* 0x001fe200000010ff */
[----:B------:R-:W-:-:S05]  /*48c0*/  IMAD.MOV.U32 R93, RZ, RZ, R119 ;  /* 0x000000ffff5d7224 */ /* 0x000fca00078e0077 */
[----:B------:R0:W3:Y:S01]  /*48d0*/  MUFU.EX2 R20, R71 ;  /* 0x0000004700147308 */ /* 0x0000e20000000800 */
[----:B--2---:R-:W-:-:S04]  /*48e0*/  FADD.FTZ R51, R9, R32 ;  /* 0x0000002009337221 */ /* 0x004fc80000010000 */
[----:B------:R-:W-:-:S03]  /*48f0*/  FADD.FTZ R34, R12, R51 ;  /* 0x000000330c227221 */ /* 0x000fc60000010000 */
[----:B------:R-:W2:Y:S01]  /*4900*/  MUFU.EX2 R15, R15 ;  /* 0x0000000f000f7308 */ /* 0x000ea20000000800 */
[----:B------:R-:W-:Y:S01]  /*4910*/  FADD.FTZ R51, R11, R34 ;  /* 0x000000220b337221 */ /* 0x000fe20000010000 */
[----:B0-----:R-:W-:-:S03]  /*4920*/  IMAD.MOV.U32 R71, RZ, RZ, R119 ;  /* 0x000000ffff477224 */ /* 0x001fc600078e0077 */
[----:B------:R-:W-:Y:S01]  /*4930*/  FADD.FTZ R34, R14, R51 ;  /* 0x000000330e227221 */ /* 0x000fe20000010000 */
[----:B------:R-:W-:Y:S02]  /*4940*/  FADD.FTZ R51, R95, R36 ;  /* 0x000000245f337221 */ /* 0x000fe40000010000 */
[----:B------:R-:W0:Y:S01]  /*4950*/  MUFU.EX2 R21, R21 ;  /* 0x0000001500157308 */ /* 0x000e220000000800 */
[----:B---3--:R-:W-:Y:S01]  /*4960*/  F2FP.BF16.F32.PACK_AB R199, R20, R13 ;  /* 0x0000000d14c7723e */ /* 0x008fe200000010ff */
[C---:B------:R-:W-:Y:S01]  /*4970*/  FADD.FTZ R38, R194.reuse, R51 ;  /* 0x00000033c2267221 */ /* 0x040fe20000010000 */
[----:B------:R-:W-:Y:S01]  /*4980*/  F2FP.BF16.F32.PACK_AB R194, R194, R95 ;  /* 0x0000005fc2c2723e */ /* 0x000fe200000010ff */
[----:B------:R-:W-:Y:S02]  /*4990*/  IMAD.MOV.U32 R95, RZ, RZ, R119 ;  /* 0x000000ffff5f7224 */ /* 0x000fe400078e0077 */
[----:B------:R-:W-:Y:S02]  /*49a0*/  FADD.FTZ R51, R99, R38 ;  /* 0x0000002663337221 */ /* 0x000fe40000010000 */
[----:B------:R3:W-:Y:S01]  /*49b0*/  MUFU.EX2 R32, R43 ;  /* 0x0000002b00207308 */ /* 0x0007e20000000800 */
[----:B--2---:R-:W-:-:S07]  /*49c0*/  F2FP.BF16.F32.PACK_AB R193, R24, R15 ;  /* 0x0000000f18c1723e */ /* 0x004fce00000010ff */
[----:B------:R2:W4:Y:S01]  /*49d0*/  MUFU.EX2 R26, R63 ;  /* 0x0000003f001a7308 */ /* 0x0005220000000800 */
[----:B---3--:R-:W-:-:S04]  /*49e0*/  FADD.FTZ R43, R13, R34 ;  /* 0x000000220d2b7221 */ /* 0x008fc80000010000 */
[----:B------:R-:W-:-:S03]  /*49f0*/  FADD.FTZ R36, R20, R43 ;  /* 0x0000002b14247221 */ /* 0x000fc60000010000 */
[----:B------:R-:W3:Y:S01]  /*4a00*/  MUFU.EX2 R107, R107 ;  /* 0x0000006b006b7308 */ /* 0x000ee20000000800 */
[----:B------:R-:W-:Y:S01]  /*4a10*/  FADD.FTZ R43, R15, R36 ;  /* 0x000000240f2b7221 */ /* 0x000fe20000010000 */
[C---:B------:R-:W-:Y:S01]  /*4a20*/  FADD.FTZ R36, R188.reuse, R51 ;  /* 0x00000033bc247221 */ /* 0x040fe20000010000 */
[----:B------:R-:W-:Y:S01]  /*4a30*/  F2FP.BF16.F32.PACK_AB R188, R188, R99 ;  /* 0x00000063bcbc723e */ /* 0x000fe200000010ff */
[----:B------:R-:W-:Y:S02]  /*4a40*/  IMAD.MOV.U32 R99, RZ, RZ, R119 ;  /* 0x000000ffff637224 */ /* 0x000fe400078e0077 */
[----:B-1----:R-:W-:Y:S01]  /*4a50*/  FADD.FTZ R2, R24, R43 ;  /* 0x0000002b18027221 */ /* 0x002fe20000010000 */
[----:B------:R-:W-:Y:S01]  /*4a60*/  FADD.FTZ R51, R103, R36 ;  /* 0x0000002467337221 */ /* 0x000fe20000010000 */
[----:B--2---:R-:W-:Y:S01]  /*4a70*/  IMAD.MOV.U32 R63, RZ, RZ, R119 ;  /* 0x000000ffff3f7224 */ /* 0x004fe200078e0077 */
[----:B------:R-:W1:Y:S01]  /*4a80*/  MUFU.EX2 R49, R49 ;  /* 0x0000003100317308 */ /* 0x000e620000000800 */
[----:B0-----:R-:W-:Y:S01]  /*4a90*/  FADD.FTZ R43, R21, R2 ;  /* 0x00000002152b7221 */ /* 0x001fe20000010000 */
[C---:B------:R-:W-:Y:S01]  /*4aa0*/  FADD.FTZ R38, R190.reuse, R51 ;  /* 0x00000033be267221 */ /* 0x040fe20000010000 */
[----:B------:R-:W-:Y:S01]  /*4ab0*/  F2FP.BF16.F32.PACK_AB R190, R190, R103 ;  /* 0x00000067bebe723e */ /* 0x000fe200000010ff */
[----:B------:R-:W-:-:S02]  /*4ac0*/  IMAD.MOV.U32 R103, RZ, RZ, R119 ;  /* 0x000000ffff677224 */ /* 0x000fc400078e0077 */
[C---:B----4-:R-:W-:Y:S01]  /*4ad0*/  FADD.FTZ R36, R26.reuse, R43 ;  /* 0x0000002b1a247221 */ /* 0x050fe20000010000 */
[----:B------:R-:W-:Y:S01]  /*4ae0*/  F2FP.BF16.F32.PACK_AB R195, R26, R21 ;  /* 0x000000151ac3723e */ /* 0x000fe200000010ff */
[--C-:B------:R-:W-:Y:S01]  /*4af0*/  IMAD.MOV.U32 R26, RZ, RZ, R119.reuse ;  /* 0x000000ffff1a7224 */ /* 0x100fe200078e0077 */
[----:B------:R0:W2:Y:S01]  /*4b00*/  MUFU.EX2 R184, R109 ;  /* 0x0000006d00b87308 */ /* 0x0000a20000000800 */
[----:B---3--:R-:W-:Y:S01]  /*4b10*/  FADD.FTZ R51, R107, R38 ;  /* 0x000000266b337221 */ /* 0x008fe20000010000 */
[----:B------:R-:W-:-:S06]  /*4b20*/  IMAD.MOV.U32 R24, RZ, RZ, R119 ;  /* 0x000000ffff187224 */ /* 0x000fcc00078e0077 */
[----:B------:R-:W3:Y:S01]  /*4b30*/  MUFU.EX2 R111, R111 ;  /* 0x0000006f006f7308 */ /* 0x000ee20000000800 */
[----:B-1----:R-:W-:Y:S01]  /*4b40*/  FADD.FTZ R43, R49, R36 ;  /* 0x00000024312b7221 */ /* 0x002fe20000010000 */
[C---:B------:R-:W-:Y:S01]  /*4b50*/  F2FP.BF16.F32.PACK_AB R189, R28.reuse, R49 ;  /* 0x000000311cbd723e */ /* 0x040fe200000010ff */
[----:B0-----:R-:W-:Y:S02]  /*4b60*/  IMAD.MOV.U32 R109, RZ, RZ, R119 ;  /* 0x000000ffff6d7224 */ /* 0x001fe400078e0077 */
[----:B------:R-:W-:Y:S01]  /*4b70*/  FADD.FTZ R36, R28, R43 ;  /* 0x0000002b1c247221 */ /* 0x000fe20000010000 */
[----:B------:R-:W-:Y:S02]  /*4b80*/  IMAD.MOV.U32 R49, RZ, RZ, R119 ;  /* 0x000000ffff317224 */ /* 0x000fe400078e0077 */
[----:B------:R-:W0:Y:S01]  /*4b90*/  MUFU.EX2 R41, R41 ;  /* 0x0000002900297308 */ /* 0x000e220000000800 */
[C---:B--2---:R-:W-:Y:S01]  /*4ba0*/  FADD.FTZ R38, R184.reuse, R51 ;  /* 0x00000033b8267221 */ /* 0x044fe20000010000 */
[----:B------:R-:W-:Y:S01]  /*4bb0*/  F2FP.BF16.F32.PACK_AB R184, R184, R107 ;  /* 0x0000006bb8b8723e */ /* 0x000fe200000010ff */
[----:B------:R-:W-:-:S02]  /*4bc0*/  IMAD.MOV.U32 R107, RZ, RZ, R119 ;  /* 0x000000ffff6b7224 */ /* 0x000fc400078e0077 */
[--C-:B------:R-:W-:Y:S02]  /*4bd0*/  IMAD.MOV.U32 R51, RZ, RZ, R119.reuse ;  /* 0x000000ffff337224 */ /* 0x100fe400078e0077 */
[----:B------:R-:W-:Y:S01]  /*4be0*/  IMAD.MOV.U32 R28, RZ, RZ, R119 ;  /* 0x000000ffff1c7224 */ /* 0x000fe200078e0077 */
[----:B------:R1:W2:Y:S01]  /*4bf0*/  MUFU.EX2 R186, R113 ;  /* 0x0000007100ba7308 */ /* 0x0002a20000000800 */
[----:B---3--:R-:W-:-:S07]  /*4c00*/  FADD.FTZ R43, R111, R38 ;  /* 0x000000266f2b7221 */ /* 0x008fce0000010000 */
[----:B------:R3:W4:Y:S01]  /*4c10*/  MUFU.EX2 R30, R55 ;  /* 0x00000037001e7308 */ /* 0x0007220000000800 */
[----:B0-----:R-:W-:Y:S01]  /*4c20*/  FADD.FTZ R25, R41, R36 ;  /* 0x0000002429197221 */ /* 0x001fe20000010000 */
[----:B-1----:R-:W-:-:S06]  /*4c30*/  IMAD.MOV.U32 R113, RZ, RZ, R119 ;  /* 0x000000ffff717224 */ /* 0x002fcc00078e0077 */
[----:B------:R-:W-:Y:S01]  /*4c40*/  MUFU.EX2 R115, R115 ;  /* 0x0000007300737308 */ /* 0x000fe20000000800 */
[C---:B--2---:R-:W-:Y:S01]  /*4c50*/  FADD.FTZ R38, R186.reuse, R43 ;  /* 0x0000002bba267221 */ /* 0x044fe20000010000 */
[----:B------:R-:W-:Y:S01]  /*4c60*/  F2FP.BF16.F32.PACK_AB R186, R186, R111 ;  /* 0x0000006fbaba723e */ /* 0x000fe200000010ff */
[--C-:B------:R-:W-:Y:S02]  /*4c70*/  IMAD.MOV.U32 R111, RZ, RZ, R119.reuse ;  /* 0x000000ffff6f7224 */ /* 0x100fe400078e0077 */
[--C-:B---3--:R-:W-:Y:S02]  /*4c80*/  IMAD.MOV.U32 R55, RZ, RZ, R119.reuse ;  /* 0x000000ffff377224 */ /* 0x108fe400078e0077 */
[----:B------:R-:W-:Y:S01]  /*4c90*/  IMAD.MOV.U32 R43, RZ, RZ, R119 ;  /* 0x000000ffff2b7224 */ /* 0x000fe200078e0077 */
[----:B------:R-:W0:Y:S01]  /*4ca0*/  MUFU.EX2 R45, R45 ;  /* 0x0000002d002d7308 */ /* 0x000e220000000800 */
[C---:B----4-:R-:W-:Y:S01]  /*4cb0*/  FADD.FTZ R6, R30.reuse, R25 ;  /* 0x000000191e067221 */ /* 0x050fe20000010000 */
[----:B------:R-:W-:Y:S01]  /*4cc0*/  F2FP.BF16.F32.PACK_AB R191, R30, R41 ;  /* 0x000000291ebf723e */ /* 0x000fe200000010ff */
[----:B------:R-:W-:-:S02]  /*4cd0*/  IMAD.MOV.U32 R41, RZ, RZ, R119 ;  /* 0x000000ffff297224 */ /* 0x000fc400078e0077 */
[----:B------:R-:W-:-:S03]  /*4ce0*/  IMAD.MOV.U32 R30, RZ, RZ, R119 ;  /* 0x000000ffff1e7224 */ /* 0x000fc600078e0077 */
[----:B------:R1:W-:Y:S08]  /*4cf0*/  MUFU.EX2 R180, R117 ;  /* 0x0000007500b47308 */ /* 0x0003f00000000800 */
[----:B------:R-:W-:Y:S01]  /*4d00*/  MUFU.EX2 R121, R121 ;  /* 0x0000007900797308 */ /* 0x000fe20000000800 */
[----:B0-----:R-:W-:Y:S01]  /*4d10*/  FADD.FTZ R25, R45, R6 ;  /* 0x000000062d197221 */ /* 0x001fe20000010000 */
[----:B------:R-:W-:Y:S01]  /*4d20*/  F2FP.BF16.F32.PACK_AB R185, R32, R45 ;  /* 0x0000002d20b9723e */ /* 0x000fe200000010ff */
[----:B-1----:R-:W-:-:S02]  /*4d30*/  IMAD.MOV.U32 R117, RZ, RZ, R119 ;  /* 0x000000ffff757224 */ /* 0x002fc400078e0077 */
[----:B------:R-:W-:Y:S01]  /*4d40*/  FADD.FTZ R6, R32, R25 ;  /* 0x0000001920067221 */ /* 0x000fe20000010000 */
[--C-:B------:R-:W-:Y:S02]  /*4d50*/  IMAD.MOV.U32 R45, RZ, RZ, R119.reuse ;  /* 0x000000ffff2d7224 */ /* 0x100fe400078e0077 */
[----:B------:R-:W0:Y:S01]  /*4d60*/  MUFU.EX2 R33, R33 ;  /* 0x0000002100217308 */ /* 0x000e220000000800 */
[----:B------:R-:W-:-:S07]  /*4d70*/  IMAD.MOV.U32 R32, RZ, RZ, R119 ;  /* 0x000000ffff207224 */ /* 0x000fce00078e0077 */
[----:B------:R-:W-:Y:S08]  /*4d80*/  MUFU.EX2 R182, R123 ;  /* 0x0000007b00b67308 */ /* 0x000ff00000000800 */
[----:B------:R1:W2:Y:S01]  /*4d90*/  MUFU.EX2 R34, R61 ;  /* 0x0000003d00227308 */ /* 0x0002a20000000800 */
[----:B0-----:R-:W-:-:S07]  /*4da0*/  FADD.FTZ R25, R33, R6 ;  /* 0x0000000621197221 */ /* 0x001fce0000010000 */
[----:B------:R-:W0:Y:S01]  /*4db0*/  MUFU.EX2 R125, R125 ;  /* 0x0000007d007d7308 */ /* 0x000e220000000800 */
[----:B-1----:R-:W-:-:S07]  /*4dc0*/  IMAD.MOV.U32 R61, RZ, RZ, R119 ;  /* 0x000000ffff3d7224 */ /* 0x002fce00078e0077 */
[----:B------:R1:W-:Y:S01]  /*4dd0*/  MUFU.EX2 R2, R35 ;  /* 0x0000002300027308 */ /* 0x0003e20000000800 */
[C---:B--2---:R-:W-:Y:S01]  /*4de0*/  FADD.FTZ R6, R34.reuse, R25 ;  /* 0x0000001922067221 */ /* 0x044fe20000010000 */
[----:B------:R-:W-:Y:S01]  /*4df0*/  F2FP.BF16.F32.PACK_AB R187, R34, R33 ;  /* 0x0000002122bb723e */ /* 0x000fe200000010ff */
[--C-:B------:R-:W-:Y:S02]  /*4e00*/  IMAD.MOV.U32 R34, RZ, RZ, R119.reuse ;  /* 0x000000ffff227224 */ /* 0x100fe400078e0077 */
[----:B------:R-:W-:-:S03]  /*4e10*/  IMAD.MOV.U32 R33, RZ, RZ, R119 ;  /* 0x000000ffff217224 */ /* 0x000fc600078e0077 */
[----:B------:R-:W2:Y:S01]  /*4e20*/  MUFU.EX2 R37, R37 ;  /* 0x0000002500257308 */ /* 0x000ea20000000800 */
[----:B-1----:R-:W-:-:S04]  /*4e30*/  FADD.FTZ R35, R115, R38 ;  /* 0x0000002673237221 */ /* 0x002fc80000010000 */
[C---:B------:R-:W-:Y:S01]  /*4e40*/  FADD.FTZ R38, R180.reuse, R35 ;  /* 0x00000023b4267221 */ /* 0x040fe20000010000 */
[----:B------:R-:W-:Y:S01]  /*4e50*/  F2FP.BF16.F32.PACK_AB R180, R180, R115 ;  /* 0x00000073b4b4723e */ /* 0x000fe200000010ff */
[----:B------:R-:W-:Y:S01]  /*4e60*/  IMAD.MOV.U32 R115, RZ, RZ, R119 ;  /* 0x000000ffff737224 */ /* 0x000fe200078e0077 */
[----:B------:R-:W1:Y:S01]  /*4e70*/  MUFU.EX2 R176, R127 ;  /* 0x0000007f00b07308 */ /* 0x000e620000000800 */
[----:B------:R-:W-:-:S04]  /*4e80*/  FADD.FTZ R35, R121, R38 ;  /* 0x0000002679237221 */ /* 0x000fc80000010000 */
[C---:B------:R-:W-:Y:S01]  /*4e90*/  FADD.FTZ R40, R182.reuse, R35 ;  /* 0x00000023b6287221 */ /* 0x040fe20000010000 */
[----:B------:R-:W-:Y:S02]  /*4ea0*/  F2FP.BF16.F32.PACK_AB R182, R182, R121 ;  /* 0x00000079b6b6723e */ /* 0x000fe400000010ff */
[----:B------:R-:W3:Y:S01]  /*4eb0*/  MUFU.EX2 R129, R129 ;  /* 0x0000008100817308 */ /* 0x000ee20000000800 */
[----:B0-----:R-:W-:Y:S01]  /*4ec0*/  FADD.FTZ R35, R125, R40 ;  /* 0x000000287d237221 */ /* 0x001fe20000010000 */
[----:B--2---:R-:W-:Y:S01]  /*4ed0*/  FADD.FTZ R25, R37, R6 ;  /* 0x0000000625197221 */ /* 0x004fe20000010000 */
[C---:B------:R-:W-:Y:S01]  /*4ee0*/  F2FP.BF16.F32.PACK_AB R181, R2.reuse, R37 ;  /* 0x0000002502b5723e */ /* 0x040fe200000010ff */
[----:B------:R-:W-:Y:S02]  /*4ef0*/  IMAD.MOV.U32 R37, RZ, RZ, R119 ;  /* 0x000000ffff257224 */ /* 0x000fe400078e0077 */
[----:B------:R-:W-:Y:S01]  /*4f00*/  FADD.FTZ R6, R2, R25 ;  /* 0x0000001902067221 */ /* 0x000fe20000010000 */
[----:B------:R-:W-:Y:S01]  /*4f10*/  IMAD.MOV.U32 R2, RZ, RZ, 0x3f800000 ;  /* 0x3f800000ff027424 */ /* 0x000fe200078e00ff */
[----:B------:R-:W0:Y:S01]  /*4f20*/  MUFU.EX2 R29, R29 ;  /* 0x0000001d001d7308 */ /* 0x000e220000000800 */
[C---:B-1----:R-:W-:Y:S01]  /*4f30*/  FADD.FTZ R40, R176.reuse, R35 ;  /* 0x00000023b0287221 */ /* 0x042fe20000010000 */
[----:B------:R-:W-:-:S06]  /*4f40*/  F2FP.BF16.F32.PACK_AB R176, R176, R125 ;  /* 0x0000007db0b0723e */ /* 0x000fcc00000010ff */
[----:B------:R-:W1:Y:S01]  /*4f50*/  MUFU.EX2 R10, R10 ;  /* 0x0000000a000a7308 */ /* 0x000e620000000800 */
[----:B---3--:R-:W-:Y:S01]  /*4f60*/  FADD.FTZ R35, R129, R40 ;  /* 0x0000002881237221 */ /* 0x008fe20000010000 */
[----:B------:R-:W-:-:S06]  /*4f70*/  IMAD.MOV.U32 R40, RZ, RZ, R119 ;  /* 0x000000ffff287224 */ /* 0x000fcc00078e0077 */
[----:B------:R2:W3:Y:S01]  /*4f80*/  MUFU.EX2 R36, R39 ;  /* 0x0000002700247308 */ /* 0x0004e20000000800 */
[----:B0-----:R-:W-:-:S07]  /*4f90*/  FADD.FTZ R25, R29, R6 ;  /* 0x000000061d197221 */ /* 0x001fce0000010000 */
[----:B------:R-:W0:Y:S01]  /*4fa0*/  MUFU.EX2 R65, R65 ;  /* 0x0000004100417308 */ /* 0x000e220000000800 */
[C---:B-1----:R-:W-:Y:S01]  /*4fb0*/  FADD.FTZ R6, R10.reuse, R35 ;  /* 0x000000230a067221 */ /* 0x042fe20000010000 */
[----:B------:R-:W-:Y:S01]  /*4fc0*/  F2FP.BF16.F32.PACK_AB R178, R10, R129 ;  /* 0x000000810ab2723e */ /* 0x000fe200000010ff */
[--C-:B--2---:R-:W-:Y:S02]  /*4fd0*/  IMAD.MOV.U32 R39, RZ, RZ, R119.reuse ;  /* 0x000000ffff277224 */ /* 0x104fe400078e0077 */
[----:B------:R-:W-:-:S03]  /*4fe0*/  IMAD.MOV.U32 R35, RZ, RZ, R119 ;  /* 0x000000ffff237224 */ /* 0x000fc600078e0077 */
[----:B------:R1:W2:Y:S01]  /*4ff0*/  MUFU.EX2 R38, R27 ;  /* 0x0000001b00267308 */ /* 0x0002a20000000800 */
[C---:B---3--:R-:W-:Y:S01]  /*5000*/  FADD.FTZ R10, R36.reuse, R25 ;  /* 0x00000019240a7221 */ /* 0x048fe20000010000 */
[----:B------:R-:W-:Y:S01]  /*5010*/  F2FP.BF16.F32.PACK_AB R183, R36, R29 ;  /* 0x0000001d24b7723e */ /* 0x000fe200000010ff */
[--C-:B------:R-:W-:Y:S02]  /*5020*/  IMAD.MOV.U32 R36, RZ, RZ, R119.reuse ;  /* 0x000000ffff247224 */ /* 0x100fe400078e0077 */
[--C-:B------:R-:W-:Y:S02]  /*5030*/  IMAD.MOV.U32 R29, RZ, RZ, R119.reuse ;  /* 0x000000ffff1d7224 */ /* 0x100fe400078e0077 */
[--C-:B------:R-:W-:Y:S01]  /*5040*/  IMAD.MOV.U32 R25, RZ, RZ, R119.reuse ;  /* 0x000000ffff197224 */ /* 0x100fe200078e0077 */
[----:B------:R-:W3:Y:S01]  /*5050*/  MUFU.EX2 R69, R69 ;  /* 0x0000004500457308 */ /* 0x000ee20000000800 */
[----:B0-----:R-:W-:Y:S01]  /*5060*/  FADD.FTZ R5, R65, R10 ;  /* 0x0000000a41057221 */ /* 0x001fe20000010000 */
[----:B-1----:R-:W-:-:S06]  /*5070*/  IMAD.MOV.U32 R27, RZ, RZ, R119 ;  /* 0x000000ffff1b7224 */ /* 0x002fcc00078e0077 */
[----:B------:R0:W1:Y:S01]  /*5080*/  MUFU.EX2 R8, R31 ;  /* 0x0000001f00087308 */ /* 0x0000620000000800 */
[C---:B--2---:R-:W-:Y:S01]  /*5090*/  FADD.FTZ R10, R38.reuse, R5 ;  /* 0x00000005260a7221 */ /* 0x044fe20000010000 */
[----:B------:R-:W-:Y:S01]  /*50a0*/  F2FP.BF16.F32.PACK_AB R177, R38, R65 ;  /* 0x0000004126b1723e */ /* 0x000fe200000010ff */
[--C-:B------:R-:W-:Y:S02]  /*50b0*/  IMAD.MOV.U32 R65, RZ, RZ, R119.reuse ;  /* 0x000000ffff417224 */ /* 0x100fe400078e0077 */
[--C-:B------:R-:W-:Y:S02]  /*50c0*/  IMAD.MOV.U32 R38, RZ, RZ, R119.reuse ;  /* 0x000000ffff267224 */ /* 0x100fe400078e0077 */
[----:B---3--:R-:W-:Y:S01]  /*50d0*/  FADD.FTZ R5, R69, R10 ;  /* 0x0000000a45057221 */ /* 0x008fe20000010000 */
[----:B0-----:R-:W-:-:S03]  /*50e0*/  IMAD.MOV.U32 R31, RZ, RZ, R119 ;  /* 0x000000ffff1f7224 */ /* 0x001fc600078e0077 */
[C---:B-1----:R-:W-:Y:S01]  /*50f0*/  FADD.FTZ R5, R8.reuse, R5 ;  /* 0x0000000508057221 */ /* 0x042fe20000010000 */
[----:B------:R-:W-:Y:S01]  /*5100*/  F2FP.BF16.F32.PACK_AB R179, R8, R69 ;  /* 0x0000004508b3723e */ /* 0x000fe200000010ff */
[----:B------:R-:W-:Y:S02]  /*5110*/  IMAD.MOV.U32 R8, RZ, RZ, 0x3f800000 ;  /* 0x3f800000ff087424 */ /* 0x000fe400078e00ff */
[----:B------:R-:W-:Y:S01]  /*5120*/  IMAD.MOV.U32 R69, RZ, RZ, R119 ;  /* 0x000000ffff457224 */ /* 0x000fe200078e0077 */
[----:B------:R-:W-:Y:S06]  /*5130*/  @!P2 BRA `(.L_x_15) ;  /* 0x0000003c00c4a947 */ /* 0x000fec0003800000 */
[----:B------:R-:W-:Y:S01]  /*5140*/  VIADD R10, R120, 0xfffffffe ;  /* 0xfffffffe780a7836 */ /* 0x000fe20000000000 */
[----:B------:R-:W-:Y:S01]  /*5150*/  CS2R R118, SRZ ;  /* 0x0000000000767805 */ /* 0x000fe2000001ff00 */
[----:B------:R-:W-:Y:S01]  /*5160*/  IMAD.MOV.U32 R9, RZ, RZ, R3 ;  /* 0x000000ffff097224 */ /* 0x000fe200078e0003 */
[----:B------:R-:W-:Y:S01]  /*5170*/  CS2R R114, SRZ ;  /* 0x0000000000727805 */ /* 0x000fe2000001ff00 */
[----:B------:R-:W-:Y:S01]  /*5180*/  IMAD.MOV.U32 R11, RZ, RZ, R4 ;  /* 0x000000ffff0b7224 */ /* 0x000fe200078e0004 */
[----:B------:R-:W-:Y:S01]  /*5190*/  CS2R R110, SRZ ;  /* 0x00000000006e7805 */ /* 0x000fe2000001ff00 */
[----:B------:R-:W-:Y:S01]  /*51a0*/  IMAD.MOV.U32 R2, RZ, RZ, 0x3f800000 ;  /* 0x3f800000ff027424 */ /* 0x000fe200078e00ff */
[----:B------:R-:W-:Y:S02]  /*51b0*/  CS2R R106, SRZ ;  /* 0x00000000006a7805 */ /* 0x000fe4000001ff00 */
[----:B------:R-:W-:Y:S02]  /*51c0*/  CS2R R102, SRZ ;  /* 0x0000000000667805 */ /* 0x000fe4000001ff00 */
[----:B------:R-:W-:-:S02]  /*51d0*/  CS2R R98, SRZ ;  /* 0x0000000000627805 */ /* 0x000fc4000001ff00 */
[----:B------:R-:W-:Y:S02]  /*51e0*/  CS2R R94, SRZ ;  /* 0x00000000005e7805 */ /* 0x000fe4000001ff00 */
[----:B------:R-:W-:Y:S02]  /*51f0*/  CS2R R90, SRZ ;  /* 0x00000000005a7805 */ /* 0x000fe4000001ff00 */
[----:B------:R-:W-:Y:S02]  /*5200*/  CS2R R86, SRZ ;  /* 0x0000000000567805 */ /* 0x000fe4000001ff00 */
        /* <DEDUP_REMOVED lines=38> */
[----:B------:R-:W-:Y:S01]  /*5470*/  CS2R R24, SRZ ;  /* 0x0000000000187805 */ /* 0x000fe2000001ff00 */
[----:B------:R-:W-:Y:S01]  /*5480*/  UMOV UR60, UR61 ;  /* 0x0000003d003c7c82 */ /* 0x000fe20008000000 */
[----:B------:R-:W-:-:S05]  /*5490*/  UMOV UR37, UR36 ;  /* 0x0000002400257c82 */ /* 0x000fca0008000000 */
.L_x_24:
[----:B------:R-:W-:-:S04]  /*54a0*/  UIADD3 UR6, UR37, 0x1, URZ ;  /* 0x0000000125067890 */ /* 0x000fc8000fffe03f */
[----:B------:R-:W-:-:S04]  /*54b0*/  UISETP.NE.AND UP0, UPT, UR6, 0x2, UPT ;  /* 0x000000020600788c */ /* 0x000fc8000bf05270 */
[----:B------:R-:W-:Y:S02]  /*54c0*/  USEL UR61, URZ, 0x1, UP0 ;  /* 0x000000013f3d7887 */ /* 0x000fe40008000000 */
[----:B------:R-:W-:Y:S02]  /*54d0*/  USEL UR36, UR6, URZ, UP0 ;  /* 0x0000003f06247287 */ /* 0x000fe40008000000 */
[----:B------:R-:W-:Y:S01]  /*54e0*/  ULOP3.LUT UR61, UR60, UR61, URZ, 0x3c, !UPT ;  /* 0x0000003d3c3d7292 */ /* 0x000fe2000f8e3c3f */
[----:B------:R-:W-:Y:S11]  /*54f0*/  @!P0 BRA `(.L_x_16) ;  /* 0x0000000000048947 */ /* 0x000ff60003800000 */
[----:B------:R-:W-:Y:S01]  /*5500*/  BPT.TRAP 0x1 ;  /* 0x000000040000795c */ /* 0x000fe20000300000 */
.L_x_16:
[----:B------:R-:W0:Y:S01]  /*5510*/  S2UR UR6, SR_CgaCtaId ;  /* 0x00000000000679c3 */ /* 0x000e220000008800 */
[----:B------:R-:W-:Y:S01]  /*5520*/  UMOV UR39, 0x400 ;  /* 0x0000040000277882 */ /* 0x000fe20000000000 */
[----:B------:R-:W-:-:S05]  /*5530*/  IMAD.U32 R0, RZ, RZ, UR61 ;  /* 0x0000003dff007e24 */ /* 0x000fca000f8e00ff */
[----:B------:R-:W-:Y:S01]  /*5540*/  SHF.L.U32 R0, R0, 0x1f, RZ ;  /* 0x0000001f00007819 */ /* 0x000fe200000006ff */
[----:B0-----:R-:W-:-:S04]  /*5550*/  ULEA UR39, UR6, UR39, 0x18 ;  /* 0x0000002706277291 */ /* 0x001fc8000f8ec03f */
[----:B------:R-:W-:-:S09]  /*5560*/  ULEA UR38, UR36, UR39, 0x3 ;  /* 0x0000002724267291 */ /* 0x000fd2000f8e183f */
[----:B------:R0:W1:Y:S01]  /*5570*/  SYNCS.PHASECHK.TRANS64.TRYWAIT P2, [UR38+0x36830], R0 ;  /* 0x03683000ff0075a7 */ /* 0x0000620008040166 */
[----:B------:R-:W-:Y:S05]  /*5580*/  @!P0 BRA `(.L_x_17) ;  /* 0x0000000000048947 */ /* 0x000fea0003800000 */
[----:B------:R-:W-:Y:S01]  /*5590*/  BPT.TRAP 0x1 ;  /* 0x000000040000795c */ /* 0x000fe20000300000 */
.L_x_17:
[----:B-1----:R-:W-:Y:S05]  /*55a0*/  @P2 BRA `(.L_x_18) ;  /* 0x0000000000082947 */ /* 0x002fea0003800000 */
[----:B------:R-:W1:Y:S02]  /*55b0*/  SYNCS.PHASECHK.TRANS64.TRYWAIT P2, [UR38+0x36830], R0 ;  /* 0x03683000ff0075a7 */ /* 0x000e640008040166 */
[----:B-1----:R-:W-:Y:S05]  /*55c0*/  @!P2 BRA `(.L_x_19) ;  /* 0x000000ac0048a947 */ /* 0x002fea0003800000 */
.L_x_18:
[----:B------:R-:W-:Y:S01]  /*55d0*/  R2UR UR6, R7 ;  /* 0x00000000070672ca */ /* 0x000fe200000e0000 */
[----:B------:R-:W-:Y:S01]  /*55e0*/  WARPGROUP.ARRIVE ;  /* 0x00000000000079c5 */ /* 0x000fe20000000000 */
[----:B------:R-:W-:Y:S01]  /*55f0*/  UMOV UR7, 0x40000040 ;  /* 0x4000004000077882 */ /* 0x000fe20000000000 */
[----:B------:R-:W-:Y:S01]  /*5600*/  UMOV UR56, UR4 ;  /* 0x0000000400387c82 */ /* 0x000fe20008000000 */
[----:B------:R-:W-:Y:S01]  /*5610*/  UMOV UR57, UR5 ;  /* 0x0000000500397c82 */ /* 0x000fe20008000000 */
[----:B------:R-:W-:Y:S01]  /*5620*/  UMOV UR59, 0x40000040 ;  /* 0x40000040003b7882 */ /* 0x000fe20000000000 */
[----:B------:R-:W-:Y:S01]  /*5630*/  UMOV UR11, 0x40000040 ;  /* 0x40000040000b7882 */ /* 0x000fe20000000000 */
[----:B------:R-:W-:Y:S01]  /*5640*/  UMOV UR15, 0x40000040 ;  /* 0x40000040000f7882 */ /* 0x000fe20000000000 */
[----:B------:R-:W-:Y:S01]  /*5650*/  UMOV UR19, 0x40000040 ;  /* 0x4000004000137882 */ /* 0x000fe20000000000 */
[----:B------:R-:W-:Y:S01]  /*5660*/  UMOV UR23, 0x40000040 ;  /* 0x4000004000177882 */ /* 0x000fe20000000000 */
[----:B------:R-:W-:Y:S01]  /*5670*/  UMOV UR27, 0x40000040 ;  /* 0x40000040001b7882 */ /* 0x000fe20000000000 */
[----:B------:R-:W-:Y:S01]  /*5680*/  UMOV UR31, 0x40000040 ;  /* 0x40000040001f7882 */ /* 0x000fe20000000000 */
[----:B------:R-:W-:Y:S01]  /*5690*/  UMOV UR35, 0x40000040 ;  /* 0x4000004000237882 */ /* 0x000fe20000000000 */
[----:B------:R-:W-:Y:S01]  /*56a0*/  UIMAD UR6, UR36, 0xa80, UR6 ;  /* 0x00000a80240678a4 */ /* 0x000fe2000f8e0206 */
[-C--:B------:R-:W-:Y:S01]  /*56b0*/  FMUL.FTZ R24, R24, R8.reuse ;  /* 0x0000000818187220 */ /* 0x080fe20000410000 */
[----:B------:R-:W-:Y:S01]  /*56c0*/  UMOV UR43, 0x40000040 ;  /* 0x40000040002b7882 */ /* 0x000fe20000000000 */
[----:B------:R-:W-:Y:S01]  /*56d0*/  UMOV UR47, 0x40000040 ;  /* 0x40000040002f7882 */ /* 0x000fe20000000000 */
[----:B------:R-:W-:Y:S01]  /*56e0*/  UIADD3 UR58, UR6, 0x80, URZ ;  /* 0x00000080063a7890 */ /* 0x000fe2000fffe03f */
[-C--:B------:R-:W-:Y:S01]  /*56f0*/  FMUL.FTZ R25, R25, R8.reuse ;  /* 0x0000000819197220 */ /* 0x080fe20000410000 */
[----:B------:R-:W-:Y:S01]  /*5700*/  UIADD3 UR10, UR6, 0x180, URZ ;  /* 0x00000180060a7890 */ /* 0x000fe2000fffe03f */
[----:B------:R-:W-:Y:S01]  /*5710*/  FMUL.FTZ R28, R28, R8 ;  /* 0x000000081c1c7220 */ /* 0x000fe20000410000 */
[----:B------:R-:W-:-:S02]  /*5720*/  UIADD3 UR14, UR6, 0x102, URZ ;  /* 0x00000102060e7890 */ /* 0x000fc4000fffe03f */
[----:B------:R-:W-:Y:S01]  /*5730*/  HGMMA.64x16x16.F32.BF16 R168, gdesc[UR4], RZ, !UPT, gsb0 ;  /* 0x0020000004a879f0 */ /* 0x000fe2000c0018ff */
[----:B------:R-:W-:Y:S01]  /*5740*/  UIADD3 UR7, UR6, 0x100, URZ ;  /* 0x0000010006077890 */ /* 0x000fe2000fffe03f */
[-C--:B------:R-:W-:Y:S01]  /*5750*/  FMUL.FTZ R29, R29, R8.reuse ;  /* 0x000000081d1d7220 */ /* 0x080fe20000410000 */
        /* <DEDUP_REMOVED lines=16> */
[----:B------:R-:W-:Y:S01]  /*5860*/  UMOV UR51, 0x40000040 ;  /* 0x4000004000337882 */ /* 0x000fe20000000000 */
[----:B------:R-:W-:Y:S01]  /*5870*/  UIADD3 UR54, UR6, 0x706, URZ ;  /* 0x0000070606367890 */ /* 0x000fe2000fffe03f */
[-C--:B------:R-:W-:Y:S01]  /*5880*/  FMUL.FTZ R48, R48, R8.reuse ;  /* 0x0000000830307220 */ /* 0x080fe20000410000 */
[----:B------:R-:W-:Y:S01]  /*5890*/  UMOV UR55, 0x40000040 ;  /* 0x4000004000377882 */ /* 0x000fe20000000000 */
[-C--:B------:R-:W-:Y:S01]  /*58a0*/  FMUL.FTZ R49, R49, R8.reuse ;  /* 0x0000000831317220 */ /* 0x080fe20000410000 */
        /* <DEDUP_REMOVED lines=27> */
[----:B------:R-:W-:Y:S01]  /*5a60*/  FMUL.FTZ R105, R105, R8 ;  /* 0x0000000869697220 */ /* 0x000fe20000410000 */
[----:B------:R-:W-:-:S02]  /*5a70*/  WARPGROUP.DEPBAR.LE gsb0, 0x0 ;  /* 0x00008000000079c5 */ /* 0x000fc40000010000 */
[----:B------:R-:W-:Y:S01]  /*5a80*/  WARPGROUP.ARRIVE ;  /* 0x00000000000079c5 */ /* 0x000fe20000000000 */
[-C--:B------:R-:W-:Y:S01]  /*5a90*/  FMUL.FTZ R108, R108, R8.reuse ;  /* 0x000000086c6c7220 */ /* 0x080fe20000410000 */
[-C--:B------:R-:W-:Y:S01]  /*5aa0*/  FMUL.FTZ R109, R109, R8.reuse ;  /* 0x000000086d6d7220 */ /* 0x080fe20000410000 */
[-C--:B------:R-:W-:Y:S01]  /*5ab0*/  FMUL.FTZ R112, R112, R8.reuse ;  /* 0x0000000870707220 */ /* 0x080fe20000410000 */
[-C--:B------:R-:W-:Y:S01]  /*5ac0*/  FMUL.FTZ R113, R113, R8.reuse ;  /* 0x0000000871717220 */ /* 0x080fe20000410000 */
[-C--:B------:R-:W-:Y:S01]  /*5ad0*/  FMUL.FTZ R116, R116, R8.reuse ;  /* 0x0000000874747220 */ /* 0x080fe20000410000 */
[----:B------:R-:W-:Y:S01]  /*5ae0*/  HGMMA.64x16x16.F32.BF16 R160, gdesc[UR56], RZ, !UPT, gsb0 ;  /* 0x0020000038a079f0 */ /* 0x000fe2000c0018ff */
[----:B------:R-:W-:Y:S01]  /*5af0*/  UMOV UR56, UR4 ;  /* 0x0000000400387c82 */ /* 0x000fe20008000000 */
[----:B------:R-:W-:Y:S01]  /*5b00*/  UMOV UR57, UR5 ;  /* 0x0000000500397c82 */ /* 0x000fe20008000000 */
[----:B------:R-:W-:Y:S01]  /*5b10*/  UMOV UR58, UR7 ;  /* 0x00000007003a7c82 */ /* 0x000fe20008000000 */
[----:B------:R-:W-:Y:S01]  /*5b20*/  UMOV UR59, 0x40000040 ;  /* 0x40000040003b7882 */ /* 0x000fe20000000000 */
[----:B------:R-:W-:Y:S01]  /*5b30*/  UIADD3 UR7, UR6, 0x200, URZ ;  /* 0x0000020006077890 */ /* 0x000fe2000fffe03f */
[----:B------:R-:W-:Y:S01]  /*5b40*/  FMUL.FTZ R117, R117, R8 ;  /* 0x0000000875757220 */ /* 0x000fe20000410000 */
        /* <DEDUP_REMOVED lines=49> */
[----:B------:R-:W-:-:S03]  /*5e60*/  FMUL.FTZ R119, R119, R2 ;  /* 0x0000000277777220 */ /* 0x000fc60000410000 */
[----:B------:R-:W-:Y:S01]  /*5e70*/  HGMMA.64x16x16.F32.BF16 R152, gdesc[UR56], RZ, !UPT, gsb0 ;  /* 0x00200000389879f0 */ /* 0x000fe2000c0018ff */
[----:B------:R-:W-:Y:S01]  /*5e80*/  UMOV UR56, UR4 ;  /* 0x0000000400387c82 */ /* 0x000fe20008000000 */
[----:B------:R-:W-:Y:S01]  /*5e90*/  UMOV UR57, UR5 ;  /* 0x0000000500397c82 */ /* 0x000fe20008000000 */
[----:B------:R-:W-:Y:S01]  /*5ea0*/  UMOV UR58, UR10 ;  /* 0x0000000a003a7c82 */ /* 0x000fe20008000000 */
[----:B------:R-:W-:Y:S01]  /*5eb0*/  UMOV UR59, 0x40000040 ;  /* 0x40000040003b7882 */ /* 0x000fe20000000000 */
[----:B------:R-:W-:Y:S01]  /*5ec0*/  UIADD3 UR10, UR6, 0x280, URZ ;  /* 0x00000280060a7890 */ /* 0x000fe2000fffe03f */
[----:B------:R-:W-:Y:S02]  /*5ed0*/  WARPGROUP.DEPBAR.LE gsb0, 0x0 ;  /* 0x00008000000079c5 */ /* 0x000fe40000010000 */
[----:B------:R-:W-:-:S06]  /*5ee0*/  WARPGROUP.ARRIVE ;  /* 0x00000000000079c5 */ /* 0x000fcc0000000000 */
        /* <DEDUP_REMOVED lines=24> */
[----:B------:R-:W-:Y:S03]  /*6070*/  HGMMA.64x16x16.F32.BF16 R120, gdesc[UR56], RZ, !UPT, gsb0 ;  /* 0x00200000387879f0 */ /* 0x000fe6000c0018ff */
[----:B------:R-:W-:Y:S02]  /*6080*/  WARPGROUP.DEPBAR.LE gsb0, 0x0 ;  /* 0x00008000000079c5 */ /* 0x000fe40000010000 */
[----:B------:R-:W-:-:S06]  /*6090*/  WARPGROUP.ARRIVE ;  /* 0x00000000000079c5 */ /* 0x000fcc0000000000 */
[----:B------:R-:W-:Y:S01]  /*60a0*/  HGMMA.64x16x16.F32.BF16 R168, gdesc[UR8], R168, gsb0 ;  /* 0x0020000008a879f0 */ /* 0x000fe200080018a8 */
[----:B------:R-:W-:Y:S01]  /*60b0*/  UMOV UR10, UR7 ;  /* 0x00000007000a7c82 */ /* 0x000fe20008000000 */
[----:B------:R-:W-:Y:S01]  /*60c0*/  UMOV UR11, 0x40000040 ;  /* 0x40000040000b7882 */ /* 0x000fe20000000000 */
[----:B------:R-:W-:Y:S01]  /*60d0*/  UIADD3 UR7, UR6, 0x182, URZ ;  /* 0x0000018206077890 */ /* 0x000fe2000fffe03f */
        /* <DEDUP_REMOVED lines=33> */
[----:B------:R-:W-:Y:S02]  /*62f0*/  UIADD3 UR10, UR6, 0x104, URZ ;  /* 0x00000104060a7890 */ /* 0x000fe4000fffe03f */
        /* <DEDUP_REMOVED lines=38> */
[----:B------:R-:W-:Y:S03]  /*6560*/  HGMMA.64x16x16.F32.BF16 R120, gdesc[UR12], R120, gsb0 ;  /* 0x002000000c7879f0 */ /* 0x000fe60008001878 */
        /* <DEDUP_REMOVED lines=329> */
[----:B------:R-:W-:Y:S02]  /*7a00*/  UIADD3 UR7, UR6, 0x986, URZ ;  /* 0x0000098606077890 */ /* 0x000fe4000fffe03f */
[----:B------:R-:W-:Y:S01]  /*7a10*/  UIADD3 UR6, UR6, 0xa06, URZ ;  /* 0x00000a0606067890 */ /* 0x000fe2000fffe03f */
[----:B------:R-:W-:Y:S02]  /*7a20*/  WARPGROUP.DEPBAR.LE gsb0, 0x0 ;  /* 0x00008000000079c5 */ /* 0x000fe40000010000 */
[----:B------:R-:W-:-:S06]  /*7a30*/  WARPGROUP.ARRIVE ;  /* 0x00000000000079c5 */ /* 0x000fcc0000000000 */
[----:B------:R-:W-:Y:S01]  /*7a40*/  HGMMA.64x16x16.F32.BF16 R144, gdesc[UR52], R144, gsb0 ;  /* 0x00200000349079f0 */ /* 0x000fe20008001890 */
[----:B------:R-:W-:Y:S01]  /*7a50*/  UMOV UR54, UR10 ;  /* 0x0000000a00367c82 */ /* 0x000fe20008000000 */
[----:B------:R-:W-:Y:S01]  /*7a60*/  UMOV UR55, 0x40000040 ;  /* 0x4000004000377882 */ /* 0x000fe20000000000 */
        /* <DEDUP_REMOVED lines=12> */
[----:B------:R-:W-:Y:S03]  /*7b30*/  HGMMA.64x16x16.F32.BF16 R120, gdesc[UR52], R120, gsb0 ;  /* 0x00200000347879f0 */ /* 0x000fe60008001878 */
[----:B------:R-:W-:Y:S02]  /*7b40*/  WARPGROUP.DEPBAR.LE gsb0, 0x0 ;  /* 0x00008000000079c5 */ /* 0x000fe40000010000 */
[----:B------:R-:W-:Y:S05]  /*7b50*/  @!P0 BRA `(.L_x_20) ;  /* 0x0000000000048947 */ /* 0x000fea0003800000 */
[----:B------:R-:W-:Y:S01]  /*7b60*/  BPT.TRAP 0x1 ;  /* 0x000000040000795c */ /* 0x000fe20000300000 */
.L_x_20:
[----:B------:R-:W-:Y:S01]  /*7b70*/  ULEA UR7, UR37, UR39, 0x3 ;  /* 0x0000002725077291 */ /* 0x000fe2000f8e183f */
[----:B01----:R-:W-:-:S05]  /*7b80*/  IMAD.U32 R0, RZ, RZ, UR60 ;  /* 0x0000003cff007e24 */ /* 0x003fca000f8e00ff */
[----:B------:R-:W-:-:S04]  /*7b90*/  SHF.L.U32 R0, R0, 0x1f, RZ ;  /* 0x0000001f00007819 */ /* 0x000fc800000006ff */
[----:B------:R0:W1:Y:S01]  /*7ba0*/  SYNCS.PHASECHK.TRANS64.TRYWAIT P2, [UR7+0x36850], R0 ;  /* 0x03685000ff0075a7 */ /* 0x0000620008040147 */
[----:B------:R-:W-:Y:S05]  /*7bb0*/  @!P0 BRA `(.L_x_21) ;  /* 0x0000000000048947 */ /* 0x000fea0003800000 */
[----:B------:R-:W-:Y:S01]  /*7bc0*/  BPT.TRAP 0x1 ;  /* 0x000000040000795c */ /* 0x000fe20000300000 */
.L_x_21:
[----:B-1----:R-:W-:Y:S05]  /*7bd0*/  @P2 BRA `(.L_x_22) ;  /* 0x0000000000082947 */ /* 0x002fea0003800000 */
[----:B------:R-:W1:Y:S02]  /*7be0*/  SYNCS.PHASECHK.TRANS64.TRYWAIT P2, [UR7+0x36850], R0 ;  /* 0x03685000ff0075a7 */ /* 0x000e640008040147 */
[----:B-1----:R-:W-:Y:S05]  /*7bf0*/  @!P2 BRA `(.L_x_23) ;  /* 0x0000008400d4a947 */ /* 0x002fea0003800000 */
.L_x_22:
[----:B------:R-:W-:Y:S01]  /*7c00*/  UIADD3 UR39, UR39, 0x400, URZ ;  /* 0x0000040027277890 */ /* 0x000fe2000fffe03f */
[----:B------:R-:W-:Y:S01]  /*7c10*/  WARPGROUP.ARRIVE ;  /* 0x00000000000079c5 */ /* 0x000fe20000000000 */
[----:B------:R-:W-:Y:S01]  /*7c20*/  UMOV UR11, 0x40000040 ;  /* 0x40000040000b7882 */ /* 0x000fe20000000000 */
[----:B01----:R-:W-:Y:S01]  /*7c30*/  FMNMX.FTZ R0, R168, R11, !PT ;  /* 0x0000000ba8007209 */ /* 0x003fe20007810000 */
[----:B------:R-:W-:Y:S01]  /*7c40*/  USHF.R.U32.HI UR39, URZ, 0x4, UR39 ;  /* 0x000000043f277899 */ /* 0x000fe20008011627 */
[C---:B------:R-:W-:Y:S01]  /*7c50*/  ISETP.GT.AND P2, PT, R10.reuse, RZ, PT ;  /* 0x000000ff0a00720c */ /* 0x040fe20003f44270 */
[----:B------:R-:W-:Y:S01]  /*7c60*/  UMOV UR60, UR61 ;  /* 0x0000003d003c7c82 */ /* 0x000fe20008000000 */
[----:B------:R-:W-:Y:S01]  /*7c70*/  FMNMX.FTZ R3, R169, R0, !PT ;  /* 0x00000000a9037209 */ /* 0x000fe20007810000 */
[----:B------:R-:W-:Y:S01]  /*7c80*/  ULOP3.LUT UR39, UR39, 0x3fff, URZ, 0xc0, !UPT ;  /* 0x00003fff27277892 */ /* 0x000fe2000f8ec03f */
[----:B------:R-:W-:Y:S02]  /*7c90*/  VIADD R10, R10, 0xffffffff ;  /* 0xffffffff0a0a7836 */ /* 0x000fe40000000000 */
[----:B------:R-:W-:Y:S01]  /*7ca0*/  FMNMX.FTZ R0, R172, R3, !PT ;  /* 0x00000003ac007209 */ /* 0x000fe20007810000 */
[----:B------:R-:W-:-:S03]  /*7cb0*/  ULOP3.LUT UR6, UR39, 0x3800000, URZ, 0xfc, !UPT ;  /* 0x0380000027067892 */ /* 0x000fc6000f8efc3f */
[----:B------:R-:W-:Y:S01]  /*7cc0*/  FMNMX.FTZ R3, R173, R0, !PT ;  /* 0x00000000ad037209 */ /* 0x000fe20007810000 */
[----:B------:R-:W-:-:S03]  /*7cd0*/  UIMAD UR6, UR37, 0xa80, UR6 ;  /* 0x00000a80250678a4 */ /* 0x000fc6000f8e0206 */
[----:B------:R-:W-:Y:S01]  /*7ce0*/  FMNMX.FTZ R0, R160, R3, !PT ;  /* 0x00000003a0007209 */ /* 0x000fe20007810000 */
[----:B------:R-:W-:-:S03]  /*7cf0*/  UMOV UR37, UR36 ;  /* 0x0000002400257c82 */ /* 0x000fc60008000000 */
[----:B------:R-:W-:Y:S01]  /*7d00*/  UMOV UR10, UR6 ;  /* 0x00000006000a7c82 */ /* 0x000fe20008000000 */
[----:B------:R-:W-:Y:S01]  /*7d10*/  FMNMX.FTZ R3, R161, R0, !PT ;  /* 0x00000000a1037209 */ /* 0x000fe20007810000 */
[----:B------:R-:W-:Y:S01]  /*7d20*/  HGMMA.64x192x16.F32.BF16 R24, R200, gdesc[UR8].tnspB, R24, gsb0 ;  /* 0x42e00008c8187df0 */ /* 0x000fe20008001818 */
[----:B------:R-:W-:Y:S01]  /*7d30*/  UIADD3 UR10, UR6, 0x80, URZ ;  /* 0x00000080060a7890 */ /* 0x000fe2000fffe03f */
[----:B------:R-:W-:Y:S01]  /*7d40*/  UMOV UR11, 0x40000040 ;  /* 0x40000040000b7882 */ /* 0x000fe20000000000 */
[----:B------:R-:W-:-:S04]  /*7d50*/  FMNMX.FTZ R0, R164, R3, !PT ;  /* 0x00000003a4007209 */ /* 0x000fc80007810000 */
        /* <DEDUP_REMOVED lines=20> */
[----:B------:R-:W-:Y:S02]  /*7ea0*/  FMNMX.FTZ R2, R125, R0, !PT ;  /* 0x000000007d027209 */ /* 0x000fe40007810000 */
[----:B------:R-:W0:Y:S03]  /*7eb0*/  LDC R0, c[0x0][0x988] ;  /* 0x00026200ff007b82 */ /* 0x000e260000000800 */
[----:B------:R-:W1:Y:S02]  /*7ec0*/  SHFL.BFLY PT, R3, R2, 0x2, 0x1f ;  /* 0x0c401f0002037f89 */ /* 0x000e6400000e0000 */
[----:B-1----:R-:W-:Y:S02]  /*7ed0*/  FMNMX.FTZ R3, R2, R3, !PT ;  /* 0x0000000302037209 */ /* 0x002fe40007810000 */
[----:B------:R-:W-:-:S03]  /*7ee0*/  FMNMX.FTZ R2, R170, R9, !PT ;  /* 0x00000009aa027209 */ /* 0x000fc60007810000 */
[----:B------:R-:W1:Y:S02]  /*7ef0*/  SHFL.BFLY PT, R4, R3, 0x1, 0x1f ;  /* 0x0c201f0003047f89 */ /* 0x000e6400000e0000 */
[----:B-1----:R-:W-:Y:S02]  /*7f00*/  FMNMX.FTZ R4, R3, R4, !PT ;  /* 0x0000000403047209 */ /* 0x002fe40007810000 */
[----:B------:R-:W-:-:S03]  /*7f10*/  FMNMX.FTZ R3, R171, R2, !PT ;  /* 0x00000002ab037209 */ /* 0x000fc60007810000 */
[----:B------:R-:W-:Y:S01]  /*7f20*/  FADD.FTZ R11, -R4, R11 ;  /* 0x0000000b040b7221 */ /* 0x000fe20000010100 */
[----:B------:R-:W-:-:S03]  /*7f30*/  FMNMX.FTZ R2, R174, R3, !PT ;  /* 0x00000003ae027209 */ /* 0x000fc60007810000 */
[----:B0-----:R-:W-:Y:S01]  /*7f40*/  FMUL.FTZ R8, R11, R0 ;  /* 0x000000000b087220 */ /* 0x001fe20000410000 */
[----:B------:R-:W-:-:S04]  /*7f50*/  FMNMX.FTZ R3, R175, R2, !PT ;  /* 0x00000002af037209 */ /* 0x000fc80007810000 */
[----:B------:R-:W-:Y:S01]  /*7f60*/  FMNMX.FTZ R2, R162, R3, !PT ;  /* 0x00000003a2027209 */ /* 0x000fe20007810000 */
[----:B------:R-:W-:Y:S03]  /*7f70*/  MUFU.EX2 R8, R8 ;  /* 0x0000000800087308 */ /* 0x000fe60000000800 */
        /* <DEDUP_REMOVED lines=10> */
[----:B------:R-:W-:Y:S01]  /*8020*/  FMNMX.FTZ R3, R151, R2, !PT ;  /* 0x0000000297037209 */ /* 0x000fe20007810000 */
[----:B------:R-:W-:Y:S02]  /*8030*/  WARPGROUP.DEPBAR.LE gsb0, 0x0 ;  /* 0x00008000000079c5 */ /* 0x000fe40000010000 */
[----:B------:R-:W-:Y:S01]  /*8040*/  WARPGROUP.ARRIVE ;  /* 0x00000000000079c5 */ /* 0x000fe20000000000 */
[----:B------:R-:W-:-:S04]  /*8050*/  FMNMX.FTZ R2, R138, R3, !PT ;  /* 0x000000038a027209 */ /* 0x000fc80007810000 */
        /* <DEDUP_REMOVED lines=13> */
[----:B------:R-:W-:-:S05]  /*8130*/  FMNMX.FTZ R2, R127, R2, !PT ;  /* 0x000000027f027209 */ /* 0x000fca0007810000 */
[----:B------:R-:W0:Y:S02]  /*8140*/  SHFL.BFLY PT, R3, R2, 0x2, 0x1f ;  /* 0x0c401f0002037f89 */ /* 0x000e2400000e0000 */
[----:B0-----:R-:W-:-:S05]  /*8150*/  FMNMX.FTZ R14, R2, R3, !PT ;  /* 0x00000003020e7209 */ /* 0x001fca0007810000 */
[----:B------:R-:W0:Y:S02]  /*8160*/  SHFL.BFLY PT, R3, R14, 0x1, 0x1f ;  /* 0x0c201f000e037f89 */ /* 0x000e2400000e0000 */
[----:B0-----:R-:W-:Y:S01]  /*8170*/  FMNMX.FTZ R3, R14, R3, !PT ;  /* 0x000000030e037209 */ /* 0x001fe20007810000 */
[----:B------:R-:W-:Y:S02]  /*8180*/  WARPGROUP.DEPBAR.LE gsb0, 0x0 ;  /* 0x00008000000079c5 */ /* 0x000fe40000010000 */
[----:B------:R-:W-:-:S06]  /*8190*/  WARPGROUP.ARRIVE ;  /* 0x00000000000079c5 */ /* 0x000fcc0000000000 */
[----:B------:R-:W-:Y:S01]  /*81a0*/  HGMMA.64x192x16.F32.BF16 R24, R192, gdesc[UR8].tnspB, R24, gsb0 ;  /* 0x42e00008c0187df0 */ /* 0x000fe20008001818 */
[----:B------:R-:W-:Y:S01]  /*81b0*/  UIADD3 UR10, UR6, 0x180, URZ ;  /* 0x00000180060a7890 */ /* 0x000fe2000fffe03f */
[----:B------:R-:W-:Y:S01]  /*81c0*/  UMOV UR11, 0x40000040 ;  /* 0x40000040000b7882 */ /* 0x000fe20000000000 */
[----:B------:R-:W-:Y:S02]  /*81d0*/  WARPGROUP.DEPBAR.LE gsb0, 0x0 ;  /* 0x00008000000079c5 */ /* 0x000fe40000010000 */
[----:B------:R-:W-:-:S15]  /*81e0*/  WARPGROUP.ARRIVE ;  /* 0x00000000000079c5 */ /* 0x000fde0000000000 */
[----:B------:R-:W-:Y:S01]  /*81f0*/  HGMMA.64x192x16.F32.BF16 R24, R188, gdesc[UR8].tnspB, R24, gsb0 ;  /* 0x42e00008bc187df0 */ /* 0x000fe20008001818 */
[----:B------:R-:W-:Y:S01]  /*8200*/  UIADD3 UR10, UR6, 0x200, URZ ;  /* 0x00000200060a7890 */ /* 0x000fe2000fffe03f */
[----:B------:R-:W-:Y:S01]  /*8210*/  UMOV UR11, 0x40000040 ;  /* 0x40000040000b7882 */ /* 0x000fe20000000000 */
[----:B------:R-:W-:Y:S02]  /*8220*/  WARPGROUP.DEPBAR.LE gsb0, 0x0 ;  /* 0x00008000000079c5 */ /* 0x000fe40000010000 */
[----:B------:R-:W-:Y:S01]  /*8230*/  WARPGROUP.ARRIVE ;  /* 0x00000000000079c5 */ /* 0x000fe20000000000 */
[----:B------:R-:W-:-:S04]  /*8240*/  FMUL.FTZ R189, R4, R0 ;  /* 0x0000000004bd7220 */ /* 0x000fc80000410000 */
[----:B------:R-:W-:-:S10]  /*8250*/  FFMA.FTZ R13, R153, R0, -R189 ;  /* 0x00000000990d7223 */ /* 0x000fd400000108bd */
[----:B------:R-:W-:Y:S01]  /*8260*/  HGMMA.64x192x16.F32.BF16 R24, R184, gdesc[UR8].tnspB, R24, gsb0 ;  /* 0x42e00008b8187df0 */ /* 0x000fe20008001818 */
[----:B------:R-:W-:Y:S01]  /*8270*/  UIADD3 UR10, UR6, 0x280, URZ ;  /* 0x00000280060a7890 */ /* 0x000fe2000fffe03f */
[-CC-:B------:R-:W-:Y:S01]  /*8280*/  FFMA.FTZ R200, R169, R0.reuse, -R189.reuse ;  /* 0x00000000a9c87223 */ /* 0x180fe200000108bd */
[----:B------:R-:W-:Y:S01]  /*8290*/  UMOV UR11, 0x40000040 ;  /* 0x40000040000b7882 */ /* 0x000fe20000000000 */
[----:B------:R-:W-:Y:S01]  /*82a0*/  UIADD3 UR6, UR6, 0x300, URZ ;  /* 0x0000030006067890 */ /* 0x000fe2000fffe03f */
[-CC-:B------:R-:W-:Y:S01]  /*82b0*/  FFMA.FTZ R153, R129, R0.reuse, -R189.reuse ;  /* 0x0000000081997223 */ /* 0x180fe200000108bd */
        /* <DEDUP_REMOVED lines=19> */
[----:B------:R-:W-:Y:S01]  /*83f0*/  FFMA.FTZ R124, R124, R0, -R189 ;  /* 0x000000007c7c7223 */ /* 0x000fe200000108bd */
[----:B------:R-:W-:Y:S01]  /*8400*/  MUFU.EX2 R11, R11 ;  /* 0x0000000b000b7308 */ /* 0x000fe20000000800 */
[----:B------:R-:W-:-:S04]  /*8410*/  IMAD.U32 R133, RZ, RZ, UR38 ;  /* 0x00000026ff857e24 */ /* 0x000fc8000f8e00ff */
[----:B------:R-:W-:-:S03]  /*8420*/  @!P1 VIADD R133, R133, 0x36840 ;  /* 0x0003684085859836 */ /* 0x000fc60000000000 */
[----:B------:R-:W-:Y:S02]  /*8430*/  MUFU.EX2 R200, R200 ;  /* 0x000000c800c87308 */ /* 0x000fe40000000800 */
[----:B------:R-:W-:-:S06]  /*8440*/  @!P1 PRMT R133, RZ, 0x654, R133 ;  /* 0x00000654ff859816 */ /* 0x000fcc0000000085 */
[----:B------:R-:W-:Y:S08]  /*8450*/  MUFU.EX2 R202, R202 ;  /* 0x000000ca00ca7308 */ /* 0x000ff00000000800 */
        /* <DEDUP_REMOVED lines=19> */
[----:B------:R-:W-:Y:S01]  /*8590*/  MUFU.EX2 R121, R121 ;  /* 0x0000007900797308 */ /* 0x000fe20000000800 */
[----:B------:R-:W-:-:S02]  /*85a0*/  WARPGROUP.DEPBAR.LE gsb0, 0x0 ;  /* 0x00008000000079c5 */ /* 0x000fc40000010000 */
[----:B------:R-:W-:Y:S01]  /*85b0*/  WARPGROUP.ARRIVE ;  /* 0x00000000000079c5 */ /* 0x000fe20000000000 */
[-CC-:B------:R-:W-:Y:S01]  /*85c0*/  FFMA.FTZ R184, R136, R0.reuse, -R189.reuse ;  /* 0x0000000088b87223 */ /* 0x180fe200000108bd */
[----:B------:R-:W-:-:S04]  /*85d0*/  FFMA.FTZ R186, R140, R0, -R189 ;  /* 0x000000008cba7223 */ /* 0x000fc800000108bd */
[----:B------:R-:W-:Y:S01]  /*85e0*/  HGMMA.64x192x16.F32.BF16 R24, R180, gdesc[UR8].tnspB, R24, gsb0 ;  /* 0x42e00008b4187df0 */ /* 0x000fe20008001818 */
[----:B------:R-:W-:Y:S01]  /*85f0*/  UMOV UR10, UR6 ;  /* 0x00000006000a7c82 */ /* 0x000fe20008000000 */
[----:B------:R-:W-:Y:S01]  /*8600*/  UMOV UR11, 0x40000040 ;  /* 0x40000040000b7882 */ /* 0x000fe20000000000 */
[----:B------:R-:W-:Y:S08]  /*8610*/  MUFU.EX2 R184, R184 ;  /* 0x000000b800b87308 */ /* 0x000ff00000000800 */
[----:B------:R-:W-:Y:S01]  /*8620*/  MUFU.EX2 R186, R186 ;  /* 0x000000ba00ba7308 */ /* 0x000fe20000000800 */
[----:B------:R-:W-:-:S02]  /*8630*/  WARPGROUP.DEPBAR.LE gsb0, 0x0 ;  /* 0x00008000000079c5 */ /* 0x000fc40000010000 */
[----:B------:R-:W-:Y:S01]  /*8640*/  WARPGROUP.ARRIVE ;  /* 0x00000000000079c5 */ /* 0x000fe20000000000 */
[-CC-:B------:R-:W-:Y:S01]  /*8650*/  FFMA.FTZ R180, R128, R0.reuse, -R189.reuse ;  /* 0x0000000080b47223 */ /* 0x180fe200000108bd */
[-CC-:B------:R-:W-:Y:S01]  /*8660*/  FFMA.FTZ R182, R132, R0.reuse, -R189.reuse ;  /* 0x0000000084b67223 */ /* 0x180fe200000108bd */
[-C--:B------:R-:W-:Y:S01]  /*8670*/  FFMA.FTZ R189, R125, R0.reuse, -R189 ;  /* 0x000000007dbd7223 */ /* 0x080fe200000108bd */
[----:B------:R-:W-:Y:S02]  /*8680*/  FADD.FTZ R125, -R3, R9 ;  /* 0x00000009037d7221 */ /* 0x000fe40000010100 */
[----:B------:R-:W-:Y:S01]  /*8690*/  HGMMA.64x192x16.F32.BF16 R24, R176, gdesc[UR8].tnspB, R24, gsb0 ;  /* 0x42e00008b0187df0 */ /* 0x000fe20008001818 */
[----:B------:R0:W-:Y:S01]  /*86a0*/  MUFU.EX2 R9, R189 ;  /* 0x000000bd00097308 */ /* 0x0001e20000000800 */
[-C--:B------:R-:W-:Y:S01]  /*86b0*/  FMUL.FTZ R2, R125, R0.reuse ;  /* 0x000000007d027220 */ /* 0x080fe20000410000 */
[----:B------:R-:W-:-:S04]  /*86c0*/  FMUL.FTZ R125, R3, R0 ;  /* 0x00000000037d7220 */ /* 0x000fc80000410000 */
[-CC-:B------:R-:W-:Y:S01]  /*86d0*/  FFMA.FTZ R201, R170, R0.reuse, -R125.reuse ;  /* 0x00000000aac97223 */ /* 0x180fe2000001087d */
[-CC-:B------:R-:W-:Y:S01]  /*86e0*/  FFMA.FTZ R20, R171, R0.reuse, -R125.reuse ;  /* 0x00000000ab147223 */ /* 0x180fe2000001087d */
[----:B------:R-:W-:Y:S01]  /*86f0*/  MUFU.EX2 R2, R2 ;  /* 0x0000000200027308 */ /* 0x000fe20000000800 */
[-CC-:B------:R-:W-:Y:S01]  /*8700*/  FFMA.FTZ R203, R174, R0.reuse, -R125.reuse ;  /* 0x00000000aecb7223 */ /* 0x180fe2000001087d */
[-CC-:B------:R-:W-:Y:S01]  /*8710*/  FFMA.FTZ R120, R175, R0.reuse, -R125.reuse ;  /* 0x00000000af787223 */ /* 0x180fe2000001087d */
[-CC-:B0-----:R-:W-:Y:S01]  /*8720*/  FFMA.FTZ R189, R146, R0.reuse, -R125.reuse ;  /* 0x0000000092bd7223 */ /* 0x181fe2000001087d */
[-CC-:B------:R-:W-:Y:S01]  /*8730*/  FFMA.FTZ R197, R162, R0.reuse, -R125.reuse ;  /* 0x00000000a2c57223 */ /* 0x180fe2000001087d */
[----:B------:R-:W-:Y:S02]  /*8740*/  IMAD.U32 R146, RZ, RZ, UR7 ;  /* 0x00000007ff927e24 */ /* 0x000fe4000f8e00ff */
[-CC-:B------:R-:W-:Y:S01]  /*8750*/  FFMA.FTZ R124, R163, R0.reuse, -R125.reuse ;  /* 0x00000000a37c7223 */ /* 0x180fe2000001087d */
[-CC-:B------:R-:W-:Y:S01]  /*8760*/  FFMA.FTZ R199, R166, R0.reuse, -R125.reuse ;  /* 0x00000000a6c77223 */ /* 0x180fe2000001087d */
[----:B------:R-:W0:Y:S01]  /*8770*/  MUFU.EX2 R201, R201 ;  /* 0x000000c900c97308 */ /* 0x000e220000000800 */
[-CC-:B------:R-:W-:Y:S01]  /*8780*/  FFMA.FTZ R185, R138, R0.reuse, -R125.reuse ;  /* 0x000000008ab97223 */ /* 0x180fe2000001087d */
[----:B------:R-:W-:Y:S01]  /*8790*/  @!P1 IADD3 R146, R146, 0x36860, RZ ;  /* 0x0003686092929810 */ /* 0x000fe20007ffe0ff */
[-CC-:B------:R-:W-:Y:S01]  /*87a0*/  FFMA.FTZ R128, R167, R0.reuse, -R125.reuse ;  /* 0x00000000a7807223 */ /* 0x180fe2000001087d */
[-CC-:B------:R-:W-:Y:S01]  /*87b0*/  FFMA.FTZ R193, R154, R0.reuse, -R125.reuse ;  /* 0x000000009ac17223 */ /* 0x180fe2000001087d */
[-CC-:B------:R-:W-:Y:S01]  /*87c0*/  FFMA.FTZ R132, R155, R0.reuse, -R125.reuse ;  /* 0x000000009b847223 */ /* 0x180fe2000001087d */
[----:B------:R-:W-:Y:S01]  /*87d0*/  @!P1 PRMT R146, RZ, 0x654, R146 ;  /* 0x00000654ff929816 */ /* 0x000fe20000000092 */
[-CC-:B------:R-:W-:Y:S01]  /*87e0*/  FFMA.FTZ R187, R142, R0.reuse, -R125.reuse ;  /* 0x000000008ebb7223 */ /* 0x180fe2000001087d */
[----:B------:R-:W1:Y:S01]  /*87f0*/  MUFU.EX2 R20, R20 ;  /* 0x0000001400147308 */ /* 0x000e620000000800 */
[-CC-:B------:R-:W-:Y:S01]  /*8800*/  FFMA.FTZ R195, R158, R0.reuse, -R125.reuse ;  /* 0x000000009ec37223 */ /* 0x180fe2000001087d */
[-CC-:B------:R-:W-:Y:S01]  /*8810*/  FFMA.FTZ R181, R130, R0.reuse, -R125.reuse ;  /* 0x0000000082b57223 */ /* 0x180fe2000001087d */
[-CC-:B------:R-:W-:Y:S01]  /*8820*/  FFMA.FTZ R136, R159, R0.reuse, -R125.reuse ;  /* 0x000000009f887223 */ /* 0x180fe2000001087d */
[-CC-:B------:R-:W-:Y:S01]  /*8830*/  FFMA.FTZ R140, R147, R0.reuse, -R125.reuse ;  /* 0x00000000938c7223 */ /* 0x180fe2000001087d */
[-CC-:B------:R-:W-:Y:S01]  /*8840*/  FFMA.FTZ R191, R150, R0.reuse, -R125.reuse ;  /* 0x0000000096bf7223 */ /* 0x180fe2000001087d */
[-CC-:B------:R-:W-:Y:S01]  /*8850*/  FFMA.FTZ R144, R151, R0.reuse, -R125.reuse ;  /* 0x0000000097907223 */ /* 0x180fe2000001087d */
[-C--:B------:R-:W-:Y:S01]  /*8860*/  FFMA.FTZ R143, R143, R0.reuse, -R125 ;  /* 0x000000008f8f7223 */ /* 0x080fe2000001087d */
[----:B------:R-:W2:Y:S01]  /*8870*/  MUFU.EX2 R203, R203 ;  /* 0x000000cb00cb7308 */ /* 0x000ea20000000800 */
[----:B0-----:R-:W-:Y:S01]  /*8880*/  FFMA.FTZ R5, R2, R5, R201 ;  /* 0x0000000502057223 */ /* 0x001fe200000100c9 */
[-CC-:B------:R-:W-:Y:S01]  /*8890*/  FFMA.FTZ R131, R131, R0.reuse, -R125.reuse ;  /* 0x0000000083837223 */ /* 0x180fe2000001087d */
[-CC-:B------:R-:W-:Y:S01]  /*88a0*/  FFMA.FTZ R134, R134, R0.reuse, -R125.reuse ;  /* 0x0000000086867223 */ /* 0x180fe2000001087d */
[-CC-:B------:R-:W-:Y:S01]  /*88b0*/  FFMA.FTZ R135, R135, R0.reuse, -R125.reuse ;  /* 0x0000000087877223 */ /* 0x180fe2000001087d */
[-CC-:B------:R-:W-:Y:S01]  /*88c0*/  FFMA.FTZ R123, R123, R0.reuse, -R125.reuse ;  /* 0x000000007b7b7223 */ /* 0x180fe2000001087d */
[----:B------:R-:W-:-:S02]  /*88d0*/  FFMA.FTZ R126, R126, R0, -R125 ;  /* 0x000000007e7e7223 */ /* 0x000fc4000001087d */
[----:B------:R-:W0:Y:S01]  /*88e0*/  MUFU.EX2 R120, R120 ;  /* 0x0000007800787308 */ /* 0x000e220000000800 */
[C---:B-1----:R-:W-:Y:S01]  /*88f0*/  FADD.FTZ R138, R20.reuse, R5 ;  /* 0x00000005148a7221 */ /* 0x042fe20000010000 */
[----:B------:R-:W-:-:S06]  /*8900*/  F2FP.BF16.F32.PACK_AB R201, R20, R201 ;  /* 0x000000c914c9723e */ /* 0x000fcc00000010ff */
[----:B------:R-:W1:Y:S01]  /*8910*/  MUFU.EX2 R197, R197 ;  /* 0x000000c500c57308 */ /* 0x000e620000000800 */
[----:B--2---:R-:W-:-:S07]  /*8920*/  FADD.FTZ R5, R203, R138 ;  /* 0x0000008acb057221 */ /* 0x004fce0000010000 */
[----:B------:R-:W2:Y:S01]  /*8930*/  MUFU.EX2 R124, R124 ;  /* 0x0000007c007c7308 */ /* 0x000ea20000000800 */
[C---:B0-----:R-:W-:Y:S01]  /*8940*/  FADD.FTZ R138, R120.reuse, R5 ;  /* 0x00000005788a7221 */ /* 0x041fe20000010000 */
[----:B------:R-:W-:-:S06]  /*8950*/  F2FP.BF16.F32.PACK_AB R203, R120, R203 ;  /* 0x000000cb78cb723e */ /* 0x000fcc00000010ff */
[----:B------:R-:W0:Y:S01]  /*8960*/  MUFU.EX2 R199, R199 ;  /* 0x000000c700c77308 */ /* 0x000e220000000800 */
[----:B-1----:R-:W-:-:S07]  /*8970*/  FADD.FTZ R5, R197, R138 ;  /* 0x0000008ac5057221 */ /* 0x002fce0000010000 */
[----:B------:R-:W1:Y:S01]  /*8980*/  MUFU.EX2 R128, R128 ;  /* 0x0000008000807308 */ /* 0x000e620000000800 */
[----:B--2---:R-:W-:Y:S01]  /*8990*/  FADD.FTZ R130, R124, R5 ;  /* 0x000000057c827221 */ /* 0x004fe20000010000 */
[----:B------:R-:W-:Y:S01]  /*89a0*/  FFMA.FTZ R5, R122, R0, -R125 ;  /* 0x000000007a057223 */ /* 0x000fe2000001087d */
[----:B------:R-:W-:-:S05]  /*89b0*/  F2FP.BF16.F32.PACK_AB R197, R124, R197 ;  /* 0x000000c57cc5723e */ /* 0x000fca00000010ff */
[----:B------:R-:W2:Y:S08]  /*89c0*/  MUFU.EX2 R193, R193 ;  /* 0x000000c100c17308 */ /* 0x000eb00000000800 */
[----:B------:R-:W3:Y:S08]  /*89d0*/  MUFU.EX2 R132, R132 ;  /* 0x0000008400847308 */ /* 0x000ef00000000800 */
[----:B------:R-:W4:Y:S08]  /*89e0*/  MUFU.EX2 R195, R195 ;  /* 0x000000c300c37308 */ /* 0x000f300000000800 */
[----:B------:R-:W5:Y:S08]  /*89f0*/  MUFU.EX2 R136, R136 ;  /* 0x0000008800887308 */ /* 0x000f700000000800 */
[----:B------:R-:W5:Y:S08]  /*8a00*/  MUFU.EX2 R189, R189 ;  /* 0x000000bd00bd7308 */ /* 0x000f700000000800 */
[----:B------:R-:W5:Y:S08]  /*8a10*/  MUFU.EX2 R140, R140 ;  /* 0x0000008c008c7308 */ /* 0x000f700000000800 */
[----:B------:R-:W5:Y:S08]  /*8a20*/  MUFU.EX2 R191, R191 ;  /* 0x000000bf00bf7308 */ /* 0x000f700000000800 */
[----:B------:R-:W5:Y:S08]  /*8a30*/  MUFU.EX2 R144, R144 ;  /* 0x0000009000907308 */ /* 0x000f700000000800 */
[----:B------:R-:W5:Y:S08]  /*8a40*/  MUFU.EX2 R185, R185 ;  /* 0x000000b900b97308 */ /* 0x000f700000000800 */
        /* <DEDUP_REMOVED lines=8> */
[----:B------:R0:W-:Y:S05]  /*8ad0*/  @!P1 SYNCS.ARRIVE.TRANS64.RED.A1T0 RZ, [R133+URZ], RZ ;  /* 0x000000ff85ff99a7 */ /* 0x0001ea000810043f */
[----:B------:R-:W-:Y:S01]  /*8ae0*/  MUFU.EX2 R135, R135 ;  /* 0x0000008700877308 */ /* 0x000fe20000000800 */
[----:B------:R-:W-:Y:S02]  /*8af0*/  F2FP.BF16.F32.PACK_AB R178, R9, R14 ;  /* 0x0000000e09b2723e */ /* 0x000fe400000010ff */
[----:B------:R-:W-:Y:S01]  /*8b00*/  F2FP.BF16.F32.PACK_AB R176, R121, R12 ;  /* 0x0000000c79b0723e */ /* 0x000fe200000010ff */
[----:B0-----:R-:W-:Y:S01]  /*8b10*/  FFMA.FTZ R133, R8, R6, R11 ;  /* 0x0000000608857223 */ /* 0x001fe2000001000b */
[----:B------:R0:W-:Y:S01]  /*8b20*/  @!P1 SYNCS.ARRIVE.TRANS64.RED.A1T0 RZ, [R146+URZ], RZ ;  /* 0x000000ff92ff99a7 */ /* 0x0001e2000810043f */
[-CC-:B------:R-:W-:Y:S01]  /*8b30*/  FFMA.FTZ R6, R139, R0.reuse, -R125.reuse ;  /* 0x000000008b067223 */ /* 0x180fe2000001087d */
[----:B------:R-:W-:Y:S01]  /*8b40*/  FFMA.FTZ R125, R127, R0, -R125 ;  /* 0x000000007f7d7223 */ /* 0x000fe2000001087d */
[C---:B------:R-:W-:Y:S01]  /*8b50*/  FADD.FTZ R133, R200.reuse, R133 ;  /* 0x00000085c8857221 */ /* 0x040fe20000010000 */
[----:B------:R-:W-:Y:S01]  /*8b60*/  F2FP.BF16.F32.PACK_AB R200, R200, R11 ;  /* 0x0000000bc8c8723e */ /* 0x000fe200000010ff */
[----:B------:R-:W-:Y:S02]  /*8b70*/  MUFU.EX2 R177, R5 ;  /* 0x0000000500b17308 */ /* 0x000fe40000000800 */
[----:B0-----:R-:W-:Y:S01]  /*8b80*/  FADD.FTZ R146, R202, R133 ;  /* 0x00000085ca927221 */ /* 0x001fe20000010000 */
[----:B------:R-:W-:-:S03]  /*8b90*/  F2FP.BF16.F32.PACK_AB R202, R169, R202 ;  /* 0x000000caa9ca723e */ /* 0x000fc600000010ff */
[----:B------:R-:W-:Y:S02]  /*8ba0*/  FADD.FTZ R133, R169, R146 ;  /* 0x00000092a9857221 */ /* 0x000fe40000010000 */
[----:B------:R-:W0:Y:S02]  /*8bb0*/  MUFU.EX2 R6, R6 ;  /* 0x0000000600067308 */ /* 0x000e240000000800 */
[----:B------:R-:W-:Y:S01]  /*8bc0*/  FADD.FTZ R142, R196, R133 ;  /* 0x00000085c48e7221 */ /* 0x000fe20000010000 */
[----:B------:R-:W-:-:S03]  /*8bd0*/  F2FP.BF16.F32.PACK_AB R196, R161, R196 ;  /* 0x000000c4a1c4723e */ /* 0x000fc600000010ff */
[----:B------:R-:W-:Y:S02]  /*8be0*/  FADD.FTZ R133, R161, R142 ;  /* 0x0000008ea1857221 */ /* 0x000fe40000010000 */
[----:B------:R-:W0:Y:S02]  /*8bf0*/  MUFU.EX2 R123, R123 ;  /* 0x0000007b007b7308 */ /* 0x000e240000000800 */
[----:B------:R-:W-:Y:S01]  /*8c00*/  FADD.FTZ R138, R198, R133 ;  /* 0x00000085c68a7221 */ /* 0x000fe20000010000 */
[----:B------:R-:W-:Y:S01]  /*8c10*/  FADD.FTZ R133, R199, R130 ;  /* 0x00000082c7857221 */ /* 0x000fe20000010000 */
[C---:B------:R-:W-:Y:S02]  /*8c20*/  F2FP.BF16.F32.PACK_AB R198, R15.reuse, R198 ;  /* 0x000000c60fc6723e */ /* 0x040fe400000010ff */
[----:B------:R-:W-:Y:S01]  /*8c30*/  FADD.FTZ R139, R15, R138 ;  /* 0x0000008a0f8b7221 */ /* 0x000fe20000010000 */
[C---:B-1----:R-:W-:Y:S01]  /*8c40*/  FADD.FTZ R130, R128.reuse, R133 ;  /* 0x0000008580827221 */ /* 0x042fe20000010000 */
[----:B------:R-:W1:Y:S01]  /*8c50*/  MUFU.EX2 R179, R126 ;  /* 0x0000007e00b37308 */ /* 0x000e620000000800 */
[----:B------:R-:W-:Y:S01]  /*8c60*/  F2FP.BF16.F32.PACK_AB R199, R128, R199 ;  /* 0x000000c780c7723e */ /* 0x000fe200000010ff */
[----:B------:R-:W-:Y:S01]  /*8c70*/  FADD.FTZ R138, R192, R139 ;  /* 0x0000008bc08a7221 */ /* 0x000fe20000010000 */
[----:B--2---:R-:W-:Y:S01]  /*8c80*/  FADD.FTZ R133, R193, R130 ;  /* 0x00000082c1857221 */ /* 0x004fe20000010000 */
[----:B------:R-:W-:-:S02]  /*8c90*/  F2FP.BF16.F32.PACK_AB R192, R13, R192 ;  /* 0x000000c00dc0723e */ /* 0x000fc400000010ff */
[----:B------:R-:W-:Y:S01]  /*8ca0*/  FADD.FTZ R127, R13, R138 ;  /* 0x0000008a0d7f7221 */ /* 0x000fe20000010000 */
[C---:B---3--:R-:W-:Y:S01]  /*8cb0*/  FADD.FTZ R130, R132.reuse, R133 ;  /* 0x0000008584827221 */ /* 0x048fe20000010000 */
[----:B------:R-:W2:Y:S01]  /*8cc0*/  MUFU.EX2 R125, R125 ;  /* 0x0000007d007d7308 */ /* 0x000ea20000000800 */
[----:B------:R-:W-:Y:S01]  /*8cd0*/  F2FP.BF16.F32.PACK_AB R193, R132, R193 ;  /* 0x000000c184c1723e */ /* 0x000fe200000010ff */
[----:B------:R-:W-:Y:S01]  /*8ce0*/  FADD.FTZ R138, R194, R127 ;  /* 0x0000007fc28a7221 */ /* 0x000fe20000010000 */
[----:B----4-:R-:W-:Y:S01]  /*8cf0*/  FADD.FTZ R11, R195, R130 ;  /* 0x00000082c30b7221 */ /* 0x010fe20000010000 */
[C---:B------:R-:W-:Y:S02]  /*8d00*/  F2FP.BF16.F32.PACK_AB R194, R21.reuse, R194 ;  /* 0x000000c215c2723e */ /* 0x040fe400000010ff */
[----:B------:R-:W-:Y:S01]  /*8d10*/  FADD.FTZ R127, R21, R138 ;  /* 0x0000008a157f7221 */ /* 0x000fe20000010000 */
[C---:B-----5:R-:W-:Y:S01]  /*8d20*/  FADD.FTZ R130, R136.reuse, R11 ;  /* 0x0000000b88827221 */ /* 0x060fe20000010000 */
[----:B------:R-:W-:-:S02]  /*8d30*/  F2FP.BF16.F32.PACK_AB R195, R136, R195 ;  /* 0x000000c388c3723e */ /* 0x000fc400000010ff */
[----:B------:R-:W-:Y:S01]  /*8d40*/  FADD.FTZ R20, R188, R127 ;  /* 0x0000007fbc147221 */ /* 0x000fe20000010000 */
[----:B------:R-:W-:Y:S01]  /*8d50*/  FADD.FTZ R11, R189, R130 ;  /* 0x00000082bd0b7221 */ /* 0x000fe20000010000 */
[C---:B------:R-:W-:Y:S02]  /*8d60*/  F2FP.BF16.F32.PACK_AB R188, R145.reuse, R188 ;  /* 0x000000bc91bc723e */ /* 0x040fe400000010ff */
[----:B------:R-:W-:Y:S01]  /*8d70*/  FADD.FTZ R127, R145, R20 ;  /* 0x00000014917f7221 */ /* 0x000fe20000010000 */
[C---:B------:R-:W-:Y:S01]  /*8d80*/  FADD.FTZ R20, R140.reuse, R11 ;  /* 0x0000000b8c147221 */ /* 0x040fe20000010000 */
[----:B------:R-:W-:Y:S02]  /*8d90*/  F2FP.BF16.F32.PACK_AB R189, R140, R189 ;  /* 0x000000bd8cbd723e */ /* 0x000fe400000010ff */
[----:B------:R-:W-:Y:S01]  /*8da0*/  FADD.FTZ R120, R190, R127 ;  /* 0x0000007fbe787221 */ /* 0x000fe20000010000 */
[----:B------:R-:W-:Y:S01]  /*8db0*/  FADD.FTZ R11, R191, R20 ;  /* 0x00000014bf0b7221 */ /* 0x000fe20000010000 */
[----:B------:R-:W-:-:S02]  /*8dc0*/  F2FP.BF16.F32.PACK_AB R190, R149, R190 ;  /* 0x000000be95be723e */ /* 0x000fc400000010ff */
[----:B------:R-:W-:Y:S01]  /*8dd0*/  FADD.FTZ R13, R149, R120 ;  /* 0x00000078950d7221 */ /* 0x000fe20000010000 */
[C---:B------:R-:W-:Y:S01]  /*8de0*/  FADD.FTZ R20, R144.reuse, R11 ;  /* 0x0000000b90147221 */ /* 0x040fe20000010000 */
[----:B------:R-:W-:Y:S02]  /*8df0*/  F2FP.BF16.F32.PACK_AB R191, R144, R191 ;  /* 0x000000bf90bf723e */ /* 0x000fe400000010ff */
[----:B------:R-:W-:Y:S01]  /*8e00*/  FADD.FTZ R120, R184, R13 ;  /* 0x0000000db8787221 */ /* 0x000fe20000010000 */
[----:B------:R-:W-:Y:S01]  /*8e10*/  FADD.FTZ R11, R185, R20 ;  /* 0x00000014b90b7221 */ /* 0x000fe20000010000 */
[C---:B0-----:R-:W-:Y:S02]  /*8e20*/  F2FP.BF16.F32.PACK_AB R185, R6.reuse, R185 ;  /* 0x000000b906b9723e */ /* 0x041fe400000010ff */
[C---:B------:R-:W-:Y:S01]  /*8e30*/  FADD.FTZ R13, R137.reuse, R120 ;  /* 0x00000078890d7221 */ /* 0x040fe20000010000 */
[----:B------:R-:W-:Y:S01]  /*8e40*/  FADD.FTZ R20, R6, R11 ;  /* 0x0000000b06147221 */ /* 0x000fe20000010000 */
[----:B------:R-:W-:-:S02]  /*8e50*/  F2FP.BF16.F32.PACK_AB R184, R137, R184 ;  /* 0x000000b889b8723e */ /* 0x000fc400000010ff */
[----:B------:R-:W-:Y:S01]  /*8e60*/  FADD.FTZ R120, R186, R13 ;  /* 0x0000000dba787221 */ /* 0x000fe20000010000 */
[----:B------:R-:W-:Y:S01]  /*8e70*/  FADD.FTZ R11, R187, R20 ;  /* 0x00000014bb0b7221 */ /* 0x000fe20000010000 */
[C---:B------:R-:W-:Y:S02]  /*8e80*/  F2FP.BF16.F32.PACK_AB R186, R141.reuse, R186 ;  /* 0x000000ba8dba723e */ /* 0x040fe400000010ff */
[----:B------:R-:W-:Y:S01]  /*8e90*/  FADD.FTZ R13, R141, R120 ;  /* 0x000000788d0d7221 */ /* 0x000fe20000010000 */
[C---:B------:R-:W-:Y:S01]  /*8ea0*/  FADD.FTZ R20, R122.reuse, R11 ;  /* 0x0000000b7a147221 */ /* 0x040fe20000010000 */
[----:B------:R-:W-:Y:S01]  /*8eb0*/  F2FP.BF16.F32.PACK_AB R187, R122, R187 ;  /* 0x000000bb7abb723e */ /* 0x000fe200000010ff */
[----:B------:R-:W-:Y:S02]  /*8ec0*/  IMAD.MOV.U32 R11, RZ, RZ, R4 ;  /* 0x000000ffff0b7224 */ /* 0x000fe400078e0004 */
        /* <DEDUP_REMOVED lines=8> */
[C---:B------:R-:W-:Y:S02]  /*8f50*/  F2FP.BF16.F32.PACK_AB R182, R129.reuse, R182 ;  /* 0x000000b681b6723e */ /* 0x040fe400000010ff */
[----:B------:R-:W-:Y:S01]  /*8f60*/  FADD.FTZ R5, R129, R6 ;  /* 0x0000000681057221 */ /* 0x000fe20000010000 */
[C---:B------:R-:W-:Y:S01]  /*8f70*/  FADD.FTZ R20, R135.reuse, R20 ;  /* 0x0000001487147221 */ /* 0x040fe20000010000 */
[----:B------:R-:W-:-:S02]  /*8f80*/  F2FP.BF16.F32.PACK_AB R183, R135, R183 ;  /* 0x000000b787b7723e */ /* 0x000fc400000010ff */
[----:B------:R-:W-:Y:S01]  /*8f90*/  FADD.FTZ R6, R12, R5 ;  /* 0x000000050c067221 */ /* 0x000fe20000010000 */
[----:B------:R-:W-:Y:S01]  /*8fa0*/  FADD.FTZ R20, R177, R20 ;  /* 0x00000014b1147221 */ /* 0x000fe20000010000 */
[----:B------:R-:W-:Y:S02]  /*8fb0*/  F2FP.BF16.F32.PACK_AB R177, R123, R177 ;  /* 0x000000b17bb1723e */ /* 0x000fe400000010ff */
[----:B------:R-:W-:Y:S01]  /*8fc0*/  FADD.FTZ R5, R121, R6 ;  /* 0x0000000679057221 */ /* 0x000fe20000010000 */
[----:B------:R-:W-:-:S03]  /*8fd0*/  FADD.FTZ R20, R123, R20 ;  /* 0x000000147b147221 */ /* 0x000fc60000010000 */
[----:B------:R-:W-:Y:S01]  /*8fe0*/  FADD.FTZ R6, R14, R5 ;  /* 0x000000050e067221 */ /* 0x000fe20000010000 */
[----:B-1----:R-:W-:Y:S01]  /*8ff0*/  FADD.FTZ R20, R179, R20 ;  /* 0x00000014b3147221 */ /* 0x002fe20000010000 */
[----:B--2---:R-:W-:Y:S02]  /*9000*/  F2FP.BF16.F32.PACK_AB R179, R125, R179 ;  /* 0x000000b37db3723e */ /* 0x004fe400000010ff */
[----:B------:R-:W-:Y:S01]  /*9010*/  FADD.FTZ R6, R9, R6 ;  /* 0x0000000609067221 */ /* 0x000fe20000010000 */
[----:B------:R-:W-:Y:S01]  /*9020*/  FADD.FTZ R5, R125, R20 ;  /* 0x000000147d057221 */ /* 0x000fe20000010000 */
[----:B------:R-:W-:Y:S01]  /*9030*/  IMAD.MOV.U32 R9, RZ, RZ, R3 ;  /* 0x000000ffff097224 */ /* 0x000fe200078e0003 */
[----:B------:R-:W-:Y:S06]  /*9040*/  @P2 BRA `(.L_x_24) ;  /* 0xffffffc400142947 */ /* 0x000fec000383ffff */
.L_x_15:
[----:B------:R-:W-:Y:S06]  /*9050*/  BAR.ARV 0x8, 0x180 ;  /* 0x0206000000007b1d */ /* 0x000fec0000002000 */
        /* <DEDUP_REMOVED lines=96> */
[----:B------:R-:W-:Y:S06]  /*9660*/  @!P0 BRA `(.L_x_25) ;  /* 0x0000000000048947 */ /* 0x000fec0003800000 */
[----:B------:R-:W-:Y:S01]  /*9670*/  BPT.TRAP 0x1 ;  /* 0x000000040000795c */ /* 0x000fe20000300000 */
.L_x_25:
        /* <DEDUP_REMOVED lines=9> */
.L_x_26:
[----:B-1----:R-:W-:Y:S05]  /*9710*/  @P2 BRA `(.L_x_27) ;  /* 0x0000000000082947 */ /* 0x002fea0003800000 */
[----:B------:R-:W1:Y:S02]  /*9720*/  SYNCS.PHASECHK.TRANS64.TRYWAIT P0, [UR12+0x36850], R2 ;  /* 0x03685002ff0075a7 */ /* 0x000e64000800014c */
[----:B-1----:R-:W-:Y:S05]  /*9730*/  @!P0 BRA `(.L_x_28) ;  /* 0x0000006c001c8947 */ /* 0x002fea0003800000 */
.L_x_27:
[----:B------:R-:W-:Y:S01]  /*9740*/  UIADD3 UR5, UR4, 0x400, URZ ;  /* 0x0000040004057890 */ /* 0x000fe2000fffe03f */
[----:B------:R-:W-:Y:S01]  /*9750*/  WARPGROUP.ARRIVE ;  /* 0x00000000000079c5 */ /* 0x000fe20000000000 */
[----:B------:R-:W-:Y:S01]  /*9760*/  UMOV UR7, 0x40000040 ;  /* 0x4000004000077882 */ /* 0x000fe20000000000 */
[----:B-1----:R-:W1:Y:S01]  /*9770*/  SHFL.BFLY PT, R7, R6, 0x2, 0x1f ;  /* 0x0c401f0006077f89 */ /* 0x002e6200000e0000 */
[----:B------:R-:W-:Y:S01]  /*9780*/  USHF.R.U32.HI UR5, URZ, 0x4, UR5 ;  /* 0x000000043f057899 */ /* 0x000fe20008011605 */
[----:B------:R-:W-:Y:S01]  /*9790*/  CS2R R142, SRZ ;  /* 0x00000000008e7805 */ /* 0x000fe2000001ff00 */
[----:B------:R-:W-:Y:S01]  /*97a0*/  IMAD.MOV.U32 R131, RZ, RZ, -0x800000 ;  /* 0xff800000ff837424 */ /* 0x000fe200078e00ff */
[----:B0-----:R-:W0:Y:S01]  /*97b0*/  SHFL.BFLY PT, R2, R5, 0x2, 0x1f ;  /* 0x0c401f0005027f89 */ /* 0x001e2200000e0000 */
[----:B------:R-:W-:Y:S01]  /*97c0*/  ULOP3.LUT UR5, UR5, 0x3fff, URZ, 0xc0, !UPT ;  /* 0x00003fff05057892 */ /* 0x000fe2000f8ec03f */
[----:B------:R-:W-:Y:S01]  /*97d0*/  IMAD.MOV.U32 R130, RZ, RZ, -0x800000 ;  /* 0xff800000ff827424 */ /* 0x000fe200078e00ff */
[----:B------:R-:W2:Y:S01]  /*97e0*/  LDC R132, c[0x0][0xbe8] ;  /* 0x0002fa00ff847b82 */ /* 0x000ea20000000800 */
[----:B------:R-:W-:Y:S01]  /*97f0*/  R2UR UR13, R208 ;  /* 0x00000000d00d72ca */ /* 0x000fe200000e0000 */
[----:B------:R-:W-:Y:S01]  /*9800*/  ULOP3.LUT UR5, UR5, 0x3800000, URZ, 0xfc, !UPT ;  /* 0x0380000005057892 */ /* 0x000fe2000f8efc3f */
[----:B------:R-:W-:Y:S01]  /*9810*/  R2UR UR15, R209 ;  /* 0x00000000d10f72ca */ /* 0x000fe200000e0000 */
[----:B------:R-:W-:Y:S01]  /*9820*/  ULDC UR10, c[0x0][0xc44] ;  /* 0x00031100000a7ab9 */ /* 0x000fe20000000800 */
[----:B------:R-:W-:Y:S01]  /*9830*/  R2UR UR14, R207 ;  /* 0x00000000cf0e72ca */ /* 0x000fe200000e0000 */
[----:B------:R-:W-:-:S02]  /*9840*/  UIMAD UR8, UR36, 0xa80, UR5 ;  /* 0x00000a80240878a4 */ /* 0x000fc4000f8e0205 */
[----:B------:R-:W3:Y:S05]  /*9850*/  LDC R161, c[0x0][0xc38] ;  /* 0x00030e00ffa17b82 */ /* 0x000eea0000000800 */
[----:B------:R-:W-:Y:S02]  /*9860*/  UMOV UR6, UR8 ;  /* 0x0000000800067c82 */ /* 0x000fe40008000000 */
[----:B------:R-:W-:Y:S01]  /*9870*/  HGMMA.64x192x16.F32.BF16 R24, R200, gdesc[UR4].tnspB, R24, gsb0 ;  /* 0x42e00004c8187df0 */ /* 0x000fe20008001818 */
[----:B------:R-:W-:Y:S02]  /*9880*/  UIADD3 UR6, UR8, 0x80, URZ ;  /* 0x0000008008067890 */ /* 0x000fe4000fffe03f */
[----:B------:R-:W4:Y:S01]  /*9890*/  S2UR UR5, SR_SWINHI ;  /* 0x00000000000579c3 */ /* 0x000f220000002f00 */
[----:B------:R-:W-:Y:S01]  /*98a0*/  UMOV UR7, 0x40000040 ;  /* 0x4000004000077882 */ /* 0x000fe20000000000 */
[----:B-1----:R-:W-:Y:S01]  /*98b0*/  FADD.FTZ R7, R7, R6 ;  /* 0x0000000607077221 */ /* 0x002fe20000010000 */
[----:B0-----:R-:W-:Y:S01]  /*98c0*/  FADD.FTZ R8, R2, R5 ;  /* 0x0000000502087221 */ /* 0x001fe20000010000 */
[----:B------:R-:W-:-:S03]  /*98d0*/  IMAD R5, R205, 0x40, R17 ;  /* 0x00000040cd057824 */ /* 0x000fc600078e0211 */
[----:B------:R-:W0:Y:S04]  /*98e0*/  SHFL.BFLY PT, R2, R7, 0x1, 0x1f ;  /* 0x0c201f0007027f89 */ /* 0x000e2800000e0000 */
[----:B------:R-:W1:Y:S01]  /*98f0*/  SHFL.BFLY PT, R9, R8, 0x1, 0x1f ;  /* 0x0c201f0008097f89 */ /* 0x000e6200000e0000 */
[----:B0-----:R-:W-:Y:S01]  /*9900*/  FADD.FTZ R10, R7, R2 ;  /* 0x00000002070a7221 */ /* 0x001fe20000010000 */
[----:B-1----:R-:W-:-:S04]  /*9910*/  FADD.FTZ R9, R8, R9 ;  /* 0x0000000908097221 */ /* 0x002fc80000010000 */
[----:B------:R-:W-:Y:S02]  /*9920*/  FSETP.NE.FTZ.AND P0, PT, R10, RZ, PT ;  /* 0x000000ff0a00720b */ /* 0x000fe40003f15000 */
[----:B------:R-:W-:-:S11]  /*9930*/  FSETP.NE.FTZ.AND P2, PT, R9, RZ, PT ;  /* 0x000000ff0900720b */ /* 0x000fd60003f55000 */
[----:B------:R-:W0:Y:S02]  /*9940*/  @P0 MUFU.LG2 R2, R10 ;  /* 0x0000000a00020308 */ /* 0x000e240000000c00 */
[----:B------:R-:W-:-:S06]  /*9950*/  @P2 FMUL.FTZ R7, R0, 0.69314718246459960938 ;  /* 0x3f31721800072820 */ /* 0x000fcc0000410000 */
[----:B------:R-:W1:Y:S08]  /*9960*/  @P2 MUFU.LG2 R6, R9 ;  /* 0x0000000900062308 */ /* 0x000e700000000c00 */
[----:B------:R2:W-:Y:S01]  /*9970*/  @P2 MUFU.RCP R142, R9 ;  /* 0x00000009008e2308 */ /* 0x0005e20000001000 */
[----:B0-----:R-:W-:-:S07]  /*9980*/  @P0 FMUL.FTZ R2, R2, 0.69314718246459960938 ;  /* 0x3f31721802020820 */ /* 0x001fce0000410000 */
[----:B------:R0:W3:Y:S01]  /*9990*/  @P0 MUFU.RCP R143, R10 ;  /* 0x0000000a008f0308 */ /* 0x0000e20000001000 */
[----:B-1----:R-:W-:-:S04]  /*99a0*/  @P2 FMUL.FTZ R6, R6, 0.69314718246459960938 ;  /* 0x3f31721806062820 */ /* 0x002fc80000410000 */
[----:B------:R-:W-:Y:S01]  /*99b0*/  @P2 FFMA.FTZ R130, R7, R3, R6 ;  /* 0x0000000307822223 */ /* 0x000fe20000010006 */
[----:B------:R-:W-:Y:S02]  /*99c0*/  WARPGROUP.DEPBAR.LE gsb0, 0x0 ;  /* 0x00008000000079c5 */ /* 0x000fe40000010000 */
[----:B------:R-:W-:-:S06]  /*99d0*/  WARPGROUP.ARRIVE ;  /* 0x00000000000079c5 */ /* 0x000fcc0000000000 */
[----:B----4-:R-:W-:Y:S01]  /*99e0*/  HGMMA.64x192x16.F32.BF16 R24, R196, gdesc[UR4].tnspB, R24, gsb0 ;  /* 0x42e00004c4187df0 */ /* 0x010fe20008001818 */
        /* <DEDUP_REMOVED lines=17> */
[----:B------:R-:W-:Y:S01]  /*9b00*/  UIADD3 UR8, UR8, 0x300, URZ ;  /* 0x0000030008087890 */ /* 0x000fe2000fffe03f */
[----:B------:R-:W-:Y:S02]  /*9b10*/  WARPGROUP.DEPBAR.LE gsb0, 0x0 ;  /* 0x00008000000079c5 */ /* 0x000fe40000010000 */
[----:B------:R-:W-:-:S14]  /*9b20*/  WARPGROUP.ARRIVE ;  /* 0x00000000000079c5 */ /* 0x000fdc0000000000 */
[----:B------:R-:W-:Y:S01]  /*9b30*/  HGMMA.64x192x16.F32.BF16 R24, R180, gdesc[UR4].tnspB, R24, gsb0 ;  /* 0x42e00004b4187df0 */ /* 0x000fe20008001818 */
[----:B------:R-:W-:Y:S01]  /*9b40*/  UMOV UR6, UR4 ;  /* 0x0000000400067c82 */ /* 0x000fe20008000000 */
[----:B------:R-:W-:Y:S01]  /*9b50*/  UMOV UR7, UR5 ;  /* 0x0000000500077c82 */ /* 0x000fe20008000000 */
[----:B------:R-:W-:Y:S01]  /*9b60*/  UIADD3 UR5, -UR13, URZ, URZ ;  /* 0x0000003f0d057290 */ /* 0x000fe2000fffe13f */
[----:B------:R-:W-:Y:S01]  /*9b70*/  IMAD.U32 R126, RZ, RZ, UR6 ;  /* 0x00000006ff7e7e24 */ /* 0x000fe2000f8e00ff */
[----:B------:R-:W-:Y:S01]  /*9b80*/  UMOV UR6, UR8 ;  /* 0x0000000800067c82 */ /* 0x000fe20008000000 */
[----:B------:R-:W-:Y:S01]  /*9b90*/  IMAD.U32 R127, RZ, RZ, UR7 ;  /* 0x00000007ff7f7e24 */ /* 0x000fe2000f8e00ff */
[----:B------:R-:W-:Y:S01]  /*9ba0*/  UMOV UR7, 0x40000040 ;  /* 0x4000004000077882 */ /* 0x000fe20000000000 */
[----:B------:R-:W-:Y:S01]  /*9bb0*/  UIMAD UR10, UR10, UR5, UR15 ;  /* 0x000000050a0a72a4 */ /* 0x000fe2000f8e020f */
[----:B------:R-:W-:Y:S01]  /*9bc0*/  IMAD.WIDE R140, R213, 0x2, R126 ;  /* 0x00000002d58c7825 */ /* 0x000fe200078e027e */
[----:B------:R-:W-:-:S02]  /*9bd0*/  ULDC.64 UR8, c[0x0][0xb90] ;  /* 0x0002e40000087ab9 */ /* 0x000fc40000000a00 */
[----:B------:R-:W-:Y:S01]  /*9be0*/  USHF.R.S32.HI UR11, URZ, 0x1f, UR10 ;  /* 0x0000001f3f0b7899 */ /* 0x000fe2000801140a */
[----:B------:R-:W-:-:S04]  /*9bf0*/  IMAD.WIDE R126, R5, 0x2, R126 ;  /* 0x00000002057e7825 */ /* 0x000fc800078e027e */
[----:B------:R-:W-:Y:S01]  /*9c00*/  @P0 FMUL.FTZ R5, R0, 0.69314718246459960938 ;  /* 0x3f31721800050820 */ /* 0x000fe20000410000 */
[C---:B------:R-:W-:Y:S01]  /*9c10*/  IADD3 R121, P6, R140.reuse, 0x8020, RZ ;  /* 0x000080208c797810 */ /* 0x040fe20007fde0ff */
[----:B------:R-:W-:Y:S01]  /*9c20*/  UIMAD UR5, UR11, UR8, URZ ;  /* 0x000000080b0572a4 */ /* 0x000fe2000f8e023f */
[C---:B------:R-:W-:Y:S01]  /*9c30*/  IADD3 R135, P4, R140.reuse, 0x8060, RZ ;  /* 0x000080608c877810 */ /* 0x040fe20007f9e0ff */
[----:B------:R-:W-:Y:S01]  /*9c40*/  @P0 FFMA.FTZ R131, R5, R4, R2 ;  /* 0x0000000405830223 */ /* 0x000fe20000010002 */
[----:B------:R-:W-:Y:S01]  /*9c50*/  LOP3.LUT R2, R121, 0x380, RZ, 0xc0, !PT ;  /* 0x0000038079027812 */ /* 0x000fe200078ec0ff */
[----:B------:R-:W-:Y:S01]  /*9c60*/  IMAD.X R137, RZ, RZ, R141, P6 ;  /* 0x000000ffff897224 */ /* 0x000fe200030e068d */
[----:B------:R-:W-:Y:S01]  /*9c70*/  LOP3.LUT R134, R135, 0x380, RZ, 0xc0, !PT ;  /* 0x0000038087867812 */ /* 0x000fe200078ec0ff */
[----:B------:R-:W-:Y:S01]  /*9c80*/  UIMAD UR5, UR10, UR9, UR5 ;  /* 0x000000090a0572a4 */ /* 0x000fe2000f8e0205 */
[C---:B------:R-:W-:Y:S02]  /*9c90*/  IADD3 R21, P5, R140.reuse, 0x8000, RZ ;  /* 0x000080008c157810 */ /* 0x040fe40007fbe0ff */
[----:B------:R-:W-:-:S02]  /*9ca0*/  LOP3.LUT R3, R140, 0x380, RZ, 0xc0, !PT ;  /* 0x000003808c037812 */ /* 0x000fc400078ec0ff */
[----:B------:R-:W-:Y:S01]  /*9cb0*/  SHF.R.U64 R2, R2, 0x3, RZ ;  /* 0x0000000302027819 */ /* 0x000fe200000012ff */
[--C-:B------:R-:W-:Y:S01]  /*9cc0*/  IMAD.X R157, RZ, RZ, R141.reuse, P5 ;  /* 0x000000ffff9d7224 */ /* 0x100fe200028e068d */
[----:B------:R-:W-:Y:S02]  /*9cd0*/  SHF.R.U64 R134, R134, 0x3, RZ ;  /* 0x0000000386867819 */ /* 0x000fe400000012ff */
[C---:B------:R-:W-:Y:S02]  /*9ce0*/  IADD3 R8, P3, R140.reuse, 0x8040, RZ ;  /* 0x000080408c087810 */ /* 0x040fe40007f7e0ff */
[----:B------:R-:W-:Y:S02]  /*9cf0*/  IADD3 R15, P2, R140, 0x4060, RZ ;  /* 0x000040608c0f7810 */ /* 0x000fe40007f5e0ff */
[----:B------:R-:W-:Y:S01]  /*9d00*/  LOP3.LUT R0, R21, 0x380, RZ, 0xc0, !PT ;  /* 0x0000038015007812 */ /* 0x000fe200078ec0ff */
[--C-:B------:R-:W-:Y:S01]  /*9d10*/  IMAD.X R159, RZ, RZ, R141.reuse, P3 ;  /* 0x000000ffff9f7224 */ /* 0x100fe200018e068d */
[----:B------:R-:W-:Y:S01]  /*9d20*/  SHF.R.U64 R3, R3, 0x3, RZ ;  /* 0x0000000303037819 */ /* 0x000fe200000012ff */
[----:B------:R-:W-:Y:S01]  /*9d30*/  IMAD.X R155, RZ, RZ, R141, P2 ;  /* 0x000000ffff9b7224 */ /* 0x000fe200010e068d */
[----:B------:R-:W-:-:S02]  /*9d40*/  LOP3.LUT R136, R2, R121, RZ, 0x3c, !PT ;  /* 0x0000007902887212 */ /* 0x000fc400078e3cff */
[----:B------:R-:W-:Y:S01]  /*9d50*/  LOP3.LUT R134, R134, R135, RZ, 0x3c, !PT ;  /* 0x0000008786867212 */ /* 0x000fe200078e3cff */
[----:B------:R-:W-:Y:S01]  /*9d60*/  IMAD.X R135, RZ, RZ, R141, P4 ;  /* 0x000000ffff877224 */ /* 0x000fe200020e068d */
[----:B------:R-:W-:Y:S02]  /*9d70*/  LOP3.LUT R6, R8, 0x380, RZ, 0xc0, !PT ;  /* 0x0000038008067812 */ /* 0x000fe400078ec0ff */
[----:B------:R-:W-:Y:S02]  /*9d80*/  SHF.R.U64 R0, R0, 0x3, RZ ;  /* 0x0000000300007819 */ /* 0x000fe400000012ff */
[----:B------:R-:W-:Y:S02]  /*9d90*/  LOP3.LUT R2, R15, 0x380, RZ, 0xc0, !PT ;  /* 0x000003800f027812 */ /* 0x000fe400078ec0ff */
[C---:B------:R-:W-:Y:S02]  /*9da0*/  IADD3 R5, P0, R140.reuse, 0x20, RZ ;  /* 0x000000208c057810 */ /* 0x040fe40007f1e0ff */
[----:B------:R-:W-:-:S02]  /*9db0*/  IADD3 R4, P4, R140, 0x4040, RZ ;  /* 0x000040408c047810 */ /* 0x000fc40007f9e0ff */
[C---:B------:R-:W-:Y:S01]  /*9dc0*/  IADD3 R13, P3, R140.reuse, 0x4020, RZ ;  /* 0x000040208c0d7810 */ /* 0x040fe20007f7e0ff */
[--C-:B------:R-:W-:Y:S01]  /*9dd0*/  IMAD.X R145, RZ, RZ, R141.reuse, P0 ;  /* 0x000000ffff917224 */ /* 0x100fe200000e068d */
[C---:B------:R-:W-:Y:S01]  /*9de0*/  IADD3 R11, P6, R140.reuse, 0x4000, RZ ;  /* 0x000040008c0b7810 */ /* 0x040fe20007fde0ff */
[--C-:B------:R-:W-:Y:S01]  /*9df0*/  IMAD.X R139, RZ, RZ, R141.reuse, P4 ;  /* 0x000000ffff8b7224 */ /* 0x100fe200020e068d */
[C---:B--2---:R-:W-:Y:S01]  /*9e00*/  IADD3 R9, P5, R140.reuse, 0x60, RZ ;  /* 0x000000608c097810 */ /* 0x044fe20007fbe0ff */
[--C-:B------:R-:W-:Y:S01]  /*9e10*/  IMAD.X R153, RZ, RZ, R141.reuse, P3 ;  /* 0x000000ffff997224 */ /* 0x100fe200018e068d */
[----:B------:R-:W-:Y:S01]  /*9e20*/  IADD3 R7, P2, R140, 0x40, RZ ;  /* 0x000000408c077810 */ /* 0x000fe20007f5e0ff */
[--C-:B------:R-:W-:Y:S01]  /*9e30*/  IMAD.X R151, RZ, RZ, R141.reuse, P6 ;  /* 0x000000ffff977224 */ /* 0x100fe200030e068d */
[----:B------:R-:W-:Y:S01]  /*9e40*/  LOP3.LUT R140, R3, R140, RZ, 0x3c, !PT ;  /* 0x0000008c038c7212 */ /* 0x000fe200078e3cff */
[--C-:B------:R-:W-:Y:S01]  /*9e50*/  IMAD.X R149, RZ, RZ, R141.reuse, P5 ;  /* 0x000000ffff957224 */ /* 0x100fe200028e068d */
[----:B------:R-:W-:Y:S01]  /*9e60*/  SHF.R.U64 R3, R6, 0x3, RZ ;  /* 0x0000000306037819 */ /* 0x000fe200000012ff */
[----:B------:R-:W-:Y:S01]  /*9e70*/  IMAD.X R147, RZ, RZ, R141, P2 ;  /* 0x000000ffff937224 */ /* 0x000fe200010e068d */
[----:B------:R-:W-:-:S02]  /*9e80*/  LOP3.LUT R156, R0, R21, RZ, 0x3c, !PT ;  /* 0x00000015009c7212 */ /* 0x000fc400078e3cff */
[----:B------:R-:W-:Y:S02]  /*9e90*/  SHF.R.U64 R2, R2, 0x3, RZ ;  /* 0x0000000302027819 */ /* 0x000fe400000012ff */
[----:B------:R-:W-:Y:S02]  /*9ea0*/  LOP3.LUT R0, R5, 0x380, RZ, 0xc0, !PT ;  /* 0x0000038005007812 */ /* 0x000fe400078ec0ff */
[----:B------:R-:W-:Y:S02]  /*9eb0*/  LOP3.LUT R158, R3, R8, RZ, 0x3c, !PT ;  /* 0x00000008039e7212 */ /* 0x000fe400078e3cff */
[----:B------:R-:W-:Y:S02]  /*9ec0*/  LOP3.LUT R154, R2, R15, RZ, 0x3c, !PT ;  /* 0x0000000f029a7212 */ /* 0x000fe400078e3cff */
[----:B------:R-:W-:Y:S02]  /*9ed0*/  SHF.R.U64 R0, R0, 0x3, RZ ;  /* 0x0000000300007819 */ /* 0x000fe400000012ff */
[----:B------:R-:W-:-:S02]  /*9ee0*/  LOP3.LUT R3, R4, 0x380, RZ, 0xc0, !PT ;  /* 0x0000038004037812 */ /* 0x000fc400078ec0ff */
[----:B------:R-:W-:Y:S02]  /*9ef0*/  LOP3.LUT R2, R13, 0x380, RZ, 0xc0, !PT ;  /* 0x000003800d027812 */ /* 0x000fe400078ec0ff */
[----:B------:R-:W-:Y:S02]  /*9f00*/  LOP3.LUT R6, R9, 0x380, RZ, 0xc0, !PT ;  /* 0x0000038009067812 */ /* 0x000fe400078ec0ff */
[----:B------:R-:W-:Y:S02]  /*9f10*/  LOP3.LUT R144, R0, R5, RZ, 0x3c, !PT ;  /* 0x0000000500907212 */ /* 0x000fe400078e3cff */
[----:B------:R-:W-:Y:S02]  /*9f20*/  SHF.R.U64 R3, R3, 0x3, RZ ;  /* 0x0000000303037819 */ /* 0x000fe400000012ff */
[----:B------:R-:W-:Y:S02]  /*9f30*/  SHF.R.U64 R2, R2, 0x3, RZ ;  /* 0x0000000302027819 */ /* 0x000fe400000012ff */
[----:B------:R-:W-:-:S02]  /*9f40*/  SHF.R.U64 R6, R6, 0x3, RZ ;  /* 0x0000000306067819 */ /* 0x000fc400000012ff */
[----:B------:R-:W-:Y:S02]  /*9f50*/  LOP3.LUT R0, R11, 0x380, RZ, 0xc0, !PT ;  /* 0x000003800b007812 */ /* 0x000fe400078ec0ff */
[----:B------:R-:W-:Y:S02]  /*9f60*/  IADD3 R21, P2, R126, 0x5000, RZ ;  /* 0x000050007e157810 */ /* 0x000fe40007f5e0ff */
[----:B------:R-:W-:Y:S02]  /*9f70*/  LOP3.LUT R138, R3, R4, RZ, 0x3c, !PT ;  /* 0x00000004038a7212 */ /* 0x000fe400078e3cff */
[----:B------:R-:W-:Y:S02]  /*9f80*/  LOP3.LUT R152, R2, R13, RZ, 0x3c, !PT ;  /* 0x0000000d02987212 */ /* 0x000fe400078e3cff */
[----:B------:R-:W-:Y:S02]  /*9f90*/  LOP3.LUT R148, R6, R9, RZ, 0x3c, !PT ;  /* 0x0000000906947212 */ /* 0x000fe400078e3cff */
[----:B------:R-:W-:-:S02]  /*9fa0*/  SHF.R.U64 R0, R0, 0x3, RZ ;  /* 0x0000000300007819 */ /* 0x000fc400000012ff */
[C---:B------:R-:W-:Y:S02]  /*9fb0*/  IADD3 R3, P4, R126.reuse, 0x1000, RZ ;  /* 0x000010007e037810 */ /* 0x040fe40007f9e0ff */
[C---:B------:R-:W-:Y:S02]  /*9fc0*/  IADD3 R5, P3, R126.reuse, 0x2000, RZ ;  /* 0x000020007e057810 */ /* 0x040fe40007f7e0ff */
[C---:B------:R-:W-:Y:S02]  /*9fd0*/  IADD3 R9, P6, R126.reuse, 0x3000, RZ ;  /* 0x000030007e097810 */ /* 0x040fe40007fde0ff */
[----:B------:R-:W-:Y:S02]  /*9fe0*/  IADD3 R13, P5, R126, 0x4000, RZ ;  /* 0x000040007e0d7810 */ /* 0x000fe40007fbe0ff */
[----:B------:R-:W-:Y:S02]  /*9ff0*/  LOP3.LUT R20, R21, 0x380, RZ, 0xc0, !PT ;  /* 0x0000038015147812 */ /* 0x000fe400078ec0ff */
[----:B------:R-:W-:-:S02]  /*a000*/  LOP3.LUT R150, R0, R11, RZ, 0x3c, !PT ;  /* 0x0000000b00967212 */ /* 0x000fc400078e3cff */
[----:B------:R-:W-:Y:S02]  /*a010*/  LOP3.LUT R2, R3, 0x380, RZ, 0xc0, !PT ;  /* 0x0000038003027812 */ /* 0x000fe400078ec0ff */
[----:B------:R-:W-:Y:S02]  /*a020*/  LOP3.LUT R4, R5, 0x380, RZ, 0xc0, !PT ;  /* 0x0000038005047812 */ /* 0x000fe400078ec0ff */
[----:B------:R-:W-:Y:S02]  /*a030*/  LOP3.LUT R8, R9, 0x380, RZ, 0xc0, !PT ;  /* 0x0000038009087812 */ /* 0x000fe400078ec0ff */
[----:B------:R-:W-:Y:S02]  /*a040*/  LOP3.LUT R12, R13, 0x380, RZ, 0xc0, !PT ;  /* 0x000003800d0c7812 */ /* 0x000fe400078ec0ff */
[----:B------:R-:W-:Y:S02]  /*a050*/  LOP3.LUT R0, R7, 0x380, RZ, 0xc0, !PT ;  /* 0x0000038007007812 */ /* 0x000fe400078ec0ff */
[----:B------:R-:W-:-:S02]  /*a060*/  SHF.R.U64 R20, R20, 0x3, RZ ;  /* 0x0000000314147819 */ /* 0x000fc400000012ff */
[----:B------:R-:W-:Y:S02]  /*a070*/  LOP3.LUT R11, R126, 0x380, RZ, 0xc0, !PT ;  /* 0x000003807e0b7812 */ /* 0x000fe400078ec0ff */
[----:B------:R-:W-:Y:S02]  /*a080*/  SHF.R.U64 R2, R2, 0x3, RZ ;  /* 0x0000000302027819 */ /* 0x000fe400000012ff */
[----:B------:R-:W-:Y:S02]  /*a090*/  SHF.R.U64 R4, R4, 0x3, RZ ;  /* 0x0000000304047819 */ /* 0x000fe400000012ff */
[----:B------:R-:W-:Y:S02]  /*a0a0*/  SHF.R.U64 R8, R8, 0x3, RZ ;  /* 0x0000000308087819 */ /* 0x000fe400000012ff */
[----:B------:R-:W-:Y:S02]  /*a0b0*/  SHF.R.U64 R12, R12, 0x3, RZ ;  /* 0x000000030c0c7819 */ /* 0x000fe400000012ff */
[----:B------:R-:W-:-:S02]  /*a0c0*/  SHF.R.U64 R0, R0, 0x3, RZ ;  /* 0x0000000300007819 */ /* 0x000fc400000012ff */
[----:B------:R-:W-:Y:S01]  /*a0d0*/  LOP3.LUT R20, R20, R21, RZ, 0x3c, !PT ;  /* 0x0000001514147212 */ /* 0x000fe200078e3cff */
[--C-:B------:R-:W-:Y:S01]  /*a0e0*/  IMAD.X R21, RZ, RZ, R127.reuse, P2 ;  /* 0x000000ffff157224 */ /* 0x100fe200010e067f */
[----:B------:R-:W-:Y:S02]  /*a0f0*/  IADD3 R133, P2, R126, 0xb000, RZ ;  /* 0x0000b0007e857810 */ /* 0x000fe40007f5e0ff */
[----:B------:R-:W-:Y:S02]  /*a100*/  SHF.R.U64 R11, R11, 0x3, RZ ;  /* 0x000000030b0b7819 */ /* 0x000fe400000012ff */
[----:B------:R-:W-:Y:S01]  /*a110*/  LOP3.LUT R2, R2, R3, RZ, 0x3c, !PT ;  /* 0x0000000302027212 */ /* 0x000fe200078e3cff */
[--C-:B------:R-:W-:Y:S01]  /*a120*/  IMAD.X R3, RZ, RZ, R127.reuse, P4 ;  /* 0x000000ffff037224 */ /* 0x100fe200020e067f */
[----:B------:R-:W-:Y:S01]  /*a130*/  LOP3.LUT R4, R4, R5, RZ, 0x3c, !PT ;  /* 0x0000000504047212 */ /* 0x000fe200078e3cff */
[--C-:B------:R-:W-:Y:S01]  /*a140*/  IMAD.X R5, RZ, RZ, R127.reuse, P3 ;  /* 0x000000ffff057224 */ /* 0x100fe200018e067f */
[----:B------:R-:W-:Y:S01]  /*a150*/  LOP3.LUT R8, R8, R9, RZ, 0x3c, !PT ;  /* 0x0000000908087212 */ /* 0x000fe200078e3cff */
[--C-:B------:R-:W-:Y:S01]  /*a160*/  IMAD.X R9, RZ, RZ, R127.reuse, P6 ;  /* 0x000000ffff097224 */ /* 0x100fe200030e067f */
[----:B------:R-:W-:Y:S01]  /*a170*/  LOP3.LUT R12, R12, R13, RZ, 0x3c, !PT ;  /* 0x0000000d0c0c7212 */ /* 0x000fe200078e3cff */
[----:B------:R-:W-:Y:S01]  /*a180*/  IMAD.X R13, RZ, RZ, R127, P5 ;  /* 0x000000ffff0d7224 */ /* 0x000fe200028e067f */
[----:B------:R-:W-:-:S02]  /*a190*/  LOP3.LUT R146, R0, R7, RZ, 0x3c, !PT ;  /* 0x0000000700927212 */ /* 0x000fc400078e3cff */
[C---:B------:R-:W-:Y:S02]  /*a1a0*/  IADD3 R121, P0, R126.reuse, 0x6000, RZ ;  /* 0x000060007e797810 */ /* 0x040fe40007f1e0ff */
[C---:B------:R-:W-:Y:S02]  /*a1b0*/  IADD3 R125, P4, R126.reuse, 0x7000, RZ ;  /* 0x000070007e7d7810 */ /* 0x040fe40007f9e0ff */
[C---:B------:R-:W-:Y:S02]  /*a1c0*/  IADD3 R7, P3, R126.reuse, 0x8000, RZ ;  /* 0x000080007e077810 */ /* 0x040fe40007f7e0ff */
[C---:B------:R-:W-:Y:S02]  /*a1d0*/  IADD3 R15, P6, R126.reuse, 0x9000, RZ ;  /* 0x000090007e0f7810 */ /* 0x040fe40007fde0ff */
[----:B------:R-:W-:Y:S02]  /*a1e0*/  IADD3 R123, P5, R126, 0xa000, RZ ;  /* 0x0000a0007e7b7810 */ /* 0x000fe40007fbe0ff */
[----:B------:R-:W-:Y:S01]  /*a1f0*/  MOV R145, R144 ;  /* 0x0000009000917202 */ /* 0x000fe20000000f00 */
[----:B------:R-:W-:Y:S01]  /*a200*/  IMAD.U32 R144, RZ, RZ, UR12 ;  /* 0x0000000cff907e24 */ /* 0x000fe2000f8e00ff */
[----:B------:R-:W-:Y:S01]  /*a210*/  LOP3.LUT R126, R11, R126, RZ, 0x3c, !PT ;  /* 0x0000007e0b7e7212 */ /* 0x000fe200078e3cff */
[----:B------:R-:W-:Y:S01]  /*a220*/  IMAD.X R11, RZ, RZ, R127, P2 ;  /* 0x000000ffff0b7224 */ /* 0x000fe200010e067f */
[----:B------:R-:W-:Y:S01]  /*a230*/  ISETP.NE.AND P2, PT, R132, 0x1, PT ;  /* 0x000000018400780c */ /* 0x000fe20003f45270 */
[----:B------:R-:W-:Y:S01]  /*a240*/  @!P1 VIADD R144, R144, 0x36860 ;  /* 0x0003686090909836 */ /* 0x000fe20000000000 */
[----:B------:R-:W-:Y:S01]  /*a250*/  MOV R141, R140 ;  /* 0x0000008c008d7202 */ /* 0x000fe20000000f00 */
[----:B------:R-:W-:Y:S01]  /*a260*/  USHF.R.S32.HI UR12, URZ, 0x1f, UR13 ;  /* 0x0000001f3f0c7899 */ /* 0x000fe2000801140d */
[----:B------:R-:W-:-:S02]  /*a270*/  MOV R140, R150 ;  /* 0x00000096008c7202 */ /* 0x000fc40000000f00 */
[----:B------:R-:W-:Y:S02]  /*a280*/  @!P1 PRMT R150, RZ, 0x654, R144 ;  /* 0x00000654ff969816 */ /* 0x000fe40000000090 */
[----:B------:R-:W-:Y:S02]  /*a290*/  LOP3.LUT R0, R133, 0x380, RZ, 0xc0, !PT ;  /* 0x0000038085007812 */ /* 0x000fe400078ec0ff */
[----:B------:R-:W-:Y:S02]  /*a2a0*/  MOV R144, R148 ;  /* 0x0000009400907202 */ /* 0x000fe40000000f00 */
[----:B------:R-:W-:Y:S01]  /*a2b0*/  SHF.R.U64 R0, R0, 0x3, RZ ;  /* 0x0000000300007819 */ /* 0x000fe200000012ff */
[----:B------:R-:W1:Y:S01]  /*a2c0*/  @P2 LDC R151, c[0x0][0xbf0] ;  /* 0x0002fc00ff972b82 */ /* 0x000e620000000800 */
[----:B------:R-:W-:Y:S02]  /*a2d0*/  MOV R146, R146 ;  /* 0x0000009200927202 */ /* 0x000fe40000000f00 */
[----:B0-----:R-:W-:Y:S01]  /*a2e0*/  LOP3.LUT R10, R0, R133, RZ, 0x3c, !PT ;  /* 0x00000085000a7212 */ /* 0x001fe200078e3cff */
[----:B------:R-:W-:Y:S01]  /*a2f0*/  IMAD R0, RZ, RZ, -UR15 ;  /* 0x8000000fff007e24 */ /* 0x000fe2000f8e02ff */
[----:B------:R-:W-:-:S02]  /*a300*/  LOP3.LUT R120, R121, 0x380, RZ, 0xc0, !PT ;  /* 0x0000038079787812 */ /* 0x000fc400078ec0ff */
[----:B------:R-:W-:Y:S01]  /*a310*/  LOP3.LUT R6, R7, 0x380, RZ, 0xc0, !PT ;  /* 0x0000038007067812 */ /* 0x000fe200078ec0ff */
[----:B---3--:R-:W-:Y:S01]  /*a320*/  IMAD R0, R161, R0, UR14 ;  /* 0x0000000ea1007e24 */ /* 0x008fe2000f8e0200 */
[----:B------:R-:W-:Y:S02]  /*a330*/  SHF.R.U64 R120, R120, 0x3, RZ ;  /* 0x0000000378787819 */ /* 0x000fe400000012ff */
[----:B------:R-:W-:Y:S01]  /*a340*/  MOV R138, R138 ;  /* 0x0000008a008a7202 */ /* 0x000fe20000000f00 */
[----:B------:R-:W-:Y:S01]  /*a350*/  IMAD R147, R0, 0x80, R212 ;  /* 0x0000008000937824 */ /* 0x000fe200078e02d4 */
[----:B------:R-:W-:Y:S01]  /*a360*/  LOP3.LUT R120, R120, R121, RZ, 0x3c, !PT ;  /* 0x0000007978787212 */ /* 0x000fe200078e3cff */
[----:B------:R-:W-:Y:S01]  /*a370*/  IMAD.X R121, RZ, RZ, R127, P0 ;  /* 0x000000ffff797224 */ /* 0x000fe200000e067f */
[----:B------:R-:W-:Y:S02]  /*a380*/  SHF.R.U64 R6, R6, 0x3, RZ ;  /* 0x0000000306067819 */ /* 0x000fe400000012ff */
[----:B------:R-:W-:-:S02]  /*a390*/  MOV R139, R152 ;  /* 0x00000098008b7202 */ /* 0x000fc40000000f00 */
[----:B------:R-:W-:Y:S01]  /*a3a0*/  LOP3.LUT R6, R6, R7, RZ, 0x3c, !PT ;  /* 0x0000000706067212 */ /* 0x000fe200078e3cff */
[----:B------:R-:W-:Y:S01]  /*a3b0*/  IMAD.X R7, RZ, RZ, R127, P3 ;  /* 0x000000ffff077224 */ /* 0x000fe200018e067f */
[----:B------:R-:W-:Y:S02]  /*a3c0*/  MOV R136, R136 ;  /* 0x0000008800887202 */ /* 0x000fe40000000f00 */
[----:B------:R-:W-:Y:S01]  /*a3d0*/  MOV R133, R154 ;  /* 0x0000009a00857202 */ /* 0x000fe20000000f00 */
[----:B------:R-:W-:Y:S02]  /*a3e0*/  WARPGROUP.DEPBAR.LE gsb0, 0x0 ;  /* 0x00008000000079c5 */ /* 0x000fe40000010000 */
[----:B------:R-:W-:Y:S01]  /*a3f0*/  WARPGROUP.ARRIVE ;  /* 0x00000000000079c5 */ /* 0x000fe20000000000 */
[----:B------:R-:W-:Y:S02]  /*a400*/  MOV R137, R156 ;  /* 0x0000009c00897202 */ /* 0x000fe40000000f00 */
[----:B------:R-:W-:-:S02]  /*a410*/  MOV R134, R134 ;  /* 0x0000008600867202 */ /* 0x000fc40000000f00 */
[----:B------:R-:W-:Y:S01]  /*a420*/  MOV R135, R158 ;  /* 0x0000009e00877202 */ /* 0x000fe20000000f00 */
[----:B------:R-:W-:Y:S01]  /*a430*/  HGMMA.64x192x16.F32.BF16 R24, R176, gdesc[UR4].tnspB, R24, gsb0 ;  /* 0x42e00004b0187df0 */ /* 0x000fe20008001818 */
[----:B------:R-:W-:Y:S01]  /*a440*/  UIMAD.WIDE.U32 UR6, UR10, UR8, URZ ;  /* 0x000000080a0672a5 */ /* 0x000fe2000f8e003f */
[----:B------:R-:W-:Y:S02]  /*a450*/  LOP3.LUT R124, R125, 0x380, RZ, 0xc0, !PT ;  /* 0x000003807d7c7812 */ /* 0x000fe400078ec0ff */
[----:B------:R-:W-:Y:S01]  /*a460*/  LOP3.LUT R14, R15, 0x380, RZ, 0xc0, !PT ;  /* 0x000003800f0e7812 */ /* 0x000fe200078ec0ff */
[----:B------:R-:W-:Y:S01]  /*a470*/  ULDC.64 UR8, c[0x0][0x208] ;  /* 0x0000820000087ab9 */ /* 0x000fe20000000a00 */
[----:B------:R-:W-:Y:S01]  /*a480*/  LOP3.LUT R122, R123, 0x380, RZ, 0xc0, !PT ;  /* 0x000003807b7a7812 */ /* 0x000fe200078ec0ff */
[----:B------:R-:W-:Y:S01]  /*a490*/  IMAD.U32 R128, RZ, RZ, UR6 ;  /* 0x00000006ff807e24 */ /* 0x000fe2000f8e00ff */
[----:B------:R-:W-:Y:S02]  /*a4a0*/  UIADD3 UR6, UR7, UR5, URZ ;  /* 0x0000000507067290 */ /* 0x000fe4000fffe03f */
[----:B------:R-:W-:Y:S01]  /*a4b0*/  IMAD.U32 R129, RZ, RZ, UR7 ;  /* 0x00000007ff817e24 */ /* 0x000fe2000f8e00ff */
[----:B------:R-:W-:Y:S01]  /*a4c0*/  SHF.R.U64 R124, R124, 0x3, RZ ;  /* 0x000000037c7c7819 */ /* 0x000fe200000012ff */
[----:B------:R-:W-:Y:S01]  /*a4d0*/  ULDC UR5, c[0x0][0xa88] ;  /* 0x0002a20000057ab9 */ /* 0x000fe20000000800 */
[----:B------:R-:W-:Y:S01]  /*a4e0*/  SHF.R.U64 R14, R14, 0x3, RZ ;  /* 0x000000030e0e7819 */ /* 0x000fe200000012ff */
[----:B------:R-:W-:Y:S01]  /*a4f0*/  IMAD.U32 R129, RZ, RZ, UR6 ;  /* 0x00000006ff817e24 */ /* 0x000fe2000f8e00ff */
[----:B------:R-:W-:Y:S01]  /*a500*/  ULDC.64 UR6, c[0x0][0xb88] ;  /* 0x0002e20000067ab9 */ /* 0x000fe20000000a00 */
[----:B------:R-:W-:-:S02]  /*a510*/  SHF.R.U64 R122, R122, 0x3, RZ ;  /* 0x000000037a7a7819 */ /* 0x000fc400000012ff */
[----:B------:R-:W-:Y:S02]  /*a520*/  LOP3.LUT R124, R124, R125, RZ, 0x3c, !PT ;  /* 0x0000007d7c7c7212 */ /* 0x000fe400078e3cff */
[----:B------:R-:W-:Y:S01]  /*a530*/  LOP3.LUT R14, R14, R15, RZ, 0x3c, !PT ;  /* 0x0000000f0e0e7212 */ /* 0x000fe200078e3cff */
[--C-:B------:R-:W-:Y:S01]  /*a540*/  IMAD.X R15, RZ, RZ, R127.reuse, P6 ;  /* 0x000000ffff0f7224 */ /* 0x100fe200030e067f */
[----:B------:R-:W-:Y:S01]  /*a550*/  LOP3.LUT R122, R122, R123, RZ, 0x3c, !PT ;  /* 0x0000007b7a7a7212 */ /* 0x000fe200078e3cff */
[----:B------:R-:W-:Y:S01]  /*a560*/  IMAD.X R123, RZ, RZ, R127, P5 ;  /* 0x000000ffff7b7224 */ /* 0x000fe200028e067f */
[----:B------:R-:W-:Y:S01]  /*a570*/  IADD3.X R125, RZ, R127, RZ, P4, !PT ;  /* 0x0000007fff7d7210 */ /* 0x000fe200027fe4ff */
[----:B------:R-:W-:Y:S02]  /*a580*/  UIADD3 UR4, UR4, 0x36820, URZ ;  /* 0x0003682004047890 */ /* 0x000fe4000fffe03f */
[----:B------:R-:W-:Y:S02]  /*a590*/  UIADD3 UR36, UR36, 0x1, URZ ;  /* 0x0000000124247890 */ /* 0x000fe4000fffe03f */
[----:B------:R-:W-:-:S02]  /*a5a0*/  UPRMT UR4, URZ, 0x654, UR4 ;  /* 0x000006543f047896 */ /* 0x000fc40008000004 */
[----:B------:R-:W-:Y:S01]  /*a5b0*/  UISETP.NE.AND UP0, UPT, UR36, 0x2, UPT ;  /* 0x000000022400788c */ /* 0x000fe2000bf05270 */
[----:B------:R-:W-:Y:S03]  /*a5c0*/  BSSY B0, `(.L_x_29) ;  /* 0x0000114000007945 */ /* 0x000fe60003800000 */
[----:B------:R-:W-:Y:S01]  /*a5d0*/  USEL UR36, UR36, URZ, UP0 ;  /* 0x0000003f24247287 */ /* 0x000fe20008000000 */
[----:B------:R-:W-:Y:S02]  /*a5e0*/  WARPGROUP.DEPBAR.LE gsb0, 0x0 ;  /* 0x00008000000079c5 */ /* 0x000fe40000010000 */
[----:B------:R0:W-:Y:S01]  /*a5f0*/  @!P1 SYNCS.ARRIVE.TRANS64.RED.A1T0 RZ, [R150+URZ], RZ ;  /* 0x000000ff96ff99a7 */ /* 0x0001e2000810043f */
[-C--:B------:R-:W-:Y:S01]  /*a600*/  FMUL.FTZ R148, R28, R143.reuse ;  /* 0x0000008f1c947220 */ /* 0x080fe20000410000 */
[-C--:B------:R-:W-:Y:S01]  /*a610*/  FMUL.FTZ R28, R33, R143.reuse ;  /* 0x0000008f211c7220 */ /* 0x080fe20000410000 */
[-C--:B------:R-:W-:Y:S01]  /*a620*/  FMUL.FTZ R149, R32, R143.reuse ;  /* 0x0000008f20957220 */ /* 0x080fe20000410000 */
[-C--:B------:R-:W-:Y:S01]  /*a630*/  FMUL.FTZ R32, R37, R143.reuse ;  /* 0x0000008f25207220 */ /* 0x080fe20000410000 */
[-C--:B------:R-:W-:Y:S01]  /*a640*/  FMUL.FTZ R33, R36, R143.reuse ;  /* 0x0000008f24217220 */ /* 0x080fe20000410000 */
[-C--:B------:R-:W-:Y:S01]  /*a650*/  FMUL.FTZ R25, R25, R143.reuse ;  /* 0x0000008f19197220 */ /* 0x080fe20000410000 */
[-C--:B------:R-:W-:Y:S01]  /*a660*/  FMUL.FTZ R24, R24, R143.reuse ;  /* 0x0000008f18187220 */ /* 0x080fe20000410000 */
[----:B0-----:R-:W0:Y:S01]  /*a670*/  @P2 LDC R150, c[0x0][0xbec] ;  /* 0x0002fb00ff962b82 */ /* 0x001e220000000800 */
[-C--:B------:R-:W-:Y:S01]  /*a680*/  FMUL.FTZ R27, R27, R142.reuse ;  /* 0x0000008e1b1b7220 */ /* 0x080fe20000410000 */
[-C--:B------:R-:W-:Y:S01]  /*a690*/  FMUL.FTZ R26, R26, R142.reuse ;  /* 0x0000008e1a1a7220 */ /* 0x080fe20000410000 */
[-C--:B------:R-:W-:Y:S01]  /*a6a0*/  FMUL.FTZ R31, R31, R142.reuse ;  /* 0x0000008e1f1f7220 */ /* 0x080fe20000410000 */
[----:B------:R-:W-:Y:S01]  /*a6b0*/  FMUL.FTZ R30, R30, R142 ;  /* 0x0000008e1e1e7220 */ /* 0x000fe20000410000 */
[-C--:B------:R-:W-:Y:S01]  /*a6c0*/  FMUL.FTZ R29, R29, R143.reuse ;  /* 0x0000008f1d1d7220 */ /* 0x080fe20000410000 */
[-C--:B------:R-:W-:Y:S01]  /*a6d0*/  FMUL.FTZ R41, R41, R143.reuse ;  /* 0x0000008f29297220 */ /* 0x080fe20000410000 */
[-C--:B------:R-:W-:Y:S01]  /*a6e0*/  FMUL.FTZ R40, R40, R143.reuse ;  /* 0x0000008f28287220 */ /* 0x080fe20000410000 */
[----:B------:R-:W2:Y:S01]  /*a6f0*/  LDC.64 R36, c[0x0][0xb98] ;  /* 0x0002e600ff247b82 */ /* 0x000ea20000000a00 */
        /* <DEDUP_REMOVED lines=15> */
[----:B0-----:R-:W-:-:S04]  /*a7f0*/  @P2 IMAD.HI.U32 R150, R147, R150, RZ ;  /* 0x0000009693962227 */ /* 0x001fc800078e00ff */
        /* <DEDUP_REMOVED lines=23> */
[----:B------:R-:W-:-:S02]  /*a970*/  IMAD.MOV.U32 R143, RZ, RZ, R147 ;  /* 0x000000ffff8f7224 */ /* 0x000fc400078e0093 */
[-C--:B------:R-:W-:Y:S01]  /*a980*/  FMUL.FTZ R43, R43, R142.reuse ;  /* 0x0000008e2b2b7220 */ /* 0x080fe20000410000 */
[-C--:B------:R-:W-:Y:S01]  /*a990*/  FMUL.FTZ R42, R42, R142.reuse ;  /* 0x0000008e2a2a7220 */ /* 0x080fe20000410000 */
[----:B-1----:R-:W-:Y:S01]  /*a9a0*/  @P2 SHF.R.U32.HI R143, RZ, R151, R150 ;  /* 0x00000097ff8f2219 */ /* 0x002fe20000011696 */
[----:B------:R-:W-:Y:S01]  /*a9b0*/  FMUL.FTZ R35, R35, R142 ;  /* 0x0000008e23237220 */ /* 0x000fe20000410000 */
[----:B------:R-:W-:Y:S01]  /*a9c0*/  F2FP.BF16.F32.PACK_AB R24, R25, R24 ;  /* 0x000000181918723e */ /* 0x000fe200000010ff */
[----:B------:R-:W-:Y:S01]  /*a9d0*/  FMUL.FTZ R34, R34, R142 ;  /* 0x0000008e22227220 */ /* 0x000fe20000410000 */
[----:B------:R-:W-:Y:S01]  /*a9e0*/  F2FP.BF16.F32.PACK_AB R25, R27, R26 ;  /* 0x0000001a1b19723e */ /* 0x000fe200000010ff */
[-C--:B------:R-:W-:Y:S01]  /*a9f0*/  FMUL.FTZ R39, R39, R142.reuse ;  /* 0x0000008e27277220 */ /* 0x080fe20000410000 */
[----:B------:R-:W-:Y:S01]  /*aa00*/  FMUL.FTZ R38, R38, R142 ;  /* 0x0000008e26267220 */ /* 0x000fe20000410000 */
[----:B------:R-:W-:Y:S01]  /*aa10*/  F2FP.BF16.F32.PACK_AB R27, R31, R30 ;  /* 0x0000001e1f1b723e */ /* 0x000fe200000010ff */
[-C--:B------:R-:W-:Y:S01]  /*aa20*/  FMUL.FTZ R47, R47, R142.reuse ;  /* 0x0000008e2f2f7220 */ /* 0x080fe20000410000 */
[----:B------:R-:W-:Y:S01]  /*aa30*/  FMUL.FTZ R46, R46, R142 ;  /* 0x0000008e2e2e7220 */ /* 0x000fe20000410000 */
[----:B------:R-:W-:Y:S01]  /*aa40*/  F2FP.BF16.F32.PACK_AB R30, R32, R33 ;  /* 0x00000021201e723e */ /* 0x000fe200000010ff */
[----:B--2---:R-:W-:Y:S01]  /*aa50*/  IMAD.WIDE.U32 R128, R36, UR13, R128 ;  /* 0x0000000d24807c25 */ /* 0x004fe2000f8e0080 */
[----:B------:R-:W-:-:S03]  /*aa60*/  F2FP.BF16.F32.PACK_AB R33, R43, R42 ;  /* 0x0000002a2b21723e */ /* 0x000fc600000010ff */
[----:B------:R-:W-:Y:S01]  /*aa70*/  FMUL.FTZ R51, R51, R142 ;  /* 0x0000008e33337220 */ /* 0x000fe20000410000 */
[----:B------:R-:W-:Y:S01]  /*aa80*/  F2FP.BF16.F32.PACK_AB R26, R29, R148 ;  /* 0x000000941d1a723e */ /* 0x000fe200000010ff */
[----:B------:R-:W-:Y:S01]  /*aa90*/  BAR.SYNC.DEFER_BLOCKING 0x1, 0x100 ;  /* 0x0044000000007b1d */ /* 0x000fe20000010000 */
[----:B------:R-:W-:Y:S01]  /*aaa0*/  IMAD.MOV R43, RZ, RZ, -R143 ;  /* 0x000000ffff2b7224 */ /* 0x000fe200078e0a8f */
[----:B------:R-:W-:Y:S01]  /*aab0*/  F2FP.BF16.F32.PACK_AB R28, R28, R149 ;  /* 0x000000951c1c723e */ /* 0x000fe200000010ff */
[----:B------:R-:W-:Y:S01]  /*aac0*/  FMUL.FTZ R50, R50, R142 ;  /* 0x0000008e32327220 */ /* 0x000fe20000410000 */
[----:B------:R-:W-:Y:S01]  /*aad0*/  F2FP.BF16.F32.PACK_AB R29, R35, R34 ;  /* 0x00000022231d723e */ /* 0x000fe200000010ff */
[----:B------:R-:W-:Y:S01]  /*aae0*/  IMAD R43, R132, R43, R147 ;  /* 0x0000002b842b7224 */ /* 0x000fe200078e0293 */
[----:B------:R-:W-:Y:S01]  /*aaf0*/  F2FP.BF16.F32.PACK_AB R31, R39, R38 ;  /* 0x00000026271f723e */ /* 0x000fe200000010ff */
[----:B------:R-:W-:Y:S01]  /*ab00*/  IMAD R38, R36, UR12, RZ ;  /* 0x0000000c24267c24 */ /* 0x000fe2000f8e02ff */
[----:B------:R-:W-:Y:S01]  /*ab10*/  F2FP.BF16.F32.PACK_AB R32, R41, R40 ;  /* 0x000000282920723e */ /* 0x000fe200000010ff */
[----:B------:R-:W-:Y:S01]  /*ab20*/  FMUL.FTZ R55, R55, R142 ;  /* 0x0000008e37377220 */ /* 0x000fe20000410000 */
[----:B------:R-:W-:Y:S01]  /*ab30*/  F2FP.BF16.F32.PACK_AB R34, R45, R44 ;  /* 0x0000002c2d22723e */ /* 0x000fe200000010ff */
[----:B------:R-:W-:Y:S01]  /*ab40*/  IMAD R41, R37, UR13, R38 ;  /* 0x0000000d25297c24 */ /* 0x000fe2000f8e0226 */
[----:B------:R-:W-:Y:S01]  /*ab50*/  F2FP.BF16.F32.PACK_AB R35, R47, R46 ;  /* 0x0000002e2f23723e */ /* 0x000fe200000010ff */
[----:B------:R-:W-:Y:S01]  /*ab60*/  FMUL.FTZ R54, R54, R142 ;  /* 0x0000008e36367220 */ /* 0x000fe20000410000 */
[----:B------:R-:W-:Y:S01]  /*ab70*/  IADD3 R40, P0, R143, R128, RZ ;  /* 0x000000808f287210 */ /* 0x000fe20007f1e0ff */
        /* <DEDUP_REMOVED lines=8> */
[----:B------:R-:W-:Y:S01]  /*ac00*/  F2FP.BF16.F32.PACK_AB R36, R49, R48 ;  /* 0x000000303124723e */ /* 0x000fe200000010ff */
[----:B------:R0:W-:Y:S01]  /*ac10*/  STSM.16.M88.4 [R141], R24 ;  /* 0x000000188d007844 */ /* 0x0001e20000000200 */
[----:B------:R-:W-:Y:S01]  /*ac20*/  F2FP.BF16.F32.PACK_AB R37, R51, R50 ;  /* 0x000000323325723e */ /* 0x000fe200000010ff */
[----:B------:R-:W-:Y:S01]  /*ac30*/  FMUL.FTZ R75, R75, R142 ;  /* 0x0000008e4b4b7220 */ /* 0x000fe20000410000 */
[----:B------:R-:W-:Y:S01]  /*ac40*/  F2FP.BF16.F32.PACK_AB R38, R53, R52 ;  /* 0x000000343526723e */ /* 0x000fe200000010ff */
[----:B------:R-:W-:Y:S01]  /*ac50*/  STSM.16.M88.4 [R145], R28 ;  /* 0x0000001c91007844 */ /* 0x000fe20000000200 */
[----:B------:R-:W-:Y:S01]  /*ac60*/  F2FP.BF16.F32.PACK_AB R39, R55, R54 ;  /* 0x000000363727723e */ /* 0x000fe200000010ff */
[-C--:B------:R-:W-:Y:S01]  /*ac70*/  FMUL.FTZ R74, R74, R142.reuse ;  /* 0x0000008e4a4a7220 */ /* 0x080fe20000410000 */
[-C--:B------:R-:W-:Y:S01]  /*ac80*/  FMUL.FTZ R79, R79, R142.reuse ;  /* 0x0000008e4f4f7220 */ /* 0x080fe20000410000 */
[----:B------:R1:W-:Y:S01]  /*ac90*/  STSM.16.M88.4 [R146], R32 ;  /* 0x0000002092007844 */ /* 0x0003e20000000200 */
[-C--:B------:R-:W-:Y:S01]  /*aca0*/  FMUL.FTZ R78, R78, R142.reuse ;  /* 0x0000008e4e4e7220 */ /* 0x080fe20000410000 */
[-C--:B------:R-:W-:Y:S01]  /*acb0*/  FMUL.FTZ R83, R83, R142.reuse ;  /* 0x0000008e53537220 */ /* 0x080fe20000410000 */
[-C--:B------:R-:W-:Y:S01]  /*acc0*/  FMUL.FTZ R82, R82, R142.reuse ;  /* 0x0000008e52527220 */ /* 0x080fe20000410000 */
[----:B------:R-:W-:Y:S01]  /*acd0*/  STSM.16.M88.4 [R144], R36 ;  /* 0x0000002490007844 */ /* 0x000fe20000000200 */
[-C--:B------:R-:W-:Y:S01]  /*ace0*/  FMUL.FTZ R87, R87, R142.reuse ;  /* 0x0000008e57577220 */ /* 0x080fe20000410000 */
[-C--:B------:R-:W-:Y:S01]  /*acf0*/  FMUL.FTZ R86, R86, R142.reuse ;  /* 0x0000008e56567220 */ /* 0x080fe20000410000 */
[----:B------:R-:W-:Y:S01]  /*ad00*/  FMUL.FTZ R91, R91, R142 ;  /* 0x0000008e5b5b7220 */ /* 0x000fe20000410000 */
[----:B0-----:R-:W-:Y:S01]  /*ad10*/  F2FP.BF16.F32.PACK_AB R24, R57, R56 ;  /* 0x000000383918723e */ /* 0x001fe200000010ff */
[----:B------:R-:W-:Y:S01]  /*ad20*/  FMUL.FTZ R90, R90, R142 ;  /* 0x0000008e5a5a7220 */ /* 0x000fe20000410000 */
[----:B------:R-:W-:Y:S01]  /*ad30*/  F2FP.BF16.F32.PACK_AB R25, R59, R58 ;  /* 0x0000003a3b19723e */ /* 0x000fe200000010ff */
[----:B------:R-:W-:Y:S01]  /*ad40*/  FMUL.FTZ R95, R95, R142 ;  /* 0x0000008e5f5f7220 */ /* 0x000fe20000410000 */
[----:B------:R-:W-:Y:S01]  /*ad50*/  F2FP.BF16.F32.PACK_AB R26, R61, R60 ;  /* 0x0000003c3d1a723e */ /* 0x000fe200000010ff */
[----:B------:R-:W-:Y:S01]  /*ad60*/  FMUL.FTZ R94, R94, R142 ;  /* 0x0000008e5e5e7220 */ /* 0x000fe20000410000 */
[----:B------:R-:W-:Y:S01]  /*ad70*/  F2FP.BF16.F32.PACK_AB R27, R63, R62 ;  /* 0x0000003e3f1b723e */ /* 0x000fe200000010ff */
[-C--:B------:R-:W-:Y:S01]  /*ad80*/  FMUL.FTZ R99, R99, R142.reuse ;  /* 0x0000008e63637220 */ /* 0x080fe20000410000 */
[----:B-1----:R-:W-:Y:S01]  /*ad90*/  SHF.R.S32.HI R33, RZ, 0x1f, R143 ;  /* 0x0000001fff217819 */ /* 0x002fe2000001148f */
[-C--:B------:R-:W-:Y:S01]  /*ada0*/  FMUL.FTZ R98, R98, R142.reuse ;  /* 0x0000008e62627220 */ /* 0x080fe20000410000 */
[----:B------:R-:W-:Y:S01]  /*adb0*/  SHF.R.S32.HI R32, RZ, 0x1f, R43 ;  /* 0x0000001fff207819 */ /* 0x000fe2000001142b */
[----:B------:R0:W-:Y:S01]  /*adc0*/  STSM.16.M88.4 [R140], R24 ;  /* 0x000000188c007844 */ /* 0x0001e20000000200 */
[----:B------:R-:W-:Y:S01]  /*add0*/  IADD3.X R41, R33, R129, R41, P0, !PT ;  /* 0x0000008121297210 */ /* 0x000fe200007fe429 */
[----:B------:R-:W-:Y:S01]  /*ade0*/  FMUL.FTZ R103, R103, R142 ;  /* 0x0000008e67677220 */ /* 0x000fe20000410000 */
[----:B------:R-:W-:Y:S01]  /*adf0*/  F2FP.BF16.F32.PACK_AB R28, R65, R64 ;  /* 0x00000040411c723e */ /* 0x000fe200000010ff */
[----:B------:R-:W-:Y:S01]  /*ae00*/  IMAD R32, R32, UR6, RZ ;  /* 0x0000000620207c24 */ /* 0x000fe2000f8e02ff */
[----:B------:R-:W-:Y:S01]  /*ae10*/  F2FP.BF16.F32.PACK_AB R29, R67, R66 ;  /* 0x00000042431d723e */ /* 0x000fe200000010ff */
[----:B------:R-:W-:Y:S01]  /*ae20*/  IMAD.WIDE.U32 R40, R43, UR6, R40 ;  /* 0x000000062b287c25 */ /* 0x000fe2000f8e0028 */
[----:B------:R-:W-:-:S03]  /*ae30*/  F2FP.BF16.F32.PACK_AB R30, R69, R68 ;  /* 0x00000044451e723e */ /* 0x000fc600000010ff */
[----:B------:R-:W-:Y:S01]  /*ae40*/  FMUL.FTZ R102, R102, R142 ;  /* 0x0000008e66667220 */ /* 0x000fe20000410000 */
[----:B------:R-:W-:Y:S01]  /*ae50*/  F2FP.BF16.F32.PACK_AB R31, R71, R70 ;  /* 0x00000046471f723e */ /* 0x000fe200000010ff */
[----:B------:R-:W-:Y:S01]  /*ae60*/  IMAD R45, R43, UR7, R32 ;  /* 0x000000072b2d7c24 */ /* 0x000fe2000f8e0220 */
[----:B------:R-:W-:Y:S01]  /*ae70*/  F2FP.BF16.F32.PACK_AB R32, R73, R72 ;  /* 0x000000484920723e */ /* 0x000fe200000010ff */
[----:B------:R-:W-:Y:S01]  /*ae80*/  IMAD R43, R0, 0x80, R211 ;  /* 0x00000080002b7824 */ /* 0x000fe200078e02d3 */
[----:B------:R-:W-:Y:S01]  /*ae90*/  ULDC.64 UR6, c[0x0][0xb50] ;  /* 0x0002d40000067ab9 */ /* 0x000fe20000000a00 */
[----:B------:R-:W-:Y:S01]  /*aea0*/  IMAD R72, R132, UR5, RZ ;  /* 0x0000000584487c24 */ /* 0x000fe2000f8e02ff */
[----:B------:R1:W-:Y:S01]  /*aeb0*/  STSM.16.M88.4 [R139], R28 ;  /* 0x0000001c8b007844 */ /* 0x0003e20000000200 */
[----:B------:R-:W-:Y:S01]  /*aec0*/  LOP3.LUT P0, RZ, R206, 0x3, RZ, 0xc0, !PT ;  /* 0x00000003ceff7812 */ /* 0x000fe2000780c0ff */
[----:B0-----:R-:W-:Y:S02]  /*aed0*/  VIADD R25, R43, 0x8 ;  /* 0x000000082b197836 */ /* 0x001fe40000000000 */
[----:B------:R-:W-:Y:S01]  /*aee0*/  FMUL.FTZ R107, R107, R142 ;  /* 0x0000008e6b6b7220 */ /* 0x000fe20000410000 */
[----:B------:R-:W-:-:S02]  /*aef0*/  IMAD.IADD R27, R41, 0x1, R45 ;  /* 0x00000001291b7824 */ /* 0x000fc400078e022d */
[-C--:B------:R-:W-:Y:S01]  /*af00*/  FMUL.FTZ R106, R106, R142.reuse ;  /* 0x0000008e6a6a7220 */ /* 0x080fe20000410000 */
[-C--:B------:R-:W-:Y:S01]  /*af10*/  FMUL.FTZ R111, R111, R142.reuse ;  /* 0x0000008e6f6f7220 */ /* 0x080fe20000410000 */
[-C--:B------:R-:W-:Y:S01]  /*af20*/  FMUL.FTZ R110, R110, R142.reuse ;  /* 0x0000008e6e6e7220 */ /* 0x080fe20000410000 */
[-C--:B------:R-:W-:Y:S01]  /*af30*/  FMUL.FTZ R115, R115, R142.reuse ;  /* 0x0000008e73737220 */ /* 0x080fe20000410000 */
[----:B------:R-:W-:Y:S01]  /*af40*/  FMUL.FTZ R114, R114, R142 ;  /* 0x0000008e72727220 */ /* 0x000fe20000410000 */
[----:B------:R-:W-:Y:S01]  /*af50*/  ISETP.GE.OR P1, PT, R43, R72, P0 ;  /* 0x000000482b00720c */ /* 0x000fe20000726670 */
[-C--:B------:R-:W-:Y:S01]  /*af60*/  FMUL.FTZ R119, R119, R142.reuse ;  /* 0x0000008e77777220 */ /* 0x080fe20000410000 */
[----:B------:R-:W-:Y:S01]  /*af70*/  FMUL.FTZ R118, R118, R142 ;  /* 0x0000008e76767220 */ /* 0x000fe20000410000 */
[----:B------:R-:W-:Y:S01]  /*af80*/  F2FP.BF16.F32.PACK_AB R33, R75, R74 ;  /* 0x0000004a4b21723e */ /* 0x000fe200000010ff */
[----:B------:R-:W0:Y:S01]  /*af90*/  @P2 LDC R73, c[0x0][0xbec] ;  /* 0x0002fb00ff492b82 */ /* 0x000e220000000800 */
[----:B------:R-:W-:-:S02]  /*afa0*/  F2FP.BF16.F32.PACK_AB R34, R77, R76 ;  /* 0x0000004c4d22723e */ /* 0x000fc400000010ff */
[C---:B-1----:R-:W-:Y:S02]  /*afb0*/  LEA R28, P3, R40.reuse, UR6, 0x2 ;  /* 0x00000006281c7c11 */ /* 0x042fe4000f8610ff */
[----:B------:R-:W-:Y:S02]  /*afc0*/  F2FP.BF16.F32.PACK_AB R35, R79, R78 ;  /* 0x0000004e4f23723e */ /* 0x000fe400000010ff */
[----:B------:R-:W-:Y:S01]  /*afd0*/  ISETP.GE.OR P0, PT, R25, R72, P0 ;  /* 0x000000481900720c */ /* 0x000fe20000706670 */
[----:B------:R-:W-:Y:S01]  /*afe0*/  SHFL.IDX PT, R44, R28, RZ, 0x1c1f ;  /* 0x001c1fff1c2c7589 */ /* 0x000fe200000e0000 */
[----:B------:R-:W-:Y:S01]  /*aff0*/  LEA.HI.X R40, R40, UR7, R27, 0x2, P3 ;  /* 0x0000000728287c11 */ /* 0x000fe200098f141b */
[----:B------:R-:W1:Y:S01]  /*b000*/  @P2 LDC R74, c[0x0][0xbf0] ;  /* 0x0002fc00ff4a2b82 */ /* 0x000e620000000800 */
[----:B------:R-:W-:Y:S01]  /*b010*/  F2FP.BF16.F32.PACK_AB R88, R89, R88 ;  /* 0x000000585958723e */ /* 0x000fe200000010ff */
[----:B------:R-:W-:Y:S01]  /*b020*/  STSM.16.M88.4 [R138], R32 ;  /* 0x000000208a007844 */ /* 0x000fe20000000200 */
[----:B------:R-:W-:-:S02]  /*b030*/  F2FP.BF16.F32.PACK_AB R24, R81, R80 ;  /* 0x000000505118723e */ /* 0x000fc400000010ff */
[----:B------:R-:W-:Y:S01]  /*b040*/  F2FP.BF16.F32.PACK_AB R25, R83, R82 ;  /* 0x000000525319723e */ /* 0x000fe200000010ff */
[----:B------:R-:W2:Y:S01]  /*b050*/  SHFL.IDX PT, R45, R40, RZ, 0x1c1f ;  /* 0x001c1fff282d7589 */ /* 0x000ea200000e0000 */
[----:B------:R-:W-:Y:S02]  /*b060*/  F2FP.BF16.F32.PACK_AB R26, R85, R84 ;  /* 0x00000054551a723e */ /* 0x000fe400000010ff */
[----:B------:R-:W-:Y:S01]  /*b070*/  F2FP.BF16.F32.PACK_AB R27, R87, R86 ;  /* 0x00000056571b723e */ /* 0x000fe200000010ff */
[----:B------:R-:W-:Y:S01]  /*b080*/  SHFL.IDX PT, R46, R28, 0x1, 0x1c1f ;  /* 0x003c1f001c2e7f89 */ /* 0x000fe200000e0000 */
[----:B------:R-:W-:Y:S02]  /*b090*/  F2FP.BF16.F32.PACK_AB R89, R91, R90 ;  /* 0x0000005a5b59723e */ /* 0x000fe400000010ff */
[----:B------:R-:W-:Y:S01]  /*b0a0*/  F2FP.BF16.F32.PACK_AB R96, R97, R96 ;  /* 0x000000606160723e */ /* 0x000fe200000010ff */
[----:B------:R-:W-:Y:S01]  /*b0b0*/  STSM.16.M88.4 [R133], R24 ;  /* 0x0000001885007844 */ /* 0x000fe20000000200 */
[----:B------:R-:W-:-:S02]  /*b0c0*/  F2FP.BF16.F32.PACK_AB R90, R93, R92 ;  /* 0x0000005c5d5a723e */ /* 0x000fc400000010ff */
[----:B------:R-:W-:Y:S01]  /*b0d0*/  F2FP.BF16.F32.PACK_AB R91, R95, R94 ;  /* 0x0000005e5f5b723e */ /* 0x000fe200000010ff */
[----:B------:R-:W3:Y:S01]  /*b0e0*/  SHFL.IDX PT, R47, R40, 0x1, 0x1c1f ;  /* 0x003c1f00282f7f89 */ /* 0x000ee200000e0000 */
[----:B------:R-:W-:Y:S02]  /*b0f0*/  F2FP.BF16.F32.PACK_AB R97, R99, R98 ;  /* 0x000000626361723e */ /* 0x000fe400000010ff */
[----:B------:R-:W-:Y:S01]  /*b100*/  F2FP.BF16.F32.PACK_AB R104, R105, R104 ;  /* 0x000000686968723e */ /* 0x000fe200000010ff */
[----:B------:R-:W-:Y:S01]  /*b110*/  STSM.16.M88.4 [R137], R88 ;  /* 0x0000005889007844 */ /* 0x000fe20000000200 */
[----:B------:R-:W-:Y:S02]  /*b120*/  F2FP.BF16.F32.PACK_AB R98, R101, R100 ;  /* 0x000000646562723e */ /* 0x000fe400000010ff */
[----:B------:R-:W-:Y:S02]  /*b130*/  F2FP.BF16.F32.PACK_AB R99, R103, R102 ;  /* 0x000000666763723e */ /* 0x000fe400000010ff */
[----:B------:R-:W-:-:S02]  /*b140*/  F2FP.BF16.F32.PACK_AB R105, R107, R106 ;  /* 0x0000006a6b69723e */ /* 0x000fc400000010ff */
[----:B------:R-:W-:Y:S01]  /*b150*/  F2FP.BF16.F32.PACK_AB R112, R113, R112 ;  /* 0x000000707170723e */ /* 0x000fe200000010ff */
[----:B------:R-:W-:Y:S01]  /*b160*/  STSM.16.M88.4 [R136], R96 ;  /* 0x0000006088007844 */ /* 0x000fe20000000200 */
[----:B------:R-:W-:Y:S02]  /*b170*/  F2FP.BF16.F32.PACK_AB R106, R109, R108 ;  /* 0x0000006c6d6a723e */ /* 0x000fe400000010ff */
[----:B------:R-:W-:Y:S02]  /*b180*/  F2FP.BF16.F32.PACK_AB R107, R111, R110 ;  /* 0x0000006e6f6b723e */ /* 0x000fe400000010ff */
[----:B------:R-:W-:Y:S02]  /*b190*/  F2FP.BF16.F32.PACK_AB R113, R115, R114 ;  /* 0x000000727371723e */ /* 0x000fe400000010ff */
[----:B------:R-:W-:Y:S01]  /*b1a0*/  F2FP.BF16.F32.PACK_AB R114, R117, R116 ;  /* 0x000000747572723e */ /* 0x000fe200000010ff */
[----:B------:R-:W-:Y:S01]  /*b1b0*/  STSM.16.M88.4 [R135], R104 ;  /* 0x0000006887007844 */ /* 0x000fe20000000200 */
[----:B------:R-:W-:-:S05]  /*b1c0*/  F2FP.BF16.F32.PACK_AB R115, R119, R118 ;  /* 0x000000767773723e */ /* 0x000fca00000010ff */
[----:B------:R-:W-:Y:S01]  /*b1d0*/  STSM.16.M88.4 [R134], R112 ;  /* 0x0000007086007844 */ /* 0x000fe20000000200 */
[----:B------:R-:W-:Y:S06]  /*b1e0*/  BAR.SYNC.DEFER_BLOCKING 0x1, 0x100 ;  /* 0x0044000000007b1d */ /* 0x000fec0000010000 */
[----:B--2---:R-:W-:Y:S04]  /*b1f0*/  @!P1 ST.E desc[UR8][R44.64], R131 ;  /* 0x000000832c009985 */ /* 0x004fe8000c101908 */
[----:B---3--:R2:W-:Y:S04]  /*b200*/  @!P0 ST.E desc[UR8][R46.64], R130 ;  /* 0x000000822e008985 */ /* 0x0085e8000c101908 */
[----:B------:R3:W5:Y:S04]  /*b210*/  LD.E.128 R24, desc[UR8][R8.64] ;  /* 0x0000000808187980 */ /* 0x000768000c101d00 */
[----:B------:R4:W5:Y:S04]  /*b220*/  LD.E.128 R36, desc[UR8][R2.64] ;  /* 0x0000000802247980 */ /* 0x000968000c101d00 */
[----:B------:R-:W5:Y:S01]  /*b230*/  LD.E.128 R48, desc[UR8][R126.64] ;  /* 0x000000087e307980 */ /* 0x000f62000c101d00 */
[----:B---3--:R-:W3:Y:S03]  /*b240*/  LDC.64 R8, c[0x0][0xae0] ;  /* 0x0002b800ff087b82 */ /* 0x008ee60000000a00 */
[----:B------:R0:W5:Y:S01]  /*b250*/  LD.E.128 R28, desc[UR8][R4.64] ;  /* 0x00000008041c7980 */ /* 0x000162000c101d00 */
[----:B----4-:R-:W-:-:S03]  /*b260*/  IMAD R3, R22, 0x20, R205 ;  /* 0x0000002016037824 */ /* 0x010fc600078e02cd */
[----:B------:R-:W5:Y:S04]  /*b270*/  LD.E.128 R60, desc[UR8][R12.64] ;  /* 0x000000080c3c7980 */ /* 0x000f68000c101d00 */
[----:B------:R-:W5:Y:S01]  /*b280*/  LD.E.128 R52, desc[UR8][R20.64] ;  /* 0x0000000814347980 */ /* 0x000f62000c101d00 */
[----:B0-----:R-:W-:-:S03]  /*b290*/  IMAD R4, R0, 0x80, R3 ;  /* 0x0000008000047824 */ /* 0x001fc600078e0203 */
[----:B------:R-:W5:Y:S04]  /*b2a0*/  LD.E.128 R40, desc[UR8][R120.64] ;  /* 0x0000000878287980 */ /* 0x000f68000c101d00 */
[----:B------:R-:W5:Y:S04]  /*b2b0*/  LD.E.128 R32, desc[UR8][R124.64] ;  /* 0x000000087c207980 */ /* 0x000f68000c101d00 */
[----:B------:R0:W5:Y:S04]  /*b2c0*/  LD.E.128 R68, desc[UR8][R6.64] ;  /* 0x0000000806447980 */ /* 0x000168000c101d00 */
[----:B------:R-:W5:Y:S04]  /*b2d0*/  LD.E.128 R64, desc[UR8][R14.64] ;  /* 0x000000080e407980 */ /* 0x000f68000c101d00 */
[----:B------:R-:W5:Y:S04]  /*b2e0*/  LD.E.128 R56, desc[UR8][R122.64] ;  /* 0x000000087a387980 */ /* 0x000f68000c101d00 */
[----:B--2---:R2:W5:Y:S01]  /*b2f0*/  LD.E.128 R44, desc[UR8][R10.64] ;  /* 0x000000080a2c7980 */ /* 0x004562000c101d00 */
[----:B------:R-:W-:-:S02]  /*b300*/  ULDC.64 UR8, c[0x0][0xae8] ;  /* 0x0002ba0000087ab9 */ /* 0x000fc40000000a00 */
[----:B------:R-:W-:Y:S01]  /*b310*/  UIMAD UR5, UR11, UR8, URZ ;  /* 0x000000080b0572a4 */ /* 0x000fe2000f8e023f */
[----:B------:R-:W-:Y:S01]  /*b320*/  @P2 IMAD.HI.U32 R3, R4, R73, RZ ;  /* 0x0000004904032227 */ /* 0x000fe200078e00ff */
[----:B------:R-:W-:Y:S01]  /*b330*/  UIMAD.WIDE.U32 UR6, UR10, UR8, URZ ;  /* 0x000000080a0672a5 */ /* 0x000fe2000f8e003f */
[----:B------:R-:W-:Y:S01]  /*b340*/  @!PT LDS RZ, [RZ] ;  /* 0x00000000fffff984 */ /* 0x000fe20000000800 */
[----:B------:R-:W-:Y:S01]  /*b350*/  @!PT LDS RZ, [RZ] ;  /* 0x00000000fffff984 */ /* 0x000fe20000000800 */
[----:B------:R-:W-:Y:S01]  /*b360*/  @!PT LDS RZ, [RZ] ;  /* 0x00000000fffff984 */ /* 0x000fe20000000800 */
[----:B------:R-:W-:Y:S01]  /*b370*/  @!PT LDS RZ, [RZ] ;  /* 0x00000000fffff984 */ /* 0x000fe20000000800 */
[----:B------:R4:W-:Y:S06]  /*b380*/  MEMBAR.ALL.CTA ;  /* 0x0000000000007992 */ /* 0x0009ec0000008000 */
[----:B----4-:R-:W4:Y:S01]  /*b390*/  FENCE.VIEW.ASYNC.S ;  /* 0x00000000000073c6 */ /* 0x010f220000000000 */
[----:B------:R-:W-:Y:S01]  /*b3a0*/  UIMAD UR5, UR10, UR9, UR5 ;  /* 0x000000090a0572a4 */ /* 0x000fe2000f8e0205 */
[----:B------:R-:W-:Y:S01]  /*b3b0*/  IMAD.MOV.U32 R2, RZ, RZ, R4 ;  /* 0x000000ffff027224 */ /* 0x000fe200078e0004 */
[----:B-1----:R-:W-:Y:S01]  /*b3c0*/  @P2 SHF.R.U32.HI R2, RZ, R74, R3 ;  /* 0x0000004aff022219 */ /* 0x002fe20000011603 */
[----:B------:R-:W-:Y:S01]  /*b3d0*/  ULDC.64 UR8, c[0x0][0xaf0] ;  /* 0x0002bc0000087ab9 */ /* 0x000fe20000000a00 */
[----:B------:R-:W-:-:S02]  /*b3e0*/  UIADD3 UR7, UR7, UR5, URZ ;  /* 0x0000000507077290 */ /* 0x000fc4000fffe03f */
[----:B------:R-:W-:Y:S01]  /*b3f0*/  UIMAD UR5, UR12, UR8, URZ ;  /* 0x000000080c0572a4 */ /* 0x000fe2000f8e023f */
[--C-:B------:R-:W-:Y:S01]  /*b400*/  SHF.R.S32.HI R3, RZ, 0x1f, R2.reuse ;  /* 0x0000001fff037819 */ /* 0x100fe20000011402 */
[----:B------:R-:W-:Y:S01]  /*b410*/  UIMAD.WIDE.U32 UR6, UR13, UR8, UR6 ;  /* 0x000000080d0672a5 */ /* 0x000fe2000f8e0006 */
[----:B------:R-:W-:Y:S01]  /*b420*/  IMAD.MOV R5, RZ, RZ, -R2 ;  /* 0x000000ffff057224 */ /* 0x000fe200078e0a02 */
[----:B------:R-:W-:Y:S02]  /*b430*/  UIMAD UR5, UR13, UR9, UR5 ;  /* 0x000000090d0572a4 */ /* 0x000fe4000f8e0205 */
[----:B---3--:R-:W-:Y:S02]  /*b440*/  IMAD R3, R3, R8, RZ ;  /* 0x0000000803037224 */ /* 0x008fe400078e02ff */
[----:B------:R-:W-:Y:S01]  /*b450*/  UIADD3 UR7, UR7, UR5, URZ ;  /* 0x0000000507077290 */ /* 0x000fe2000fffe03f */
[----:B------:R-:W-:Y:S02]  /*b460*/  IMAD R5, R132, R5, R4 ;  /* 0x0000000584057224 */ /* 0x000fe400078e0204 */
[----:B0-----:R-:W-:-:S03]  /*b470*/  IMAD R7, R2, R9, R3 ;  /* 0x0000000902077224 */ /* 0x001fc600078e0203 */
[----:B------:R-:W-:Y:S01]  /*b480*/  SHF.R.S32.HI R4, RZ, 0x1f, R5 ;  /* 0x0000001fff047819 */ /* 0x000fe20000011405 */
[----:B------:R-:W-:Y:S01]  /*b490*/  IMAD.WIDE.U32 R2, R2, R8, UR6 ;  /* 0x0000000602027e25 */ /* 0x000fe2000f8e0008 */
[----:B------:R-:W-:Y:S01]  /*b4a0*/  ULDC.64 UR6, c[0x0][0xad8] ;  /* 0x0002b60000067ab9 */ /* 0x000fe20000000a00 */
[----:B------:R-:W-:Y:S01]  /*b4b0*/  R2UR UR9, R23 ;  /* 0x00000000170972ca */ /* 0x000fe200000e0000 */
[----:B----4-:R-:W-:Y:S01]  /*b4c0*/  SYNCS.ARRIVE.TRANS64.RED.A1T0 RZ, [UR4], RZ ;  /* 0x000000ffffff79a7 */ /* 0x010fe20008100404 */
[----:B------:R-:W-:Y:S02]  /*b4d0*/  IMAD.IADD R3, R3, 0x1, R7 ;  /* 0x0000000103037824 */ /* 0x000fe400078e0207 */
[----:B------:R-:W-:Y:S02]  /*b4e0*/  IMAD R4, R4, UR6, RZ ;  /* 0x0000000604047c24 */ /* 0x000fe4000f8e02ff */
[----:B--2---:R-:W-:Y:S02]  /*b4f0*/  IMAD R11, R0, 0x80, R205 ;  /* 0x00000080000b7824 */ /* 0x004fe400078e02cd */
[----:B------:R-:W-:-:S02]  /*b500*/  IMAD R7, R5, UR7, R4 ;  /* 0x0000000705077c24 */ /* 0x000fc4000f8e0204 */
[----:B------:R-:W-:Y:S01]  /*b510*/  IMAD.WIDE.U32 R2, R5, UR6, R2 ;  /* 0x0000000605027c25 */ /* 0x000fe2000f8e0002 */
[CC--:B------:R-:W-:Y:S01]  /*b520*/  ISETP.GE.AND P2, PT, R11.reuse, R72.reuse, PT ;  /* 0x000000480b00720c */ /* 0x0c0fe20003f46270 */
[----:B------:R-:W-:Y:S02]  /*b530*/  ULDC.64 UR6, c[0x0][0xa80] ;  /* 0x0002a00000067ab9 */ /* 0x000fe40000000a00 */
[----:B------:R-:W-:Y:S01]  /*b540*/  VIADD R5, R11, 0x20 ;  /* 0x000000200b057836 */ /* 0x000fe20000000000 */
[C---:B------:R-:W-:Y:S01]  /*b550*/  LEA R0, P3, R2.reuse, UR6, 0x1 ;  /* 0x0000000602007c11 */ /* 0x040fe2000f8608ff */
[----:B------:R-:W-:Y:S01]  /*b560*/  IMAD.IADD R3, R3, 0x1, R7 ;  /* 0x0000000103037824 */ /* 0x000fe200078e0207 */
[----:B------:R-:W-:Y:S02]  /*b570*/  ULDC UR5, c[0x0][0xc] ;  /* 0x0000030000057ab9 */ /* 0x000fe40000000800 */
[-C--:B------:R-:W-:Y:S01]  /*b580*/  ISETP.GE.AND P0, PT, R5, R72.reuse, PT ;  /* 0x000000480500720c */ /* 0x080fe20003f06270 */
[----:B------:R-:W-:Y:S01]  /*b590*/  VIADD R5, R11, 0x40 ;  /* 0x000000400b057836 */ /* 0x000fe20000000000 */
[----:B------:R-:W-:Y:S01]  /*b5a0*/  UIADD3 UR9, UR5, UR9, URZ ;  /* 0x0000000905097290 */ /* 0x000fe2000fffe03f */
[----:B------:R-:W-:Y:S01]  /*b5b0*/  LEA.HI.X R10, R2, UR7, R3, 0x1, P3 ;  /* 0x00000007020a7c11 */ /* 0x000fe200098f0c03 */
[----:B------:R-:W-:Y:S01]  /*b5c0*/  USEL UR6, URZ, 0x1, UP0 ;  /* 0x000000013f067887 */ /* 0x000fe20008000000 */
[----:B------:R0:W1:Y:S01]  /*b5d0*/  SHFL.IDX PT, R4, R0, RZ, 0x181f ;  /* 0x00181fff00047589 */ /* 0x00006200000e0000 */
[----:B------:R-:W-:-:S02]  /*b5e0*/  ISETP.GE.AND P1, PT, R5, R72, PT ;  /* 0x000000480500720c */ /* 0x000fc40003f26270 */
[----:B------:R-:W-:Y:S01]  /*b5f0*/  ULOP3.LUT UR61, UR61, UR6, URZ, 0x3c, !UPT ;  /* 0x000000063d3d7292 */ /* 0x000fe2000f8e3c3f */
[----:B------:R-:W-:Y:S01]  /*b600*/  IMAD.U32 R23, RZ, RZ, UR9 ;  /* 0x00000009ff177e24 */ /* 0x000fe2000f8e00ff */
[----:B------:R0:W2:Y:S01]  /*b610*/  SHFL.IDX PT, R5, R10, RZ, 0x181f ;  /* 0x00181fff0a057589 */ /* 0x0000a200000e0000 */
[----:B------:R-:W-:Y:S09]  /*b620*/  @P2 BRA `(.L_x_30) ;  /* 0x0000000000342947 */ /* 0x000ff20003800000 */
[----:B------:R-:W-:Y:S01]  /*b630*/  ULDC UR4, c[0x0][0xac8] ;  /* 0x0002b20000047ab9 */ /* 0x000fe20000000800 */
[----:B------:R-:W-:Y:S01]  /*b640*/  ULDC.64 UR6, c[0x0][0x208] ;  /* 0x0000820000067ab9 */ /* 0x000fe20000000a00 */
[----:B------:R-:W-:Y:S02]  /*b650*/  ISETP.GE.AND P3, PT, R19, UR4, PT ;  /* 0x0000000413007c0c */ /* 0x000fe4000bf66270 */
[----:B------:R-:W-:Y:S02]  /*b660*/  ISETP.GE.AND P4, PT, R18, UR4, PT ;  /* 0x0000000412007c0c */ /* 0x000fe4000bf86270 */
[----:B------:R-:W-:-:S09]  /*b670*/  ISETP.GE.AND P2, PT, R17, UR4, PT ;  /* 0x0000000411007c0c */ /* 0x000fd2000bf46270 */
[-C--:B-1----:R-:W-:Y:S02]  /*b680*/  @!P3 LEA R6, P5, R19, R4.reuse, 0x1 ;  /* 0x000000041306b211 */ /* 0x082fe400078a08ff */
[C---:B------:R-:W-:Y:S02]  /*b690*/  @!P4 LEA R8, P6, R18.reuse, R4, 0x1 ;  /* 0x000000041208c211 */ /* 0x040fe400078c08ff */
[----:B--2---:R-:W-:Y:S01]  /*b6a0*/  @!P2 IMAD.WIDE R2, R17, 0x2, R4 ;  /* 0x000000021102a825 */ /* 0x004fe200078e0204 */
[-C--:B------:R-:W-:Y:S02]  /*b6b0*/  @!P3 LEA.HI.X R7, R19, R5.reuse, R216, 0x1, P5 ;  /* 0x000000051307b211 */ /* 0x080fe400028f0cd8 */
[----:B------:R-:W-:Y:S02]  /*b6c0*/  @!P4 LEA.HI.X R9, R18, R5, R215, 0x1, P6 ;  /* 0x000000051209c211 */ /* 0x000fe400030f0cd7 */
[----:B-----5:R3:W-:Y:S04]  /*b6d0*/  @!P2 ST.E.128 desc[UR6][R2.64], R48 ;  /* 0x000000300200a985 */ /* 0x0207e8000c101d06 */
[----:B------:R3:W-:Y:S04]  /*b6e0*/  @!P3 ST.E.128 desc[UR6][R6.64], R60 ;  /* 0x0000003c0600b985 */ /* 0x0007e8000c101d06 */
[----:B------:R3:W-:Y:S02]  /*b6f0*/  @!P4 ST.E.128 desc[UR6][R8.64], R68 ;  /* 0x000000440800c985 */ /* 0x0007e4000c101d06 */
.L_x_30:
[----:B------:R-:W-:Y:S05]  /*b700*/  BSYNC B0 ;  /* 0x0000000000007941 */ /* 0x000fea0003800000 */
.L_x_29:
[----:B--2---:R2:W4:Y:S01]  /*b710*/  SHFL.IDX PT, R5, R10, 0x1, 0x181f ;  /* 0x00381f000a057f89 */ /* 0x00452200000e0000 */
[----:B------:R-:W-:Y:S03]  /*b720*/  BSSY B0, `(.L_x_31) ;  /* 0x0000010000007945 */ /* 0x000fe60003800000 */
[----:B-1----:R2:W1:Y:S01]  /*b730*/  SHFL.IDX PT, R4, R0, 0x1, 0x181f ;  /* 0x00381f0000047f89 */ /* 0x00246200000e0000 */
[----:B------:R-:W-:Y:S05]  /*b740*/  @P0 BRA `(.L_x_32) ;  /* 0x0000000000340947 */ /* 0x000fea0003800000 */
[----:B------:R-:W-:Y:S01]  /*b750*/  ULDC UR4, c[0x0][0xac8] ;  /* 0x0002b20000047ab9 */ /* 0x000fe20000000800 */
[----:B------:R-:W-:Y:S01]  /*b760*/  ULDC.64 UR6, c[0x0][0x208] ;  /* 0x0000820000067ab9 */ /* 0x000fe20000000a00 */
[----:B------:R-:W-:Y:S02]  /*b770*/  ISETP.GE.AND P4, PT, R19, UR4, PT ;  /* 0x0000000413007c0c */ /* 0x000fe4000bf86270 */
[----:B------:R-:W-:Y:S02]  /*b780*/  ISETP.GE.AND P5, PT, R18, UR4, PT ;  /* 0x0000000412007c0c */ /* 0x000fe4000bfa6270 */
[----:B------:R-:W-:-:S09]  /*b790*/  ISETP.GE.AND P3, PT, R17, UR4, PT ;  /* 0x0000000411007c0c */ /* 0x000fd2000bf66270 */
[-C--:B-1-3--:R-:W-:Y:S02]  /*b7a0*/  @!P4 LEA R6, P0, R19, R4.reuse, 0x1 ;  /* 0x000000041306c211 */ /* 0x08afe400078008ff */
[C---:B------:R-:W-:Y:S02]  /*b7b0*/  @!P5 LEA R8, P2, R18.reuse, R4, 0x1 ;  /* 0x000000041208d211 */ /* 0x040fe400078408ff */
[----:B----4-:R-:W-:Y:S01]  /*b7c0*/  @!P3 IMAD.WIDE R2, R17, 0x2, R4 ;  /* 0x000000021102b825 */ /* 0x010fe200078e0204 */
[-C--:B------:R-:W-:Y:S02]  /*b7d0*/  @!P4 LEA.HI.X R7, R19, R5.reuse, R216, 0x1, P0 ;  /* 0x000000051307c211 */ /* 0x080fe400000f0cd8 */
[----:B------:R-:W-:Y:S02]  /*b7e0*/  @!P5 LEA.HI.X R9, R18, R5, R215, 0x1, P2 ;  /* 0x000000051209d211 */ /* 0x000fe400010f0cd7 */
[----:B-----5:R1:W-:Y:S04]  /*b7f0*/  @!P3 ST.E.128 desc[UR6][R2.64], R36 ;  /* 0x000000240200b985 */ /* 0x0203e8000c101d06 */
[----:B------:R1:W-:Y:S04]  /*b800*/  @!P4 ST.E.128 desc[UR6][R6.64], R52 ;  /* 0x000000340600c985 */ /* 0x0003e8000c101d06 */
[----:B------:R1:W-:Y:S02]  /*b810*/  @!P5 ST.E.128 desc[UR6][R8.64], R64 ;  /* 0x000000400800d985 */ /* 0x0003e4000c101d06 */
.L_x_32:
[----:B------:R-:W-:Y:S05]  /*b820*/  BSYNC B0 ;  /* 0x0000000000007941 */ /* 0x000fea0003800000 */
.L_x_31:
[----:B----4-:R4:W0:Y:S01]  /*b830*/  SHFL.IDX PT, R5, R10, 0x2, 0x181f ;  /* 0x00581f000a057f89 */ /* 0x01082200000e0000 */
        /* <DEDUP_REMOVED lines=10> */
[----:B0-----:R-:W-:Y:S01]  /*b8e0*/  @!P2 IMAD.WIDE R2, R17, 0x2, R4 ;  /* 0x000000021102a825 */ /* 0x001fe200078e0204 */
[-C--:B------:R-:W-:Y:S02]  /*b8f0*/  @!P3 LEA.HI.X R7, R19, R5.reuse, R216, 0x1, P0 ;  /* 0x000000051307b211 */ /* 0x080fe400000f0cd8 */
[----:B------:R-:W-:Y:S02]  /*b900*/  @!P4 LEA.HI.X R9, R18, R5, R215, 0x1, P1 ;  /* 0x000000051209c211 */ /* 0x000fe400008f0cd7 */
[----:B-----5:R0:W-:Y:S04]  /*b910*/  @!P2 ST.E.128 desc[UR6][R2.64], R28 ;  /* 0x0000001c0200a985 */ /* 0x0201e8000c101d06 */
[----:B------:R0:W-:Y:S04]  /*b920*/  @!P3 ST.E.128 desc[UR6][R6.64], R40 ;  /* 0x000000280600b985 */ /* 0x0001e8000c101d06 */
[----:B------:R0:W-:Y:S02]  /*b930*/  @!P4 ST.E.128 desc[UR6][R8.64], R56 ;  /* 0x000000380800c985 */ /* 0x0001e4000c101d06 */
.L_x_34:
[----:B------:R-:W-:Y:S05]  /*b940*/  BSYNC B0 ;  /* 0x0000000000007941 */ /* 0x000fea0003800000 */
.L_x_33:
[----:B0--3--:R-:W-:Y:S01]  /*b950*/  VIADD R3, R11, 0x60 ;  /* 0x000000600b037836 */ /* 0x009fe20000000000 */
[----:B------:R0:W3:Y:S01]  /*b960*/  SHFL.IDX PT, R5, R10, 0x3, 0x181f ;  /* 0x00781f000a057f89 */ /* 0x0000e200000e0000 */
[----:B------:R-:W-:Y:S01]  /*b970*/  BSSY B0, `(.L_x_35) ;  /* 0x0000012000007945 */ /* 0x000fe20003800000 */
[----:B------:R-:W-:Y:S02]  /*b980*/  VIADD R204, R204, 0x1 ;  /* 0x00000001cccc7836 */ /* 0x000fe40000000000 */
[----:B------:R-:W-:Y:S01]  /*b990*/  ISETP.GE.AND P0, PT, R3, R72, PT ;  /* 0x000000480300720c */ /* 0x000fe20003f06270 */
[----:B-1----:R0:W1:-:S12]  /*b9a0*/  SHFL.IDX PT, R4, R0, 0x3, 0x181f ;  /* 0x00781f0000047f89 */ /* 0x00205800000e0000 */
[----:B0-----:R-:W-:Y:S05]  /*b9b0*/  @P0 BRA `(.L_x_36) ;  /* 0x0000000000340947 */ /* 0x001fea0003800000 */
[----:B------:R-:W-:Y:S01]  /*b9c0*/  ULDC UR4, c[0x0][0xac8] ;  /* 0x0002b20000047ab9 */ /* 0x000fe20000000800 */
[----:B------:R-:W-:Y:S01]  /*b9d0*/  ULDC.64 UR6, c[0x0][0x208] ;  /* 0x0000820000067ab9 */ /* 0x000fe20000000a00 */
[----:B------:R-:W-:Y:S02]  /*b9e0*/  ISETP.GE.AND P3, PT, R19, UR4, PT ;  /* 0x0000000413007c0c */ /* 0x000fe4000bf66270 */
[----:B------:R-:W-:Y:S02]  /*b9f0*/  ISETP.GE.AND P4, PT, R18, UR4, PT ;  /* 0x0000000412007c0c */ /* 0x000fe4000bf86270 */
[----:B------:R-:W-:-:S09]  /*ba00*/  ISETP.GE.AND P2, PT, R17, UR4, PT ;  /* 0x0000000411007c0c */ /* 0x000fd2000bf46270 */
[-C--:B-1----:R-:W-:Y:S02]  /*ba10*/  @!P3 LEA R6, P0, R19, R4.reuse, 0x1 ;  /* 0x000000041306b211 */ /* 0x082fe400078008ff */
[C---:B------:R-:W-:Y:S02]  /*ba20*/  @!P4 LEA R8, P1, R18.reuse, R4, 0x1 ;  /* 0x000000041208c211 */ /* 0x040fe400078208ff */
[----:B---3--:R-:W-:Y:S01]  /*ba30*/  @!P2 IMAD.WIDE R2, R17, 0x2, R4 ;  /* 0x000000021102a825 */ /* 0x008fe200078e0204 */
[-C--:B------:R-:W-:Y:S02]  /*ba40*/  @!P3 LEA.HI.X R7, R19, R5.reuse, R216, 0x1, P0 ;  /* 0x000000051307b211 */ /* 0x080fe400000f0cd8 */
[----:B------:R-:W-:Y:S02]  /*ba50*/  @!P4 LEA.HI.X R9, R18, R5, R215, 0x1, P1 ;  /* 0x000000051209c211 */ /* 0x000fe400008f0cd7 */
[----:B-----5:R0:W-:Y:S04]  /*ba60*/  @!P2 ST.E.128 desc[UR6][R2.64], R24 ;  /* 0x000000180200a985 */ /* 0x0201e8000c101d06 */
[----:B------:R0:W-:Y:S04]  /*ba70*/  @!P3 ST.E.128 desc[UR6][R6.64], R32 ;  /* 0x000000200600b985 */ /* 0x0001e8000c101d06 */
[----:B------:R0:W-:Y:S02]  /*ba80*/  @!P4 ST.E.128 desc[UR6][R8.64], R44 ;  /* 0x0000002c0800c985 */ /* 0x0001e4000c101d06 */
.L_x_36:
[----:B------:R-:W-:Y:S05]  /*ba90*/  BSYNC B0 ;  /* 0x0000000000007941 */ /* 0x000fea0003800000 */
.L_x_35:
[----:B--2-4-:R-:W2:Y:S01]  /*baa0*/  LDC R0, c[0x0][0xc34] ;  /* 0x00030d00ff007b82 */ /* 0x014ea20000000800 */
[----:B------:R-:W-:-:S13]  /*bab0*/  R2UR UR4, R23 ;  /* 0x00000000170472ca */ /* 0x000fda00000e0000 */
[----:B--2---:R-:W-:-:S13]  /*bac0*/  ISETP.LE.AND P0, PT, R0, UR4, PT ;  /* 0x0000000400007c0c */ /* 0x004fda000bf03270 */
[----:B------:R-:W-:Y:S05]  /*bad0*/  @!P0 BRA `(.L_x_37) ;  /* 0xffffff5000a88947 */ /* 0x000fea000383ffff */
[----:B------:R-:W-:Y:S05]  /*bae0*/  EXIT ;  /* 0x000000000000794d */ /* 0x000fea0003800000 */
.L_x_7:
[----:B------:R-:W-:-:S08]  /*baf0*/  NOP ;  /* 0x0000000000007918 */ /* 0x000fd00000000000 */
[----:B0-----:R-:W0:-:S00]  /*bb00*/  USETMAXREG.DEALLOC.CTAPOOL 0x18 ;  /* 0x00000018000079c8 */ /* 0x001e0000080e0500 */
[----:B------:R-:W1:Y:S01]  /*bb10*/  S2UR UR5, SR_CTAID.X ;  /* 0x00000000000579c3 */ /* 0x000e620000002500 */
[----:B0-----:R-:W-:Y:S02]  /*bb20*/  IMAD.MOV.U32 R2, RZ, RZ, 0x1 ;  /* 0x00000001ff027424 */ /* 0x001fe400078e00ff */
[----:B------:R-:W-:-:S05]  /*bb30*/  IMAD.MOV.U32 R18, RZ, RZ, RZ ;  /* 0x000000ffff127224 */ /* 0x000fca00078e00ff */
[----:B------:R-:W1:Y:S02]  /*bb40*/  LDC R3, c[0x0][0xc34] ;  /* 0x00030d00ff037b82 */ /* 0x000e640000000800 */
[----:B-1----:R-:W-:Y:S01]  /*bb50*/  ISETP.LE.AND P0, PT, R3, UR5, PT ;  /* 0x0000000503007c0c */ /* 0x002fe2000bf03270 */
[----:B------:R-:W-:-:S05]  /*bb60*/  IMAD.MOV.U32 R3, RZ, RZ, 0x1 ;  /* 0x00000001ff037424 */ /* 0x000fca00078e00ff */
[----:B------:R0:W-:Y:S07]  /*bb70*/  STL [R1+0x4], R3 ;  /* 0x0000040301007387 */ /* 0x0001ee0000100800 */
[----:B------:R-:W-:Y:S05]  /*bb80*/  @P0 BRA `(.L_x_38) ;  /* 0x0000004000d40947 */ /* 0x000fea0003800000 */
[----:B------:R-:W1:Y:S01]  /*bb90*/  S2UR UR4, SR_CgaCtaId ;  /* 0x00000000000479c3 */ /* 0x000e620000008800 */
[C---:B------:R-:W-:Y:S01]  /*bba0*/  IMAD.SHL.U32 R2, R0.reuse, 0x8, RZ ;  /* 0x0000000800027824 */ /* 0x040fe200078e00ff */
[----:B------:R-:W-:Y:S01]  /*bbb0*/  LOP3.LUT R5, R0, 0x7f, RZ, 0xc0, !PT ;  /* 0x0000007f00057812 */ /* 0x000fe200078ec0ff */
[----:B------:R-:W-:Y:S01]  /*bbc0*/  UMOV UR36, 0x400 ;  /* 0x0000040000247882 */ /* 0x000fe20000000000 */
[----:B------:R-:W-:Y:S01]  /*bbd0*/  IMAD.MOV.U32 R18, RZ, RZ, RZ ;  /* 0x000000ffff127224 */ /* 0x000fe200078e00ff */
[----:B------:R-:W-:Y:S01]  /*bbe0*/  ULDC.64 UR38, c[0x0][0x198] ;  /* 0x0000660000267ab9 */ /* 0x000fe20000000a00 */
[C---:B0-----:R-:W-:Y:S01]  /*bbf0*/  LOP3.LUT R3, R2.reuse, 0x1f8, RZ, 0xc0, !PT ;  /* 0x000001f802037812 */ /* 0x041fe200078ec0ff */
[----:B------:R-:W-:Y:S01]  /*bc00*/  ULDC UR37, c[0x0][0xc] ;  /* 0x0000030000257ab9 */ /* 0x000fe20000000800 */
[----:B------:R-:W-:Y:S02]  /*bc10*/  LOP3.LUT R2, R2, 0x38, RZ, 0xc0, !PT ;  /* 0x0000003802027812 */ /* 0x000fe400078ec0ff */
[----:B------:R-:W-:-:S02]  /*bc20*/  LOP3.LUT R4, R3, 0x38, R0, 0x78, !PT ;  /* 0x0000003803047812 */ /* 0x000fc400078e7800 */
[----:B------:R-:W-:Y:S02]  /*bc30*/  SHF.L.U32 R3, R5, 0x3, RZ ;  /* 0x0000000305037819 */ /* 0x000fe400000006ff */
[----:B------:R-:W-:Y:S02]  /*bc40*/  SHF.R.U32.HI R5, RZ, 0x3, R5 ;  /* 0x00000003ff057819 */ /* 0x000fe40000011605 */
[----:B------:R-:W-:Y:S01]  /*bc50*/  LOP3.LUT R4, R4, 0x200, R3, 0xf8, !PT ;  /* 0x0000020004047812 */ /* 0x000fe200078ef803 */
[----:B------:R-:W-:-:S05]  /*bc60*/  IMAD.SHL.U32 R3, R0, 0x10, RZ ;  /* 0x0000001000037824 */ /* 0x000fca00078e00ff */
[----:B------:R-:W-:Y:S01]  /*bc70*/  LOP3.LUT R0, R5, 0x70, R3, 0xf8, !PT ;  /* 0x0000007005007812 */ /* 0x000fe200078ef803 */
[----:B------:R-:W-:Y:S01]  /*bc80*/  IMAD.U32 R3, RZ, RZ, UR5 ;  /* 0x00000005ff037e24 */ /* 0x000fe2000f8e00ff */
[----:B-1----:R-:W-:Y:S01]  /*bc90*/  ULEA UR36, UR4, UR36, 0x18 ;  /* 0x0000002404247291 */ /* 0x002fe2000f8ec03f */
[----:B------:R-:W-:-:S05]  /*bca0*/  IMAD.MOV.U32 R0, RZ, RZ, 0x1 ;  /* 0x00000001ff007424 */ /* 0x000fca00078e00ff */
[----:B------:R-:W-:-:S05]  /*bcb0*/  LEA R4, R4, UR36, 0x1 ;  /* 0x0000002404047c11 */ /* 0x000fca000f8e08ff */
[----:B------:R-:W-:Y:S04]  /*bcc0*/  STL [R1+0x10], R4 ;  /* 0x0000100401007387 */ /* 0x000fe80000100800 */
[----:B------:R0:W-:Y:S04]  /*bcd0*/  STL [R1+0x24], R3 ;  /* 0x0000240301007387 */ /* 0x0001e80000100800 */
[----:B------:R1:W-:Y:S04]  /*bce0*/  STL [R1+0x4], R0 ;  /* 0x0000040001007387 */ /* 0x0003e80000100800 */
[----:B------:R2:W-:Y:S01]  /*bcf0*/  STL [R1+0x2c], RZ ;  /* 0x00002cff01007387 */ /* 0x0005e20000100800 */
[----:B0-----:R-:W-:-:S02]  /*bd00*/  LOP3.LUT R3, R2, 0x40, RZ, 0xfc, !PT ;  /* 0x0000004002037812 */ /* 0x001fc400078efcff */
[----:B-1----:R-:W-:-:S07]  /*bd10*/  LOP3.LUT R0, R2, 0x80, RZ, 0xfc, !PT ;  /* 0x0000008002007812 */ /* 0x002fce00078efcff */
.L_x_118:
[----:B------:R-:W3:Y:S01]  /*bd20*/  LDL R2, [R1+0x24] ;  /* 0x0000240001027983 */ /* 0x000ee20000100800 */
[----:B0-----:R-:W0:Y:S01]  /*bd30*/  LDC R0, c[0x0][0xc38] ;  /* 0x00030e00ff007b82 */ /* 0x001e220000000800 */
[----:B------:R-:W-:Y:S05]  /*bd40*/  YIELD ;  /* 0x0000000000007946 */ /* 0x000fea0003800000 */
[----:B------:R-:W-:Y:S02]  /*bd50*/  ULDC.64 UR4, c[0x0][0x418] ;  /* 0x0001060000047ab9 */ /* 0x000fe40000000a00 */
[----:B-1----:R-:W1:Y:S01]  /*bd60*/  LDC R16, c[0x0][0xc44] ;  /* 0x00031100ff107b82 */ /* 0x002e620000000800 */
[----:B------:R-:W-:-:S03]  /*bd70*/  UISETP.NE.U32.AND UP0, UPT, UR4, URZ, UPT ;  /* 0x0000003f0400728c */ /* 0x000fc6000bf05070 */
[----:B------:R-:W-:Y:S01]  /*bd80*/  ULDC UR4, c[0x0][0x424] ;  /* 0x0001090000047ab9 */ /* 0x000fe20000000800 */
[----:B------:R-:W-:-:S04]  /*bd90*/  UISETP.NE.AND.EX UP0, UPT, UR5, URZ, UPT, UP0 ;  /* 0x0000003f0500728c */ /* 0x000fc8000bf05300 */
[----:B------:R-:W-:Y:S01]  /*bda0*/  USEL UR4, UR4, 0x1, UP0 ;  /* 0x0000000104047887 */ /* 0x000fe20008000000 */
[----:B0-----:R-:W-:Y:S02]  /*bdb0*/  ISETP.NE.AND P0, PT, R0, 0x1, PT ;  /* 0x000000010000780c */ /* 0x001fe40003f05270 */
[----:B-1----:R-:W-:-:S11]  /*bdc0*/  ISETP.NE.AND P1, PT, R16, 0x1, PT ;  /* 0x000000011000780c */ /* 0x002fd60003f25270 */
[----:B------:R-:W3:Y:S08]  /*bdd0*/  @P0 LDC R0, c[0x0][0xc3c] ;  /* 0x00030f00ff000b82 */ /* 0x000ef00000000800 */
[----:B------:R-:W0:Y:S01]  /*bde0*/  @P0 LDC R3, c[0x0][0xc40] ;  /* 0x00031000ff030b82 */ /* 0x000e220000000800 */
[----:B---3--:R-:W-:-:S04]  /*bdf0*/  @P0 IMAD.HI.U32 R0, R2, R0, RZ ;  /* 0x0000000002000227 */ /* 0x008fc800078e00ff */
[----:B------:R-:W-:Y:S01]  /*be00*/  IMAD.MOV.U32 R4, RZ, RZ, R2 ;  /* 0x000000ffff047224 */ /* 0x000fe200078e0002 */
[----:B0-----:R-:W-:Y:S02]  /*be10*/  @P0 SHF.R.U32.HI R4, RZ, R3, R0 ;  /* 0x00000003ff040219 */ /* 0x001fe40000011600 */
[----:B------:R-:W0:Y:S03]  /*be20*/  @P1 LDC.64 R2, c[0x0][0xc48] ;  /* 0x00031200ff021b82 */ /* 0x000e260000000a00 */
[----:B------:R-:W-:Y:S01]  /*be30*/  IMAD.MOV.U32 R5, RZ, RZ, R4 ;  /* 0x000000ffff057224 */ /* 0x000fe200078e0004 */
[----:B------:R1:W-:Y:S04]  /*be40*/  STL [R1+0x20], R4 ;  /* 0x0000200401007387 */ /* 0x0003e80000100800 */
[----:B------:R-:W3:Y:S01]  /*be50*/  LDC R0, c[0x0][0x2f0] ;  /* 0x0000bc00ff007b82 */ /* 0x000ee20000000800 */
[----:B0-----:R-:W-:-:S05]  /*be60*/  @P1 IMAD.HI.U32 R2, R4, R2, RZ ;  /* 0x0000000204021227 */ /* 0x001fca00078e00ff */
[----:B------:R-:W-:Y:S01]  /*be70*/  @P1 SHF.R.U32.HI R5, RZ, R3, R2 ;  /* 0x00000003ff051219 */ /* 0x000fe20000011602 */
[----:B------:R-:W-:Y:S02]  /*be80*/  IMAD.MOV.U32 R2, RZ, RZ, RZ ;  /* 0x000000ffff027224 */ /* 0x000fe400078e00ff */
[----:B---3--:R-:W-:Y:S01]  /*be90*/  IMAD R6, R0, UR4, RZ ;  /* 0x0000000400067c24 */ /* 0x008fe2000f8e02ff */
[----:B------:R-:W-:Y:S01]  /*bea0*/  UIADD3 UR4, UR36, 0x21400, URZ ;  /* 0x0002140024047890 */ /* 0x000fe2000fffe03f */
[----:B------:R-:W-:Y:S01]  /*beb0*/  IMAD.MOV R0, RZ, RZ, -R5 ;  /* 0x000000ffff007224 */ /* 0x000fe200078e0a05 */
[----:B------:R1:W-:Y:S01]  /*bec0*/  STL [R1+0x14], R5 ;  /* 0x0000140501007387 */ /* 0x0003e20000100800 */
[----:B------:R-:W-:Y:S01]  /*bed0*/  VIADD R3, R6, 0x6f ;  /* 0x0000006f06037836 */ /* 0x000fe20000000000 */
[----:B------:R-:W-:Y:S01]  /*bee0*/  ULOP3.LUT UP0, URZ, UR4, 0x3ff, URZ, 0xc0, !UPT ;  /* 0x000003ff043f7892 */ /* 0x000fe2000f80c03f */
[----:B------:R-:W-:Y:S01]  /*bef0*/  IMAD R16, R16, R0, R4 ;  /* 0x0000000010107224 */ /* 0x000fe200078e0204 */
[----:B------:R1:W-:Y:S01]  /*bf00*/  STL [R1+0x28], R6 ;  /* 0x0000280601007387 */ /* 0x0003e20000100800 */
[----:B------:R-:W-:-:S03]  /*bf10*/  IMAD.HI R2, R3, -0x6db6db6d, R2 ;  /* 0x9249249303027827 */ /* 0x000fc600078e0202 */
[----:B------:R-:W-:Y:S02]  /*bf20*/  PLOP3.LUT P0, PT, PT, PT, UP0, 0x80, 0x0 ;  /* 0x000000000000781c */ /* 0x000fe40003f0f008 */
[----:B------:R-:W-:-:S04]  /*bf30*/  SHF.R.U32.HI R0, RZ, 0x1f, R2 ;  /* 0x0000001fff007819 */ /* 0x000fc80000011602 */
[----:B------:R-:W-:-:S05]  /*bf40*/  LEA.HI.SX32 R0, R2, R0, 0x1a ;  /* 0x0000000002007211 */ /* 0x000fca00078fd2ff */
[----:B------:R1:W-:Y:S02]  /*bf50*/  STL [R1+0x1c], R0 ;  /* 0x00001c0001007387 */ /* 0x0003e40000100800 */
[----:B--2---:R-:W-:Y:S05]  /*bf60*/  @!P0 BRA `(.L_x_39) ;  /* 0x0000000000408947 */ /* 0x004fea0003800000 */
[----:B------:R-:W-:Y:S01]  /*bf70*/  MOV R2, 0x0 ;  /* 0x0000000000027802 */ /* 0x000fe20000000f00 */
[----:B------:R-:W-:Y:S01]  /*bf80*/  ULDC.64 UR6, c[0x4][0xa8] ;  /* 0x01002a0000067ab9 */ /* 0x000fe20000000a00 */
[----:B------:R-:W-:Y:S01]  /*bf90*/  ULDC.64 UR8, c[0x4][0xb0] ;  /* 0x01002c0000087ab9 */ /* 0x000fe20000000a00 */
[----:B------:R-:W-:Y:S01]  /*bfa0*/  ULDC.64 UR4, c[0x4][0x8] ;  /* 0x0100020000047ab9 */ /* 0x000fe20000000a00 */
[----:B-1----:R-:W-:Y:S02]  /*bfb0*/  IMAD.U32 R4, RZ, RZ, UR6 ;  /* 0x00000006ff047e24 */ /* 0x002fe4000f8e00ff */
[----:B------:R-:W0:Y:S01]  /*bfc0*/  LDC.64 R2, c[0x4][R2] ;  /* 0x0100000002027b82 */ /* 0x000e220000000a00 */
[----:B------:R-:W-:Y:S02]  /*bfd0*/  IMAD.U32 R5, RZ, RZ, UR7 ;  /* 0x00000007ff057e24 */ /* 0x000fe4000f8e00ff */
[----:B------:R-:W-:Y:S02]  /*bfe0*/  IMAD.U32 R6, RZ, RZ, UR8 ;  /* 0x00000008ff067e24 */ /* 0x000fe4000f8e00ff */
[----:B------:R-:W-:-:S02]  /*bff0*/  IMAD.U32 R7, RZ, RZ, UR9 ;  /* 0x00000009ff077e24 */ /* 0x000fc4000f8e00ff */
[----:B------:R-:W-:Y:S02]  /*c000*/  IMAD.U32 R10, RZ, RZ, UR4 ;  /* 0x00000004ff0a7e24 */ /* 0x000fe4000f8e00ff */
[----:B------:R-:W-:Y:S02]  /*c010*/  IMAD.U32 R11, RZ, RZ, UR5 ;  /* 0x00000005ff0b7e24 */ /* 0x000fe4000f8e00ff */
[----:B------:R-:W-:Y:S02]  /*c020*/  IMAD.MOV.U32 R8, RZ, RZ, 0x70 ;  /* 0x00000070ff087424 */ /* 0x000fe400078e00ff */
[----:B------:R-:W-:Y:S02]  /*c030*/  IMAD.MOV.U32 R12, RZ, RZ, 0x1 ;  /* 0x00000001ff0c7424 */ /* 0x000fe400078e00ff */
[----:B------:R-:W-:-:S07]  /*c040*/  IMAD.MOV.U32 R13, RZ, RZ, RZ ;  /* 0x000000ffff0d7224 */ /* 0x000fce00078e00ff */
[----:B------:R-:W-:-:S07]  /*c050*/  LEPC R20, `(.L_x_39) ;  /* 0x000000001014794e */ /* 0x000fce0000000000 */
[----:B0-2---:R-:W-:Y:S05]  /*c060*/  CALL.ABS.NOINC R2 ;  /* 0x0000000002007343 */ /* 0x005fea0003c00000 */
.L_x_39:
[----:B------:R-:W-:-:S04]  /*c070*/  UIADD3 UR4, UR36, 0x400, URZ ;  /* 0x0000040024047890 */ /* 0x000fc8000fffe03f */
[----:B------:R-:W-:-:S06]  /*c080*/  ULOP3.LUT UP0, URZ, UR4, 0x3ff, URZ, 0xc0, !UPT ;  /* 0x000003ff043f7892 */ /* 0x000fcc000f80c03f */
[----:B------:R-:W-:-:S13]  /*c090*/  PLOP3.LUT P0, PT, PT, PT, UP0, 0x80, 0x0 ;  /* 0x000000000000781c */ /* 0x000fda0003f0f008 */
[----:B------:R-:W-:Y:S05]  /*c0a0*/  @!P0 BRA `(.L_x_40) ;  /* 0x00000000007c8947 */ /* 0x000fea0003800000 */
[----:B------:R-:W-:Y:S01]  /*c0b0*/  MOV R17, 0x0 ;  /* 0x0000000000117802 */ /* 0x000fe20000000f00 */
[----:B------:R-:W-:Y:S01]  /*c0c0*/  ULDC.64 UR6, c[0x4][0xa8] ;  /* 0x01002a0000067ab9 */ /* 0x000fe20000000a00 */
[----:B------:R-:W-:Y:S01]  /*c0d0*/  ULDC.64 UR8, c[0x4][0xb0] ;  /* 0x01002c0000087ab9 */ /* 0x000fe20000000a00 */
[----:B------:R-:W-:Y:S01]  /*c0e0*/  ULDC.64 UR4, c[0x4][0x10] ;  /* 0x0100040000047ab9 */ /* 0x000fe20000000a00 */
[----:B------:R0:W3:Y:S01]  /*c0f0*/  LDC.64 R2, c[0x4][R17] ;  /* 0x0100000011027b82 */ /* 0x0000e20000000a00 */
[----:B-1----:R-:W-:Y:S02]  /*c100*/  IMAD.U32 R4, RZ, RZ, UR6 ;  /* 0x00000006ff047e24 */ /* 0x002fe4000f8e00ff */
[----:B------:R-:W-:Y:S02]  /*c110*/  IMAD.U32 R5, RZ, RZ, UR7 ;  /* 0x00000007ff057e24 */ /* 0x000fe4000f8e00ff */
[----:B------:R-:W-:Y:S02]  /*c120*/  IMAD.U32 R6, RZ, RZ, UR8 ;  /* 0x00000008ff067e24 */ /* 0x000fe4000f8e00ff */
[----:B------:R-:W-:-:S02]  /*c130*/  IMAD.U32 R7, RZ, RZ, UR9 ;  /* 0x00000009ff077e24 */ /* 0x000fc4000f8e00ff */
[----:B------:R-:W-:Y:S02]  /*c140*/  IMAD.U32 R10, RZ, RZ, UR4 ;  /* 0x00000004ff0a7e24 */ /* 0x000fe4000f8e00ff */
[----:B------:R-:W-:Y:S02]  /*c150*/  IMAD.U32 R11, RZ, RZ, UR5 ;  /* 0x00000005ff0b7e24 */ /* 0x000fe4000f8e00ff */
[----:B------:R-:W-:Y:S02]  /*c160*/  IMAD.MOV.U32 R8, RZ, RZ, 0x70 ;  /* 0x00000070ff087424 */ /* 0x000fe400078e00ff */
[----:B------:R-:W-:Y:S02]  /*c170*/  IMAD.MOV.U32 R12, RZ, RZ, 0x1 ;  /* 0x00000001ff0c7424 */ /* 0x000fe400078e00ff */
[----:B0-----:R-:W-:-:S07]  /*c180*/  IMAD.MOV.U32 R13, RZ, RZ, RZ ;  /* 0x000000ffff0d7224 */ /* 0x001fce00078e00ff */
[----:B------:R-:W-:-:S07]  /*c190*/  LEPC R20, `(.L_x_41) ;  /* 0x000000001014794e */ /* 0x000fce0000000000 */
[----:B--23--:R-:W-:Y:S05]  /*c1a0*/  CALL.ABS.NOINC R2 ;  /* 0x0000000002007343 */ /* 0x00cfea0003c00000 */
.L_x_41:
[----:B------:R0:W1:Y:S01]  /*c1b0*/  LDC.64 R2, c[0x4][R17] ;  /* 0x0100000011027b82 */ /* 0x0000620000000a00 */
[----:B------:R-:W-:Y:S01]  /*c1c0*/  ULDC.64 UR6, c[0x4][0xa8] ;  /* 0x01002a0000067ab9 */ /* 0x000fe20000000a00 */
[----:B------:R-:W-:Y:S01]  /*c1d0*/  ULDC.64 UR8, c[0x4][0xb0] ;  /* 0x01002c0000087ab9 */ /* 0x000fe20000000a00 */
[----:B------:R-:W-:Y:S01]  /*c1e0*/  ULDC.64 UR4, c[0x4][0x18] ;  /* 0x0100060000047ab9 */ /* 0x000fe20000000a00 */
[----:B------:R-:W-:Y:S01]  /*c1f0*/  IMAD.U32 R4, RZ, RZ, UR6 ;  /* 0x00000006ff047e24 */ /* 0x000fe2000f8e00ff */
[----:B------:R-:W-:Y:S01]  /*c200*/  MOV R6, UR8 ;  /* 0x0000000800067c02 */ /* 0x000fe20008000f00 */
[----:B------:R-:W-:Y:S02]  /*c210*/  IMAD.U32 R5, RZ, RZ, UR7 ;  /* 0x00000007ff057e24 */ /* 0x000fe4000f8e00ff */
[----:B------:R-:W-:Y:S02]  /*c220*/  IMAD.U32 R7, RZ, RZ, UR9 ;  /* 0x00000009ff077e24 */ /* 0x000fe4000f8e00ff */
[----:B------:R-:W-:-:S02]  /*c230*/  IMAD.U32 R10, RZ, RZ, UR4 ;  /* 0x00000004ff0a7e24 */ /* 0x000fc4000f8e00ff */
[----:B------:R-:W-:Y:S02]  /*c240*/  IMAD.U32 R11, RZ, RZ, UR5 ;  /* 0x00000005ff0b7e24 */ /* 0x000fe4000f8e00ff */
[----:B------:R-:W-:Y:S02]  /*c250*/  IMAD.MOV.U32 R8, RZ, RZ, 0x70 ;  /* 0x00000070ff087424 */ /* 0x000fe400078e00ff */
[----:B------:R-:W-:Y:S02]  /*c260*/  IMAD.MOV.U32 R12, RZ, RZ, 0x1 ;  /* 0x00000001ff0c7424 */ /* 0x000fe400078e00ff */
[----:B0-----:R-:W-:-:S07]  /*c270*/  IMAD.MOV.U32 R13, RZ, RZ, RZ ;  /* 0x000000ffff0d7224 */ /* 0x001fce00078e00ff */
[----:B------:R-:W-:-:S07]  /*c280*/  LEPC R20, `(.L_x_40) ;  /* 0x000000001014794e */ /* 0x000fce0000000000 */
[----:B-1----:R-:W-:Y:S05]  /*c290*/  CALL.ABS.NOINC R2 ;  /* 0x0000000002007343 */ /* 0x002fea0003c00000 */
.L_x_40:
[----:B------:R-:W3:Y:S01]  /*c2a0*/  LDL R2, [R1+0x1c] ;  /* 0x00001c0001027983 */ /* 0x000ee20000100800 */
[----:B------:R-:W-:-:S03]  /*c2b0*/  ULDC.64 UR4, c[0x0][0x9f8] ;  /* 0x00027e0000047ab9 */ /* 0x000fc60000000a00 */
[----:B-1----:R-:W4:Y:S01]  /*c2c0*/  LDL R0, [R1+0x14] ;  /* 0x0000140001007983 */ /* 0x002f220000100800 */
[----:B------:R-:W-:Y:S01]  /*c2d0*/  ISETP.NE.U32.AND P0, PT, RZ, UR4, PT ;  /* 0x00000004ff007c0c */ /* 0x000fe2000bf05070 */
[----:B------:R-:W-:-:S03]  /*c2e0*/  ULDC.64 UR6, c[0x0][0x208] ;  /* 0x0000820000067ab9 */ /* 0x000fc60000000a00 */
[----:B------:R-:W-:Y:S01]  /*c2f0*/  ISETP.NE.AND.EX P0, PT, RZ, UR5, PT, P0 ;  /* 0x00000005ff007c0c */ /* 0x000fe2000bf05300 */
[----:B---3--:R-:W-:-:S12]  /*c300*/  IMAD.MOV.U32 R17, RZ, RZ, R2 ;  /* 0x000000ffff117224 */ /* 0x008fd800078e0002 */
[----:B------:R-:W0:Y:S01]  /*c310*/  @P0 LDC.64 R2, c[0x0][0x9f8] ;  /* 0x00027e00ff020b82 */ /* 0x000e220000000a00 */
[----:B----4-:R-:W-:Y:S02]  /*c320*/  IMAD.MOV.U32 R7, RZ, RZ, R0 ;  /* 0x000000ffff077224 */ /* 0x010fe400078e0000 */
[----:B0-----:R-:W-:-:S05]  /*c330*/  @P0 IMAD.WIDE R2, R0, 0x4, R2 ;  /* 0x0000000400020825 */ /* 0x001fca00078e0202 */
[----:B------:R0:W3:Y:S01]  /*c340*/  @P0 LDG.E R7, desc[UR6][R2.64] ;  /* 0x0000000602070981 */ /* 0x0000e2000c1e1900 */
[----:B------:R-:W-:Y:S01]  /*c350*/  VIADD R9, R17, 0xffffffff ;  /* 0xffffffff11097836 */ /* 0x000fe20000000000 */
[----:B------:R-:W-:Y:S01]  /*c360*/  UMOV UR4, 0xffffffff ;  /* 0xffffffff00047882 */ /* 0x000fe20000000000 */
[----:B------:R-:W-:Y:S01]  /*c370*/  LOP3.LUT R19, R19, 0xfffffffe, RZ, 0xc0, !PT ;  /* 0xfffffffe13137812 */ /* 0x000fe200078ec0ff */
[----:B0-----:R-:W0:Y:S02]  /*c380*/  LDC.64 R2, c[0x0][0x418] ;  /* 0x00010600ff027b82 */ /* 0x001e240000000a00 */
[----:B0-----:R-:W-:-:S04]  /*c390*/  ISETP.NE.U32.AND P0, PT, R2, RZ, PT ;  /* 0x000000ff0200720c */ /* 0x001fc80003f05070 */
[----:B------:R-:W-:-:S13]  /*c3a0*/  ISETP.NE.AND.EX P1, PT, R3, RZ, PT, P0 ;  /* 0x000000ff0300720c */ /* 0x000fda0003f25300 */
[----:B------:R-:W-:Y:S02]  /*c3b0*/  @P1 LOP3.LUT R19, R19, 0x1, RZ, 0xfc, !PT ;  /* 0x0000000113131812 */ /* 0x000fe400078efcff */
[----:B---3--:R-:W-:Y:S01]  /*c3c0*/  SHF.R.S32.HI R8, RZ, 0x1f, R7 ;  /* 0x0000001fff087819 */ /* 0x008fe20000011407 */
[----:B------:R0:W-:Y:S01]  /*c3d0*/  STL [R1], R7 ;  /* 0x0000000701007387 */ /* 0x0001e20000100800 */
[----:B------:R-:W-:-:S03]  /*c3e0*/  SEL R17, R7, RZ, !P1 ;  /* 0x000000ff07117207 */ /* 0x000fc60004800000 */
[----:B------:R0:W-:Y:S04]  /*c3f0*/  STL [R1+0x18], R9 ;  /* 0x0000180901007387 */ /* 0x0001e80000100800 */
[----:B------:R0:W-:Y:S01]  /*c400*/  STL [R1+0xc], R8 ;  /* 0x00000c0801007387 */ /* 0x0001e20000100800 */
[----:B------:R-:W-:Y:S05]  /*c410*/  BRA.DIV UR4, `(.L_x_42) ;  /* 0x0000003e04fc7947 */ /* 0x000fea000b800000 */
[----:B------:R-:W1:Y:S02]  /*c420*/  S2R R0, SR_TID.X ;  /* 0x0000000000007919 */ /* 0x000e640000002100 */
[----:B-1----:R-:W-:-:S04]  /*c430*/  SHF.R.U32.HI R0, RZ, 0x5, R0 ;  /* 0x00000005ff007819 */ /* 0x002fc80000011600 */
[----:B------:R-:W-:-:S05]  /*c440*/  LOP3.LUT R0, R0, 0x3, RZ, 0xc0, !PT ;  /* 0x0000000300007812 */ /* 0x000fca00078ec0ff */
[----:B------:R1:W3:Y:S02]  /*c450*/  SHFL.IDX PT, R14, R0, RZ, 0x1f ;  /* 0x00001fff000e7589 */ /* 0x0002e400000e0000 */
.L_x_134:
[----:B---3--:R-:W-:Y:S02]  /*c460*/  ISETP.NE.AND P0, PT, R14, RZ, PT ;  /* 0x000000ff0e00720c */ /* 0x008fe40003f05270 */
[----:B------:R-:W-:Y:S02]  /*c470*/  PLOP3.LUT P2, PT, PT, PT, PT, 0x8, 0x0 ;  /* 0x000000000000781c */ /* 0x000fe40003f4e170 */
[----:B------:R-:W-:-:S11]  /*c480*/  LOP3.LUT R19, R19, 0xfffffffd, RZ, 0xc0, !PT ;  /* 0xfffffffd13137812 */ /* 0x000fd600078ec0ff */
[----:B------:R-:W-:Y:S01]  /*c490*/  @P2 LOP3.LUT R19, R19, 0x2, RZ, 0xfc, !PT ;  /* 0x0000000213132812 */ /* 0x000fe200078efcff */
[----:B------:R-:W-:Y:S06]  /*c4a0*/  @P0 BRA `(.L_x_43) ;  /* 0x0000000400280947 */ /* 0x000fec0003800000 */
[----:B------:R-:W-:-:S03]  /*c4b0*/  UMOV UR4, 0xffffffff ;  /* 0xffffffff00047882 */ /* 0x000fc60000000000 */
[----:B------:R-:W-:Y:S05]  /*c4c0*/  BRA.DIV UR4, `(.L_x_44) ;  /* 0x0000004204047947 */ /* 0x000fea000b800000 */
[----:B------:R-:W-:-:S13]  /*c4d0*/  ELECT P6, URZ, PT ;  /* 0x00000000003f782f */ /* 0x000fda00038c0000 */
.L_x_137:
[----:B------:R-:W-:Y:S05]  /*c4e0*/  @!P6 BRA `(.L_x_43) ;  /* 0x000000040018e947 */ /* 0x000fea0003800000 */
[----:B------:R3:W-:Y:S01]  /*c4f0*/  STL [R1+0x8], R9 ;  /* 0x0000080901007387 */ /* 0x0007e20000100800 */
[----:B------:R-:W-:Y:S01]  /*c500*/  IMAD.MOV.U32 R17, RZ, RZ, R7 ;  /* 0x000000ffff117224 */ /* 0x000fe200078e0007 */
[----:B------:R-:W-:Y:S06]  /*c510*/  @!P1 BRA `(.L_x_45) ;  /* 0x0000000000509947 */ /* 0x000fec0003800000 */
[----:B------:R-:W4:Y:S01]  /*c520*/  LDC R6, c[0x0][0x43c] ;  /* 0x00010f00ff067b82 */ /* 0x000f220000000800 */
[----:B-1----:R-:W-:Y:S01]  /*c530*/  IMAD.MOV.U32 R0, RZ, RZ, R9 ;  /* 0x000000ffff007224 */ /* 0x002fe200078e0009 */
[----:B------:R-:W-:Y:S01]  /*c540*/  ULDC.64 UR4, c[0x0][0x428] ;  /* 0x00010a0000047ab9 */ /* 0x000fe20000000a00 */
[----:B------:R-:W-:Y:S01]  /*c550*/  ULDC.64 UR6, c[0x0][0x208] ;  /* 0x0000820000067ab9 */ /* 0x000fe20000000a00 */
[----:B----4-:R-:W-:-:S13]  /*c560*/  ISETP.NE.AND P0, PT, R6, 0x1, PT ;  /* 0x000000010600780c */ /* 0x010fda0003f05270 */
[----:B------:R-:W1:Y:S02]  /*c570*/  @P0 LDC.64 R4, c[0x0][0x440] ;  /* 0x00011000ff040b82 */ /* 0x000e640000000a00 */
[----:B-1----:R-:W-:-:S05]  /*c580*/  @P0 IMAD.HI.U32 R4, R9, R4, RZ ;  /* 0x0000000409040227 */ /* 0x002fca00078e00ff */
[----:B------:R-:W-:-:S04]  /*c590*/  @P0 SHF.R.U32.HI R0, RZ, R5, R4 ;  /* 0x00000005ff000219 */ /* 0x000fc80000011604 */
[--C-:B------:R-:W-:Y:S01]  /*c5a0*/  SHF.R.S32.HI R5, RZ, 0x1f, R0.reuse ;  /* 0x0000001fff057819 */ /* 0x100fe20000011400 */
[----:B------:R-:W-:-:S04]  /*c5b0*/  IMAD.MOV R4, RZ, RZ, -R0 ;  /* 0x000000ffff047224 */ /* 0x000fc800078e0a00 */
[----:B------:R-:W-:Y:S02]  /*c5c0*/  IMAD R6, R6, R4, R9 ;  /* 0x0000000406067224 */ /* 0x000fe400078e0209 */
[----:B------:R-:W-:-:S03]  /*c5d0*/  IMAD.MOV.U32 R4, RZ, RZ, R0 ;  /* 0x000000ffff047224 */ /* 0x000fc600078e0000 */
[----:B------:R1:W-:Y:S01]  /*c5e0*/  STL [R1+0x8], R6 ;  /* 0x0000080601007387 */ /* 0x0003e20000100800 */
[----:B------:R-:W-:-:S03]  /*c5f0*/  IMAD.WIDE.U32 R4, R7, UR4, R4 ;  /* 0x0000000407047c25 */ /* 0x000fc6000f8e0004 */
[----:B------:R-:W-:Y:S01]  /*c600*/  LEA R2, P0, R4, R2, 0x2 ;  /* 0x0000000204027211 */ /* 0x000fe200078010ff */
[----:B-1----:R-:W-:-:S04]  /*c610*/  IMAD R6, R8, UR4, RZ ;  /* 0x0000000408067c24 */ /* 0x002fc8000f8e02ff */
[----:B------:R-:W-:-:S04]  /*c620*/  IMAD R0, R7, UR5, R6 ;  /* 0x0000000507007c24 */ /* 0x000fc8000f8e0206 */
[----:B------:R-:W-:-:S05]  /*c630*/  IMAD.IADD R0, R5, 0x1, R0 ;  /* 0x0000000105007824 */ /* 0x000fca00078e0200 */
[----:B------:R-:W-:-:S05]  /*c640*/  LEA.HI.X R3, R4, R3, R0, 0x2, P0 ;  /* 0x0000000304037211 */ /* 0x000fca00000f1400 */
[----:B------:R4:W5:Y:S02]  /*c650*/  LDG.E R17, desc[UR6][R2.64] ;  /* 0x0000000602117981 */ /* 0x000964000c1e1900 */
.L_x_45:
[----:B----4-:R-:W4:Y:S01]  /*c660*/  LDL R2, [R1+0x4] ;  /* 0x0000040001027983 */ /* 0x010f220000100800 */
[----:B-1----:R-:W-:Y:S02]  /*c670*/  LEA R0, R18, UR36, 0x3 ;  /* 0x0000002412007c11 */ /* 0x002fe4000f8e18ff */
[----:B----4-:R-:W-:-:S04]  /*c680*/  SHF.L.U32 R2, R2, 0x1f, RZ ;  /* 0x0000001f02027819 */ /* 0x010fc800000006ff */
[----:B------:R-:W1:Y:S02]  /*c690*/  SYNCS.PHASECHK.TRANS64.TRYWAIT P0, [R0+URZ+0x36840], R2 ;  /* 0x03684002000075a7 */ /* 0x000e64000800017f */
[----:B-1----:R-:W-:Y:S05]  /*c6a0*/  @!P0 BRA `(.L_x_46) ;  /* 0x0000003c00ac8947 */ /* 0x002fea0003800000 */
.L_x_138:
[----:B------:R-:W4:Y:S02]  /*c6b0*/  S2R R3, SR_TID.X ;  /* 0x0000000000037919 */ /* 0x000f240000002100 */
[----:B----4-:R-:W-:-:S04]  /*c6c0*/  LOP3.LUT R3, R3, 0x7f, RZ, 0xc0, !PT ;  /* 0x0000007f03037812 */ /* 0x010fc800078ec0ff */
[----:B------:R-:W-:-:S13]  /*c6d0*/  ISETP.NE.AND P0, PT, R3, RZ, PT ;  /* 0x000000ff0300720c */ /* 0x000fda0003f05270 */
[----:B------:R-:W-:Y:S05]  /*c6e0*/  @P0 BRA `(.L_x_47) ;  /* 0x00000000001c0947 */ /* 0x000fea0003800000 */
[----:B------:R-:W4:Y:S01]  /*c6f0*/  S2R R3, SR_TID.X ;  /* 0x0000000000037919 */ /* 0x000f220000002100 */
[----:B-1----:R-:W-:-:S04]  /*c700*/  IMAD.MOV.U32 R2, RZ, RZ, 0xa800 ;  /* 0x0000a800ff027424 */ /* 0x002fc800078e00ff */
[----:B------:R1:W-:Y:S01]  /*c710*/  SYNCS.ARRIVE.TRANS64 RZ, [R0+URZ+0x36830], R2 ;  /* 0x0368300200ff79a7 */ /* 0x0003e2000800003f */
[----:B----4-:R-:W-:-:S04]  /*c720*/  LOP3.LUT R3, R3, 0x1f, RZ, 0xc0, !PT ;  /* 0x0000001f03037812 */ /* 0x010fc800078ec0ff */
[----:B------:R-:W-:-:S13]  /*c730*/  ISETP.NE.AND P0, PT, R3, RZ, PT ;  /* 0x000000ff0300720c */ /* 0x000fda0003f05270 */
[----:B-1----:R-:W-:Y:S05]  /*c740*/  @!P0 BRA `(.L_x_47) ;  /* 0x0000000000048947 */ /* 0x002fea0003800000 */
[----:B------:R-:W-:Y:S01]  /*c750*/  BPT.TRAP 0x1 ;  /* 0x000000040000795c */ /* 0x000fe20000300000 */
.L_x_47:
[----:B-1----:R-:W4:Y:S01]  /*c760*/  LDL R2, [R1+0x8] ;  /* 0x0000080001027983 */ /* 0x002f220000100800 */
[----:B------:R-:W-:Y:S01]  /*c770*/  R2UR UR8, R18 ;  /* 0x00000000120872ca */ /* 0x000fe200000e0000 */
[----:B------:R-:W-:Y:S01]  /*c780*/  UIADD3 UR4, UP0, UR38, 0x370, URZ ;  /* 0x0000037026047890 */ /* 0x000fe2000ff1e03f */
[----:B------:R-:W-:Y:S01]  /*c790*/  R2UR UR9, R0 ;  /* 0x00000000000972ca */ /* 0x000fe200000e0000 */
[----:B------:R-:W-:Y:S01]  /*c7a0*/  UMOV UR10, URZ ;  /* 0x0000003f000a7c82 */ /* 0x000fe20008000000 */
[----:B------:R-:W-:Y:S01]  /*c7b0*/  R2UR UR12, R16 ;  /* 0x00000000100c72ca */ /* 0x000fe200000e0000 */
[----:B------:R-:W-:Y:S01]  /*c7c0*/  UIADD3.X UR5, URZ, UR39, URZ, UP0, !UPT ;  /* 0x000000273f057290 */ /* 0x000fe200087fe43f */
[----:B-----5:R-:W-:Y:S01]  /*c7d0*/  R2UR UR13, R17 ;  /* 0x00000000110d72ca */ /* 0x020fe200000e0000 */
[----:B------:R-:W-:Y:S01]  /*c7e0*/  UMOV UR6, 0x0 ;  /* 0x0000000000067882 */ /* 0x000fe20000000000 */
[----:B------:R-:W-:Y:S01]  /*c7f0*/  UMOV UR7, 0x14f00000 ;  /* 0x14f0000000077882 */ /* 0x000fe20000000000 */
[----:B------:R-:W-:Y:S01]  /*c800*/  UMOV UR16, 0x40 ;  /* 0x0000004000107882 */ /* 0x000fe20000000000 */
[----:B------:R-:W-:-:S02]  /*c810*/  PLOP3.LUT P0, PT, PT, PT, PT, 0x80, 0x0 ;  /* 0x000000000000781c */ /* 0x000fc40003f0f070 */
[----:B------:R-:W-:Y:S01]  /*c820*/  LOP3.LUT R19, R19, 0xfffffffd, RZ, 0xc0, !PT ;  /* 0xfffffffd13137812 */ /* 0x000fe200078ec0ff */
[----:B------:R-:W-:Y:S02]  /*c830*/  UIMAD UR8, UR8, 0xa800, UR36 ;  /* 0x0000a800080878a4 */ /* 0x000fe4000f8e0224 */
[----:B------:R-:W-:Y:S02]  /*c840*/  UIADD3 UR9, UR9, 0x36830, URZ ;  /* 0x0003683009097890 */ /* 0x000fe4000fffe03f */
[----:B------:R-:W-:Y:S02]  /*c850*/  UIADD3 UR14, UR8, 0x21400, URZ ;  /* 0x00021400080e7890 */ /* 0x000fe4000fffe03f */
[----:B------:R-:W-:Y:S02]  /*c860*/  UIADD3 UR15, UR8, 0x24c00, URZ ;  /* 0x00024c00080f7890 */ /* 0x000fe4000fffe03f */
[----:B------:R-:W-:Y:S02]  /*c870*/  UIADD3 UR17, UR8, 0x28400, URZ ;  /* 0x0002840008117890 */ /* 0x000fe4000fffe03f */
[----:B------:R-:W-:Y:S01]  /*c880*/  @P0 LOP3.LUT R19, R19, 0x2, RZ, 0xfc, !PT ;  /* 0x0000000213130812 */ /* 0x000fe200078efcff */
[----:B------:R-:W-:Y:S01]  /*c890*/  UMOV UR8, UR14 ;  /* 0x0000000e00087c82 */ /* 0x000fe20008000000 */
[----:B------:R-:W-:Y:S01]  /*c8a0*/  UMOV UR14, 0x80 ;  /* 0x00000080000e7882 */ /* 0x000fe20000000000 */
[----:B----4-:R-:W-:-:S13]  /*c8b0*/  R2UR UR11, R2 ;  /* 0x00000000020b72ca */ /* 0x010fda00000e0000 */
[----:B------:R-:W-:-:S09]  /*c8c0*/  UIMAD UR11, UR11, 0x70, URZ ;  /* 0x000000700b0b78a4 */ /* 0x000fd2000f8e023f */
[----:B------:R1:W-:Y:S02]  /*c8d0*/  UTMALDG.4D [UR8], [UR4], desc[UR6] ;  /* 0x00000608040075b4 */ /* 0x0003e40008019000 */
[----:B-1----:R-:W-:Y:S01]  /*c8e0*/  UMOV UR8, UR15 ;  /* 0x0000000f00087c82 */ /* 0x002fe20008000000 */
[----:B------:R-:W-:Y:S02]  /*c8f0*/  UMOV UR10, UR16 ;  /* 0x00000010000a7c82 */ /* 0x000fe40008000000 */
[----:B------:R1:W-:Y:S02]  /*c900*/  UTMALDG.4D [UR8], [UR4], desc[UR6] ;  /* 0x00000608040075b4 */ /* 0x0003e40008019000 */
[----:B-1----:R-:W-:Y:S01]  /*c910*/  UMOV UR8, UR17 ;  /* 0x0000001100087c82 */ /* 0x002fe20008000000 */
[----:B------:R-:W-:Y:S02]  /*c920*/  UMOV UR10, UR14 ;  /* 0x0000000e000a7c82 */ /* 0x000fe40008000000 */
[----:B------:R4:W-:Y:S02]  /*c930*/  UTMALDG.4D [UR8], [UR4], desc[UR6] ;  /* 0x00000608040075b4 */ /* 0x0009e40008019000 */
[----:B----4-:R-:W-:Y:S01]  /*c940*/  NOP ;  /* 0x0000000000007918 */ /* 0x010fe20000000000 */
.L_x_43:
[----:B------:R-:W-:Y:S05]  /*c950*/  WARPSYNC.ALL ;  /* 0x0000000000007948 */ /* 0x000fea0003800000 */
[----:B------:R-:W-:Y:S01]  /*c960*/  UIADD3 UR4, UR36, 0x15400, URZ ;  /* 0x0001540024047890 */ /* 0x000fe2000fffe03f */
[----:B------:R-:W-:Y:S03]  /*c970*/  BAR.SYNC.DEFER_BLOCKING 0x8, 0x180 ;  /* 0x0206000000007b1d */ /* 0x000fe60000010000 */
[----:B------:R-:W-:-:S06]  /*c980*/  ULOP3.LUT UP0, URZ, UR4, 0x3ff, URZ, 0xc0, !UPT ;  /* 0x000003ff043f7892 */ /* 0x000fcc000f80c03f */
[----:B------:R-:W-:-:S13]  /*c990*/  PLOP3.LUT P0, PT, PT, PT, UP0, 0x80, 0x0 ;  /* 0x000000000000781c */ /* 0x000fda0003f0f008 */
[----:B------:R-:W-:Y:S05]  /*c9a0*/  @!P0 BRA `(.L_x_48) ;  /* 0x0000000000408947 */ /* 0x000fea0003800000 */
[----:B------:R-:W-:Y:S01]  /*c9b0*/  MOV R2, 0x0 ;  /* 0x0000000000027802 */ /* 0x000fe20000000f00 */
[----:B------:R-:W-:Y:S01]  /*c9c0*/  ULDC.64 UR6, c[0x4][0xa8] ;  /* 0x01002a0000067ab9 */ /* 0x000fe20000000a00 */
[----:B------:R-:W-:Y:S01]  /*c9d0*/  ULDC.64 UR8, c[0x4][0xb0] ;  /* 0x01002c0000087ab9 */ /* 0x000fe20000000a00 */
[----:B------:R-:W-:Y:S01]  /*c9e0*/  ULDC.64 UR4, c[0x4][0x20] ;  /* 0x0100080000047ab9 */ /* 0x000fe20000000a00 */
[----:B------:R-:W-:Y:S02]  /*c9f0*/  IMAD.U32 R4, RZ, RZ, UR6 ;  /* 0x00000006ff047e24 */ /* 0x000fe4000f8e00ff */
[----:B------:R-:W4:Y:S01]  /*ca00*/  LDC.64 R2, c[0x4][R2] ;  /* 0x0100000002027b82 */ /* 0x000f220000000a00 */
[----:B------:R-:W-:Y:S02]  /*ca10*/  IMAD.U32 R5, RZ, RZ, UR7 ;  /* 0x00000007ff057e24 */ /* 0x000fe4000f8e00ff */
[----:B------:R-:W-:Y:S02]  /*ca20*/  IMAD.U32 R6, RZ, RZ, UR8 ;  /* 0x00000008ff067e24 */ /* 0x000fe4000f8e00ff */
[----:B0-----:R-:W-:-:S02]  /*ca30*/  IMAD.U32 R7, RZ, RZ, UR9 ;  /* 0x00000009ff077e24 */ /* 0x001fc4000f8e00ff */
[----:B------:R-:W-:Y:S02]  /*ca40*/  IMAD.U32 R10, RZ, RZ, UR4 ;  /* 0x00000004ff0a7e24 */ /* 0x000fe4000f8e00ff */
[----:B------:R-:W-:Y:S02]  /*ca50*/  IMAD.U32 R11, RZ, RZ, UR5 ;  /* 0x00000005ff0b7e24 */ /* 0x000fe4000f8e00ff */
[----:B------:R-:W-:Y:S02]  /*ca60*/  IMAD.MOV.U32 R8, RZ, RZ, 0x70 ;  /* 0x00000070ff087424 */ /* 0x000fe400078e00ff */
[----:B------:R-:W-:Y:S02]  /*ca70*/  IMAD.MOV.U32 R12, RZ, RZ, 0x1 ;  /* 0x00000001ff0c7424 */ /* 0x000fe400078e00ff */
[----:B------:R-:W-:-:S07]  /*ca80*/  IMAD.MOV.U32 R13, RZ, RZ, RZ ;  /* 0x000000ffff0d7224 */ /* 0x000fce00078e00ff */
[----:B------:R-:W-:-:S07]  /*ca90*/  LEPC R20, `(.L_x_48) ;  /* 0x000000001014794e */ /* 0x000fce0000000000 */
[----:B-1234-:R-:W-:Y:S05]  /*caa0*/  CALL.ABS.NOINC R2 ;  /* 0x0000000002007343 */ /* 0x01efea0003c00000 */
.L_x_48:
[----:B------:R-:W4:Y:S01]  /*cab0*/  LDL.LU R4, [R1+0x14] ;  /* 0x0000140001047983 */ /* 0x000f220000300800 */
[----:B-1----:R-:W-:Y:S01]  /*cac0*/  SHF.R.S32.HI R0, RZ, 0x1f, R16 ;  /* 0x0000001fff007819 */ /* 0x002fe20000011410 */
[----:B------:R-:W-:Y:S01]  /*cad0*/  ULDC.64 UR4, c[0x0][0x2d8] ;  /* 0x0000b60000047ab9 */ /* 0x000fe20000000a00 */
[----:B0-----:R-:W0:Y:S01]  /*cae0*/  LDC R8, c[0x0][0x448] ;  /* 0x00011200ff087b82 */ /* 0x001e220000000800 */
[----:B------:R-:W2:Y:S01]  /*caf0*/  LDL.LU R7, [R1+0x20] ;  /* 0x0000200001077983 */ /* 0x000ea20000300800 */
[----:B------:R-:W-:-:S03]  /*cb00*/  ULDC.64 UR6, c[0x0][0x280] ;  /* 0x0000a00000067ab9 */ /* 0x000fc60000000a00 */
[----:B------:R-:W3:Y:S01]  /*cb10*/  LDL R5, [R1+0x24] ;  /* 0x0000240001057983 */ /* 0x000ee20000100800 */
[----:B------:R-:W-:Y:S02]  /*cb20*/  IMAD R0, R0, UR4, RZ ;  /* 0x0000000400007c24 */ /* 0x000fe4000f8e02ff */
[C---:B------:R-:W-:Y:S01]  /*cb30*/  IMAD.WIDE.U32 R2, R16.reuse, UR4, RZ ;  /* 0x0000000410027c25 */ /* 0x040fe2000f8e00ff */
[----:B------:R-:W1:Y:S03]  /*cb40*/  S2R R10, SR_TID.X ;  /* 0x00000000000a7919 */ /* 0x000e660000002100 */
[----:B------:R-:W-:Y:S01]  /*cb50*/  IMAD R0, R16, UR5, R0 ;  /* 0x0000000510007c24 */ /* 0x000fe2000f8e0200 */
[----:B------:R-:W-:-:S03]  /*cb60*/  ULDC.64 UR4, c[0x0][0x2e0] ;  /* 0x0000b80000047ab9 */ /* 0x000fc60000000a00 */
[----:B------:R-:W-:Y:S01]  /*cb70*/  IMAD.IADD R3, R3, 0x1, R0 ;  /* 0x0000000103037824 */ /* 0x000fe200078e0200 */
[----:B0-----:R-:W-:-:S13]  /*cb80*/  ISETP.NE.AND P0, PT, R8, 0x1, PT ;  /* 0x000000010800780c */ /* 0x001fda0003f05270 */
[----:B------:R-:W0:Y:S01]  /*cb90*/  @P0 LDC R6, c[0x0][0x44c] ;  /* 0x00011300ff060b82 */ /* 0x000e220000000800 */
[----:B-1----:R-:W-:-:S05]  /*cba0*/  IMAD.SHL.U32 R10, R10, 0x8, RZ ;  /* 0x000000080a0a7824 */ /* 0x002fca00078e00ff */
[----:B------:R-:W-:-:S04]  /*cbb0*/  LOP3.LUT R10, R10, 0x38, RZ, 0xc0, !PT ;  /* 0x000000380a0a7812 */ /* 0x000fc800078ec0ff */
[C---:B------:R-:W-:Y:S02]  /*cbc0*/  LOP3.LUT R11, R10.reuse, 0x40, RZ, 0xfc, !PT ;  /* 0x000000400a0b7812 */ /* 0x040fe400078efcff */
[----:B------:R-:W-:Y:S02]  /*cbd0*/  LOP3.LUT R10, R10, 0x80, RZ, 0xfc, !PT ;  /* 0x000000800a0a7812 */ /* 0x000fe400078efcff */
[----:B----4-:R-:W-:Y:S01]  /*cbe0*/  SHF.R.S32.HI R0, RZ, 0x1f, R4 ;  /* 0x0000001fff007819 */ /* 0x010fe20000011404 */
[----:B------:R-:W-:-:S04]  /*cbf0*/  IMAD.WIDE.U32 R2, R4, UR4, R2 ;  /* 0x0000000404027c25 */ /* 0x000fc8000f8e0002 */
[----:B------:R-:W-:Y:S01]  /*cc00*/  IMAD R0, R0, UR4, RZ ;  /* 0x0000000400007c24 */ /* 0x000fe2000f8e02ff */
[----:B------:R-:W-:-:S03]  /*cc10*/  ULDC UR4, c[0x0][0xc38] ;  /* 0x00030e0000047ab9 */ /* 0x000fc60000000800 */
[----:B------:R-:W-:Y:S02]  /*cc20*/  IMAD R0, R4, UR5, R0 ;  /* 0x0000000504007c24 */ /* 0x000fe4000f8e0200 */
[----:B------:R-:W1:Y:S02]  /*cc30*/  S2R R4, SR_TID.X ;  /* 0x0000000000047919 */ /* 0x000e640000002100 */
[----:B------:R-:W-:Y:S02]  /*cc40*/  IMAD.IADD R3, R3, 0x1, R0 ;  /* 0x0000000103037824 */ /* 0x000fe400078e0200 */
[----:B--2---:R-:W-:Y:S02]  /*cc50*/  IMAD.MOV R0, RZ, RZ, -R7 ;  /* 0x000000ffff007224 */ /* 0x004fe400078e0a07 */
[----:B------:R-:W2:Y:S02]  /*cc60*/  @P0 LDC R7, c[0x0][0x450] ;  /* 0x00011400ff070b82 */ /* 0x000ea40000000800 */
[----:B---3--:R-:W-:Y:S01]  /*cc70*/  IMAD R0, R0, UR4, R5 ;  /* 0x0000000400007c24 */ /* 0x008fe2000f8e0205 */
[----:B------:R-:W-:-:S03]  /*cc80*/  ULDC.64 UR4, c[0x0][0x2d0] ;  /* 0x0000b40000047ab9 */ /* 0x000fc60000000a00 */
[----:B------:R-:W-:Y:S01]  /*cc90*/  IMAD.SHL.U32 R5, R0, 0x80, RZ ;  /* 0x0000008000057824 */ /* 0x000fe200078e00ff */
[----:B-1----:R-:W-:-:S04]  /*cca0*/  LOP3.LUT R4, R4, 0x7f, RZ, 0xc0, !PT ;  /* 0x0000007f04047812 */ /* 0x002fc800078ec0ff */
[----:B------:R-:W-:Y:S02]  /*ccb0*/  SHF.R.U32.HI R9, RZ, 0x3, R4 ;  /* 0x00000003ff097819 */ /* 0x000fe40000011604 */
[----:B------:R-:W1:Y:S02]  /*ccc0*/  S2R R4, SR_TID.X ;  /* 0x0000000000047919 */ /* 0x000e640000002100 */
[----:B-1----:R-:W-:-:S05]  /*ccd0*/  IMAD.SHL.U32 R4, R4, 0x10, RZ ;  /* 0x0000001004047824 */ /* 0x002fca00078e00ff */
[----:B------:R-:W-:Y:S02]  /*cce0*/  LOP3.LUT R4, R9, 0x70, R4, 0xf8, !PT ;  /* 0x0000007009047812 */ /* 0x000fe400078ef804 */
[----:B------:R-:W1:Y:S02]  /*ccf0*/  S2R R9, SR_TID.X ;  /* 0x0000000000097919 */ /* 0x000e640000002100 */
[----:B------:R-:W-:-:S04]  /*cd00*/  LOP3.LUT R0, R4, R5, RZ, 0xfc, !PT ;  /* 0x0000000504007212 */ /* 0x000fc800078efcff */
[----:B------:R-:W-:Y:S01]  /*cd10*/  MOV R4, R0 ;  /* 0x0000000000047202 */ /* 0x000fe20000000f00 */
[----:B0-----:R-:W-:-:S05]  /*cd20*/  @P0 IMAD.HI.U32 R6, R0, R6, RZ ;  /* 0x0000000600060227 */ /* 0x001fca00078e00ff */
[----:B--2---:R-:W-:-:S05]  /*cd30*/  @P0 SHF.R.U32.HI R4, RZ, R7, R6 ;  /* 0x00000007ff040219 */ /* 0x004fca0000011606 */
[----:B------:R-:W-:Y:S02]  /*cd40*/  IMAD.MOV R6, RZ, RZ, -R4 ;  /* 0x000000ffff067224 */ /* 0x000fe400078e0a04 */
[----:B------:R-:W-:-:S04]  /*cd50*/  IMAD.WIDE.U32 R2, R4, UR4, R2 ;  /* 0x0000000404027c25 */ /* 0x000fc8000f8e0002 */
[----:B------:R-:W-:Y:S01]  /*cd60*/  IMAD R0, R8, R6, R0 ;  /* 0x0000000608007224 */ /* 0x000fe200078e0200 */
[----:B------:R-:W-:-:S05]  /*cd70*/  SHF.R.S32.HI R6, RZ, 0x1f, R4 ;  /* 0x0000001fff067819 */ /* 0x000fca0000011404 */
[----:B------:R-:W-:Y:S02]  /*cd80*/  IMAD R6, R6, UR4, RZ ;  /* 0x0000000406067c24 */ /* 0x000fe4000f8e02ff */
[----:B-1----:R-:W-:Y:S02]  /*cd90*/  IMAD.SHL.U32 R9, R9, 0x8, RZ ;  /* 0x0000000809097824 */ /* 0x002fe400078e00ff */
[----:B------:R-:W-:Y:S01]  /*cda0*/  IMAD R6, R4, UR5, R6 ;  /* 0x0000000504067c24 */ /* 0x000fe2000f8e0206 */
[----:B------:R-:W-:Y:S01]  /*cdb0*/  SHF.R.S32.HI R4, RZ, 0x1f, R0 ;  /* 0x0000001fff047819 */ /* 0x000fe20000011400 */
[----:B------:R-:W-:Y:S01]  /*cdc0*/  ULDC.64 UR4, c[0x0][0x2c8] ;  /* 0x0000b20000047ab9 */ /* 0x000fe20000000a00 */
[----:B------:R-:W-:Y:S01]  /*cdd0*/  LOP3.LUT R9, R9, 0x38, RZ, 0xc0, !PT ;  /* 0x0000003809097812 */ /* 0x000fe200078ec0ff */
[----:B------:R-:W-:Y:S02]  /*cde0*/  IMAD.IADD R3, R3, 0x1, R6 ;  /* 0x0000000103037824 */ /* 0x000fe400078e0206 */
[----:B------:R-:W-:-:S02]  /*cdf0*/  IMAD R4, R4, UR4, RZ ;  /* 0x0000000404047c24 */ /* 0x000fc4000f8e02ff */
[----:B------:R-:W-:Y:S01]  /*ce00*/  IMAD.WIDE.U32 R2, R0, UR4, R2 ;  /* 0x0000000400027c25 */ /* 0x000fe2000f8e0002 */
[----:B------:R-:W-:Y:S02]  /*ce10*/  ULDC UR4, c[0x0][0x2b8] ;  /* 0x0000ae0000047ab9 */ /* 0x000fe40000000800 */
[----:B------:R-:W-:Y:S01]  /*ce20*/  ISETP.GE.AND P2, PT, R10, UR4, PT ;  /* 0x000000040a007c0c */ /* 0x000fe2000bf46270 */
[----:B------:R-:W-:Y:S01]  /*ce30*/  IMAD R4, R0, UR5, R4 ;  /* 0x0000000500047c24 */ /* 0x000fe2000f8e0204 */
[----:B------:R0:W5:Y:S01]  /*ce40*/  LDL R10, [R1+0x10] ;  /* 0x00001000010a7983 */ /* 0x0001620000100800 */
[C---:B------:R-:W-:Y:S02]  /*ce50*/  LEA R0, P3, R2.reuse, UR6, 0x1 ;  /* 0x0000000602007c11 */ /* 0x040fe4000f8608ff */
[----:B------:R-:W-:Y:S01]  /*ce60*/  IMAD.IADD R4, R3, 0x1, R4 ;  /* 0x0000000103047824 */ /* 0x000fe200078e0204 */
[----:B------:R-:W-:Y:S02]  /*ce70*/  ISETP.GE.AND P0, PT, R9, UR4, PT ;  /* 0x0000000409007c0c */ /* 0x000fe4000bf06270 */
[----:B------:R-:W-:Y:S01]  /*ce80*/  ISETP.GE.AND P1, PT, R11, UR4, PT ;  /* 0x000000040b007c0c */ /* 0x000fe2000bf26270 */
[----:B------:R-:W-:Y:S01]  /*ce90*/  UMOV UR4, 0xffffffff ;  /* 0xffffffff00047882 */ /* 0x000fe20000000000 */
[----:B------:R-:W-:-:S02]  /*cea0*/  LEA.HI.X R4, R2, UR7, R4, 0x1, P3 ;  /* 0x0000000702047c11 */ /* 0x000fc400098f0c04 */
[----:B0-----:R-:W-:Y:S09]  /*ceb0*/  BRA.DIV UR4, `(.L_x_49) ;  /* 0x0000003604bc7947 */ /* 0x001ff2000b800000 */
[----:B------:R-:W0:Y:S01]  /*cec0*/  S2R R6, SR_TID.X ;  /* 0x0000000000067919 */ /* 0x000e220000002100 */
[----:B------:R-:W-:Y:S01]  /*ced0*/  ULDC UR4, c[0x0][0x288] ;  /* 0x0000a20000047ab9 */ /* 0x000fe20000000800 */
[----:B------:R-:W-:Y:S01]  /*cee0*/  ULDC.64 UR6, c[0x0][0x208] ;  /* 0x0000820000067ab9 */ /* 0x000fe20000000a00 */
[----:B------:R-:W-:Y:S01]  /*cef0*/  IMAD R3, R8, UR4, RZ ;  /* 0x0000000408037c24 */ /* 0x000fe2000f8e02ff */
[----:B------:R-:W1:Y:S01]  /*cf00*/  S2R R11, SR_TID.X ;  /* 0x00000000000b7919 */ /* 0x000e620000002100 */
[----:B------:R-:W2:Y:S04]  /*cf10*/  SHFL.IDX PT, R7, R0, RZ, 0x181f ;  /* 0x00181fff00077589 */ /* 0x000ea800000e0000 */
[----:B------:R-:W-:Y:S01]  /*cf20*/  SHFL.IDX PT, R8, R0, 0x1, 0x181f ;  /* 0x00381f0000087f89 */ /* 0x000fe200000e0000 */
[----:B0-----:R-:W-:-:S04]  /*cf30*/  LOP3.LUT R6, R6, 0x7f, RZ, 0xc0, !PT ;  /* 0x0000007f06067812 */ /* 0x001fc800078ec0ff */
[----:B------:R-:W-:Y:S01]  /*cf40*/  SHF.R.U32.HI R6, RZ, 0x3, R6 ;  /* 0x00000003ff067819 */ /* 0x000fe20000011606 */
[----:B-1----:R-:W-:-:S04]  /*cf50*/  IMAD.SHL.U32 R11, R11, 0x8, RZ ;  /* 0x000000080b0b7824 */ /* 0x002fc800078e00ff */
[----:B------:R-:W-:Y:S01]  /*cf60*/  IMAD.IADD R2, R6, 0x1, R5 ;  /* 0x0000000106027824 */ /* 0x000fe200078e0205 */
[----:B------:R-:W-:Y:S01]  /*cf70*/  LOP3.LUT R11, R11, 0x38, RZ, 0xc0, !PT ;  /* 0x000000380b0b7812 */ /* 0x000fe200078ec0ff */
[----:B------:R-:W0:Y:S02]  /*cf80*/  SHFL.IDX PT, R6, R4, RZ, 0x181f ;  /* 0x00181fff04067589 */ /* 0x000e2400000e0000 */
[C---:B------:R-:W-:Y:S01]  /*cf90*/  VIADD R5, R2.reuse, 0x10 ;  /* 0x0000001002057836 */ /* 0x040fe20000000000 */
[----:B------:R-:W-:-:S04]  /*cfa0*/  ISETP.GE.AND P4, PT, R2, R3, PT ;  /* 0x000000030200720c */ /* 0x000fc80003f86270 */
[----:B------:R-:W-:Y:S02]  /*cfb0*/  ISETP.GE.AND P3, PT, R5, R3, PT ;  /* 0x000000030500720c */ /* 0x000fe40003f66270 */
[----:B------:R-:W1:Y:S07]  /*cfc0*/  SHFL.IDX PT, R5, R4, 0x1, 0x181f ;  /* 0x00381f0004057f89 */ /* 0x000e6e00000e0000 */
[----:B--2---:R-:W-:-:S05]  /*cfd0*/  @!P4 LEA R7, P5, R11, R7, 0x1 ;  /* 0x000000070b07c211 */ /* 0x004fca00078a08ff */
[----:B0-----:R-:W-:Y:S01]  /*cfe0*/  @!P4 IMAD.X R6, RZ, RZ, R6, P5 ;  /* 0x000000ffff06c224 */ /* 0x001fe200028e0606 */
[----:B------:R-:W-:-:S04]  /*cff0*/  @!P3 LEA R8, P5, R11, R8, 0x1 ;  /* 0x000000080b08b211 */ /* 0x000fc800078a08ff */
[----:B------:R-:W-:-:S04]  /*d000*/  @!P4 LOP3.LUT R7, R7, R6, RZ, 0x3c, !PT ;  /* 0x000000060707c212 */ /* 0x000fc800078e3cff */
[----:B------:R-:W-:Y:S01]  /*d010*/  @!P4 LOP3.LUT R6, R7, R6, RZ, 0x3c, !PT ;  /* 0x000000060706c212 */ /* 0x000fe200078e3cff */
[----:B-1----:R-:W-:-:S03]  /*d020*/  @!P3 IMAD.X R5, RZ, RZ, R5, P5 ;  /* 0x000000ffff05b224 */ /* 0x002fc600028e0605 */
[----:B------:R-:W-:-:S05]  /*d030*/  @!P4 LOP3.LUT R7, R7, R6, RZ, 0x3c, !PT ;  /* 0x000000060707c212 */ /* 0x000fca00078e3cff */
[----:B-----5:R-:W-:Y:S04]  /*d040*/  @!P4 LDGSTS.E.BYPASS.LTC128B.128 [R10+0x15400], desc[UR6][R6.64], !P0 ;  /* 0x15400000060acfae */ /* 0x020fe8000c101d46 */
[----:B------:R-:W-:Y:S04]  /*d050*/  @!P4 LDGSTS.E.BYPASS.LTC128B.128 [R10+0x19400], desc[UR6][R6.64+0x80], !P1 ;  /* 0x19400080060acfae */ /* 0x000fe8000c901d46 */
[----:B------:R0:W-:Y:S02]  /*d060*/  @!P4 LDGSTS.E.BYPASS.LTC128B.128 [R10+0x1d400], desc[UR6][R6.64+0x100], !P2 ;  /* 0x1d400100060acfae */ /* 0x0001e4000d101d46 */
[----:B0-----:R-:W-:-:S02]  /*d070*/  @!P3 IMAD.MOV.U32 R6, RZ, RZ, R8 ;  /* 0x000000ffff06b224 */ /* 0x001fc400078e0008 */
[----:B------:R-:W-:Y:S01]  /*d080*/  @!P3 IMAD.MOV.U32 R7, RZ, RZ, R5 ;  /* 0x000000ffff07b224 */ /* 0x000fe200078e0005 */
[----:B------:R-:W0:Y:S01]  /*d090*/  SHFL.IDX PT, R8, R0, 0x2, 0x181f ;  /* 0x00581f0000087f89 */ /* 0x000e2200000e0000 */
[----:B------:R-:W-:-:S03]  /*d0a0*/  VIADD R5, R2, 0x20 ;  /* 0x0000002002057836 */ /* 0x000fc60000000000 */
[----:B------:R-:W-:Y:S04]  /*d0b0*/  @!P3 LDGSTS.E.BYPASS.LTC128B.128 [R10+0x15c00], desc[UR6][R6.64], !P0 ;  /* 0x15c00000060abfae */ /* 0x000fe8000c101d46 */
[----:B------:R-:W-:Y:S04]  /*d0c0*/  @!P3 LDGSTS.E.BYPASS.LTC128B.128 [R10+0x19c00], desc[UR6][R6.64+0x80], !P1 ;  /* 0x19c00080060abfae */ /* 0x000fe8000c901d46 */
[----:B------:R1:W-:Y:S01]  /*d0d0*/  @!P3 LDGSTS.E.BYPASS.LTC128B.128 [R10+0x1dc00], desc[UR6][R6.64+0x100], !P2 ;  /* 0x1dc00100060abfae */ /* 0x0003e2000d101d46 */
[----:B------:R-:W-:-:S03]  /*d0e0*/  ISETP.GE.AND P3, PT, R5, R3, PT ;  /* 0x000000030500720c */ /* 0x000fc60003f66270 */
[----:B------:R-:W2:Y:S10]  /*d0f0*/  SHFL.IDX PT, R5, R4, 0x2, 0x181f ;  /* 0x00581f0004057f89 */ /* 0x000eb400000e0000 */
[----:B0-----:R-:W-:-:S05]  /*d100*/  @!P3 LEA R8, P4, R11, R8, 0x1 ;  /* 0x000000080b08b211 */ /* 0x001fca00078808ff */
[----:B-1----:R-:W-:Y:S02]  /*d110*/  @!P3 IMAD.MOV.U32 R6, RZ, RZ, R8 ;  /* 0x000000ffff06b224 */ /* 0x002fe400078e0008 */
[----:B--2---:R-:W-:Y:S02]  /*d120*/  @!P3 IMAD.X R9, RZ, RZ, R5, P4 ;  /* 0x000000ffff09b224 */ /* 0x004fe400020e0605 */
[----:B------:R-:W-:Y:S02]  /*d130*/  VIADD R5, R2, 0x30 ;  /* 0x0000003002057836 */ /* 0x000fe40000000000 */
[----:B------:R-:W-:-:S05]  /*d140*/  @!P3 IMAD.MOV.U32 R7, RZ, RZ, R9 ;  /* 0x000000ffff07b224 */ /* 0x000fca00078e0009 */
[----:B------:R-:W-:Y:S04]  /*d150*/  @!P3 LDGSTS.E.BYPASS.LTC128B.128 [R10+0x16400], desc[UR6][R6.64], !P0 ;  /* 0x16400000060abfae */ /* 0x000fe8000c101d46 */
[----:B------:R-:W-:Y:S04]  /*d160*/  @!P3 LDGSTS.E.BYPASS.LTC128B.128 [R10+0x1a400], desc[UR6][R6.64+0x80], !P1 ;  /* 0x1a400080060abfae */ /* 0x000fe8000c901d46 */
[----:B------:R0:W-:Y:S01]  /*d170*/  @!P3 LDGSTS.E.BYPASS.LTC128B.128 [R10+0x1e400], desc[UR6][R6.64+0x100], !P2 ;  /* 0x1e400100060abfae */ /* 0x0001e2000d101d46 */
[----:B------:R-:W-:-:S03]  /*d180*/  ISETP.GE.AND P3, PT, R5, R3, PT ;  /* 0x000000030500720c */ /* 0x000fc60003f66270 */
[----:B------:R-:W-:Y:S04]  /*d190*/  SHFL.IDX PT, R5, R4, 0x3, 0x181f ;  /* 0x00781f0004057f89 */ /* 0x000fe800000e0000 */
[----:B0-----:R-:W0:Y:S06]  /*d1a0*/  SHFL.IDX PT, R6, R0, 0x3, 0x181f ;  /* 0x00781f0000067f89 */ /* 0x001e2c00000e0000 */
[----:B0-----:R-:W-:-:S05]  /*d1b0*/  @!P3 LEA R6, P4, R11, R6, 0x1 ;  /* 0x000000060b06b211 */ /* 0x001fca00078808ff */
[----:B------:R-:W-:-:S04]  /*d1c0*/  @!P3 IMAD.X R5, RZ, RZ, R5, P4 ;  /* 0x000000ffff05b224 */ /* 0x000fc800020e0605 */
[----:B------:R-:W-:Y:S02]  /*d1d0*/  @!P3 IMAD.MOV.U32 R7, RZ, RZ, R5 ;  /* 0x000000ffff07b224 */ /* 0x000fe400078e0005 */
[----:B------:R-:W-:-:S03]  /*d1e0*/  VIADD R5, R2, 0x40 ;  /* 0x0000004002057836 */ /* 0x000fc60000000000 */
        /* <DEDUP_REMOVED lines=20> */
[----:B------:R-:W-:Y:S02]  /*d330*/  @!P3 LDGSTS.E.BYPASS.LTC128B.128 [R10+0x17c00], desc[UR6][R6.64], !P0 ;  /* 0x17c00000060abfae */ /* 0x000fe4000c101d46 */
[----:B------:R-:W-:Y:S02]  /*d340*/  ISETP.GE.AND P4, PT, R5, R3, PT ;  /* 0x000000030500720c */ /* 0x000fe40003f86270 */
[----:B------:R-:W-:Y:S04]  /*d350*/  @!P3 LDGSTS.E.BYPASS.LTC128B.128 [R10+0x1bc00], desc[UR6][R6.64+0x80], !P1 ;  /* 0x1bc00080060abfae */ /* 0x000fe8000c901d46 */
[----:B------:R0:W-:Y:S04]  /*d360*/  @!P3 LDGSTS.E.BYPASS.LTC128B.128 [R10+0x1fc00], desc[UR6][R6.64+0x100], !P2 ;  /* 0x1fc00100060abfae */ /* 0x0001e8000d101d46 */
[----:B------:R-:W-:Y:S04]  /*d370*/  SHFL.IDX PT, R5, R4, 0x6, 0x181f ;  /* 0x00d81f0004057f89 */ /* 0x000fe800000e0000 */
[----:B------:R-:W-:Y:S04]  /*d380*/  SHFL.IDX PT, R4, R4, 0x7, 0x181f ;  /* 0x00f81f0004047f89 */ /* 0x000fe800000e0000 */
[----:B0-----:R-:W0:Y:S04]  /*d390*/  SHFL.IDX PT, R6, R0, 0x6, 0x181f ;  /* 0x00d81f0000067f89 */ /* 0x001e2800000e0000 */
[----:B------:R-:W1:Y:S01]  /*d3a0*/  SHFL.IDX PT, R0, R0, 0x7, 0x181f ;  /* 0x00f81f0000007f89 */ /* 0x000e6200000e0000 */
[----:B0-----:R-:W-:-:S05]  /*d3b0*/  @!P4 LEA R6, P3, R11, R6, 0x1 ;  /* 0x000000060b06c211 */ /* 0x001fca00078608ff */
[----:B------:R-:W-:-:S04]  /*d3c0*/  @!P4 IMAD.X R5, RZ, RZ, R5, P3 ;  /* 0x000000ffff05c224 */ /* 0x000fc800018e0605 */
[----:B------:R-:W-:-:S05]  /*d3d0*/  @!P4 IMAD.MOV.U32 R7, RZ, RZ, R5 ;  /* 0x000000ffff07c224 */ /* 0x000fca00078e0005 */
[----:B------:R0:W-:Y:S04]  /*d3e0*/  @!P4 LDGSTS.E.BYPASS.LTC128B.128 [R10+0x18400], desc[UR6][R6.64], !P0 ;  /* 0x18400000060acfae */ /* 0x0001e8000c101d46 */
[----:B------:R0:W-:Y:S04]  /*d3f0*/  @!P4 LDGSTS.E.BYPASS.LTC128B.128 [R10+0x1c400], desc[UR6][R6.64+0x80], !P1 ;  /* 0x1c400080060acfae */ /* 0x0001e8000c901d46 */
[----:B-1----:R0:W-:Y:S02]  /*d400*/  @!P4 LDGSTS.E.BYPASS.LTC128B.128 [R10+0x20400], desc[UR6][R6.64+0x100], !P2 ;  /* 0x20400100060acfae */ /* 0x0021e4000d101d46 */
.L_x_155:
[----:B------:R-:W-:Y:S01]  /*d410*/  VIADD R2, R2, 0x70 ;  /* 0x0000007002027836 */ /* 0x000fe20000000000 */
[----:B------:R-:W-:Y:S04]  /*d420*/  BSSY B0, `(.L_x_50) ;  /* 0x000000f000007945 */ /* 0x000fe80003800000 */
[----:B------:R-:W-:-:S13]  /*d430*/  ISETP.GE.AND P3, PT, R2, R3, PT ;  /* 0x000000030200720c */ /* 0x000fda0003f66270 */
[----:B------:R-:W-:Y:S05]  /*d440*/  @P3 BRA `(.L_x_51) ;  /* 0x0000000000303947 */ /* 0x000fea0003800000 */
[----:B------:R-:W1:Y:S01]  /*d450*/  S2R R5, SR_TID.X ;  /* 0x0000000000057919 */ /* 0x000e620000002100 */
[----:B------:R-:W-:Y:S01]  /*d460*/  ULDC.64 UR4, c[0x0][0x208] ;  /* 0x0000820000047ab9 */ /* 0x000fe20000000a00 */
[----:B-1----:R-:W-:-:S04]  /*d470*/  SHF.L.U32 R5, R5, 0x3, RZ ;  /* 0x0000000305057819 */ /* 0x002fc800000006ff */
[----:B------:R-:W-:-:S04]  /*d480*/  LOP3.LUT R5, R5, 0x38, RZ, 0xc0, !PT ;  /* 0x0000003805057812 */ /* 0x000fc800078ec0ff */
[----:B------:R-:W-:-:S05]  /*d490*/  LEA R2, P3, R5, R0, 0x1 ;  /* 0x0000000005027211 */ /* 0x000fca00078608ff */
[----:B------:R-:W-:-:S05]  /*d4a0*/  IMAD.X R3, RZ, RZ, R4, P3 ;  /* 0x000000ffff037224 */ /* 0x000fca00018e0604 */
[----:B------:R-:W-:Y:S01]  /*d4b0*/  @!PT LDS RZ, [RZ] ;  /* 0x00000000fffff984 */ /* 0x000fe20000000800 */
[----:B------:R-:W-:Y:S01]  /*d4c0*/  @!PT LDS RZ, [RZ] ;  /* 0x00000000fffff984 */ /* 0x000fe20000000800 */
[----:B------:R-:W-:Y:S01]  /*d4d0*/  @!PT LDS RZ, [RZ] ;  /* 0x00000000fffff984 */ /* 0x000fe20000000800 */
[----:B------:R1:W-:Y:S04]  /*d4e0*/  LDGSTS.E.BYPASS.LTC128B.128 [R10+0x18c00], desc[UR4][R2.64], !P0 ;  /* 0x18c00000020a7fae */ /* 0x0003e8000c101d44 */
[----:B------:R1:W-:Y:S04]  /*d4f0*/  LDGSTS.E.BYPASS.LTC128B.128 [R10+0x1cc00], desc[UR4][R2.64+0x80], !P1 ;  /* 0x1cc00080020a7fae */ /* 0x0003e8000c901d44 */
[----:B------:R1:W-:Y:S02]  /*d500*/  LDGSTS.E.BYPASS.LTC128B.128 [R10+0x20c00], desc[UR4][R2.64+0x100], !P2 ;  /* 0x20c00100020a7fae */ /* 0x0003e4000d101d44 */
.L_x_51:
[----:B------:R-:W-:Y:S05]  /*d510*/  BSYNC B0 ;  /* 0x0000000000007941 */ /* 0x000fea0003800000 */
.L_x_50:
[----:B-1----:R-:W2:Y:S01]  /*d520*/  LDL R2, [R1+0x2c] ;  /* 0x00002c0001027983 */ /* 0x002ea20000100800 */
[----:B------:R-:W-:Y:S01]  /*d530*/  NOP ;  /* 0x0000000000007918 */ /* 0x000fe20000000000 */
[----:B------:R-:W-:Y:S02]  /*d540*/  SYNCS.ARRIVE.TRANS64.RED.A0T1 RZ, [UR36+0x36800], RZ ;  /* 0x036800ffffff79a7 */ /* 0x000fe40008200424 */
[----:B------:R-:W-:Y:S01]  /*d550*/  ARRIVES.LDGSTSBAR.64.TRANSCNT [UR36+0x36800] ;  /* 0x03680000ff0079b0 */ /* 0x000fe20008000aa4 */
[----:B--2---:R-:W-:-:S04]  /*d560*/  LOP3.LUT R0, R2, 0x1, RZ, 0xc, !PT ;  /* 0x0000000102007812 */ /* 0x004fc800078e0cff */
[----:B------:R-:W-:Y:S01]  /*d570*/  SHF.L.U32 R0, R0, 0x1f, RZ ;  /* 0x0000001f00007819 */ /* 0x000fe200000006ff */
[----:B------:R-:W-:Y:S01]  /*d580*/  NOP ;  /* 0x0000000000007918 */ /* 0x000fe20000000000 */
[----:B------:R-:W2:Y:S01]  /*d590*/  LDL.LU R2, [R1+0x28] ;  /* 0x0000280001027983 */ /* 0x000ea20000300800 */
[----:B------:R-:W-:Y:S01]  /*d5a0*/  SYNCS.ARRIVE.TRANS64.A1T0 RZ, [UR36+0x36800], RZ ;  /* 0x036800ffffff79a7 */ /* 0x000fe20008100024 */
[----:B------:R-:W-:Y:S01]  /*d5b0*/  BSSY B0, `(.L_x_52) ;  /* 0x0000005000007945 */ /* 0x000fe20003800000 */
[----:B------:R-:W-:Y:S01]  /*d5c0*/  IMAD.U32 R9, RZ, RZ, UR36 ;  /* 0x00000024ff097e24 */ /* 0x000fe2000f8e00ff */
[----:B------:R-:W1:Y:S01]  /*d5d0*/  SYNCS.PHASECHK.TRANS64.TRYWAIT P0, [UR36+0x36820], R0 ;  /* 0x03682000ff0075a7 */ /* 0x000e620008000164 */
[----:B--2---:R-:W-:Y:S01]  /*d5e0*/  ISETP.GE.AND P1, PT, R2, 0x71, PT ;  /* 0x000000710200780c */ /* 0x004fe20003f26270 */
[----:B-1----:R-:W-:-:S12]  /*d5f0*/  @!P0 BRA `(.L_x_53) ;  /* 0x0000003800d88947 */ /* 0x002fd80003800000 */
.L_x_156:
[----:B------:R-:W-:Y:S05]  /*d600*/  BSYNC B0 ;  /* 0x0000000000007941 */ /* 0x000fea0003800000 */
.L_x_52:
[----:B------:R-:W-:Y:S01]  /*d610*/  VIADD R11, R9, 0x36800 ;  /* 0x00036800090b7836 */ /* 0x000fe20000000000 */
[----:B------:R-:W-:Y:S06]  /*d620*/  @!P1 BRA `(.L_x_54) ;  /* 0x0000002000bc9947 */ /* 0x000fec0003800000 */
[----:B------:R-:W2:Y:S01]  /*d630*/  LDL R2, [R1+0x1c] ;  /* 0x00001c0001027983 */ /* 0x000ea20000100800 */
[----:B-1----:R-:W-:Y:S02]  /*d640*/  IMAD.MOV.U32 R0, RZ, RZ, 0x1 ;  /* 0x00000001ff007424 */ /* 0x002fe400078e00ff */
[----:B--2---:R-:W-:-:S05]  /*d650*/  IMAD.MOV R8, RZ, RZ, -R2 ;  /* 0x000000ffff087224 */ /* 0x004fca00078e0a02 */
[----:B------:R-:W-:-:S05]  /*d660*/  VIADDMNMX R8, R8, R0, 0xffffffff, !PT ;  /* 0xffffffff08087446 */ /* 0x000fca0007800100 */
[----:B------:R-:W-:-:S05]  /*d670*/  IMAD.IADD R0, R2, 0x1, R8 ;  /* 0x0000000102007824 */ /* 0x000fca00078e0208 */
[----:B------:R-:W-:-:S04]  /*d680*/  LOP3.LUT R0, R0, 0x1, RZ, 0xc0, !PT ;  /* 0x0000000100007812 */ /* 0x000fc800078ec0ff */
[----:B------:R-:W-:Y:S01]  /*d690*/  ISETP.NE.U32.AND P0, PT, R0, 0x1, PT ;  /* 0x000000010000780c */ /* 0x000fe20003f05070 */
[----:B------:R-:W-:-:S12]  /*d6a0*/  VIADD R0, R2, 0xfffffffe ;  /* 0xfffffffe02007836 */ /* 0x000fd80000000000 */
[----:B------:R-:W-:Y:S05]  /*d6b0*/  @P0 BRA `(.L_x_55) ;  /* 0x0000000800e00947 */ /* 0x000fea0003800000 */
[----:B------:R-:W2:Y:S01]  /*d6c0*/  LDL R2, [R1+0x4] ;  /* 0x0000040001027983 */ /* 0x000ea20000100800 */
[----:B------:R-:W-:Y:S01]  /*d6d0*/  LOP3.LUT P2, RZ, R19, 0x2, RZ, 0xc0, !PT ;  /* 0x0000000213ff7812 */ /* 0x000fe2000784c0ff */
[----:B------:R-:W-:Y:S01]  /*d6e0*/  VIADD R4, R18, 0x1 ;  /* 0x0000000112047836 */ /* 0x000fe20000000000 */
[----:B------:R-:W-:Y:S04]  /*d6f0*/  BSSY B0, `(.L_x_56) ;  /* 0x00000b0000007945 */ /* 0x000fe80003800000 */
[----:B------:R-:W-:-:S04]  /*d700*/  ISETP.NE.AND P0, PT, R4, 0x2, PT ;  /* 0x000000020400780c */ /* 0x000fc80003f05270 */
[----:B0-----:R-:W-:Y:S02]  /*d710*/  SEL R10, RZ, 0x1, P0 ;  /* 0x00000001ff0a7807 */ /* 0x001fe40000000000 */
[----:B------:R-:W-:Y:S02]  /*d720*/  SEL R4, R4, RZ, P0 ;  /* 0x000000ff04047207 */ /* 0x000fe40000000000 */
[----:B--2---:R-:W-:Y:S01]  /*d730*/  LOP3.LUT R10, R2, R10, RZ, 0x3c, !PT ;  /* 0x0000000a020a7212 */ /* 0x004fe200078e3cff */
[----:B------:R-:W-:Y:S06]  /*d740*/  @!P2 BRA `(.L_x_57) ;  /* 0x0000000800a8a947 */ /* 0x000fec0003800000 */
[----:B------:R-:W-:Y:S01]  /*d750*/  LOP3.LUT P2, RZ, R19, 0x1, RZ, 0xc0, !PT ;  /* 0x0000000113ff7812 */ /* 0x000fe2000784c0ff */
[----:B------:R-:W-:-:S12]  /*d760*/  IMAD.MOV.U32 R6, RZ, RZ, R17 ;  /* 0x000000ffff067224 */ /* 0x000fd800078e0011 */
[----:B------:R-:W-:Y:S05]  /*d770*/  @!P2 BRA `(.L_x_58) ;  /* 0x000000000054a947 */ /* 0x000fea0003800000 */
[----:B------:R-:W2:Y:S01]  /*d780*/  LDL R12, [R1+0xc] ;  /* 0x00000c00010c7983 */ /* 0x000ea20000100800 */
[----:B------:R-:W0:Y:S01]  /*d790*/  LDC R6, c[0x0][0x43c] ;  /* 0x00010f00ff067b82 */ /* 0x000e220000000800 */
[----:B------:R-:W-:Y:S02]  /*d7a0*/  ULDC.64 UR4, c[0x0][0x428] ;  /* 0x00010a0000047ab9 */ /* 0x000fe40000000a00 */
[----:B------:R-:W3:Y:S01]  /*d7b0*/  LDL R7, [R1] ;  /* 0x0000000001077983 */ /* 0x000ee20000100800 */
[----:B------:R-:W-:Y:S01]  /*d7c0*/  ULDC.64 UR6, c[0x0][0x208] ;  /* 0x0000820000067ab9 */ /* 0x000fe20000000a00 */
[----:B0-----:R-:W-:-:S13]  /*d7d0*/  ISETP.NE.AND P0, PT, R6, 0x1, PT ;  /* 0x000000010600780c */ /* 0x001fda0003f05270 */
[----:B------:R-:W0:Y:S02]  /*d7e0*/  @P0 LDC.64 R2, c[0x0][0x440] ;  /* 0x00011000ff020b82 */ /* 0x000e240000000a00 */
[----:B0-----:R-:W-:-:S04]  /*d7f0*/  @P0 IMAD.HI.U32 R5, R0, R2, RZ ;  /* 0x0000000200050227 */ /* 0x001fc800078e00ff */
[----:B------:R-:W-:Y:S01]  /*d800*/  IMAD.MOV.U32 R2, RZ, RZ, R0 ;  /* 0x000000ffff027224 */ /* 0x000fe200078e0000 */
[----:B------:R-:W-:-:S05]  /*d810*/  @P0 SHF.R.U32.HI R2, RZ, R3, R5 ;  /* 0x00000003ff020219 */ /* 0x000fca0000011605 */
[----:B------:R-:W-:-:S04]  /*d820*/  IMAD.MOV R3, RZ, RZ, -R2 ;  /* 0x000000ffff037224 */ /* 0x000fc800078e0a02 */
[----:B------:R-:W-:Y:S01]  /*d830*/  IMAD R0, R6, R3, R0 ;  /* 0x0000000306007224 */ /* 0x000fe200078e0200 */
[----:B------:R-:W-:Y:S01]  /*d840*/  SHF.R.S32.HI R3, RZ, 0x1f, R2 ;  /* 0x0000001fff037819 */ /* 0x000fe20000011402 */
[----:B--2---:R-:W-:-:S04]  /*d850*/  IMAD R5, R12, UR4, RZ ;  /* 0x000000040c057c24 */ /* 0x004fc8000f8e02ff */
[C---:B---3--:R-:W-:Y:S02]  /*d860*/  IMAD R5, R7.reuse, UR5, R5 ;  /* 0x0000000507057c24 */ /* 0x048fe4000f8e0205 */
[----:B------:R-:W-:Y:S01]  /*d870*/  IMAD.WIDE.U32 R2, R7, UR4, R2 ;  /* 0x0000000407027c25 */ /* 0x000fe2000f8e0002 */
[----:B------:R-:W-:-:S03]  /*d880*/  ULDC.64 UR4, c[0x0][0x418] ;  /* 0x0001060000047ab9 */ /* 0x000fc60000000a00 */
[----:B------:R-:W-:Y:S01]  /*d890*/  IMAD.IADD R3, R5, 0x1, R3 ;  /* 0x0000000105037824 */ /* 0x000fe200078e0203 */
[----:B------:R-:W-:-:S04]  /*d8a0*/  LEA R6, P0, R2, UR4, 0x2 ;  /* 0x0000000402067c11 */ /* 0x000fc8000f8010ff */
[----:B------:R-:W-:-:S05]  /*d8b0*/  LEA.HI.X R7, R2, UR5, R3, 0x2, P0 ;  /* 0x0000000502077c11 */ /* 0x000fca00080f1403 */
[----:B------:R0:W5:Y:S04]  /*d8c0*/  LDG.E R6, desc[UR6][R6.64] ;  /* 0x0000000606067981 */ /* 0x000168000c1e1900 */
.L_x_58:
[----:B------:R-:W-:Y:S01]  /*d8d0*/  LEA R3, R4, UR36, 0x3 ;  /* 0x0000002404037c11 */ /* 0x000fe2000f8e18ff */
[----:B------:R-:W-:Y:S01]  /*d8e0*/  BSSY B1, `(.L_x_59) ;  /* 0x0000004000017945 */ /* 0x000fe20003800000 */
[----:B------:R-:W-:-:S04]  /*d8f0*/  SHF.L.U32 R2, R10, 0x1f, RZ ;  /* 0x0000001f0a027819 */ /* 0x000fc800000006ff */
[----:B------:R-:W1:Y:S02]  /*d900*/  SYNCS.PHASECHK.TRANS64.TRYWAIT P0, [R3+URZ+0x36840], R2 ;  /* 0x03684002030075a7 */ /* 0x000e64000800017f */
[----:B-1----:R-:W-:Y:S05]  /*d910*/  @!P0 BRA `(.L_x_60) ;  /* 0x0000003800248947 */ /* 0x002fea0003800000 */
.L_x_157:
[----:B------:R-:W-:Y:S05]  /*d920*/  BSYNC B1 ;  /* 0x0000000000017941 */ /* 0x000fea0003800000 */
.L_x_59:
[----:B------:R-:W2:Y:S01]  /*d930*/  S2R R5, SR_TID.X ;  /* 0x0000000000057919 */ /* 0x000ea20000002100 */
[----:B------:R-:W-:Y:S01]  /*d940*/  BSSY B1, `(.L_x_61) ;  /* 0x000000b000017945 */ /* 0x000fe20003800000 */
[----:B--2---:R-:W-:-:S04]  /*d950*/  LOP3.LUT R5, R5, 0x7f, RZ, 0xc0, !PT ;  /* 0x0000007f05057812 */ /* 0x004fc800078ec0ff */
[----:B------:R-:W-:-:S13]  /*d960*/  ISETP.NE.AND P1, PT, R5, RZ, PT ;  /* 0x000000ff0500720c */ /* 0x000fda0003f25270 */
[----:B------:R-:W-:Y:S05]  /*d970*/  @P1 BRA `(.L_x_62) ;  /* 0x00000000001c1947 */ /* 0x000fea0003800000 */
[----:B------:R-:W2:Y:S01]  /*d980*/  S2R R5, SR_TID.X ;  /* 0x0000000000057919 */ /* 0x000ea20000002100 */
[----:B-1----:R-:W-:-:S04]  /*d990*/  IMAD.MOV.U32 R2, RZ, RZ, 0xa800 ;  /* 0x0000a800ff027424 */ /* 0x002fc800078e00ff */
[----:B------:R3:W-:Y:S01]  /*d9a0*/  SYNCS.ARRIVE.TRANS64 RZ, [R3+URZ+0x36830], R2 ;  /* 0x0368300203ff79a7 */ /* 0x0007e2000800003f */
[----:B--2---:R-:W-:-:S04]  /*d9b0*/  LOP3.LUT R5, R5, 0x1f, RZ, 0xc0, !PT ;  /* 0x0000001f05057812 */ /* 0x004fc800078ec0ff */
[----:B------:R-:W-:-:S13]  /*d9c0*/  ISETP.NE.AND P0, PT, R5, RZ, PT ;  /* 0x000000ff0500720c */ /* 0x000fda0003f05270 */
[----:B---3--:R-:W-:Y:S05]  /*d9d0*/  @!P0 BRA `(.L_x_62) ;  /* 0x0000000000048947 */ /* 0x008fea0003800000 */
[----:B------:R-:W-:Y:S01]  /*d9e0*/  BPT.TRAP 0x1 ;  /* 0x000000040000795c */ /* 0x000fe20000300000 */
.L_x_62:
[----:B------:R-:W-:Y:S05]  /*d9f0*/  BSYNC B1 ;  /* 0x0000000000017941 */ /* 0x000fea0003800000 */
.L_x_61:
[----:B------:R-:W-:Y:S01]  /*da00*/  IMAD.MOV.U32 R14, RZ, RZ, RZ ;  /* 0x000000ffff0e7224 */ /* 0x000fe200078e00ff */
[----:B------:R-:W-:Y:S01]  /*da10*/  UIADD3 UR4, UP0, UR38, 0x370, URZ ;  /* 0x0000037026047890 */ /* 0x000fe2000ff1e03f */
[----:B------:R-:W-:Y:S01]  /*da20*/  IMAD R5, R4, 0xa800, R9 ;  /* 0x0000a80004057824 */ /* 0x000fe200078e0209 */
[----:B------:R-:W-:Y:S01]  /*da30*/  PLOP3.LUT P0, PT, PT, PT, PT, 0x80, 0x0 ;  /* 0x000000000000781c */ /* 0x000fe20003f0f070 */
[----:B-1----:R-:W-:Y:S01]  /*da40*/  VIADD R3, R3, 0x36830 ;  /* 0x0003683003037836 */ /* 0x002fe20000000000 */
[----:B------:R-:W-:Y:S01]  /*da50*/  R2UR UR10, R14 ;  /* 0x000000000e0a72ca */ /* 0x000fe200000e0000 */
[----:B------:R-:W-:Y:S01]  /*da60*/  IMAD R2, R0, 0x70, RZ ;  /* 0x0000007000027824 */ /* 0x000fe200078e02ff */
[----:B------:R-:W-:Y:S01]  /*da70*/  UIADD3.X UR5, URZ, UR39, URZ, UP0, !UPT ;  /* 0x000000273f057290 */ /* 0x000fe200087fe43f */
[----:B0-----:R-:W-:Y:S01]  /*da80*/  VIADD R7, R5, 0x21400 ;  /* 0x0002140005077836 */ /* 0x001fe20000000000 */
[----:B------:R-:W-:Y:S01]  /*da90*/  UMOV UR6, 0x0 ;  /* 0x0000000000067882 */ /* 0x000fe20000000000 */
[----:B------:R-:W-:-:S10]  /*daa0*/  UMOV UR7, 0x14f00000 ;  /* 0x14f0000000077882 */ /* 0x000fd40000000000 */
.L_x_63:
[----:B------:R-:W-:-:S13]  /*dab0*/  @P0 ELECT P2, URZ, PT ;  /* 0x00000000003f082f */ /* 0x000fda0003840000 */
[----:B-----5:R-:W-:Y:S02]  /*dac0*/  @P2 R2UR UR13, R6 ;  /* 0x00000000060d22ca */ /* 0x020fe400000e0000 */
[----:B------:R-:W-:Y:S02]  /*dad0*/  @P2 R2UR UR12, R16 ;  /* 0x00000000100c22ca */ /* 0x000fe400000e0000 */
[----:B------:R-:W-:Y:S02]  /*dae0*/  @P2 R2UR UR11, R2 ;  /* 0x00000000020b22ca */ /* 0x000fe400000e0000 */
[----:B------:R-:W-:Y:S02]  /*daf0*/  @P2 R2UR UR9, R3 ;  /* 0x00000000030922ca */ /* 0x000fe400000e0000 */
[----:B------:R-:W-:Y:S02]  /*db00*/  @P2 R2UR UR8, R7 ;  /* 0x00000000070822ca */ /* 0x000fe400000e0000 */
[----:B------:R-:W-:-:S02]  /*db10*/  @P2 PLOP3.LUT P0, PT, P2, PT, PT, 0x8, 0x0 ;  /* 0x000000000000281c */ /* 0x000fc4000170e170 */
[----:B------:R-:W-:-:S09]  /*db20*/  PLOP3.LUT P2, PT, PT, PT, PT, 0x8, 0x0 ;  /* 0x000000000000781c */ /* 0x000fd20003f4e170 */
[----:B------:R0:W-:Y:S02]  /*db30*/  UTMALDG.4D [UR8], [UR4], desc[UR6] ;  /* 0x00000608040075b4 */ /* 0x0001e40008019000 */
[----:B0-----:R-:W-:Y:S05]  /*db40*/  @P0 BRA.U.ANY `(.L_x_63) ;  /* 0xfffffffd00d80947 */ /* 0x001fea000393ffff */
[----:B------:R-:W-:Y:S01]  /*db50*/  IMAD.MOV.U32 R20, RZ, RZ, 0x40 ;  /* 0x00000040ff147424 */ /* 0x000fe200078e00ff */
[----:B------:R-:W-:Y:S01]  /*db60*/  PLOP3.LUT P0, PT, PT, PT, PT, 0x80, 0x0 ;  /* 0x000000000000781c */ /* 0x000fe20003f0f070 */
[----:B------:R-:W-:Y:S01]  /*db70*/  VIADD R7, R5, 0x24c00 ;  /* 0x00024c0005077836 */ /* 0x000fe20000000000 */
[----:B------:R-:W-:Y:S01]  /*db80*/  UMOV UR6, 0x0 ;  /* 0x0000000000067882 */ /* 0x000fe20000000000 */
[----:B------:R-:W-:Y:S01]  /*db90*/  UMOV UR7, 0x14f00000 ;  /* 0x14f0000000077882 */ /* 0x000fe20000000000 */
[----:B------:R-:W-:-:S15]  /*dba0*/  R2UR UR10, R20 ;  /* 0x00000000140a72ca */ /* 0x000fde00000e0000 */
.L_x_64:
[----:B------:R-:W-:-:S13]  /*dbb0*/  @P0 ELECT P2, URZ, PT ;  /* 0x00000000003f082f */ /* 0x000fda0003840000 */
[----:B------:R-:W-:Y:S02]  /*dbc0*/  @P2 R2UR UR13, R6 ;  /* 0x00000000060d22ca */ /* 0x000fe400000e0000 */
        /* <DEDUP_REMOVED lines=14> */
.L_x_65:
        /* <DEDUP_REMOVED lines=10> */
[----:B------:R-:W2:Y:S01]  /*dd50*/  LDL.LU R7, [R1+0x4] ;  /* 0x0000040001077983 */ /* 0x000ea20000300800 */
[----:B------:R-:W-:Y:S01]  /*dd60*/  IMAD R3, R18, 0x8, R11 ;  /* 0x0000000812037824 */ /* 0x000fe200078e020b */
[----:B------:R-:W-:Y:S01]  /*dd70*/  BSSY B1, `(.L_x_66) ;  /* 0x0000004000017945 */ /* 0x000fe20003800000 */
[----:B--2---:R-:W-:-:S04]  /*dd80*/  SHF.L.U32 R2, R7, 0x1f, RZ ;  /* 0x0000001f07027819 */ /* 0x004fc800000006ff */
[----:B------:R-:W0:Y:S02]  /*dd90*/  SYNCS.PHASECHK.TRANS64.TRYWAIT P0, [R3+URZ+0x60], R2 ;  /* 0x00006002030075a7 */ /* 0x000e24000800017f */
[----:B0-----:R-:W-:Y:S05]  /*dda0*/  @!P0 BRA `(.L_x_67) ;  /* 0x0000003400148947 */ /* 0x001fea0003800000 */
.L_x_158:
[----:B------:R-:W-:Y:S05]  /*ddb0*/  BSYNC B1 ;  /* 0x0000000000017941 */ /* 0x000fea0003800000 */
.L_x_66:
[----:B------:R-:W-:Y:S01]  /*ddc0*/  BSSY B1, `(.L_x_68) ;  /* 0x000000c000017945 */ /* 0x000fe20003800000 */
[----:B------:R-:W-:Y:S02]  /*ddd0*/  IMAD.MOV.U32 R12, RZ, RZ, 0x0 ;  /* 0x00000000ff0c7424 */ /* 0x000fe400078e00ff */
[----:B------:R-:W-:Y:S01]  /*dde0*/  IMAD.MOV.U32 R13, RZ, RZ, 0x14f00000 ;  /* 0x14f00000ff0d7424 */ /* 0x000fe200078e00ff */
[----:B------:R-:W-:Y:S06]  /*ddf0*/  @P1 BRA `(.L_x_69) ;  /* 0x0000000000201947 */ /* 0x000fec0003800000 */
[----:B------:R-:W1:Y:S01]  /*de00*/  S2R R5, SR_TID.X ;  /* 0x0000000000057919 */ /* 0x000e620000002100 */
[----:B0-----:R-:W-:Y:S01]  /*de10*/  LEA R2, R18, UR36, 0x3 ;  /* 0x0000002412027c11 */ /* 0x001fe2000f8e18ff */
[----:B------:R-:W-:-:S04]  /*de20*/  IMAD.MOV.U32 R3, RZ, RZ, 0xa800 ;  /* 0x0000a800ff037424 */ /* 0x000fc800078e00ff */
[----:B------:R2:W-:Y:S01]  /*de30*/  SYNCS.ARRIVE.TRANS64 RZ, [R2+URZ+0x36850], R3 ;  /* 0x0368500302ff79a7 */ /* 0x0005e2000800003f */
[----:B-1----:R-:W-:-:S04]  /*de40*/  LOP3.LUT R5, R5, 0x1f, RZ, 0xc0, !PT ;  /* 0x0000001f05057812 */ /* 0x002fc800078ec0ff */
[----:B------:R-:W-:-:S13]  /*de50*/  ISETP.NE.AND P0, PT, R5, RZ, PT ;  /* 0x000000ff0500720c */ /* 0x000fda0003f05270 */
[----:B--2---:R-:W-:Y:S05]  /*de60*/  @!P0 BRA `(.L_x_69) ;  /* 0x0000000000048947 */ /* 0x004fea0003800000 */
[----:B------:R-:W-:Y:S01]  /*de70*/  BPT.TRAP 0x1 ;  /* 0x000000040000795c */ /* 0x000fe20000300000 */
.L_x_69:
[----:B------:R-:W-:Y:S05]  /*de80*/  BSYNC B1 ;  /* 0x0000000000017941 */ /* 0x000fea0003800000 */
.L_x_68:
[----:B------:R-:W2:Y:S01]  /*de90*/  LDL.LU R5, [R1+0x8] ;  /* 0x0000080001057983 */ /* 0x000ea20000300800 */
[----:B------:R-:W-:Y:S01]  /*dea0*/  R2UR UR10, R14 ;  /* 0x000000000e0a72ca */ /* 0x000fe200000e0000 */
[----:B0-----:R-:W-:Y:S01]  /*deb0*/  IMAD R3, R18, 0xa800, R9 ;  /* 0x0000a80012037824 */ /* 0x001fe200078e0209 */
[----:B------:R-:W-:Y:S01]  /*dec0*/  R2UR UR6, R12 ;  /* 0x000000000c0672ca */ /* 0x000fe200000e0000 */
[----:B------:R-:W-:Y:S01]  /*ded0*/  UIADD3 UR4, UP0, UR38, 0x470, URZ ;  /* 0x0000047026047890 */ /* 0x000fe2000ff1e03f */
[----:B------:R-:W-:Y:S01]  /*dee0*/  R2UR UR7, R13 ;  /* 0x000000000d0772ca */ /* 0x000fe200000e0000 */
[----:B------:R-:W-:Y:S01]  /*def0*/  VIADD R7, R3, 0x400 ;  /* 0x0000040003077836 */ /* 0x000fe20000000000 */
[----:B------:R-:W-:Y:S01]  /*df00*/  LEA R2, R18, UR36, 0x3 ;  /* 0x0000002412027c11 */ /* 0x000fe2000f8e18ff */
[----:B------:R-:W-:Y:S01]  /*df10*/  UIADD3.X UR5, URZ, UR39, URZ, UP0, !UPT ;  /* 0x000000273f057290 */ /* 0x000fe200087fe43f */
[----:B------:R-:W-:-:S03]  /*df20*/  PLOP3.LUT P0, PT, PT, PT, PT, 0x80, 0x0 ;  /* 0x000000000000781c */ /* 0x000fc60003f0f070 */
[----:B------:R-:W-:Y:S02]  /*df30*/  VIADD R2, R2, 0x36850 ;  /* 0x0003685002027836 */ /* 0x000fe40000000000 */
[----:B--2---:R-:W-:-:S08]  /*df40*/  IMAD R5, R5, 0x70, RZ ;  /* 0x0000007005057824 */ /* 0x004fd000078e02ff */
.L_x_70:
        /* <DEDUP_REMOVED lines=10> */
[----:B------:R-:W-:Y:S01]  /*dff0*/  R2UR UR10, R20 ;  /* 0x00000000140a72ca */ /* 0x000fe200000e0000 */
[----:B------:R-:W-:Y:S01]  /*e000*/  VIADD R7, R3, 0x3c00 ;  /* 0x00003c0003077836 */ /* 0x000fe20000000000 */
[----:B------:R-:W-:Y:S02]  /*e010*/  R2UR UR6, R12 ;  /* 0x000000000c0672ca */ /* 0x000fe400000e0000 */
[----:B------:R-:W-:Y:S02]  /*e020*/  R2UR UR7, R13 ;  /* 0x000000000d0772ca */ /* 0x000fe400000e0000 */
[----:B------:R-:W-:-:S13]  /*e030*/  PLOP3.LUT P0, PT, PT, PT, PT, 0x80, 0x0 ;  /* 0x000000000000781c */ /* 0x000fda0003f0f070 */
.L_x_71:
        /* <DEDUP_REMOVED lines=15> */
.L_x_72:
        /* <DEDUP_REMOVED lines=10> */
[----:B------:R0:W-:Y:S01]  /*e1d0*/  STL [R1+0x8], R0 ;  /* 0x0000080001007387 */ /* 0x0001e20000100800 */
[----:B------:R-:W-:-:S07]  /*e1e0*/  IMAD.MOV.U32 R17, RZ, RZ, R6 ;  /* 0x000000ffff117224 */ /* 0x000fce00078e0006 */
.L_x_57:
[----:B------:R-:W-:Y:S05]  /*e1f0*/  BSYNC B0 ;  /* 0x0000000000007941 */ /* 0x000fea0003800000 */
.L_x_56:
[----:B0-----:R-:W2:Y:S01]  /*e200*/  LDL.LU R0, [R1+0x1c] ;  /* 0x00001c0001007983 */ /* 0x001ea20000300800 */
[----:B------:R-:W-:-:S03]  /*e210*/  IMAD.MOV.U32 R18, RZ, RZ, R4 ;  /* 0x000000ffff127224 */ /* 0x000fc600078e0004 */
[----:B------:R1:W-:Y:S02]  /*e220*/  STL [R1+0x4], R10 ;  /* 0x0000040a01007387 */ /* 0x0003e40000100800 */
[----:B-12---:R-:W-:-:S07]  /*e230*/  IADD3 R0, R0, -0x3, RZ ;  /* 0xfffffffd00007810 */ /* 0x006fce0007ffe0ff */
.L_x_55:
[----:B------:R-:W2:Y:S01]  /*e240*/  LDL.LU R2, [R1+0x18] ;  /* 0x0000180001027983 */ /* 0x000ea20000300800 */
[----:B------:R-:W-:Y:S01]  /*e250*/  IMAD.MOV R8, RZ, RZ, -R8 ;  /* 0x000000ffff087224 */ /* 0x000fe200078e0a08 */
[----:B------:R-:W-:Y:S04]  /*e260*/  BSSY B0, `(.L_x_54) ;  /* 0x000016b000007945 */ /* 0x000fe80003800000 */
[----:B--2---:R-:W-:-:S13]  /*e270*/  ISETP.NE.AND P0, PT, R2, R8, PT ;  /* 0x000000080200720c */ /* 0x004fda0003f05270 */
[----:B------:R-:W-:Y:S05]  /*e280*/  @!P0 BRA `(.L_x_73) ;  /* 0x0000001400a08947 */ /* 0x000fea0003800000 */
[----:B0-----:R-:W-:-:S07]  /*e290*/  IMAD.MOV.U32 R6, RZ, RZ, R17 ;  /* 0x000000ffff067224 */ /* 0x001fce00078e0011 */
.L_x_108:
[----:B--2---:R-:W2:Y:S01]  /*e2a0*/  LDL R2, [R1+0x4] ;  /* 0x0000040001027983 */ /* 0x004ea20000100800 */
[----:B------:R-:W-:Y:S01]  /*e2b0*/  LOP3.LUT P1, RZ, R19, 0x2, RZ, 0xc0, !PT ;  /* 0x0000000213ff7812 */ /* 0x000fe2000782c0ff */
[----:B------:R-:W-:Y:S01]  /*e2c0*/  VIADD R4, R18, 0x1 ;  /* 0x0000000112047836 */ /* 0x000fe20000000000 */
[----:B------:R-:W-:Y:S04]  /*e2d0*/  BSSY B1, `(.L_x_74) ;  /* 0x00000ae000017945 */ /* 0x000fe80003800000 */
[----:B------:R-:W-:-:S04]  /*e2e0*/  ISETP.NE.AND P0, PT, R4, 0x2, PT ;  /* 0x000000020400780c */ /* 0x000fc80003f05270 */
[----:B------:R-:W-:Y:S02]  /*e2f0*/  SEL R5, RZ, 0x1, P0 ;  /* 0x00000001ff057807 */ /* 0x000fe40000000000 */
[----:B------:R-:W-:Y:S02]  /*e300*/  SEL R4, R4, RZ, P0 ;  /* 0x000000ff04047207 */ /* 0x000fe40000000000 */
[----:B--2---:R-:W-:Y:S01]  /*e310*/  LOP3.LUT R5, R2, R5, RZ, 0x3c, !PT ;  /* 0x0000000502057212 */ /* 0x004fe200078e3cff */
[----:B01----:R-:W-:Y:S06]  /*e320*/  @!P1 BRA `(.L_x_75) ;  /* 0x0000000800a09947 */ /* 0x003fec0003800000 */
        /* <DEDUP_REMOVED lines=24> */
.L_x_76:
[----:B------:R-:W-:Y:S01]  /*e4b0*/  LEA R3, R4, UR36, 0x3 ;  /* 0x0000002404037c11 */ /* 0x000fe2000f8e18ff */
[----:B------:R-:W-:Y:S01]  /*e4c0*/  BSSY B2, `(.L_x_77) ;  /* 0x0000004000027945 */ /* 0x000fe20003800000 */
[----:B------:R-:W-:-:S04]  /*e4d0*/  SHF.L.U32 R2, R5, 0x1f, RZ ;  /* 0x0000001f05027819 */ /* 0x000fc800000006ff */
[----:B------:R-:W1:Y:S02]  /*e4e0*/  SYNCS.PHASECHK.TRANS64.TRYWAIT P0, [R3+URZ+0x36840], R2 ;  /* 0x03684002030075a7 */ /* 0x000e64000800017f */
[----:B-1----:R-:W-:Y:S05]  /*e4f0*/  @!P0 BRA `(.L_x_78) ;  /* 0x0000002c00548947 */ /* 0x002fea0003800000 */
.L_x_159:
[----:B------:R-:W-:Y:S05]  /*e500*/  BSYNC B2 ;  /* 0x0000000000027941 */ /* 0x000fea0003800000 */
.L_x_77:
[----:B0-----:R-:W0:Y:S01]  /*e510*/  S2R R7, SR_TID.X ;  /* 0x0000000000077919 */ /* 0x001e220000002100 */
[----:B------:R-:W-:Y:S01]  /*e520*/  BSSY B2, `(.L_x_79) ;  /* 0x000000b000027945 */ /* 0x000fe20003800000 */
[----:B0-----:R-:W-:-:S04]  /*e530*/  LOP3.LUT R7, R7, 0x7f, RZ, 0xc0, !PT ;  /* 0x0000007f07077812 */ /* 0x001fc800078ec0ff */
[----:B------:R-:W-:-:S13]  /*e540*/  ISETP.NE.AND P1, PT, R7, RZ, PT ;  /* 0x000000ff0700720c */ /* 0x000fda0003f25270 */
[----:B------:R-:W-:Y:S05]  /*e550*/  @P1 BRA `(.L_x_80) ;  /* 0x00000000001c1947 */ /* 0x000fea0003800000 */
[----:B------:R-:W0:Y:S01]  /*e560*/  S2R R7, SR_TID.X ;  /* 0x0000000000077919 */ /* 0x000e220000002100 */
[----:B-1----:R-:W-:-:S04]  /*e570*/  IMAD.MOV.U32 R2, RZ, RZ, 0xa800 ;  /* 0x0000a800ff027424 */ /* 0x002fc800078e00ff */
[----:B------:R2:W-:Y:S01]  /*e580*/  SYNCS.ARRIVE.TRANS64 RZ, [R3+URZ+0x36830], R2 ;  /* 0x0368300203ff79a7 */ /* 0x0005e2000800003f */
[----:B0-----:R-:W-:-:S04]  /*e590*/  LOP3.LUT R7, R7, 0x1f, RZ, 0xc0, !PT ;  /* 0x0000001f07077812 */ /* 0x001fc800078ec0ff */
[----:B------:R-:W-:-:S13]  /*e5a0*/  ISETP.NE.AND P0, PT, R7, RZ, PT ;  /* 0x000000ff0700720c */ /* 0x000fda0003f05270 */
[----:B--2---:R-:W-:Y:S05]  /*e5b0*/  @!P0 BRA `(.L_x_80) ;  /* 0x0000000000048947 */ /* 0x004fea0003800000 */
[----:B------:R-:W-:Y:S01]  /*e5c0*/  BPT.TRAP 0x1 ;  /* 0x000000040000795c */ /* 0x000fe20000300000 */
.L_x_80:
[----:B------:R-:W-:Y:S05]  /*e5d0*/  BSYNC B2 ;  /* 0x0000000000027941 */ /* 0x000fea0003800000 */
.L_x_79:
        /* <DEDUP_REMOVED lines=8> */
[----:B------:R-:W-:Y:S01]  /*e660*/  VIADD R10, R7, 0x21400 ;  /* 0x00021400070a7836 */ /* 0x000fe20000000000 */
[----:B------:R-:W-:Y:S01]  /*e670*/  UMOV UR6, 0x0 ;  /* 0x0000000000067882 */ /* 0x000fe20000000000 */
[----:B------:R-:W-:-:S10]  /*e680*/  UMOV UR7, 0x14f00000 ;  /* 0x14f0000000077882 */ /* 0x000fd40000000000 */
.L_x_81:
        /* <DEDUP_REMOVED lines=16> */
.L_x_82:
        /* <DEDUP_REMOVED lines=16> */
.L_x_83:
        /* <DEDUP_REMOVED lines=16> */
.L_x_160:
[----:B------:R-:W-:Y:S05]  /*e990*/  BSYNC B2 ;  /* 0x0000000000027941 */ /* 0x000fea0003800000 */
.L_x_84:
[----:B------:R-:W-:Y:S01]  /*e9a0*/  BSSY B2, `(.L_x_86) ;  /* 0x000000b000027945 */ /* 0x000fe20003800000 */
[----:B------:R-:W-:Y:S02]  /*e9b0*/  IMAD.MOV.U32 R12, RZ, RZ, 0x0 ;  /* 0x00000000ff0c7424 */ /* 0x000fe400078e00ff */
[----:B------:R-:W-:Y:S01]  /*e9c0*/  IMAD.MOV.U32 R13, RZ, RZ, 0x14f00000 ;  /* 0x14f00000ff0d7424 */ /* 0x000fe200078e00ff */
[----:B------:R-:W-:Y:S06]  /*e9d0*/  @P1 BRA `(.L_x_87) ;  /* 0x00000000001c1947 */ /* 0x000fec0003800000 */
[----:B------:R-:W1:Y:S01]  /*e9e0*/  S2R R7, SR_TID.X ;  /* 0x0000000000077919 */ /* 0x000e620000002100 */
[----:B0-----:R-:W-:-:S04]  /*e9f0*/  IMAD.MOV.U32 R3, RZ, RZ, 0xa800 ;  /* 0x0000a800ff037424 */ /* 0x001fc800078e00ff */
[----:B------:R2:W-:Y:S01]  /*ea00*/  SYNCS.ARRIVE.TRANS64 RZ, [R2+URZ+0x50], R3 ;  /* 0x0000500302ff79a7 */ /* 0x0005e2000800003f */
[----:B-1----:R-:W-:-:S04]  /*ea10*/  LOP3.LUT R7, R7, 0x1f, RZ, 0xc0, !PT ;  /* 0x0000001f07077812 */ /* 0x002fc800078ec0ff */
[----:B------:R-:W-:-:S13]  /*ea20*/  ISETP.NE.AND P0, PT, R7, RZ, PT ;  /* 0x000000ff0700720c */ /* 0x000fda0003f05270 */
[----:B--2---:R-:W-:Y:S05]  /*ea30*/  @!P0 BRA `(.L_x_87) ;  /* 0x0000000000048947 */ /* 0x004fea0003800000 */
[----:B------:R-:W-:Y:S01]  /*ea40*/  BPT.TRAP 0x1 ;  /* 0x000000040000795c */ /* 0x000fe20000300000 */
.L_x_87:
[----:B------:R-:W-:Y:S05]  /*ea50*/  BSYNC B2 ;  /* 0x0000000000027941 */ /* 0x000fea0003800000 */
.L_x_86:
[----:B0-----:R-:W2:Y:S01]  /*ea60*/  LDL.LU R3, [R1+0x8] ;  /* 0x0000080001037983 */ /* 0x001ea20000300800 */
[----:B------:R-:W-:Y:S01]  /*ea70*/  R2UR UR10, R14 ;  /* 0x000000000e0a72ca */ /* 0x000fe200000e0000 */
[----:B------:R-:W-:Y:S01]  /*ea80*/  IMAD R18, R18, 0xa800, R9 ;  /* 0x0000a80012127824 */ /* 0x000fe200078e0209 */
[----:B------:R-:W-:Y:S01]  /*ea90*/  R2UR UR6, R12 ;  /* 0x000000000c0672ca */ /* 0x000fe200000e0000 */
[----:B------:R-:W-:Y:S01]  /*eaa0*/  UIADD3 UR4, UP0, UR38, 0x470, URZ ;  /* 0x0000047026047890 */ /* 0x000fe2000ff1e03f */
[----:B------:R-:W-:Y:S01]  /*eab0*/  R2UR UR7, R13 ;  /* 0x000000000d0772ca */ /* 0x000fe200000e0000 */
[----:B------:R-:W-:Y:S01]  /*eac0*/  VIADD R2, R2, 0x50 ;  /* 0x0000005002027836 */ /* 0x000fe20000000000 */
[----:B------:R-:W-:Y:S01]  /*ead0*/  PLOP3.LUT P0, PT, PT, PT, PT, 0x80, 0x0 ;  /* 0x000000000000781c */ /* 0x000fe20003f0f070 */
[----:B------:R-:W-:Y:S01]  /*eae0*/  VIADD R7, R18, 0x400 ;  /* 0x0000040012077836 */ /* 0x000fe20000000000 */
[----:B------:R-:W-:Y:S01]  /*eaf0*/  UIADD3.X UR5, URZ, UR39, URZ, UP0, !UPT ;  /* 0x000000273f057290 */ /* 0x000fe200087fe43f */
[----:B--2---:R-:W-:-:S11]  /*eb00*/  IMAD R3, R3, 0x70, RZ ;  /* 0x0000007003037824 */ /* 0x004fd600078e02ff */
.L_x_88:
        /* <DEDUP_REMOVED lines=15> */
.L_x_89:
        /* <DEDUP_REMOVED lines=15> */
.L_x_90:
        /* <DEDUP_REMOVED lines=12> */
.L_x_75:
[----:B------:R-:W-:Y:S05]  /*edb0*/  BSYNC B1 ;  /* 0x0000000000017941 */ /* 0x000fea0003800000 */
.L_x_74:
[----:B------:R-:W-:Y:S01]  /*edc0*/  VIADD R18, R4, 0x1 ;  /* 0x0000000104127836 */ /* 0x000fe20000000000 */
[----:B------:R-:W-:Y:S01]  /*edd0*/  LOP3.LUT P1, RZ, R19, 0x2, RZ, 0xc0, !PT ;  /* 0x0000000213ff7812 */ /* 0x000fe2000782c0ff */
[----:B------:R-:W-:Y:S03]  /*ede0*/  BSSY B1, `(.L_x_91) ;  /* 0x00000af000017945 */ /* 0x000fe60003800000 */
[----:B------:R-:W-:-:S04]  /*edf0*/  ISETP.NE.AND P0, PT, R18, 0x2, PT ;  /* 0x000000021200780c */ /* 0x000fc80003f05270 */
[----:B------:R-:W-:Y:S02]  /*ee00*/  SEL R2, RZ, 0x1, P0 ;  /* 0x00000001ff027807 */ /* 0x000fe40000000000 */
[----:B------:R-:W-:Y:S02]  /*ee10*/  SEL R18, R18, RZ, P0 ;  /* 0x000000ff12127207 */ /* 0x000fe40000000000 */
[----:B------:R-:W-:-:S05]  /*ee20*/  LOP3.LUT R10, R5, R2, RZ, 0x3c, !PT ;  /* 0x00000002050a7212 */ /* 0x000fca00078e3cff */
[----:B------:R1:W-:Y:S01]  /*ee30*/  STL [R1+0x4], R10 ;  /* 0x0000040a01007387 */ /* 0x0003e20000100800 */
[----:B------:R-:W-:Y:S05]  /*ee40*/  @!P1 BRA `(.L_x_92) ;  /* 0x0000000800a09947 */ /* 0x000fea0003800000 */
[----:B------:R-:W-:Y:S01]  /*ee50*/  LOP3.LUT P1, RZ, R19, 0x1, RZ, 0xc0, !PT ;  /* 0x0000000113ff7812 */ /* 0x000fe2000782c0ff */
[----:B0-----:R-:W-:-:S12]  /*ee60*/  VIADD R8, R0, 0xffffffff ;  /* 0xffffffff00087836 */ /* 0x001fd80000000000 */
        /* <DEDUP_REMOVED lines=10> */
[----:B------:R-:W-:-:S04]  /*ef10*/  @P0 SHF.R.U32.HI R2, RZ, R3, R6 ;  /* 0x00000003ff020219 */ /* 0x000fc80000011606 */
[----:B------:R-:W-:-:S05]  /*ef20*/  IADD3 R3, -R2, RZ, RZ ;  /* 0x000000ff02037210 */ /* 0x000fca0007ffe1ff */
        /* <DEDUP_REMOVED lines=10> */
.L_x_93:
[----:B------:R-:W-:Y:S01]  /*efd0*/  LEA R2, R18, UR36, 0x3 ;  /* 0x0000002412027c11 */ /* 0x000fe2000f8e18ff */
[----:B------:R-:W-:Y:S01]  /*efe0*/  BSSY B2, `(.L_x_94) ;  /* 0x0000004000027945 */ /* 0x000fe20003800000 */
[----:B------:R-:W-:-:S04]  /*eff0*/  SHF.L.U32 R3, R10, 0x1f, RZ ;  /* 0x0000001f0a037819 */ /* 0x000fc800000006ff */
[----:B------:R-:W2:Y:S02]  /*f000*/  SYNCS.PHASECHK.TRANS64.TRYWAIT P0, [R2+URZ+0x36840], R3 ;  /* 0x03684003020075a7 */ /* 0x000ea4000800017f */
[----:B--2---:R-:W-:Y:S05]  /*f010*/  @!P0 BRA `(.L_x_95) ;  /* 0x0000002000b48947 */ /* 0x004fea0003800000 */
.L_x_161:
[----:B------:R-:W-:Y:S05]  /*f020*/  BSYNC B2 ;  /* 0x0000000000027941 */ /* 0x000fea0003800000 */
.L_x_94:
[----:B0-----:R-:W0:Y:S01]  /*f030*/  S2R R7, SR_TID.X ;  /* 0x0000000000077919 */ /* 0x001e220000002100 */
[----:B------:R-:W-:Y:S01]  /*f040*/  BSSY B2, `(.L_x_96) ;  /* 0x000000b000027945 */ /* 0x000fe20003800000 */
[----:B0-----:R-:W-:-:S04]  /*f050*/  LOP3.LUT R7, R7, 0x7f, RZ, 0xc0, !PT ;  /* 0x0000007f07077812 */ /* 0x001fc800078ec0ff */
[----:B------:R-:W-:-:S13]  /*f060*/  ISETP.NE.AND P1, PT, R7, RZ, PT ;  /* 0x000000ff0700720c */ /* 0x000fda0003f25270 */
[----:B------:R-:W-:Y:S05]  /*f070*/  @P1 BRA `(.L_x_97) ;  /* 0x00000000001c1947 */ /* 0x000fea0003800000 */
[----:B------:R-:W0:Y:S01]  /*f080*/  S2R R7, SR_TID.X ;  /* 0x0000000000077919 */ /* 0x000e220000002100 */
[----:B--2---:R-:W-:-:S04]  /*f090*/  IMAD.MOV.U32 R3, RZ, RZ, 0xa800 ;  /* 0x0000a800ff037424 */ /* 0x004fc800078e00ff */
[----:B------:R3:W-:Y:S01]  /*f0a0*/  SYNCS.ARRIVE.TRANS64 RZ, [R2+URZ+0x36830], R3 ;  /* 0x0368300302ff79a7 */ /* 0x0007e2000800003f */
[----:B0-----:R-:W-:-:S04]  /*f0b0*/  LOP3.LUT R7, R7, 0x1f, RZ, 0xc0, !PT ;  /* 0x0000001f07077812 */ /* 0x001fc800078ec0ff */
[----:B------:R-:W-:-:S13]  /*f0c0*/  ISETP.NE.AND P0, PT, R7, RZ, PT ;  /* 0x000000ff0700720c */ /* 0x000fda0003f05270 */
[----:B---3--:R-:W-:Y:S05]  /*f0d0*/  @!P0 BRA `(.L_x_97) ;  /* 0x0000000000048947 */ /* 0x008fea0003800000 */
[----:B------:R-:W-:Y:S01]  /*f0e0*/  BPT.TRAP 0x1 ;  /* 0x000000040000795c */ /* 0x000fe20000300000 */
.L_x_97:
[----:B------:R-:W-:Y:S05]  /*f0f0*/  BSYNC B2 ;  /* 0x0000000000027941 */ /* 0x000fea0003800000 */
.L_x_96:
[----:B------:R-:W-:Y:S01]  /*f100*/  IMAD.MOV.U32 R14, RZ, RZ, RZ ;  /* 0x000000ffff0e7224 */ /* 0x000fe200078e00ff */
[----:B------:R-:W-:Y:S01]  /*f110*/  UIADD3 UR4, UP0, UR38, 0x370, URZ ;  /* 0x0000037026047890 */ /* 0x000fe2000ff1e03f */
[C---:B--2---:R-:W-:Y:S01]  /*f120*/  IMAD R3, R18.reuse, 0x8, R11 ;  /* 0x0000000812037824 */ /* 0x044fe200078e020b */
[----:B------:R-:W-:Y:S01]  /*f130*/  PLOP3.LUT P0, PT, PT, PT, PT, 0x80, 0x0 ;  /* 0x000000000000781c */ /* 0x000fe20003f0f070 */
[----:B------:R-:W-:Y:S01]  /*f140*/  IMAD R7, R18, 0xa800, R9 ;  /* 0x0000a80012077824 */ /* 0x000fe200078e0209 */
[----:B------:R-:W-:Y:S01]  /*f150*/  R2UR UR10, R14 ;  /* 0x000000000e0a72ca */ /* 0x000fe200000e0000 */
[----:B------:R-:W-:Y:S01]  /*f160*/  VIADD R3, R3, 0x30 ;  /* 0x0000003003037836 */ /* 0x000fe20000000000 */
[----:B------:R-:W-:Y:S01]  /*f170*/  UIADD3.X UR5, URZ, UR39, URZ, UP0, !UPT ;  /* 0x000000273f057290 */ /* 0x000fe200087fe43f */
[----:B------:R-:W-:Y:S01]  /*f180*/  IMAD R2, R8, 0x70, RZ ;  /* 0x0000007008027824 */ /* 0x000fe200078e02ff */
[----:B------:R-:W-:Y:S01]  /*f190*/  UMOV UR6, 0x0 ;  /* 0x0000000000067882 */ /* 0x000fe20000000000 */
[----:B-1----:R-:W-:Y:S01]  /*f1a0*/  VIADD R10, R7, 0x21400 ;  /* 0x00021400070a7836 */ /* 0x002fe20000000000 */
[----:B------:R-:W-:-:S09]  /*f1b0*/  UMOV UR7, 0x14f00000 ;  /* 0x14f0000000077882 */ /* 0x000fd20000000000 */
.L_x_98:
        /* <DEDUP_REMOVED lines=16> */
.L_x_99:
        /* <DEDUP_REMOVED lines=16> */
.L_x_100:
        /* <DEDUP_REMOVED lines=10> */
[----:B------:R-:W-:Y:S01]  /*f460*/  SHF.L.U32 R5, R5, 0x1f, RZ ;  /* 0x0000001f05057819 */ /* 0x000fe200000006ff */
[----:B------:R-:W-:Y:S01]  /*f470*/  IMAD R2, R4, 0x8, R11 ;  /* 0x0000000804027824 */ /* 0x000fe200078e020b */
[----:B------:R-:W-:Y:S03]  /*f480*/  BSSY B2, `(.L_x_101) ;  /* 0x0000003000027945 */ /* 0x000fe60003800000 */
[----:B------:R-:W0:Y:S02]  /*f490*/  SYNCS.PHASECHK.TRANS64.TRYWAIT P0, [R2+URZ+0x60], R5 ;  /* 0x00006005020075a7 */ /* 0x000e24000800017f */
[----:B0-----:R-:W-:Y:S05]  /*f4a0*/  @!P0 BRA `(.L_x_102) ;  /* 0x0000001c00a48947 */ /* 0x001fea0003800000 */
.L_x_162:
[----:B------:R-:W-:Y:S05]  /*f4b0*/  BSYNC B2 ;  /* 0x0000000000027941 */ /* 0x000fea0003800000 */
.L_x_101:
[----:B------:R-:W-:Y:S01]  /*f4c0*/  BSSY B2, `(.L_x_103) ;  /* 0x000000b000027945 */ /* 0x000fe20003800000 */
[----:B------:R-:W-:Y:S02]  /*f4d0*/  IMAD.MOV.U32 R12, RZ, RZ, 0x0 ;  /* 0x00000000ff0c7424 */ /* 0x000fe400078e00ff */
[----:B------:R-:W-:Y:S01]  /*f4e0*/  IMAD.MOV.U32 R13, RZ, RZ, 0x14f00000 ;  /* 0x14f00000ff0d7424 */ /* 0x000fe200078e00ff */
[----:B------:R-:W-:Y:S06]  /*f4f0*/  @P1 BRA `(.L_x_104) ;  /* 0x00000000001c1947 */ /* 0x000fec0003800000 */
[----:B------:R-:W1:Y:S01]  /*f500*/  S2R R7, SR_TID.X ;  /* 0x0000000000077919 */ /* 0x000e620000002100 */
[----:B------:R-:W-:-:S04]  /*f510*/  IMAD.MOV.U32 R3, RZ, RZ, 0xa800 ;  /* 0x0000a800ff037424 */ /* 0x000fc800078e00ff */
[----:B------:R2:W-:Y:S01]  /*f520*/  SYNCS.ARRIVE.TRANS64 RZ, [R2+URZ+0x50], R3 ;  /* 0x0000500302ff79a7 */ /* 0x0005e2000800003f */
[----:B-1----:R-:W-:-:S04]  /*f530*/  LOP3.LUT R7, R7, 0x1f, RZ, 0xc0, !PT ;  /* 0x0000001f07077812 */ /* 0x002fc800078ec0ff */
[----:B------:R-:W-:-:S13]  /*f540*/  ISETP.NE.AND P0, PT, R7, RZ, PT ;  /* 0x000000ff0700720c */ /* 0x000fda0003f05270 */
[----:B--2---:R-:W-:Y:S05]  /*f550*/  @!P0 BRA `(.L_x_104) ;  /* 0x0000000000048947 */ /* 0x004fea0003800000 */
[----:B------:R-:W-:Y:S01]  /*f560*/  BPT.TRAP 0x1 ;  /* 0x000000040000795c */ /* 0x000fe20000300000 */
.L_x_104:
[----:B------:R-:W-:Y:S05]  /*f570*/  BSYNC B2 ;  /* 0x0000000000027941 */ /* 0x000fea0003800000 */
.L_x_103:
[----:B------:R-:W2:Y:S01]  /*f580*/  LDL.LU R3, [R1+0x8] ;  /* 0x0000080001037983 */ /* 0x000ea20000300800 */
[----:B------:R-:W-:Y:S01]  /*f590*/  R2UR UR10, R14 ;  /* 0x000000000e0a72ca */ /* 0x000fe200000e0000 */
[----:B------:R-:W-:Y:S01]  /*f5a0*/  IMAD R4, R4, 0xa800, R9 ;  /* 0x0000a80004047824 */ /* 0x000fe200078e0209 */
[----:B------:R-:W-:Y:S01]  /*f5b0*/  R2UR UR6, R12 ;  /* 0x000000000c0672ca */ /* 0x000fe200000e0000 */
[----:B------:R-:W-:Y:S01]  /*f5c0*/  UIADD3 UR4, UP0, UR38, 0x470, URZ ;  /* 0x0000047026047890 */ /* 0x000fe2000ff1e03f */
[----:B------:R-:W-:Y:S01]  /*f5d0*/  R2UR UR7, R13 ;  /* 0x000000000d0772ca */ /* 0x000fe200000e0000 */
[----:B0-----:R-:W-:Y:S01]  /*f5e0*/  VIADD R2, R2, 0x50 ;  /* 0x0000005002027836 */ /* 0x001fe20000000000 */
[----:B------:R-:W-:Y:S01]  /*f5f0*/  PLOP3.LUT P0, PT, PT, PT, PT, 0x80, 0x0 ;  /* 0x000000000000781c */ /* 0x000fe20003f0f070 */
[----:B------:R-:W-:Y:S01]  /*f600*/  VIADD R5, R4, 0x400 ;  /* 0x0000040004057836 */ /* 0x000fe20000000000 */
[----:B------:R-:W-:Y:S01]  /*f610*/  UIADD3.X UR5, URZ, UR39, URZ, UP0, !UPT ;  /* 0x000000273f057290 */ /* 0x000fe200087fe43f */
[----:B--2---:R-:W-:-:S11]  /*f620*/  IMAD R3, R3, 0x70, RZ ;  /* 0x0000007003037824 */ /* 0x004fd600078e02ff */
.L_x_105:
        /* <DEDUP_REMOVED lines=15> */
.L_x_106:
        /* <DEDUP_REMOVED lines=15> */
.L_x_107:
        /* <DEDUP_REMOVED lines=12> */
.L_x_92:
[----:B------:R-:W-:Y:S05]  /*f8d0*/  BSYNC B1 ;  /* 0x0000000000017941 */ /* 0x000fea0003800000 */
.L_x_91:
[C---:B------:R-:W-:Y:S01]  /*f8e0*/  ISETP.GT.AND P0, PT, R0.reuse, 0x1, PT ;  /* 0x000000010000780c */ /* 0x040fe20003f04270 */
[----:B------:R-:W-:-:S12]  /*f8f0*/  VIADD R0, R0, 0xfffffffe ;  /* 0xfffffffe00007836 */ /* 0x000fd80000000000 */
[----:B------:R-:W-:Y:S05]  /*f900*/  @P0 BRA `(.L_x_108) ;  /* 0xffffffe800640947 */ /* 0x000fea000383ffff */
.L_x_73:
[----:B------:R-:W-:Y:S05]  /*f910*/  BSYNC B0 ;  /* 0x0000000000007941 */ /* 0x000fea0003800000 */
.L_x_54:
[----:B------:R-:W-:Y:S01]  /*f920*/  LOP3.LUT P0, RZ, R19, 0x2, RZ, 0xc0, !PT ;  /* 0x0000000213ff7812 */ /* 0x000fe2000780c0ff */
[----:B------:R-:W-:-:S12]  /*f930*/  BSSY B0, `(.L_x_109) ;  /* 0x0000049000007945 */ /* 0x000fd80003800000 */
[----:B------:R-:W-:Y:S05]  /*f940*/  @!P0 BRA `(.L_x_110) ;  /* 0x00000004001c8947 */ /* 0x000fea0003800000 */
[----:B------:R-:W3:Y:S01]  /*f950*/  LDL R3, [R1+0x4] ;  /* 0x0000040001037983 */ /* 0x000ee20000100800 */
[----:B------:R-:W-:Y:S01]  /*f960*/  LEA R2, R18, UR36, 0x3 ;  /* 0x0000002412027c11 */ /* 0x000fe2000f8e18ff */
[----:B------:R-:W-:Y:S01]  /*f970*/  BSSY B1, `(.L_x_111) ;  /* 0x0000007000017945 */ /* 0x000fe20003800000 */
[----:B-1----:R-:W1:Y:S02]  /*f980*/  S2R R0, SR_TID.X ;  /* 0x0000000000007919 */ /* 0x002e640000002100 */
[----:B-1----:R-:W-:-:S04]  /*f990*/  LOP3.LUT R0, R0, 0x7f, RZ, 0xc0, !PT ;  /* 0x0000007f00007812 */ /* 0x002fc800078ec0ff */
[----:B------:R-:W-:Y:S02]  /*f9a0*/  ISETP.NE.AND P1, PT, R0, RZ, PT ;  /* 0x000000ff0000720c */ /* 0x000fe40003f25270 */
[----:B---3--:R-:W-:-:S04]  /*f9b0*/  SHF.L.U32 R3, R3, 0x1f, RZ ;  /* 0x0000001f03037819 */ /* 0x008fc800000006ff */
[----:B------:R-:W1:Y:S02]  /*f9c0*/  SYNCS.PHASECHK.TRANS64.TRYWAIT P0, [R2+URZ+0x36860], R3 ;  /* 0x03686003020075a7 */ /* 0x000e64000800017f */
[----:B-1----:R-:W-:Y:S05]  /*f9d0*/  @!P0 BRA `(.L_x_112) ;  /* 0x00000018006c8947 */ /* 0x002fea0003800000 */
.L_x_163:
[----:B------:R-:W-:Y:S05]  /*f9e0*/  BSYNC B1 ;  /* 0x0000000000017941 */ /* 0x000fea0003800000 */
.L_x_111:
[----:B------:R-:W-:Y:S04]  /*f9f0*/  BSSY B1, `(.L_x_113) ;  /* 0x0000009000017945 */ /* 0x000fe80003800000 */
[----:B------:R-:W-:Y:S05]  /*fa00*/  @P1 BRA `(.L_x_114) ;  /* 0x00000000001c1947 */ /* 0x000fea0003800000 */
[----:B------:R-:W3:Y:S01]  /*fa10*/  S2R R0, SR_TID.X ;  /* 0x0000000000007919 */ /* 0x000ee20000002100 */
[----:B-1----:R-:W-:-:S04]  /*fa20*/  IMAD.MOV.U32 R3, RZ, RZ, 0xa800 ;  /* 0x0000a800ff037424 */ /* 0x002fc800078e00ff */
[----:B------:R4:W-:Y:S01]  /*fa30*/  SYNCS.ARRIVE.TRANS64 RZ, [R2+URZ+0x36850], R3 ;  /* 0x0368500302ff79a7 */ /* 0x0009e2000800003f */
[----:B---3--:R-:W-:-:S04]  /*fa40*/  LOP3.LUT R0, R0, 0x1f, RZ, 0xc0, !PT ;  /* 0x0000001f00007812 */ /* 0x008fc800078ec0ff */
[----:B------:R-:W-:-:S13]  /*fa50*/  ISETP.NE.AND P0, PT, R0, RZ, PT ;  /* 0x000000ff0000720c */ /* 0x000fda0003f05270 */
[----:B----4-:R-:W-:Y:S05]  /*fa60*/  @!P0 BRA `(.L_x_114) ;  /* 0x0000000000048947 */ /* 0x010fea0003800000 */
[----:B------:R-:W-:Y:S01]  /*fa70*/  BPT.TRAP 0x1 ;  /* 0x000000040000795c */ /* 0x000fe20000300000 */
.L_x_114:
[----:B------:R-:W-:Y:S05]  /*fa80*/  BSYNC B1 ;  /* 0x0000000000017941 */ /* 0x000fea0003800000 */
.L_x_113:
[----:B------:R-:W3:Y:S01]  /*fa90*/  LDL R0, [R1+0x8] ;  /* 0x0000080001007983 */ /* 0x000ee20000100800 */
[----:B------:R-:W-:Y:S01]  /*faa0*/  IMAD R9, R18, 0xa800, R9 ;  /* 0x0000a80012097824 */ /* 0x000fe200078e0209 */
[----:B------:R-:W-:Y:S01]  /*fab0*/  UIADD3 UR4, UP0, UR38, 0x470, URZ ;  /* 0x0000047026047890 */ /* 0x000fe2000ff1e03f */
[----:B------:R-:W-:Y:S01]  /*fac0*/  PLOP3.LUT P0, PT, PT, PT, PT, 0x80, 0x0 ;  /* 0x000000000000781c */ /* 0x000fe20003f0f070 */
[----:B-1----:R-:W-:Y:S01]  /*fad0*/  VIADD R2, R2, 0x36850 ;  /* 0x0003685002027836 */ /* 0x002fe20000000000 */
[----:B------:R-:W-:Y:S01]  /*fae0*/  UMOV UR6, 0x0 ;  /* 0x0000000000067882 */ /* 0x000fe20000000000 */
[----:B------:R-:W-:Y:S01]  /*faf0*/  VIADD R3, R9, 0x400 ;  /* 0x0000040009037836 */ /* 0x000fe20000000000 */
[----:B------:R-:W-:Y:S01]  /*fb00*/  UIADD3.X UR5, URZ, UR39, URZ, UP0, !UPT ;  /* 0x000000273f057290 */ /* 0x000fe200087fe43f */
[----:B------:R-:W-:Y:S01]  /*fb10*/  UMOV UR7, 0x14f00000 ;  /* 0x14f0000000077882 */ /* 0x000fe20000000000 */
[----:B------:R-:W-:Y:S01]  /*fb20*/  UMOV UR10, URZ ;  /* 0x0000003f000a7c82 */ /* 0x000fe20008000000 */
[----:B---3--:R-:W-:-:S09]  /*fb30*/  IMAD R0, R0, 0x70, RZ ;  /* 0x0000007000007824 */ /* 0x008fd200078e02ff */
.L_x_115:
        /* <DEDUP_REMOVED lines=9> */
[----:B-1----:R-:W-:Y:S05]  /*fbd0*/  @P0 BRA.U.ANY `(.L_x_115) ;  /* 0xfffffffd00d80947 */ /* 0x002fea000393ffff */
[----:B------:R-:W-:Y:S01]  /*fbe0*/  PLOP3.LUT P0, PT, PT, PT, PT, 0x80, 0x0 ;  /* 0x000000000000781c */ /* 0x000fe20003f0f070 */
[----:B------:R-:W-:Y:S01]  /*fbf0*/  VIADD R3, R9, 0x3c00 ;  /* 0x00003c0009037836 */ /* 0x000fe20000000000 */
[----:B------:R-:W-:Y:S01]  /*fc00*/  UMOV UR6, 0x0 ;  /* 0x0000000000067882 */ /* 0x000fe20000000000 */
[----:B------:R-:W-:Y:S01]  /*fc10*/  UMOV UR7, 0x14f00000 ;  /* 0x14f0000000077882 */ /* 0x000fe20000000000 */
[----:B------:R-:W-:-:S09]  /*fc20*/  UMOV UR10, 0x40 ;  /* 0x00000040000a7882 */ /* 0x000fd20000000000 */
.L_x_116:
        /* <DEDUP_REMOVED lines=15> */
.L_x_117:
        /* <DEDUP_REMOVED lines=9> */
[----:B---3--:R-:W-:Y:S05]  /*fdb0*/  @P0 BRA.U.ANY `(.L_x_117) ;  /* 0xfffffffd00d80947 */ /* 0x008fea000393ffff */
.L_x_110:
[----:B------:R-:W-:Y:S05]  /*fdc0*/  BSYNC B0 ;  /* 0x0000000000007941 */ /* 0x000fea0003800000 */
.L_x_109:
[----:B------:R-:W3:Y:S01]  /*fdd0*/  LDL.LU R5, [R1+0x24] ;  /* 0x0000240001057983 */ /* 0x000ee20000300800 */
[----:B------:R-:W-:Y:S01]  /*fde0*/  VIADD R18, R18, 0x1 ;  /* 0x0000000112127836 */ /* 0x000fe20000000000 */
[----:B------:R-:W-:Y:S02]  /*fdf0*/  ULDC UR4, c[0x0][0xc34] ;  /* 0x00030d0000047ab9 */ /* 0x000fe40000000800 */
[----:B------:R-:W4:Y:S04]  /*fe00*/  LDL.LU R4, [R1+0x4] ;  /* 0x0000040001047983 */ /* 0x000f280000300800 */
[----:B------:R-:W5:Y:S01]  /*fe10*/  LDL.LU R3, [R1+0x2c] ;  /* 0x00002c0001037983 */ /* 0x000f620000300800 */
[----:B------:R-:W-:-:S04]  /*fe20*/  ISETP.NE.AND P0, PT, R18, 0x2, PT ;  /* 0x000000021200780c */ /* 0x000fc80003f05270 */
[----:B-1----:R-:W-:Y:S02]  /*fe30*/  SEL R0, RZ, 0x1, P0 ;  /* 0x00000001ff007807 */ /* 0x002fe40000000000 */
[----:B------:R-:W-:Y:S01]  /*fe40*/  SEL R18, R18, RZ, P0 ;  /* 0x000000ff12127207 */ /* 0x000fe20000000000 */
[----:B---3--:R-:W-:Y:S01]  /*fe50*/  VIADD R5, R5, UR37 ;  /* 0x0000002505057c36 */ /* 0x008fe20008000000 */
[----:B----4-:R-:W-:-:S04]  /*fe60*/  LOP3.LUT R4, R4, R0, RZ, 0x3c, !PT ;  /* 0x0000000004047212 */ /* 0x010fc800078e3cff */
[----:B------:R1:W-:Y:S01]  /*fe70*/  STL [R1+0x24], R5 ;  /* 0x0000240501007387 */ /* 0x0003e20000100800 */
[----:B------:R-:W-:Y:S01]  /*fe80*/  ISETP.GE.AND P1, PT, R5, UR4, PT ;  /* 0x0000000405007c0c */ /* 0x000fe2000bf26270 */
[----:B-----5:R-:W-:-:S05]  /*fe90*/  VIADD R3, R3, 0x1 ;  /* 0x0000000103037836 */ /* 0x020fca0000000000 */
[----:B------:R1:W-:Y:S04]  /*fea0*/  STL [R1+0x2c], R3 ;  /* 0x00002c0301007387 */ /* 0x0003e80000100800 */
[----:B------:R1:W-:Y:S03]  /*feb0*/  STL [R1+0x4], R4 ;  /* 0x0000040401007387 */ /* 0x0003e60000100800 */
[----:B------:R-:W-:Y:S05]  /*fec0*/  @!P1 BRA `(.L_x_118) ;  /* 0xffffffbc00949947 */ /* 0x000fea000383ffff */
[----:B------:R-:W-:-:S07]  /*fed0*/  LOP3.LUT R2, R3, 0x1, RZ, 0xc, !PT ;  /* 0x0000000103027812 */ /* 0x000fce00078e0cff */
.L_x_38:
[----:B01----:R-:W0:Y:S01]  /*fee0*/  S2R R3, SR_CgaCtaId ;  /* 0x0000000000037919 */ /* 0x003e220000008800 */
[----:B------:R-:W-:Y:S01]  /*fef0*/  MOV R0, 0x400 ;  /* 0x0000040000007802 */ /* 0x000fe20000000f00 */
[----:B------:R-:W-:Y:S03]  /*ff00*/  BSSY B0, `(.L_x_119) ;  /* 0x0000005000007945 */ /* 0x000fe60003800000 */
[----:B0-----:R-:W-:Y:S02]  /*ff10*/  LEA R0, R3, R0, 0x18 ;  /* 0x0000000003007211 */ /* 0x001fe400078ec0ff */
[----:B------:R-:W-:-:S04]  /*ff20*/  SHF.L.U32 R3, R2, 0x1f, RZ ;  /* 0x0000001f02037819 */ /* 0x000fc800000006ff */
[----:B------:R-:W0:Y:S02]  /*ff30*/  SYNCS.PHASECHK.TRANS64.TRYWAIT P0, [R0+URZ+0x36820], R3 ;  /* 0x03682003000075a7 */ /* 0x000e24000800017f */
[----:B0-----:R-:W-:Y:S05]  /*ff40*/  @!P0 BRA `(.L_x_120) ;  /* 0x0000001400248947 */ /* 0x001fea0003800000 */
.L_x_164:
[----:B------:R-:W-:Y:S05]  /*ff50*/  BSYNC B0 ;  /* 0x0000000000007941 */ /* 0x000fea0003800000 */
.L_x_119:
[----:B------:R-:W-:-:S03]  /*ff60*/  UMOV UR4, 0xffffffff ;  /* 0xffffffff00047882 */ /* 0x000fc60000000000 */
[----:B------:R-:W-:Y:S05]  /*ff70*/  BRA.DIV UR4, `(.L_x_121) ;  /* 0x00000016042c7947 */ /* 0x000fea000b800000 */
[----:B------:R-:W1:Y:S02]  /*ff80*/  S2R R2, SR_TID.X ;  /* 0x0000000000027919 */ /* 0x000e640000002100 */
[----:B-1----:R-:W-:-:S04]  /*ff90*/  SHF.R.U32.HI R2, RZ, 0x5, R2 ;  /* 0x00000005ff027819 */ /* 0x002fc80000011602 */
[----:B------:R-:W-:-:S05]  /*ffa0*/  LOP3.LUT R2, R2, 0x3, RZ, 0xc0, !PT ;  /* 0x0000000302027812 */ /* 0x000fca00078ec0ff */
[----:B------:R1:W3:Y:S02]  /*ffb0*/  SHFL.IDX PT, R14, R2, RZ, 0x1f ;  /* 0x00001fff020e7589 */ /* 0x0002e400000e0000 */
.L_x_167:
[----:B---3--:R-:W-:Y:S01]  /*ffc0*/  ISETP.NE.AND P0, PT, R14, RZ, PT ;  /* 0x000000ff0e00720c */ /* 0x008fe20003f05270 */
[----:B------:R-:W-:-:S12]  /*ffd0*/  BSSY B0, `(.L_x_122) ;  /* 0x0000025000007945 */ /* 0x000fd80003800000 */
[----:B------:R-:W-:Y:S05]  /*ffe0*/  @P0 BRA `(.L_x_123) ;  /* 0x00000000008c0947 */ /* 0x000fea0003800000 */
[----:B------:R-:W-:-:S03]  /*fff0*/  UMOV UR4, 0xffffffff ;  /* 0xffffffff00047882 */ /* 0x000fc60000000000 */
[----:B------:R-:W-:Y:S05]  /*10000*/  BRA.DIV UR4, `(.L_x_124) ;  /* 0x00000016043c7947 */ /* 0x000fea000b800000 */
[----:B------:R-:W-:-:S13]  /*10010*/  ELECT P6, URZ, PT ;  /* 0x00000000003f782f */ /* 0x000fda00038c0000 */
.L_x_170:
[----:B------:R-:W-:Y:S05]  /*10020*/  @!P6 BRA `(.L_x_123) ;  /* 0x00000000007ce947 */ /* 0x000fea0003800000 */
[----:B-1----:R-:W3:Y:S02]  /*10030*/  LDL.LU R2, [R1+0x30] ;  /* 0x0000300001027983 */ /* 0x002ee40000300800 */
[----:B---3--:R-:W-:-:S04]  /*10040*/  LOP3.LUT R2, R2, 0x2, RZ, 0xfc, !PT ;  /* 0x0000000202027812 */ /* 0x008fc800078efcff */
[----:B------:R-:W-:-:S13]  /*10050*/  ISETP.NE.AND P2, PT, R2, 0x3, PT ;  /* 0x000000030200780c */ /* 0x000fda0003f45270 */
[----:B------:R-:W-:Y:S05]  /*10060*/  @!P2 BRA `(.L_x_125) ;  /* 0x000000000004a947 */ /* 0x000fea0003800000 */
[----:B------:R-:W-:Y:S01]  /*10070*/  BPT.TRAP 0x1 ;  /* 0x000000040000795c */ /* 0x000fe20000300000 */
.L_x_125:
[----:B------:R-:W3:Y:S01]  /*10080*/  LDL.LU R7, [R1+0x4] ;  /* 0x0000040001077983 */ /* 0x000ee20000300800 */
[----:B0-----:R-:W-:Y:S01]  /*10090*/  IADD3 R3, R0, 0x36840, RZ ;  /* 0x0003684000037810 */ /* 0x001fe20007ffe0ff */
[----:B------:R-:W-:-:S04]  /*100a0*/  VIADD R2, R18, 0x1 ;  /* 0x0000000112027836 */ /* 0x000fc80000000000 */
[----:B------:R-:W-:Y:S01]  /*100b0*/  IMAD R6, R18, 0x8, R3 ;  /* 0x0000000812067824 */ /* 0x000fe200078e0203 */
[----:B------:R-:W-:-:S04]  /*100c0*/  ISETP.NE.AND P1, PT, R2, 0x2, PT ;  /* 0x000000020200780c */ /* 0x000fc80003f25270 */
[----:B------:R-:W-:Y:S02]  /*100d0*/  SEL R4, RZ, 0x1, P1 ;  /* 0x00000001ff047807 */ /* 0x000fe40000800000 */
[C---:B---3--:R-:W-:Y:S02]  /*100e0*/  SHF.L.U32 R5, R7.reuse, 0x1f, RZ ;  /* 0x0000001f07057819 */ /* 0x048fe400000006ff */
[----:B------:R-:W-:Y:S02]  /*100f0*/  LOP3.LUT R7, R7, R4, RZ, 0x3c, !PT ;  /* 0x0000000407077212 */ /* 0x000fe400078e3cff */
[----:B------:R-:W0:Y:S01]  /*10100*/  SYNCS.PHASECHK.TRANS64.TRYWAIT P0, [R6+URZ], R5 ;  /* 0x00000005060075a7 */ /* 0x000e22000800017f */
[----:B------:R-:W-:Y:S02]  /*10110*/  SEL R4, R2, RZ, P1 ;  /* 0x000000ff02047207 */ /* 0x000fe40000800000 */
[----:B------:R-:W-:-:S03]  /*10120*/  SHF.L.U32 R2, R7, 0x1f, RZ ;  /* 0x0000001f07027819 */ /* 0x000fc600000006ff */
[----:B------:R-:W-:Y:S01]  /*10130*/  IMAD R3, R4, 0x8, R3 ;  /* 0x0000000804037824 */ /* 0x000fe200078e0203 */
[----:B0-----:R-:W-:Y:S06]  /*10140*/  @!P0 BRA `(.L_x_126) ;  /* 0x00000014000c8947 */ /* 0x001fec0003800000 */
.L_x_171:
[----:B------:R-:W1:Y:S02]  /*10150*/  SYNCS.PHASECHK.TRANS64.TRYWAIT P0, [R3+URZ], R2 ;  /* 0x00000002030075a7 */ /* 0x000e64000800017f */
[----:B-1----:R-:W-:Y:S05]  /*10160*/  @!P0 BRA `(.L_x_127) ;  /* 0x0000001400188947 */ /* 0x002fea0003800000 */
.L_x_172:
[----:B------:R-:W-:Y:S05]  /*10170*/  @!P2 BRA `(.L_x_128) ;  /* 0x000000000004a947 */ /* 0x000fea0003800000 */
[----:B------:R-:W-:Y:S01]  /*10180*/  BPT.TRAP 0x1 ;  /* 0x000000040000795c */ /* 0x000fe20000300000 */
.L_x_128:
[----:B-1----:R-:W-:-:S04]  /*10190*/  VIADD R3, R0, 0x36860 ;  /* 0x0003686000037836 */ /* 0x002fc80000000000 */
[----:B------:R-:W-:-:S04]  /*101a0*/  IMAD R18, R18, 0x8, R3 ;  /* 0x0000000812127824 */ /* 0x000fc800078e0203 */
[----:B------:R-:W1:Y:S02]  /*101b0*/  SYNCS.PHASECHK.TRANS64.TRYWAIT P0, [R18+URZ], R5 ;  /* 0x00000005120075a7 */ /* 0x000e64000800017f */
[----:B-1----:R-:W-:Y:S05]  /*101c0*/  @!P0 BRA `(.L_x_129) ;  /* 0x0000001400148947 */ /* 0x002fea0003800000 */
.L_x_173:
[----:B------:R-:W-:-:S07]  /*101d0*/  IMAD R3, R4, 0x8, R3 ;  /* 0x0000000804037824 */ /* 0x000fce00078e0203 */
.L_x_130:
[----:B---3--:R3:W4:Y:S02]  /*101e0*/  SYNCS.PHASECHK.TRANS64.TRYWAIT P0, [R3+URZ], R2 ;  /* 0x00000002030075a7 */ /* 0x008724000800017f */
[----:B----4-:R-:W-:Y:S05]  /*101f0*/  @!P0 NANOSLEEP.SYNCS 0x989680 ;  /* 0x009896800000895d */ /* 0x010fea0003900000 */
[----:B------:R-:W4:Y:S02]  /*10200*/  @!P0 SYNCS.PHASECHK.TRANS64 P0, [R3+URZ], R2 ;  /* 0x00000002030085a7 */ /* 0x000f24000800007f */
[----:B----4-:R-:W-:Y:S05]  /*10210*/  @!P0 BRA `(.L_x_130) ;  /* 0xfffffffc00f08947 */ /* 0x010fea000383ffff */
.L_x_123:
[----:B------:R-:W-:Y:S05]  /*10220*/  BSYNC B0 ;  /* 0x0000000000007941 */ /* 0x000fea0003800000 */
.L_x_122:
[----:B------:R-:W-:Y:S05]  /*10230*/  EXIT ;  /* 0x000000000000794d */ /* 0x000fea0003800000 */
.L_x_10:
[----:B0-----:R-:W-:-:S04]  /*10240*/  IMAD.U32 R3, RZ, RZ, UR37 ;  /* 0x00000025ff037e24 */ /* 0x001fc8000f8e00ff */
[----:B------:R0:W1:Y:S03]  /*10250*/  SYNCS.PHASECHK.TRANS64.TRYWAIT P1, [R3+URZ+0x36800], R0 ;  /* 0x03680000030075a7 */ /* 0x000066000802017f */
[----:B-1----:R-:W-:Y:S05]  /*10260*/  @!P1 NANOSLEEP.SYNCS 0x989680 ;  /* 0x009896800000995d */ /* 0x002fea0003900000 */
[----:B------:R-:W1:Y:S02]  /*10270*/  @!P1 SYNCS.PHASECHK.TRANS64 P1, [R3+URZ+0x36800], R0 ;  /* 0x03680000030095a7 */ /* 0x000e64000802007f */
[----:B-1----:R-:W-:Y:S05]  /*10280*/  @!P1 BRA `(.L_x_10) ;  /* 0xfffffffc00ec9947 */ /* 0x002fea000383ffff */
[----:B------:R-:W-:Y:S05]  /*10290*/  BRA `(.L_x_131) ;  /* 0xffffff0c00c07947 */ /* 0x000fea000383ffff */
.L_x_14:
[----:B-1----:R1:W2:Y:S02]  /*102a0*/  SYNCS.PHASECHK.TRANS64.TRYWAIT P2, [R2+URZ+0x36830], R3 ;  /* 0x03683003020075a7 */ /* 0x0022a4000804017f */
[----:B--2---:R-:W-:Y:S05]  /*102b0*/  @!P2 NANOSLEEP.SYNCS 0x989680 ;  /* 0x009896800000a95d */ /* 0x004fea0003900000 */
[----:B------:R-:W2:Y:S02]  /*102c0*/  @!P2 SYNCS.PHASECHK.TRANS64 P2, [R2+URZ+0x36830], R3 ;  /* 0x036830030200a5a7 */ /* 0x000ea4000804007f */
[----:B--2---:R-:W-:Y:S05]  /*102d0*/  @!P2 BRA `(.L_x_14) ;  /* 0xfffffffc00f0a947 */ /* 0x004fea000383ffff */
[----:B------:R-:W-:Y:S05]  /*102e0*/  BRA `(.L_x_13) ;  /* 0xffffff0c00ec7947 */ /* 0x000fea000383ffff */
.L_x_19:
[----:B-1----:R-:W-:-:S04]  /*102f0*/  IMAD.U32 R3, RZ, RZ, UR38 ;  /* 0x00000026ff037e24 */ /* 0x002fc8000f8e00ff */
[----:B------:R1:W2:Y:S03]  /*10300*/  SYNCS.PHASECHK.TRANS64.TRYWAIT P2, [R3+URZ+0x36830], R0 ;  /* 0x03683000030075a7 */ /* 0x0002a6000804017f */
[----:B--2---:R-:W-:Y:S05]  /*10310*/  @!P2 NANOSLEEP.SYNCS 0x989680 ;  /* 0x009896800000a95d */ /* 0x004fea0003900000 */
[----:B------:R-:W2:Y:S02]  /*10320*/  @!P2 SYNCS.PHASECHK.TRANS64 P2, [R3+URZ+0x36830], R0 ;  /* 0x036830000300a5a7 */ /* 0x000ea4000804007f */
[----:B--2---:R-:W-:Y:S05]  /*10330*/  @!P2 BRA `(.L_x_19) ;  /* 0xfffffffc00eca947 */ /* 0x004fea000383ffff */
[----:B------:R-:W-:Y:S05]  /*10340*/  BRA `(.L_x_18) ;  /* 0xffffff5000a07947 */ /* 0x000fea000383ffff */
.L_x_23:
[----:B-1----:R-:W-:-:S04]  /*10350*/  IMAD.U32 R3, RZ, RZ, UR7 ;  /* 0x00000007ff037e24 */ /* 0x002fc8000f8e00ff */
[----:B------:R1:W2:Y:S03]  /*10360*/  SYNCS.PHASECHK.TRANS64.TRYWAIT P2, [R3+URZ+0x36850], R0 ;  /* 0x03685000030075a7 */ /* 0x0002a6000804017f */
[----:B--2---:R-:W-:Y:S05]  /*10370*/  @!P2 NANOSLEEP.SYNCS 0x989680 ;  /* 0x009896800000a95d */ /* 0x004fea0003900000 */
[----:B------:R-:W2:Y:S02]  /*10380*/  @!P2 SYNCS.PHASECHK.TRANS64 P2, [R3+URZ+0x36850], R0 ;  /* 0x036850000300a5a7 */ /* 0x000ea4000804007f */
[----:B--2---:R-:W-:Y:S05]  /*10390*/  @!P2 BRA `(.L_x_23) ;  /* 0xfffffffc00eca947 */ /* 0x004fea000383ffff */
[----:B------:R-:W-:Y:S05]  /*103a0*/  BRA `(.L_x_22) ;  /* 0xffffff7800147947 */ /* 0x000fea000383ffff */
.L_x_28:
[----:B-1----:R-:W-:-:S04]  /*103b0*/  IMAD.U32 R7, RZ, RZ, UR12 ;  /* 0x0000000cff077e24 */ /* 0x002fc8000f8e00ff */
[----:B------:R1:W2:Y:S03]  /*103c0*/  SYNCS.PHASECHK.TRANS64.TRYWAIT P0, [R7+URZ+0x36850], R2 ;  /* 0x03685002070075a7 */ /* 0x0002a6000800017f */
[----:B--2---:R-:W-:Y:S05]  /*103d0*/  @!P0 NANOSLEEP.SYNCS 0x989680 ;  /* 0x009896800000895d */ /* 0x004fea0003900000 */
[----:B------:R-:W2:Y:S02]  /*103e0*/  @!P0 SYNCS.PHASECHK.TRANS64 P0, [R7+URZ+0x36850], R2 ;  /* 0x03685002070085a7 */ /* 0x000ea4000800007f */
[----:B--2---:R-:W-:Y:S05]  /*103f0*/  @!P0 BRA `(.L_x_28) ;  /* 0xfffffffc00ec8947 */ /* 0x004fea000383ffff */
[----:B------:R-:W-:Y:S05]  /*10400*/  BRA `(.L_x_27) ;  /* 0xffffff9000cc7947 */ /* 0x000fea000383ffff */
.L_x_42:
[----:B------:R-:W1:Y:S01]  /*10410*/  S2R R0, SR_TID.X ;  /* 0x0000000000007919 */ /* 0x000e620000002100 */
[----:B------:R-:W-:Y:S01]  /*10420*/  BSSY B0, `(.L_x_132) ;  /* 0x000000a000007945 */ /* 0x000fe20003800000 */
[----:B------:R-:W-:Y:S02]  /*10430*/  IMAD.MOV.U32 R12, RZ, RZ, RZ ;  /* 0x000000ffff0c7224 */ /* 0x000fe400078e00ff */
[----:B------:R-:W-:Y:S02]  /*10440*/  IMAD.MOV.U32 R11, RZ, RZ, 0x1f ;  /* 0x0000001fff0b7424 */ /* 0x000fe400078e00ff */
[----:B------:R-:W-:Y:S01]  /*10450*/  IMAD.MOV.U32 R15, RZ, RZ, -0x1 ;  /* 0xffffffffff0f7424 */ /* 0x000fe200078e00ff */
[----:B-1----:R-:W-:-:S04]  /*10460*/  SHF.R.U32.HI R0, RZ, 0x5, R0 ;  /* 0x00000005ff007819 */ /* 0x002fc80000011600 */
[----:B------:R-:W-:-:S05]  /*10470*/  LOP3.LUT R0, R0, 0x3, RZ, 0xc0, !PT ;  /* 0x0000000300007812 */ /* 0x000fca00078ec0ff */
[----:B------:R-:W-:-:S07]  /*10480*/  IMAD.MOV.U32 R13, RZ, RZ, R0 ;  /* 0x000000ffff0d7224 */ /* 0x000fce00078e0000 */
[----:B0-2---:R-:W-:Y:S05]  /*10490*/  WARPSYNC.COLLECTIVE R15, `(.L_x_133) ;  /* 0x000000000f087348 */ /* 0x005fea0003c00000 */
[----:B------:R1:W3:Y:S02]  /*104a0*/  SHFL.IDX P6, R14, R13, R12, R11 ;  /* 0x0000000c0d0e7389 */ /* 0x0002e400000c000b */
[----:B0123--:R-:W-:Y:S01]  /*104b0*/  ENDCOLLECTIVE ;  /* 0x000000000000791b */ /* 0x00ffe20003800000 */
.L_x_133:
[----:B------:R-:W-:Y:S05]  /*104c0*/  BSYNC B0 ;  /* 0x0000000000007941 */ /* 0x000fea0003800000 */
.L_x_132:
[----:B------:R-:W-:Y:S05]  /*104d0*/  BRA `(.L_x_134) ;  /* 0xffffffbc00e07947 */ /* 0x000fea000383ffff */
.L_x_44:
[----:B------:R-:W-:Y:S01]  /*104e0*/  BSSY B0, `(.L_x_135) ;  /* 0x0000006000007945 */ /* 0x000fe20003800000 */
[----:B------:R-:W-:-:S07]  /*104f0*/  IMAD.MOV.U32 R15, RZ, RZ, -0x1 ;  /* 0xffffffffff0f7424 */ /* 0x000fce00078e00ff */
[----:B012---:R-:W-:Y:S05]  /*10500*/  WARPSYNC.COLLECTIVE R15, `(.L_x_136) ;  /* 0x000000000f0c7348 */ /* 0x007fea0003c00000 */
[----:B------:R-:W-:Y:S02]  /*10510*/  ELECT P6, UR62, PT ;  /* 0x00000000003e782f */ /* 0x000fe400038c0000 */
[----:B------:R-:W-:Y:S01]  /*10520*/  MOV R14, UR62 ;  /* 0x0000003e000e7c02 */ /* 0x000fe20008000f00 */
[----:B012---:R-:W-:Y:S10]  /*10530*/  ENDCOLLECTIVE ;  /* 0x000000000000791b */ /* 0x007ff40003800000 */
.L_x_136:
[----:B------:R-:W-:Y:S05]  /*10540*/  BSYNC B0 ;  /* 0x0000000000007941 */ /* 0x000fea0003800000 */
.L_x_135:
[----:B------:R-:W-:Y:S05]  /*10550*/  BRA `(.L_x_137) ;  /* 0xffffffbc00e07947 */ /* 0x000fea000383ffff */
.L_x_46:
[----:B-1----:R1:W4:Y:S02]  /*10560*/  SYNCS.PHASECHK.TRANS64.TRYWAIT P0, [R0+URZ+0x36840], R2 ;  /* 0x03684002000075a7 */ /* 0x002324000800017f */
[----:B----4-:R-:W-:Y:S05]  /*10570*/  @!P0 NANOSLEEP.SYNCS 0x989680 ;  /* 0x009896800000895d */ /* 0x010fea0003900000 */
[----:B------:R-:W4:Y:S02]  /*10580*/  @!P0 SYNCS.PHASECHK.TRANS64 P0, [R0+URZ+0x36840], R2 ;  /* 0x03684002000085a7 */ /* 0x000f24000800007f */
[----:B----4-:R-:W-:Y:S05]  /*10590*/  @!P0 BRA `(.L_x_46) ;  /* 0xfffffffc00f08947 */ /* 0x010fea000383ffff */
[----:B------:R-:W-:Y:S05]  /*105a0*/  BRA `(.L_x_138) ;  /* 0xffffffc000407947 */ /* 0x000fea000383ffff */
.L_x_49:
[----:B------:R-:W-:Y:S01]  /*105b0*/  IMAD.MOV.U32 R13, RZ, RZ, R4 ;  /* 0x000000ffff0d7224 */ /* 0x000fe200078e0004 */
[----:B------:R-:W0:Y:S01]  /*105c0*/  S2R R7, SR_TID.X ;  /* 0x0000000000077919 */ /* 0x000e220000002100 */
[----:B------:R-:W-:Y:S02]  /*105d0*/  IMAD.MOV.U32 R12, RZ, RZ, RZ ;  /* 0x000000ffff0c7224 */ /* 0x000fe400078e00ff */
[----:B------:R-:W-:Y:S02]  /*105e0*/  IMAD.MOV.U32 R11, RZ, RZ, 0x181f ;  /* 0x0000181fff0b7424 */ /* 0x000fe400078e00ff */
[----:B------:R-:W-:-:S07]  /*105f0*/  IMAD.MOV.U32 R15, RZ, RZ, -0x1 ;  /* 0xffffffffff0f7424 */ /* 0x000fce00078e00ff */
[----:B0----5:R-:W-:Y:S05]  /*10600*/  WARPSYNC.COLLECTIVE R15, `(.L_x_139) ;  /* 0x000000000f087348 */ /* 0x021fea0003c00000 */
[----:B------:R1:W2:Y:S02]  /*10610*/  SHFL.IDX P6, R14, R13, R12, R11 ;  /* 0x0000000c0d0e7389 */ /* 0x0002a400000c000b */
[----:B012--5:R-:W-:Y:S01]  /*10620*/  ENDCOLLECTIVE ;  /* 0x000000000000791b */ /* 0x027fe20003800000 */
.L_x_139:
[----:B------:R-:W-:Y:S01]  /*10630*/  IMAD.MOV.U32 R13, RZ, RZ, R0 ;  /* 0x000000ffff0d7224 */ /* 0x000fe200078e0000 */
[----:B------:R-:W-:Y:S01]  /*10640*/  LOP3.LUT R7, R7, 0x7f, RZ, 0xc0, !PT ;  /* 0x0000007f07077812 */ /* 0x000fe200078ec0ff */
[----:B------:R-:W-:-:S07]  /*10650*/  IMAD.MOV.U32 R6, RZ, RZ, R14 ;  /* 0x000000ffff067224 */ /* 0x000fce00078e000e */
[----:B------:R-:W-:Y:S05]  /*10660*/  WARPSYNC.COLLECTIVE R15, `(.L_x_140) ;  /* 0x000000000f087348 */ /* 0x000fea0003c00000 */
[----:B------:R0:W1:Y:S02]  /*10670*/  SHFL.IDX P6, R14, R13, R12, R11 ;  /* 0x0000000c0d0e7389 */ /* 0x00006400000c000b */
[----:B01----:R-:W-:Y:S01]  /*10680*/  ENDCOLLECTIVE ;  /* 0x000000000000791b */ /* 0x003fe20003800000 */
.L_x_140:
[----:B------:R-:W-:Y:S01]  /*10690*/  SHF.R.U32.HI R2, RZ, 0x3, R7 ;  /* 0x00000003ff027819 */ /* 0x000fe20000011607 */
[----:B------:R-:W-:Y:S01]  /*106a0*/  ULDC UR4, c[0x0][0x288] ;  /* 0x0000a20000047ab9 */ /* 0x000fe20000000800 */
[----:B------:R-:W-:Y:S01]  /*106b0*/  ULDC.64 UR6, c[0x0][0x208] ;  /* 0x0000820000067ab9 */ /* 0x000fe20000000a00 */
[----:B------:R-:W-:Y:S02]  /*106c0*/  IMAD R3, R8, UR4, RZ ;  /* 0x0000000408037c24 */ /* 0x000fe4000f8e02ff */
[----:B------:R-:W-:-:S04]  /*106d0*/  IMAD.IADD R2, R2, 0x1, R5 ;  /* 0x0000000102027824 */ /* 0x000fc800078e0205 */
[C---:B------:R-:W-:Y:S01]  /*106e0*/  VIADD R5, R2.reuse, 0x10 ;  /* 0x0000001002057836 */ /* 0x040fe20000000000 */
[----:B------:R-:W-:Y:S01]  /*106f0*/  ISETP.GE.AND P3, PT, R2, R3, PT ;  /* 0x000000030200720c */ /* 0x000fe20003f66270 */
[----:B------:R-:W-:Y:S02]  /*10700*/  IMAD.MOV.U32 R13, RZ, RZ, R4 ;  /* 0x000000ffff0d7224 */ /* 0x000fe400078e0004 */
[----:B------:R-:W-:Y:S02]  /*10710*/  IMAD.MOV.U32 R12, RZ, RZ, 0x1 ;  /* 0x00000001ff0c7424 */ /* 0x000fe400078e00ff */
[----:B------:R-:W-:-:S08]  /*10720*/  IMAD.MOV.U32 R7, RZ, RZ, R14 ;  /* 0x000000ffff077224 */ /* 0x000fd000078e000e */
[----:B------:R-:W-:-:S05]  /*10730*/  @!P3 LEA R7, P5, R9, R7, 0x1 ;  /* 0x000000070907b211 */ /* 0x000fca00078a08ff */
[----:B------:R-:W-:-:S05]  /*10740*/  @!P3 IMAD.X R6, RZ, RZ, R6, P5 ;  /* 0x000000ffff06b224 */ /* 0x000fca00028e0606 */
[----:B------:R-:W-:-:S04]  /*10750*/  @!P3 LOP3.LUT R7, R7, R6, RZ, 0x3c, !PT ;  /* 0x000000060707b212 */ /* 0x000fc800078e3cff */
[----:B------:R-:W-:-:S04]  /*10760*/  @!P3 LOP3.LUT R6, R7, R6, RZ, 0x3c, !PT ;  /* 0x000000060706b212 */ /* 0x000fc800078e3cff */
[----:B------:R-:W-:-:S05]  /*10770*/  @!P3 LOP3.LUT R7, R7, R6, RZ, 0x3c, !PT ;  /* 0x000000060707b212 */ /* 0x000fca00078e3cff */
[----:B------:R-:W-:Y:S01]  /*10780*/  @!PT LDS RZ, [RZ] ;  /* 0x00000000fffff984 */ /* 0x000fe20000000800 */
[----:B------:R-:W-:Y:S01]  /*10790*/  @!PT LDS RZ, [RZ] ;  /* 0x00000000fffff984 */ /* 0x000fe20000000800 */
[----:B------:R-:W-:Y:S01]  /*107a0*/  @!PT LDS RZ, [RZ] ;  /* 0x00000000fffff984 */ /* 0x000fe20000000800 */
[----:B------:R0:W-:Y:S04]  /*107b0*/  @!P3 LDGSTS.E.BYPASS.LTC128B.128 [R10+0x15400], desc[UR6][R6.64], !P0 ;  /* 0x15400000060abfae */ /* 0x0001e8000c101d46 */
[----:B------:R0:W-:Y:S04]  /*107c0*/  @!P3 LDGSTS.E.BYPASS.LTC128B.128 [R10+0x19400], desc[UR6][R6.64+0x80], !P1 ;  /* 0x19400080060abfae */ /* 0x0001e8000c901d46 */
[----:B------:R0:W-:Y:S01]  /*107d0*/  @!P3 LDGSTS.E.BYPASS.LTC128B.128 [R10+0x1d400], desc[UR6][R6.64+0x100], !P2 ;  /* 0x1d400100060abfae */ /* 0x0001e2000d101d46 */
[----:B------:R-:W-:-:S13]  /*107e0*/  ISETP.GE.AND P3, PT, R5, R3, PT ;  /* 0x000000030500720c */ /* 0x000fda0003f66270 */
[----:B0-----:R-:W-:Y:S05]  /*107f0*/  WARPSYNC.COLLECTIVE R15, `(.L_x_141) ;  /* 0x000000000f087348 */ /* 0x001fea0003c00000 */
[----:B------:R1:W2:Y:S02]  /*10800*/  SHFL.IDX P6, R14, R13, R12, R11 ;  /* 0x0000000c0d0e7389 */ /* 0x0002a400000c000b */
[----:B012---:R-:W-:Y:S01]  /*10810*/  ENDCOLLECTIVE ;  /* 0x000000000000791b */ /* 0x007fe20003800000 */
.L_x_141:
[----:B------:R-:W-:Y:S01]  /*10820*/  MOV R13, R0 ;  /* 0x00000000000d7202 */ /* 0x000fe20000000f00 */
[----:B------:R-:W-:-:S07]  /*10830*/  IMAD.MOV.U32 R5, RZ, RZ, R14 ;  /* 0x000000ffff057224 */ /* 0x000fce00078e000e */
[----:B------:R-:W-:Y:S05]  /*10840*/  WARPSYNC.COLLECTIVE R15, `(.L_x_142) ;  /* 0x000000000f087348 */ /* 0x000fea0003c00000 */
[----:B------:R0:W1:Y:S02]  /*10850*/  SHFL.IDX P6, R14, R13, R12, R11 ;  /* 0x0000000c0d0e7389 */ /* 0x00006400000c000b */
[----:B01----:R-:W-:Y:S01]  /*10860*/  ENDCOLLECTIVE ;  /* 0x000000000000791b */ /* 0x003fe20003800000 */
.L_x_142:
[----:B------:R-:W-:Y:S01]  /*10870*/  ULDC.64 UR4, c[0x0][0x208] ;  /* 0x0000820000047ab9 */ /* 0x000fe20000000a00 */
[----:B------:R-:W-:Y:S02]  /*10880*/  IMAD.MOV.U32 R13, RZ, RZ, R4 ;  /* 0x000000ffff0d7224 */ /* 0x000fe400078e0004 */
[----:B------:R-:W-:Y:S02]  /*10890*/  IMAD.MOV.U32 R12, RZ, RZ, 0x2 ;  /* 0x00000002ff0c7424 */ /* 0x000fe400078e00ff */
[----:B------:R-:W-:-:S05]  /*108a0*/  IMAD.MOV.U32 R8, RZ, RZ, R14 ;  /* 0x000000ffff087224 */ /* 0x000fca00078e000e */
[----:B------:R-:W-:-:S05]  /*108b0*/  @!P3 LEA R8, P5, R9, R8, 0x1 ;  /* 0x000000080908b211 */ /* 0x000fca00078a08ff */
[----:B------:R-:W-:Y:S02]  /*108c0*/  @!P3 IMAD.X R5, RZ, RZ, R5, P5 ;  /* 0x000000ffff05b224 */ /* 0x000fe400028e0605 */
[----:B------:R-:W-:Y:S02]  /*108d0*/  @!P3 IMAD.MOV.U32 R6, RZ, RZ, R8 ;  /* 0x000000ffff06b224 */ /* 0x000fe400078e0008 */
[----:B------:R-:W-:Y:S02]  /*108e0*/  @!P3 IMAD.MOV.U32 R7, RZ, RZ, R5 ;  /* 0x000000ffff07b224 */ /* 0x000fe400078e0005 */
[----:B------:R-:W-:-:S03]  /*108f0*/  VIADD R5, R2, 0x20 ;  /* 0x0000002002057836 */ /* 0x000fc60000000000 */
        /* <DEDUP_REMOVED lines=10> */
.L_x_143:
[----:B------:R-:W-:Y:S02]  /*109a0*/  IMAD.MOV.U32 R13, RZ, RZ, R0 ;  /* 0x000000ffff0d7224 */ /* 0x000fe400078e0000 */
[----:B------:R-:W-:-:S07]  /*109b0*/  IMAD.MOV.U32 R5, RZ, RZ, R14 ;  /* 0x000000ffff057224 */ /* 0x000fce00078e000e */
[----:B------:R-:W-:Y:S05]  /*109c0*/  WARPSYNC.COLLECTIVE R15, `(.L_x_144) ;  /* 0x000000000f087348 */ /* 0x000fea0003c00000 */
[----:B------:R0:W1:Y:S02]  /*109d0*/  SHFL.IDX P6, R14, R13, R12, R11 ;  /* 0x0000000c0d0e7389 */ /* 0x00006400000c000b */
[----:B01----:R-:W-:Y:S01]  /*109e0*/  ENDCOLLECTIVE ;  /* 0x000000000000791b */ /* 0x003fe20003800000 */
.L_x_144:
        /* <DEDUP_REMOVED lines=8> */
[----:B------:R-:W0:Y:S01]  /*10a70*/  S2R R9, SR_TID.X ;  /* 0x0000000000097919 */ /* 0x000e220000002100 */
[C---:B------:R-:W-:Y:S02]  /*10a80*/  VIADD R5, R2.reuse, 0x30 ;  /* 0x0000003002057836 */ /* 0x040fe40000000000 */
[----:B------:R-:W-:Y:S01]  /*10a90*/  VIADD R8, R2, 0x60 ;  /* 0x0000006002087836 */ /* 0x000fe20000000000 */
[----:B------:R-:W-:Y:S01]  /*10aa0*/  @!PT LDS RZ, [RZ] ;  /* 0x00000000fffff984 */ /* 0x000fe20000000800 */
[----:B------:R-:W-:Y:S01]  /*10ab0*/  @!PT LDS RZ, [RZ] ;  /* 0x00000000fffff984 */ /* 0x000fe20000000800 */
[----:B------:R-:W-:Y:S01]  /*10ac0*/  @!PT LDS RZ, [RZ] ;  /* 0x00000000fffff984 */ /* 0x000fe20000000800 */
[----:B------:R1:W-:Y:S04]  /*10ad0*/  @!P3 LDGSTS.E.BYPASS.LTC128B.128 [R10+0x16400], desc[UR4][R6.64], !P0 ;  /* 0x16400000060abfae */ /* 0x0003e8000c101d44 */
[----:B------:R1:W-:Y:S04]  /*10ae0*/  @!P3 LDGSTS.E.BYPASS.LTC128B.128 [R10+0x1a400], desc[UR4][R6.64+0x80], !P1 ;  /* 0x1a400080060abfae */ /* 0x0003e8000c901d44 */
[----:B------:R1:W-:Y:S01]  /*10af0*/  @!P3 LDGSTS.E.BYPASS.LTC128B.128 [R10+0x1e400], desc[UR4][R6.64+0x100], !P2 ;  /* 0x1e400100060abfae */ /* 0x0003e2000d101d44 */
[----:B------:R-:W-:-:S13]  /*10b00*/  ISETP.GE.AND P3, PT, R5, R3, PT ;  /* 0x000000030500720c */ /* 0x000fda0003f66270 */
[----:B01----:R-:W-:Y:S05]  /*10b10*/  WARPSYNC.COLLECTIVE R15, `(.L_x_145) ;  /* 0x000000000f087348 */ /* 0x003fea0003c00000 */
[----:B------:R2:W3:Y:S02]  /*10b20*/  SHFL.IDX P6, R14, R13, R12, R11 ;  /* 0x0000000c0d0e7389 */ /* 0x0004e400000c000b */
[----:B0123--:R-:W-:Y:S01]  /*10b30*/  ENDCOLLECTIVE ;  /* 0x000000000000791b */ /* 0x00ffe20003800000 */
.L_x_145:
[----:B------:R-:W-:Y:S02]  /*10b40*/  IMAD.MOV.U32 R13, RZ, RZ, R0 ;  /* 0x000000ffff0d7224 */ /* 0x000fe400078e0000 */
[----:B------:R-:W-:-:S05]  /*10b50*/  IMAD.SHL.U32 R9, R9, 0x8, RZ ;  /* 0x0000000809097824 */ /* 0x000fca00078e00ff */
[----:B------:R-:W-:Y:S01]  /*10b60*/  LOP3.LUT R9, R9, 0x38, RZ, 0xc0, !PT ;  /* 0x0000003809097812 */ /* 0x000fe200078ec0ff */
[----:B------:R-:W-:-:S07]  /*10b70*/  IMAD.MOV.U32 R5, RZ, RZ, R14 ;  /* 0x000000ffff057224 */ /* 0x000fce00078e000e */
[----:B------:R-:W-:Y:S05]  /*10b80*/  WARPSYNC.COLLECTIVE R15, `(.L_x_146) ;  /* 0x000000000f087348 */ /* 0x000fea0003c00000 */
[----:B------:R0:W1:Y:S02]  /*10b90*/  SHFL.IDX P6, R14, R13, R12, R11 ;  /* 0x0000000c0d0e7389 */ /* 0x00006400000c000b */
[----:B01----:R-:W-:Y:S01]  /*10ba0*/  ENDCOLLECTIVE ;  /* 0x000000000000791b */ /* 0x003fe20003800000 */
.L_x_146:
[----:B------:R-:W-:Y:S01]  /*10bb0*/  ULDC.64 UR4, c[0x0][0x208] ;  /* 0x0000820000047ab9 */ /* 0x000fe20000000a00 */
[----:B------:R-:W-:Y:S02]  /*10bc0*/  IMAD.MOV.U32 R13, RZ, RZ, R4 ;  /* 0x000000ffff0d7224 */ /* 0x000fe400078e0004 */
[----:B------:R-:W-:Y:S02]  /*10bd0*/  IMAD.MOV.U32 R12, RZ, RZ, 0x4 ;  /* 0x00000004ff0c7424 */ /* 0x000fe400078e00ff */
[----:B------:R-:W-:-:S05]  /*10be0*/  IMAD.MOV.U32 R6, RZ, RZ, R14 ;  /* 0x000000ffff067224 */ /* 0x000fca00078e000e */
[----:B------:R-:W-:-:S05]  /*10bf0*/  @!P3 LEA R6, P4, R9, R6, 0x1 ;  /* 0x000000060906b211 */ /* 0x000fca00078808ff */
[----:B------:R-:W-:-:S04]  /*10c00*/  @!P3 IMAD.X R5, RZ, RZ, R5, P4 ;  /* 0x000000ffff05b224 */ /* 0x000fc800020e0605 */
        /* <DEDUP_REMOVED lines=12> */
.L_x_147:
[----:B------:R-:W-:Y:S02]  /*10cd0*/  IMAD.MOV.U32 R13, RZ, RZ, R0 ;  /* 0x000000ffff0d7224 */ /* 0x000fe400078e0000 */
[----:B------:R-:W-:-:S07]  /*10ce0*/  IMAD.MOV.U32 R5, RZ, RZ, R14 ;  /* 0x000000ffff057224 */ /* 0x000fce00078e000e */
[----:B------:R-:W-:Y:S05]  /*10cf0*/  WARPSYNC.COLLECTIVE R15, `(.L_x_148) ;  /* 0x000000000f087348 */ /* 0x000fea0003c00000 */
[----:B------:R0:W1:Y:S02]  /*10d00*/  SHFL.IDX P6, R14, R13, R12, R11 ;  /* 0x0000000c0d0e7389 */ /* 0x00006400000c000b */
[----:B01----:R-:W-:Y:S01]  /*10d10*/  ENDCOLLECTIVE ;  /* 0x000000000000791b */ /* 0x003fe20003800000 */
.L_x_148:
[----:B------:R-:W-:Y:S01]  /*10d20*/  ULDC.64 UR4, c[0x0][0x208] ;  /* 0x0000820000047ab9 */ /* 0x000fe20000000a00 */
[----:B------:R-:W-:Y:S02]  /*10d30*/  IMAD.MOV.U32 R13, RZ, RZ, R4 ;  /* 0x000000ffff0d7224 */ /* 0x000fe400078e0004 */
[----:B------:R-:W-:Y:S02]  /*10d40*/  IMAD.MOV.U32 R12, RZ, RZ, 0x5 ;  /* 0x00000005ff0c7424 */ /* 0x000fe400078e00ff */
[----:B------:R-:W-:-:S05]  /*10d50*/  IMAD.MOV.U32 R6, RZ, RZ, R14 ;  /* 0x000000ffff067224 */ /* 0x000fca00078e000e */
[----:B------:R-:W-:-:S04]  /*10d60*/  @!P3 LEA R6, P4, R9, R6, 0x1 ;  /* 0x000000060906b211 */ /* 0x000fc800078808ff */
[----:B------:R-:W-:-:S05]  /*10d70*/  @!P3 IADD3.X R5, RZ, R5, RZ, P4, !PT ;  /* 0x00000005ff05b210 */ /* 0x000fca00027fe4ff */
        /* <DEDUP_REMOVED lines=12> */
.L_x_149:
[----:B------:R-:W-:Y:S02]  /*10e40*/  IMAD.MOV.U32 R13, RZ, RZ, R0 ;  /* 0x000000ffff0d7224 */ /* 0x000fe400078e0000 */
[----:B------:R-:W-:-:S07]  /*10e50*/  IMAD.MOV.U32 R5, RZ, RZ, R14 ;  /* 0x000000ffff057224 */ /* 0x000fce00078e000e */
[----:B------:R-:W-:Y:S05]  /*10e60*/  WARPSYNC.COLLECTIVE R15, `(.L_x_150) ;  /* 0x000000000f087348 */ /* 0x000fea0003c00000 */
[----:B------:R0:W1:Y:S02]  /*10e70*/  SHFL.IDX P6, R14, R13, R12, R11 ;  /* 0x0000000c0d0e7389 */ /* 0x00006400000c000b */
[----:B01----:R-:W-:Y:S01]  /*10e80*/  ENDCOLLECTIVE ;  /* 0x000000000000791b */ /* 0x003fe20003800000 */
.L_x_150:
[----:B------:R-:W-:Y:S01]  /*10e90*/  ULDC.64 UR4, c[0x0][0x208] ;  /* 0x0000820000047ab9 */ /* 0x000fe20000000a00 */
[----:B------:R-:W-:Y:S02]  /*10ea0*/  IMAD.MOV.U32 R13, RZ, RZ, R4 ;  /* 0x000000ffff0d7224 */ /* 0x000fe400078e0004 */
[----:B------:R-:W-:Y:S02]  /*10eb0*/  IMAD.MOV.U32 R12, RZ, RZ, 0x6 ;  /* 0x00000006ff0c7424 */ /* 0x000fe400078e00ff */
[----:B------:R-:W-:-:S05]  /*10ec0*/  IMAD.MOV.U32 R6, RZ, RZ, R14 ;  /* 0x000000ffff067224 */ /* 0x000fca00078e000e */
[----:B------:R-:W-:-:S05]  /*10ed0*/  @!P3 LEA R6, P4, R9, R6, 0x1 ;  /* 0x000000060906b211 */ /* 0x000fca00078808ff */
[----:B------:R-:W-:Y:S01]  /*10ee0*/  @!P3 IMAD.X R5, RZ, RZ, R5, P4 ;  /* 0x000000ffff05b224 */ /* 0x000fe200020e0605 */
[----:B------:R-:W-:-:S03]  /*10ef0*/  ISETP.GE.AND P4, PT, R8, R3, PT ;  /* 0x000000030800720c */ /* 0x000fc60003f86270 */
[----:B------:R-:W-:-:S05]  /*10f00*/  @!P3 IMAD.MOV.U32 R7, RZ, RZ, R5 ;  /* 0x000000ffff07b224 */ /* 0x000fca00078e0005 */
[----:B------:R-:W-:Y:S01]  /*10f10*/  @!PT LDS RZ, [RZ] ;  /* 0x00000000fffff984 */ /* 0x000fe20000000800 */
[----:B------:R-:W-:Y:S01]  /*10f20*/  @!PT LDS RZ, [RZ] ;  /* 0x00000000fffff984 */ /* 0x000fe20000000800 */
[----:B------:R-:W-:Y:S01]  /*10f30*/  @!PT LDS RZ, [RZ] ;  /* 0x00000000fffff984 */ /* 0x000fe20000000800 */
[----:B------:R0:W-:Y:S04]  /*10f40*/  @!P3 LDGSTS.E.BYPASS.LTC128B.128 [R10+0x17c00], desc[UR4][R6.64], !P0 ;  /* 0x17c00000060abfae */ /* 0x0001e8000c101d44 */
[----:B------:R0:W-:Y:S04]  /*10f50*/  @!P3 LDGSTS.E.BYPASS.LTC128B.128 [R10+0x1bc00], desc[UR4][R6.64+0x80], !P1 ;  /* 0x1bc00080060abfae */ /* 0x0001e8000c901d44 */
[----:B------:R0:W-:Y:S02]  /*10f60*/  @!P3 LDGSTS.E.BYPASS.LTC128B.128 [R10+0x1fc00], desc[UR4][R6.64+0x100], !P2 ;  /* 0x1fc00100060abfae */ /* 0x0001e4000d101d44 */
[----:B0-----:R-:W-:Y:S05]  /*10f70*/  WARPSYNC.COLLECTIVE R15, `(.L_x_151) ;  /* 0x000000000f087348 */ /* 0x001fea0003c00000 */
[----:B------:R1:W2:Y:S02]  /*10f80*/  SHFL.IDX P6, R14, R13, R12, R11 ;  /* 0x0000000c0d0e7389 */ /* 0x0002a400000c000b */
[----:B012---:R-:W-:Y:S01]  /*10f90*/  ENDCOLLECTIVE ;  /* 0x000000000000791b */ /* 0x007fe20003800000 */
.L_x_151:
[----:B------:R-:W-:Y:S02]  /*10fa0*/  IMAD.MOV.U32 R13, RZ, RZ, R0 ;  /* 0x000000ffff0d7224 */ /* 0x000fe400078e0000 */
[----:B------:R-:W-:-:S07]  /*10fb0*/  IMAD.MOV.U32 R5, RZ, RZ, R14 ;  /* 0x000000ffff057224 */ /* 0x000fce00078e000e */
[----:B------:R-:W-:Y:S05]  /*10fc0*/  WARPSYNC.COLLECTIVE R15, `(.L_x_152) ;  /* 0x000000000f087348 */ /* 0x000fea0003c00000 */
[----:B------:R0:W1:Y:S02]  /*10fd0*/  SHFL.IDX P6, R14, R13, R12, R11 ;  /* 0x0000000c0d0e7389 */ /* 0x00006400000c000b */
[----:B01----:R-:W-:Y:S01]  /*10fe0*/  ENDCOLLECTIVE ;  /* 0x000000000000791b */ /* 0x003fe20003800000 */
.L_x_152:
[----:B------:R-:W-:Y:S01]  /*10ff0*/  ULDC.64 UR4, c[0x0][0x208] ;  /* 0x0000820000047ab9 */ /* 0x000fe20000000a00 */
[----:B------:R-:W-:Y:S02]  /*11000*/  IMAD.MOV.U32 R13, RZ, RZ, R4 ;  /* 0x000000ffff0d7224 */ /* 0x000fe400078e0004 */
[----:B------:R-:W-:Y:S02]  /*11010*/  IMAD.MOV.U32 R12, RZ, RZ, 0x7 ;  /* 0x00000007ff0c7424 */ /* 0x000fe400078e00ff */
[----:B------:R-:W-:-:S05]  /*11020*/  IMAD.MOV.U32 R6, RZ, RZ, R14 ;  /* 0x000000ffff067224 */ /* 0x000fca00078e000e */
[----:B------:R-:W-:-:S05]  /*11030*/  @!P4 LEA R6, P3, R9, R6, 0x1 ;  /* 0x000000060906c211 */ /* 0x000fca00078608ff */
[----:B------:R-:W-:-:S04]  /*11040*/  @!P4 IMAD.X R5, RZ, RZ, R5, P3 ;  /* 0x000000ffff05c224 */ /* 0x000fc800018e0605 */
        /* <DEDUP_REMOVED lines=10> */
.L_x_153:
[----:B------:R-:W-:Y:S02]  /*110f0*/  IMAD.MOV.U32 R13, RZ, RZ, R0 ;  /* 0x000000ffff0d7224 */ /* 0x000fe400078e0000 */
[----:B------:R-:W-:-:S07]  /*11100*/  IMAD.MOV.U32 R4, RZ, RZ, R14 ;  /* 0x000000ffff047224 */ /* 0x000fce00078e000e */
[----:B------:R-:W-:Y:S05]  /*11110*/  WARPSYNC.COLLECTIVE R15, `(.L_x_154) ;  /* 0x000000000f087348 */ /* 0x000fea0003c00000 */
[----:B------:R0:W1:Y:S02]  /*11120*/  SHFL.IDX P6, R14, R13, R12, R11 ;  /* 0x0000000c0d0e7389 */ /* 0x00006400000c000b */
[----:B01----:R-:W-:Y:S01]  /*11130*/  ENDCOLLECTIVE ;  /* 0x000000000000791b */ /* 0x003fe20003800000 */
.L_x_154:
[----:B------:R-:W-:Y:S01]  /*11140*/  IMAD.MOV.U32 R0, RZ, RZ, R14 ;  /* 0x000000ffff007224 */ /* 0x000fe200078e000e */
[----:B------:R-:W-:Y:S06]  /*11150*/  BRA `(.L_x_155) ;  /* 0xffffffc000ac7947 */ /* 0x000fec000383ffff */
.L_x_53:
[----:B-1----:R1:W2:Y:S02]  /*11160*/  SYNCS.PHASECHK.TRANS64.TRYWAIT P0, [R9+URZ+0x36820], R0 ;  /* 0x03682000090075a7 */ /* 0x0022a4000800017f */
[----:B--2---:R-:W-:Y:S05]  /*11170*/  @!P0 NANOSLEEP.SYNCS 0x989680 ;  /* 0x009896800000895d */ /* 0x004fea0003900000 */
[----:B------:R-:W2:Y:S02]  /*11180*/  @!P0 SYNCS.PHASECHK.TRANS64 P0, [R9+URZ+0x36820], R0 ;  /* 0x03682000090085a7 */ /* 0x000ea4000800007f */
[----:B--2---:R-:W-:Y:S05]  /*11190*/  @!P0 BRA `(.L_x_53) ;  /* 0xfffffffc00f08947 */ /* 0x004fea000383ffff */
[----:B------:R-:W-:Y:S05]  /*111a0*/  BRA `(.L_x_156) ;  /* 0xffffffc400147947 */ /* 0x000fea000383ffff */
.L_x_60:
[----:B-1----:R1:W2:Y:S02]  /*111b0*/  SYNCS.PHASECHK.TRANS64.TRYWAIT P0, [R3+URZ+0x36840], R2 ;  /* 0x03684002030075a7 */ /* 0x0022a4000800017f */
[----:B--2---:R-:W-:Y:S05]  /*111c0*/  @!P0 NANOSLEEP.SYNCS 0x989680 ;  /* 0x009896800000895d */ /* 0x004fea0003900000 */
[----:B------:R-:W2:Y:S02]  /*111d0*/  @!P0 SYNCS.PHASECHK.TRANS64 P0, [R3+URZ+0x36840], R2 ;  /* 0x03684002030085a7 */ /* 0x000ea4000800007f */
[----:B--2---:R-:W-:Y:S05]  /*111e0*/  @!P0 BRA `(.L_x_60) ;  /* 0xfffffffc00f08947 */ /* 0x004fea000383ffff */
[----:B------:R-:W-:Y:S05]  /*111f0*/  BRA `(.L_x_157) ;  /* 0xffffffc400c87947 */ /* 0x000fea000383ffff */
.L_x_67:
[----:B0-----:R0:W1:Y:S02]  /*11200*/  SYNCS.PHASECHK.TRANS64.TRYWAIT P0, [R3+URZ+0x60], R2 ;  /* 0x00006002030075a7 */ /* 0x001064000800017f */
[----:B-1----:R-:W-:Y:S05]  /*11210*/  @!P0 NANOSLEEP.SYNCS 0x989680 ;  /* 0x009896800000895d */ /* 0x002fea0003900000 */
[----:B------:R-:W1:Y:S02]  /*11220*/  @!P0 SYNCS.PHASECHK.TRANS64 P0, [R3+URZ+0x60], R2 ;  /* 0x00006002030085a7 */ /* 0x000e64000800007f */
[----:B-1----:R-:W-:Y:S05]  /*11230*/  @!P0 BRA `(.L_x_67) ;  /* 0xfffffffc00f08947 */ /* 0x002fea000383ffff */
[----:B------:R-:W-:Y:S05]  /*11240*/  BRA `(.L_x_158) ;  /* 0xffffffc800d87947 */ /* 0x000fea000383ffff */
.L_x_78:
[----:B-1----:R1:W2:Y:S02]  /*11250*/  SYNCS.PHASECHK.TRANS64.TRYWAIT P0, [R3+URZ+0x36840], R2 ;  /* 0x03684002030075a7 */ /* 0x0022a4000800017f */
[----:B--2---:R-:W-:Y:S05]  /*11260*/  @!P0 NANOSLEEP.SYNCS 0x989680 ;  /* 0x009896800000895d */ /* 0x004fea0003900000 */
[----:B------:R-:W2:Y:S02]  /*11270*/  @!P0 SYNCS.PHASECHK.TRANS64 P0, [R3+URZ+0x36840], R2 ;  /* 0x03684002030085a7 */ /* 0x000ea4000800007f */
[----:B--2---:R-:W-:Y:S05]  /*11280*/  @!P0 BRA `(.L_x_78) ;  /* 0xfffffffc00f08947 */ /* 0x004fea000383ffff */
[----:B------:R-:W-:Y:S05]  /*11290*/  BRA `(.L_x_159) ;  /* 0xffffffd000987947 */ /* 0x000fea000383ffff */
.L_x_85:
[----:B0-----:R0:W1:Y:S02]  /*112a0*/  SYNCS.PHASECHK.TRANS64.TRYWAIT P0, [R2+URZ+0x60], R3 ;  /* 0x00006003020075a7 */ /* 0x001064000800017f */
[----:B-1----:R-:W-:Y:S05]  /*112b0*/  @!P0 NANOSLEEP.SYNCS 0x989680 ;  /* 0x009896800000895d */ /* 0x002fea0003900000 */
[----:B------:R-:W1:Y:S02]  /*112c0*/  @!P0 SYNCS.PHASECHK.TRANS64 P0, [R2+URZ+0x60], R3 ;  /* 0x00006003020085a7 */ /* 0x000e64000800007f */
[----:B-1----:R-:W-:Y:S05]  /*112d0*/  @!P0 BRA `(.L_x_85) ;  /* 0xfffffffc00f08947 */ /* 0x002fea000383ffff */
[----:B------:R-:W-:Y:S05]  /*112e0*/  BRA `(.L_x_160) ;  /* 0xffffffd400a87947 */ /* 0x000fea000383ffff */
.L_x_95:
[----:B--2---:R2:W3:Y:S02]  /*112f0*/  SYNCS.PHASECHK.TRANS64.TRYWAIT P0, [R2+URZ+0x36840], R3 ;  /* 0x03684003020075a7 */ /* 0x0044e4000800017f */
[----:B---3--:R-:W-:Y:S05]  /*11300*/  @!P0 NANOSLEEP.SYNCS 0x989680 ;  /* 0x009896800000895d */ /* 0x008fea0003900000 */
[----:B------:R-:W3:Y:S02]  /*11310*/  @!P0 SYNCS.PHASECHK.TRANS64 P0, [R2+URZ+0x36840], R3 ;  /* 0x03684003020085a7 */ /* 0x000ee4000800007f */
[----:B---3--:R-:W-:Y:S05]  /*11320*/  @!P0 BRA `(.L_x_95) ;  /* 0xfffffffc00f08947 */ /* 0x008fea000383ffff */
[----:B------:R-:W-:Y:S05]  /*11330*/  BRA `(.L_x_161) ;  /* 0xffffffdc00387947 */ /* 0x000fea000383ffff */
.L_x_102:
[----:B0-----:R0:W1:Y:S02]  /*11340*/  SYNCS.PHASECHK.TRANS64.TRYWAIT P0, [R2+URZ+0x60], R5 ;  /* 0x00006005020075a7 */ /* 0x001064000800017f */
[----:B-1----:R-:W-:Y:S05]  /*11350*/  @!P0 NANOSLEEP.SYNCS 0x989680 ;  /* 0x009896800000895d */ /* 0x002fea0003900000 */
[----:B------:R-:W1:Y:S02]  /*11360*/  @!P0 SYNCS.PHASECHK.TRANS64 P0, [R2+URZ+0x60], R5 ;  /* 0x00006005020085a7 */ /* 0x000e64000800007f */
[----:B-1----:R-:W-:Y:S05]  /*11370*/  @!P0 BRA `(.L_x_102) ;  /* 0xfffffffc00f08947 */ /* 0x002fea000383ffff */
[----:B------:R-:W-:Y:S05]  /*11380*/  BRA `(.L_x_162) ;  /* 0xffffffe000487947 */ /* 0x000fea000383ffff */
.L_x_112:
[----:B-1----:R1:W3:Y:S02]  /*11390*/  SYNCS.PHASECHK.TRANS64.TRYWAIT P0, [R2+URZ+0x36860], R3 ;  /* 0x03686003020075a7 */ /* 0x0022e4000800017f */
[----:B---3--:R-:W-:Y:S05]  /*113a0*/  @!P0 NANOSLEEP.SYNCS 0x989680 ;  /* 0x009896800000895d */ /* 0x008fea0003900000 */
[----:B------:R-:W3:Y:S02]  /*113b0*/  @!P0 SYNCS.PHASECHK.TRANS64 P0, [R2+URZ+0x36860], R3 ;  /* 0x03686003020085a7 */ /* 0x000ee4000800007f */
[----:B---3--:R-:W-:Y:S05]  /*113c0*/  @!P0 BRA `(.L_x_112) ;  /* 0xfffffffc00f08947 */ /* 0x008fea000383ffff */
[----:B------:R-:W-:Y:S05]  /*113d0*/  BRA `(.L_x_163) ;  /* 0xffffffe400807947 */ /* 0x000fea000383ffff */
.L_x_120:
[----:B0-----:R0:W1:Y:S02]  /*113e0*/  SYNCS.PHASECHK.TRANS64.TRYWAIT P0, [R0+URZ+0x36820], R3 ;  /* 0x03682003000075a7 */ /* 0x001064000800017f */
[----:B-1----:R-:W-:Y:S05]  /*113f0*/  @!P0 NANOSLEEP.SYNCS 0x989680 ;  /* 0x009896800000895d */ /* 0x002fea0003900000 */
[----:B------:R-:W1:Y:S02]  /*11400*/  @!P0 SYNCS.PHASECHK.TRANS64 P0, [R0+URZ+0x36820], R3 ;  /* 0x03682003000085a7 */ /* 0x000e64000800007f */
[----:B-1----:R-:W-:Y:S05]  /*11410*/  @!P0 BRA `(.L_x_120) ;  /* 0xfffffffc00f08947 */ /* 0x002fea000383ffff */
[----:B------:R-:W-:Y:S05]  /*11420*/  BRA `(.L_x_164) ;  /* 0xffffffe800c87947 */ /* 0x000fea000383ffff */
.L_x_121:
        /* <DEDUP_REMOVED lines=11> */
.L_x_166:
[----:B------:R-:W-:Y:S05]  /*114e0*/  BSYNC B0 ;  /* 0x0000000000007941 */ /* 0x000fea0003800000 */
.L_x_165:
[----:B------:R-:W-:Y:S05]  /*114f0*/  BRA `(.L_x_167) ;  /* 0xffffffe800b07947 */ /* 0x000fea000383ffff */
.L_x_124:
[----:B------:R-:W-:Y:S01]  /*11500*/  BSSY B1, `(.L_x_168) ;  /* 0x0000006000017945 */ /* 0x000fe20003800000 */
[----:B------:R-:W-:-:S07]  /*11510*/  IMAD.MOV.U32 R15, RZ, RZ, -0x1 ;  /* 0xffffffffff0f7424 */ /* 0x000fce00078e00ff */
[----:B012---:R-:W-:Y:S05]  /*11520*/  WARPSYNC.COLLECTIVE R15, `(.L_x_169) ;  /* 0x000000000f0c7348 */ /* 0x007fea0003c00000 */
[----:B------:R-:W-:Y:S02]  /*11530*/  ELECT P6, UR62, PT ;  /* 0x00000000003e782f */ /* 0x000fe400038c0000 */
[----:B------:R-:W-:Y:S01]  /*11540*/  MOV R14, UR62 ;  /* 0x0000003e000e7c02 */ /* 0x000fe20008000f00 */
[----:B012---:R-:W-:Y:S10]  /*11550*/  ENDCOLLECTIVE ;  /* 0x000000000000791b */ /* 0x007ff40003800000 */
.L_x_169:
[----:B------:R-:W-:Y:S05]  /*11560*/  BSYNC B1 ;  /* 0x0000000000017941 */ /* 0x000fea0003800000 */
.L_x_168:
[----:B------:R-:W-:Y:S05]  /*11570*/  BRA `(.L_x_170) ;  /* 0xffffffe800a87947 */ /* 0x000fea000383ffff */
.L_x_126:
[----:B0-----:R0:W1:Y:S02]  /*11580*/  SYNCS.PHASECHK.TRANS64.TRYWAIT P0, [R6+URZ], R5 ;  /* 0x00000005060075a7 */ /* 0x001064000800017f */
[----:B-1----:R-:W-:Y:S05]  /*11590*/  @!P0 NANOSLEEP.SYNCS 0x989680 ;  /* 0x009896800000895d */ /* 0x002fea0003900000 */
[----:B------:R-:W1:Y:S02]  /*115a0*/  @!P0 SYNCS.PHASECHK.TRANS64 P0, [R6+URZ], R5 ;  /* 0x00000005060085a7 */ /* 0x000e64000800007f */
[----:B-1----:R-:W-:Y:S05]  /*115b0*/  @!P0 BRA `(.L_x_126) ;  /* 0xfffffffc00f08947 */ /* 0x002fea000383ffff */
[----:B------:R-:W-:Y:S05]  /*115c0*/  BRA `(.L_x_171) ;  /* 0xffffffe800e07947 */ /* 0x000fea000383ffff */
.L_x_127:
[----:B-1----:R1:W3:Y:S02]  /*115d0*/  SYNCS.PHASECHK.TRANS64.TRYWAIT P0, [R3+URZ], R2 ;  /* 0x00000002030075a7 */ /* 0x0022e4000800017f */
[----:B---3--:R-:W-:Y:S05]  /*115e0*/  @!P0 NANOSLEEP.SYNCS 0x989680 ;  /* 0x009896800000895d */ /* 0x008fea0003900000 */
[----:B------:R-:W3:Y:S02]  /*115f0*/  @!P0 SYNCS.PHASECHK.TRANS64 P0, [R3+URZ], R2 ;  /* 0x00000002030085a7 */ /* 0x000ee4000800007f */
[----:B---3--:R-:W-:Y:S05]  /*11600*/  @!P0 BRA `(.L_x_127) ;  /* 0xfffffffc00f08947 */ /* 0x008fea000383ffff */
[----:B------:R-:W-:Y:S05]  /*11610*/  BRA `(.L_x_172) ;  /* 0xffffffe800d47947 */ /* 0x000fea000383ffff */
.L_x_129:
[----:B-1----:R1:W3:Y:S02]  /*11620*/  SYNCS.PHASECHK.TRANS64.TRYWAIT P0, [R18+URZ], R5 ;  /* 0x00000005120075a7 */ /* 0x0022e4000800017f */
[----:B---3--:R-:W-:Y:S05]  /*11630*/  @!P0 NANOSLEEP.SYNCS 0x989680 ;  /* 0x009896800000895d */ /* 0x008fea0003900000 */
[----:B------:R-:W3:Y:S02]  /*11640*/  @!P0 SYNCS.PHASECHK.TRANS64 P0, [R18+URZ], R5 ;  /* 0x00000005120085a7 */ /* 0x000ee4000800007f */
[----:B---3--:R-:W-:Y:S05]  /*11650*/  @!P0 BRA `(.L_x_129) ;  /* 0xfffffffc00f08947 */ /* 0x008fea000383ffff */
[----:B------:R-:W-:Y:S05]  /*11660*/  BRA `(.L_x_173) ;  /* 0xffffffe800d87947 */ /* 0x000fea000383ffff */
.L_x_174:
[----:B------:R-:W-:-:S00]  /*11670*/  BRA `(.L_x_174) ;  /* 0xfffffffc00fc7947 */ /* 0x000fc0000383ffff */
[----:B------:R-:W-:-:S00]  /*11680*/  NOP ;  /* 0x0000000000007918 */ /* 0x000fc00000000000 */
[----:B------:R-:W-:-:S00]  /*11690*/  NOP ;  /* 0x0000000000007918 */ /* 0x000fc00000000000 */
[----:B------:R-:W-:-:S00]  /*116a0*/  NOP ;  /* 0x0000000000007918 */ /* 0x000fc00000000000 */
[----:B------:R-:W-:-:S00]  /*116b0*/  NOP ;  /* 0x0000000000007918 */ /* 0x000fc00000000000 */
[----:B------:R-:W-:-:S00]  /*116c0*/  NOP ;  /* 0x0000000000007918 */ /* 0x000fc00000000000 */
[----:B------:R-:W-:-:S00]  /*116d0*/  NOP ;  /* 0x0000000000007918 */ /* 0x000fc00000000000 */
[----:B------:R-:W-:-:S00]  /*116e0*/  NOP ;  /* 0x0000000000007918 */ /* 0x000fc00000000000 */
[----:B------:R-:W-:-:S00]  /*116f0*/  NOP ;  /* 0x0000000000007918 */ /* 0x000fc00000000000 */
.L_x_3239:


//--------------------- .text._ZN7cutlass13device_kernelIN5flash11enable_sm90INS1_16FlashAttnFwdSm90INS1_25CollectiveMainloopFwdSm90ILi2EN4cute5tupleIJNS5_1CILi2EEENS7_ILi1EEES9_EEENS6_IJNS7_ILi128EEENS7_ILi112EEENS7_ILi192EEEEEELi192ENS_10bfloat16_tEfNS_4arch4Sm90ELb0ELb0ELb0ELb0ELb0ELb0ELb0ELb1ELb1ELb1ELb0ELb0EEENS1_21CollectiveEpilogueFwdINS6_IJSB_SD_SC_EEESA_SF_SH_Li256ELb0ELb1ELb0ELb0EEENS1_29StaticPersistentTileSchedulerILb0EEEEEEEEEvNT_6ParamsE --------------------------
	.section	.text._ZN7cutlass13device_kernelIN5flash11enable_sm90INS1_16FlashAttnFwdSm90INS1_25CollectiveMainloopFwdSm90ILi2EN4cute5tupleIJNS5_1CILi2EEENS7_ILi1EEES9_EEENS6_IJNS7_ILi128EEENS7_ILi112EEENS7_ILi192EEEEEELi192ENS_10bfloat16_tEfNS_4arch4Sm90ELb0ELb0ELb0ELb0ELb0ELb0ELb0ELb1ELb1ELb1ELb0ELb0EEENS1_21CollectiveEpilogueFwdINS6_IJSB_SD_SC_EEESA_SF_SH_Li256ELb0ELb1ELb0ELb0EEENS1_29StaticPersistentTileSchedulerILb0EEEEEEEEEvNT_6ParamsE,"ax",@progbits
	.align	128
.text._ZN7cutlass13device_kernelIN5flash11enable_sm90INS1_16FlashAttnFwdSm90INS1_25CollectiveMainloopFwdSm90ILi2EN4cute5tupleIJNS5_1CILi2EEENS7_ILi1EEES9_EEENS6_IJNS7_ILi128EEENS7_ILi112EEENS7_ILi192EEEEEELi192ENS_10bfloat16_tEfNS_4arch4Sm90ELb0ELb0ELb0ELb0ELb0ELb0ELb0ELb1ELb1ELb1ELb0ELb0EEENS1_21CollectiveEpilogueFwdINS6_IJSB_SD_SC_EEESA_SF_SH_Li256ELb0ELb1ELb0ELb0EEENS1_29StaticPersistentTileSchedulerILb0EEEEEEEEEvNT_6ParamsE:
        .type           _ZN7cutlass13device_kernelIN5flash11enable_sm90INS1_16FlashAttnFwdSm90INS1_25CollectiveMainloopFwdSm90ILi2EN4cute5tupleIJNS5_1CILi2EEENS7_ILi1EEES9_EEENS6_IJNS7_ILi128EEENS7_ILi112EEENS7_ILi192EEEEEELi192ENS_10bfloat16_tEfNS_4arch4Sm90ELb0ELb0ELb0ELb0ELb0ELb0ELb0ELb1ELb1ELb1ELb0ELb0EEENS1_21CollectiveEpilogueFwdINS6_IJSB_SD_SC_EEESA_SF_SH_Li256ELb0ELb1ELb0ELb0EEENS1_29StaticPersistentTileSchedulerILb0EEEEEEEEEvNT_6ParamsE,@function
        .size           _ZN7cutlass13device_kernelIN5flash11enable_sm90INS1_16FlashAttnFwdSm90INS1_25CollectiveMainloopFwdSm90ILi2EN4cute5tupleIJNS5_1CILi2EEENS7_ILi1EEES9_EEENS6_IJNS7_ILi128EEENS7_ILi112EEENS7_ILi192EEEEEELi192ENS_10bfloat16_tEfNS_4arch4Sm90ELb0ELb0ELb0ELb0ELb0ELb0ELb0ELb1ELb1ELb1ELb0ELb0EEENS1_21CollectiveEpilogueFwdINS6_IJSB_SD_SC_EEESA_SF_SH_Li256ELb0ELb1ELb0ELb0EEENS1_29StaticPersistentTileSchedulerILb0EEEEEEEEEvNT_6ParamsE,(.L_x_3240 - _ZN7cutlass13device_kernelIN5flash11enable_sm90INS1_16FlashAttnFwdSm90INS1_25CollectiveMainloopFwdSm90ILi2EN4cute5tupleIJNS5_1CILi2EEENS7_ILi1EEES9_EEENS6_IJNS7_ILi128EEENS7_ILi112EEENS7_ILi192EEEEEELi192ENS_10bfloat16_tEfNS_4arch4Sm90ELb0ELb0ELb0ELb0ELb0ELb0ELb0ELb1ELb1ELb1ELb0ELb0EEENS1_21CollectiveEpilogueFwdINS6_IJSB_SD_SC_EEESA_SF_SH_Li256ELb0ELb1ELb0ELb0EEENS1_29StaticPersistentTileSchedulerILb0EEEEEEEEEvNT_6ParamsE)
        .other          _ZN7cutlass13device_kernelIN5flash11enable_sm90INS1_16FlashAttnFwdSm90INS1_25CollectiveMainloopFwdSm90ILi2EN4cute5tupleIJNS5_1CILi2EEENS7_ILi1EEES9_EEENS6_IJNS7_ILi128EEENS7_ILi112EEENS7_ILi192EEEEEELi192ENS_10bfloat16_tEfNS_4arch4Sm90ELb0ELb0ELb0ELb0ELb0ELb0ELb0ELb1ELb1ELb1ELb0ELb0EEENS1_21CollectiveEpilogueFwdINS6_IJSB_SD_SC_EEESA_SF_SH_Li256ELb0ELb1ELb0ELb0EEENS1_29StaticPersistentTileSchedulerILb0EEEEEEEEEvNT_6ParamsE,@"STO_CUDA_ENTRY STV_DEFAULT"
_ZN7cutlass13device_kernelIN5flash11enable_sm90INS1_16FlashAttnFwdSm90INS1_25CollectiveMainloopFwdSm90ILi2EN4cute5tupleIJNS5_1CILi2EEENS7_ILi1EEES9_EEENS6_IJNS7_ILi128EEENS7_ILi112EEENS7_ILi192EEEEEELi192ENS_10bfloat16_tEfNS_4arch4Sm90ELb0ELb0ELb0ELb0ELb0ELb0ELb0ELb1ELb1ELb1ELb0ELb0EEENS1_21CollectiveEpilogueFwdINS6_IJSB_SD_SC_EEESA_SF_SH_Li256ELb0ELb1ELb0ELb0EEENS1_29StaticPersistentTileSchedulerILb0EEEEEEEEEvNT_6ParamsE:
        /* <DEDUP_REMOVED lines=17> */
.L_x_176:
[----:B------:R-:W-:Y:S05]  /*0110*/  BSYNC B0 ;  /* 0x0000000000007941 */ /* 0x000fea0003800000 */
.L_x_175:
[----:B------:R-:W-:Y:S01]  /*0120*/  VOTEU.ANY UP0, P0 ;  /* 0x00000000003f7886 */ /* 0x000fe20000000100 */
[----:B------:R-:W0:Y:S01]  /*0130*/  SHFL.IDX PT, R4, R2, RZ, 0x1f ;  /* 0x00001fff02047589 */ /* 0x000e2200000e0000 */
[----:B------:R-:W-:Y:S01]  /*0140*/  UMOV UR4, 0x80 ;  /* 0x0000008000047882 */ /* 0x000fe20000000000 */
[----:B------:R-:W-:Y:S01]  /*0150*/  UMOV UR7, 0x200 ;  /* 0x0000020000077882 */ /* 0x000fe20000000000 */
[----:B------:R-:W-:Y:S01]  /*0160*/  SHF.R.U32.HI R3, RZ, 0x7, R0 ;  /* 0x00000007ff037819 */ /* 0x000fe20000011600 */
[----:B------:R-:W1:Y:S01]  /*0170*/  @UP0 S2UR UR8, SR_CgaCtaId ;  /* 0x00000000000809c3 */ /* 0x000e620000008800 */
[----:B------:R-:W-:Y:S01]  /*0180*/  @UP0 UMOV UR6, 0x400 ;  /* 0x0000040000060882 */ /* 0x000fe20000000000 */
[----:B------:R-:W-:-:S04]  /*0190*/  @UP0 UIADD3 UR4, -UR4, 0x100000, URZ ;  /* 0x0010000004040890 */ /* 0x000fc8000fffe13f */
[----:B------:R-:W-:Y:S02]  /*01a0*/  @UP0 USHF.L.U32 UR5, UR4, 0xb, URZ ;  /* 0x0000000b04050899 */ /* 0x000fe4000800063f */
[----:B------:R-:W-:Y:S01]  /*01b0*/  @UP0 USHF.L.U32 UR4, UR4, 0x1, URZ ;  /* 0x0000000104040899 */ /* 0x000fe2000800063f */
[----:B------:R-:W-:Y:S01]  /*01c0*/  VOTEU.ANY UP1, P0 ;  /* 0x00000000003f7886 */ /* 0x000fe20000020100 */
[----:B------:R-:W2:Y:S01]  /*01d0*/  SHFL.IDX PT, R3, R3, RZ, 0x1f ;  /* 0x00001fff03037589 */ /* 0x000ea200000e0000 */
[----:B0-----:R-:W-:Y:S01]  /*01e0*/  ISETP.NE.AND P1, PT, R4, RZ, PT ;  /* 0x000000ff0400720c */ /* 0x001fe20003f25270 */
[----:B-1----:R-:W-:Y:S02]  /*01f0*/  @UP0 ULEA UR8, UR8, UR6, 0x18 ;  /* 0x0000000608080291 */ /* 0x002fe4000f8ec03f */
[----:B------:R-:W-:-:S04]  /*0200*/  @UP0 UIADD3 UR6, -UR7, 0x100000, URZ ;  /* 0x0010000007060890 */ /* 0x000fc8000fffe13f */
[----:B------:R-:W-:Y:S02]  /*0210*/  @UP0 USHF.L.U32 UR7, UR6, 0xb, URZ ;  /* 0x0000000b06070899 */ /* 0x000fe4000800063f */
[----:B------:R-:W-:Y:S01]  /*0220*/  @UP0 USHF.L.U32 UR6, UR6, 0x1, URZ ;  /* 0x0000000106060899 */ /* 0x000fe2000800063f */
[----:B------:R-:W-:Y:S01]  /*0230*/  VOTEU.ANY UP0, P0 ;  /* 0x00000000003f7886 */ /* 0x000fe20000000100 */
[----:B------:R-:W0:Y:S04]  /*0240*/  FENCE.VIEW.ASYNC.S ;  /* 0x00000000000073c6 */ /* 0x000e280000000000 */
[----:B0-----:R0:W1:Y:S06]  /*0250*/  @UP0 SYNCS.EXCH.64 URZ, [UR8+0x36800], UR4 ;  /* 0x03680004083f05b2 */ /* 0x00106c0008000100 */
[----:B------:R0:W3:Y:S01]  /*0260*/  @UP1 SYNCS.EXCH.64 URZ, [UR8+0x36820], UR6 ;  /* 0x03682006083f15b2 */ /* 0x0000e20008000100 */
[----:B--2---:R-:W-:Y:S05]  /*0270*/  @P1 BRA `(.L_x_177) ;  /* 0x0000000000481947 */ /* 0x004fea0003800000 */
[----:B0-----:R-:W0:Y:S01]  /*0280*/  S2UR UR5, SR_CgaCtaId ;  /* 0x00000000000579c3 */ /* 0x001e220000008800 */
[----:B------:R-:W-:Y:S01]  /*0290*/  UMOV UR4, 0x400 ;  /* 0x0000040000047882 */ /* 0x000fe20000000000 */
[----:B------:R-:W-:Y:S01]  /*02a0*/  UMOV UR6, 0x1 ;  /* 0x0000000100067882 */ /* 0x000fe20000000000 */
[----:B------:R-:W-:Y:S01]  /*02b0*/  UMOV UR7, 0x4 ;  /* 0x0000000400077882 */ /* 0x000fe20000000000 */
[----:B------:R-:W-:Y:S01]  /*02c0*/  ELECT P0, URZ, PT ;  /* 0x00000000003f782f */ /* 0x000fe20003800000 */
[----:B0-----:R-:W-:Y:S02]  /*02d0*/  ULEA UR8, UR5, UR4, 0x18 ;  /* 0x0000000405087291 */ /* 0x001fe4000f8ec03f */
[----:B------:R-:W-:-:S04]  /*02e0*/  UIADD3 UR4, -UR6, 0x100000, URZ ;  /* 0x0010000006047890 */ /* 0x000fc8000fffe13f */
[----:B------:R-:W-:Y:S02]  /*02f0*/  USHF.L.U32 UR5, UR4, 0xb, URZ ;  /* 0x0000000b04057899 */ /* 0x000fe4000800063f */
[----:B------:R-:W-:Y:S02]  /*0300*/  USHF.L.U32 UR4, UR4, 0x1, URZ ;  /* 0x0000000104047899 */ /* 0x000fe4000800063f */
[----:B------:R-:W-:-:S04]  /*0310*/  UIADD3 UR6, -UR7, 0x100000, URZ ;  /* 0x0010000007067890 */ /* 0x000fc8000fffe13f */
[----:B------:R-:W-:Y:S02]  /*0320*/  USHF.L.U32 UR7, UR6, 0xb, URZ ;  /* 0x0000000b06077899 */ /* 0x000fe4000800063f */
[----:B------:R-:W-:Y:S01]  /*0330*/  USHF.L.U32 UR6, UR6, 0x1, URZ ;  /* 0x0000000106067899 */ /* 0x000fe2000800063f */
[----:B------:R-:W0:Y:S03]  /*0340*/  FENCE.VIEW.ASYNC.S ;  /* 0x00000000000073c6 */ /* 0x000e260000000000 */
[----:B0-----:R2:W4:Y:S08]  /*0350*/  SYNCS.EXCH.64 URZ, [UR8+0x36830], UR4 ;  /* 0x03683004083f75b2 */ /* 0x0015300008000100 */
[----:B------:R2:W0:Y:S01]  /*0360*/  SYNCS.EXCH.64 URZ, [UR8+0x36840], UR6 ;  /* 0x03684006083f75b2 */ /* 0x0004220008000100 */
[----:B------:R2:W0:Y:S01]  /*0370*/  SYNCS.EXCH.64 URZ, [UR8+0x36838], UR4 ;  /* 0x03683804083f75b2 */ /* 0x0004220008000100 */
[----:B------:R2:W0:Y:S02]  /*0380*/  SYNCS.EXCH.64 URZ, [UR8+0x36848], UR6 ;  /* 0x03684806083f75b2 */ /* 0x0004240008000100 */
[----:B--2---:R-:W-:Y:S01]  /*0390*/  NOP ;  /* 0x0000000000007918 */ /* 0x004fe20000000000 */
.L_x_177:
[----:B0-----:R-:W0:Y:S01]  /*03a0*/  S2UR UR4, SR_CTAID.Y ;  /* 0x00000000000479c3 */ /* 0x001e220000002600 */
[----:B------:R-:W2:Y:S01]  /*03b0*/  SHFL.IDX PT, R8, R2, RZ, 0x1f ;  /* 0x00001fff02087589 */ /* 0x000ea200000e0000 */
[----:B------:R-:W-:Y:S01]  /*03c0*/  ULDC UR5, c[0x0][0x154] ;  /* 0x0000550000057ab9 */ /* 0x000fe20000000800 */
[----:B------:R-:W-:-:S05]  /*03d0*/  NOP ;  /* 0x0000000000007918 */ /* 0x000fca0000000000 */
[----:B------:R-:W5:Y:S08]  /*03e0*/  S2UR UR6, SR_CTAID.X ;  /* 0x00000000000679c3 */ /* 0x000f700000002500 */
[----:B------:R-:W1:Y:S01]  /*03f0*/  LDC R9, c[0x0][0x148] ;  /* 0x00005200ff097b82 */ /* 0x000e620000000800 */
[----:B0-----:R-:W-:Y:S02]  /*0400*/  I2FP.F32.U32 R5, UR4 ;  /* 0x0000000400057c45 */ /* 0x001fe40008201000 */
[----:B--2---:R-:W-:-:S03]  /*0410*/  ISETP.NE.AND P0, PT, R8, RZ, PT ;  /* 0x000000ff0800720c */ /* 0x004fc60003f05270 */
[----:B------:R-:W-:Y:S01]  /*0420*/  FMUL R7, R5, UR5 ;  /* 0x0000000505077c20 */ /* 0x000fe20008400000 */
[----:B------:R-:W-:Y:S02]  /*0430*/  SHF.R.S32.HI R5, RZ, 0x1f, R0 ;  /* 0x0000001fff057819 */ /* 0x000fe40000011400 */
[----:B-----5:R-:W-:Y:S02]  /*0440*/  I2FP.F32.U32 R6, UR6 ;  /* 0x0000000600067c45 */ /* 0x020fe40008201000 */
[----:B------:R-:W-:Y:S01]  /*0450*/  LEA.HI R5, R5, R0, RZ, 0x7 ;  /* 0x0000000005057211 */ /* 0x000fe200078f38ff */
[----:B------:R-:W0:Y:S02]  /*0460*/  F2I.U32.TRUNC.NTZ R7, R7 ;  /* 0x0000000700077305 */ /* 0x000e24000020f000 */
[----:B0-----:R-:W-:-:S04]  /*0470*/  IMAD.MOV R10, RZ, RZ, -R7 ;  /* 0x000000ffff0a7224 */ /* 0x001fc800078e0a07 */
[----:B-1----:R-:W-:Y:S01]  /*0480*/  IMAD R13, R9, R10, UR4 ;  /* 0x00000004090d7e24 */ /* 0x002fe2000f8e020a */
[----:B------:R-:W-:Y:S02]  /*0490*/  ULDC UR4, c[0x0][0x150] ;  /* 0x0000540000047ab9 */ /* 0x000fe40000000800 */
[----:B------:R-:W-:Y:S01]  /*04a0*/  FMUL R10, R6, UR4 ;  /* 0x00000004060a7c20 */ /* 0x000fe20008400000 */
[----:B------:R-:W-:Y:S06]  /*04b0*/  @P0 BRA `(.L_x_178) ;  /* 0x0000000000480947 */ /* 0x000fec0003800000 */
[----:B------:R-:W0:Y:S01]  /*04c0*/  S2UR UR5, SR_CgaCtaId ;  /* 0x00000000000579c3 */ /* 0x000e220000008800 */
        /* <DEDUP_REMOVED lines=12> */
[----:B0-----:R0:W1:Y:S08]  /*0590*/  SYNCS.EXCH.64 URZ, [UR8+0x36850], UR4 ;  /* 0x03685004083f75b2 */ /* 0x0010700008000100 */
[----:B------:R0:W2:Y:S01]  /*05a0*/  SYNCS.EXCH.64 URZ, [UR8+0x36860], UR6 ;  /* 0x03686006083f75b2 */ /* 0x0000a20008000100 */
[----:B------:R0:W0:Y:S01]  /*05b0*/  SYNCS.EXCH.64 URZ, [UR8+0x36858], UR4 ;  /* 0x03685804083f75b2 */ /* 0x0000220008000100 */
[----:B------:R0:W0:Y:S01]  /*05c0*/  SYNCS.EXCH.64 URZ, [UR8+0x36868], UR6 ;  /* 0x03686806083f75b2 */ /* 0x0000220008000100 */
[----:B------:R-:W-:Y:S01]  /*05d0*/  NOP ;  /* 0x0000000000007918 */ /* 0x000fe20000000000 */
.L_x_178:
[----:B------:R-:W5:Y:S01]  /*05e0*/  SHFL.IDX PT, R9, R2, RZ, 0x1f ;  /* 0x00001fff02097589 */ /* 0x000f6200000e0000 */
[----:B------:R-:W-:Y:S01]  /*05f0*/  LOP3.LUT R5, R5, 0xffffff80, RZ, 0xc0, !PT ;  /* 0xffffff8005057812 */ /* 0x000fe200078ec0ff */
[----:B------:R-:W0:Y:S01]  /*0600*/  LDC R12, c[0x0][0x144] ;  /* 0x00005100ff0c7b82 */ /* 0x000e220000000800 */
[----:B------:R-:W0:Y:S01]  /*0610*/  F2I.U32.TRUNC.NTZ R10, R10 ;  /* 0x0000000a000a7305 */ /* 0x000e22000020f000 */
[----:B------:R-:W-:Y:S01]  /*0620*/  SHF.R.S32.HI R11, RZ, 0x1f, R8 ;  /* 0x0000001fff0b7819 */ /* 0x000fe20000011408 */
[----:B------:R-:W-:Y:S01]  /*0630*/  NOP ;  /* 0x0000000000007918 */ /* 0x000fe20000000000 */
[----:B------:R-:W-:-:S05]  /*0640*/  IMAD.IADD R5, R0, 0x1, -R5 ;  /* 0x0000000100057824 */ /* 0x000fca00078e0a05 */
[----:B------:R-:W-:-:S04]  /*0650*/  SHF.R.S32.HI R6, RZ, 0x1f, R5 ;  /* 0x0000001fff067819 */ /* 0x000fc80000011405 */
[----:B------:R-:W-:-:S04]  /*0660*/  LEA.HI R6, R6, R5, RZ, 0x3 ;  /* 0x0000000506067211 */ /* 0x000fc800078f18ff */
[--C-:B------:R-:W-:Y:S02]  /*0670*/  SHF.R.S32.HI R7, RZ, 0x3, R6.reuse ;  /* 0x00000003ff077819 */ /* 0x100fe40000011406 */
[----:B------:R-:W-:Y:S02]  /*0680*/  SHF.R.S32.HI R6, RZ, 0x1f, R6 ;  /* 0x0000001fff067819 */ /* 0x000fe40000011406 */
[----:B-----5:R-:W-:Y:S02]  /*0690*/  ISETP.NE.AND P0, PT, R9, RZ, PT ;  /* 0x000000ff0900720c */ /* 0x020fe40003f05270 */
[----:B------:R-:W-:Y:S02]  /*06a0*/  LEA.HI R6, R6, R7, RZ, 0x2 ;  /* 0x0000000706067211 */ /* 0x000fe400078f10ff */
[----:B------:R-:W-:Y:S02]  /*06b0*/  SHF.R.S32.HI R9, RZ, 0x1f, R4 ;  /* 0x0000001fff097819 */ /* 0x000fe40000011404 */
[----:B------:R-:W-:-:S02]  /*06c0*/  LOP3.LUT R6, R6, 0xfffffffc, RZ, 0xc0, !PT ;  /* 0xfffffffc06067812 */ /* 0x000fc400078ec0ff */
[----:B------:R-:W-:-:S05]  /*06d0*/  LEA.HI R9, R9, R4, RZ, 0x2 ;  /* 0x0000000409097211 */ /* 0x000fca00078f10ff */
[----:B------:R-:W-:Y:S05]  /*06e0*/  @P0 BRA `(.L_x_179) ;  /* 0x0000000000480947 */ /* 0x000fea0003800000 */
[----:B0-----:R-:W0:Y:S01]  /*06f0*/  S2UR UR5, SR_CgaCtaId ;  /* 0x00000000000579c3 */ /* 0x001e220000008800 */
[----:B------:R-:W-:Y:S01]  /*0700*/  UMOV UR4, 0x400 ;  /* 0x0000040000047882 */ /* 0x000fe20000000000 */
[----:B------:R-:W-:Y:S01]  /*0710*/  UMOV UR6, 0x1 ;  /* 0x0000000100067882 */ /* 0x000fe20000000000 */
[----:B------:R-:W-:Y:S01]  /*0720*/  UMOV UR9, 0x2 ;  /* 0x0000000200097882 */ /* 0x000fe20000000000 */
[----:B------:R-:W-:-:S04]  /*0730*/  UIADD3 UR6, -UR6, 0x100000, URZ ;  /* 0x0010000006067890 */ /* 0x000fc8000fffe13f */
[----:B------:R-:W-:Y:S02]  /*0740*/  USHF.L.U32 UR7, UR6, 0xb, URZ ;  /* 0x0000000b06077899 */ /* 0x000fe4000800063f */
[----:B------:R-:W-:Y:S01]  /*0750*/  USHF.L.U32 UR6, UR6, 0x1, URZ ;  /* 0x0000000106067899 */ /* 0x000fe2000800063f */
[----:B------:R-:W-:Y:S01]  /*0760*/  ELECT P0, URZ, PT ;  /* 0x00000000003f782f */ /* 0x000fe20003800000 */
[----:B0-----:R-:W-:Y:S02]  /*0770*/  ULEA UR8, UR5, UR4, 0x18 ;  /* 0x0000000405087291 */ /* 0x001fe4000f8ec03f */
[----:B------:R-:W-:-:S04]  /*0780*/  UIADD3 UR4, -UR9, 0x100000, URZ ;  /* 0x0010000009047890 */ /* 0x000fc8000fffe13f */
[----:B------:R-:W-:Y:S02]  /*0790*/  USHF.L.U32 UR5, UR4, 0xb, URZ ;  /* 0x0000000b04057899 */ /* 0x000fe4000800063f */
[----:B------:R-:W-:Y:S01]  /*07a0*/  USHF.L.U32 UR4, UR4, 0x1, URZ ;  /* 0x0000000104047899 */ /* 0x000fe2000800063f */
[----:B------:R-:W0:Y:S03]  /*07b0*/  FENCE.VIEW.ASYNC.S ;  /* 0x00000000000073c6 */ /* 0x000e260000000000 */
[----:B0-----:R0:W0:Y:S08]  /*07c0*/  SYNCS.EXCH.64 URZ, [UR8+0x36870], UR6 ;  /* 0x03687006083f75b2 */ /* 0x0010300008000100 */
[----:B------:R0:W0:Y:S01]  /*07d0*/  SYNCS.EXCH.64 URZ, [UR8+0x36880], UR4 ;  /* 0x03688004083f75b2 */ /* 0x0000220008000100 */
[----:B------:R0:W0:Y:S01]  /*07e0*/  SYNCS.EXCH.64 URZ, [UR8+0x36878], UR6 ;  /* 0x03687806083f75b2 */ /* 0x0000220008000100 */
[----:B------:R0:W0:Y:S01]  /*07f0*/  SYNCS.EXCH.64 URZ, [UR8+0x36888], UR4 ;  /* 0x03688804083f75b2 */ /* 0x0000220008000100 */
[----:B------:R-:W-:Y:S01]  /*0800*/  NOP ;  /* 0x0000000000007918 */ /* 0x000fe20000000000 */
.L_x_179:
[----:B------:R-:W5:Y:S01]  /*0810*/  SHFL.IDX PT, R14, R2, RZ, 0x1f ;  /* 0x00001fff020e7589 */ /* 0x000f6200000e0000 */
[----:B------:R-:W-:Y:S01]  /*0820*/  LEA.HI R11, R11, R8, RZ, 0x2 ;  /* 0x000000080b0b7211 */ /* 0x000fe200078f10ff */
[----:B0-----:R-:W0:Y:S01]  /*0830*/  S2UR UR4, SR_CTAID.X ;  /* 0x00000000000479c3 */ /* 0x001e220000002500 */
[----:B------:R-:W-:Y:S01]  /*0840*/  LOP3.LUT R9, R9, 0x3ffffffc, RZ, 0xc0, !PT ;  /* 0x3ffffffc09097812 */ /* 0x000fe200078ec0ff */
[----:B------:R-:W-:Y:S01]  /*0850*/  IMAD.IADD R6, R7, 0x1, -R6 ;  /* 0x0000000107067824 */ /* 0x000fe200078e0a06 */
[----:B------:R-:W-:Y:S01]  /*0860*/  LOP3.LUT R11, R11, 0x3ffffffc, RZ, 0xc0, !PT ;  /* 0x3ffffffc0b0b7812 */ /* 0x000fe200078ec0ff */
[----:B------:R-:W-:Y:S01]  /*0870*/  IMAD.MOV R7, RZ, RZ, -R10 ;  /* 0x000000ffff077224 */ /* 0x000fe200078e0a0a */
[----:B------:R-:W-:Y:S01]  /*0880*/  NOP ;  /* 0x0000000000007918 */ /* 0x000fe20000000000 */
[----:B------:R-:W-:Y:S02]  /*0890*/  IMAD.IADD R9, R4, 0x1, -R9 ;  /* 0x0000000104097824 */ /* 0x000fe400078e0a09 */
[----:B------:R-:W-:-:S02]  /*08a0*/  IMAD.IADD R11, R8, 0x1, -R11 ;  /* 0x00000001080b7824 */ /* 0x000fc400078e0a0b */
[----:B------:R-:W1:Y:S01]  /*08b0*/  LDC R8, c[0x0][0x140] ;  /* 0x00005000ff087b82 */ /* 0x000e620000000800 */
[--C-:B------:R-:W-:Y:S02]  /*08c0*/  IMAD R9, R9, 0x4, R6.reuse ;  /* 0x0000000409097824 */ /* 0x100fe400078e0206 */
[----:B------:R-:W-:-:S03]  /*08d0*/  IMAD R11, R11, 0x4, R6 ;  /* 0x000000040b0b7824 */ /* 0x000fc600078e0206 */
[----:B------:R-:W-:Y:S02]  /*08e0*/  LEA.HI R4, R9, R9, RZ, 0x1 ;  /* 0x0000000909047211 */ /* 0x000fe400078f08ff */
[----:B------:R-:W-:Y:S02]  /*08f0*/  LEA.HI R6, R11, R11, RZ, 0x1 ;  /* 0x0000000b0b067211 */ /* 0x000fe400078f08ff */
[----:B------:R-:W-:Y:S02]  /*0900*/  LOP3.LUT R4, R4, 0xfffffffe, RZ, 0xc0, !PT ;  /* 0xfffffffe04047812 */ /* 0x000fe400078ec0ff */
[----:B-----5:R-:W-:Y:S01]  /*0910*/  ISETP.NE.AND P0, PT, R14, RZ, PT ;  /* 0x000000ff0e00720c */ /* 0x020fe20003f05270 */
[----:B0-----:R-:W-:Y:S01]  /*0920*/  IMAD R7, R12, R7, UR4 ;  /* 0x000000040c077e24 */ /* 0x001fe2000f8e0207 */
[----:B------:R-:W-:Y:S01]  /*0930*/  LOP3.LUT R6, R6, 0xfffffffe, RZ, 0xc0, !PT ;  /* 0xfffffffe06067812 */ /* 0x000fe200078ec0ff */
[----:B------:R-:W-:-:S04]  /*0940*/  IMAD.IADD R4, R9, 0x1, -R4 ;  /* 0x0000000109047824 */ /* 0x000fc800078e0a04 */
[----:B------:R-:W-:Y:S01]  /*0950*/  IMAD.IADD R6, R11, 0x1, -R6 ;  /* 0x000000010b067824 */ /* 0x000fe200078e0a06 */
[----:B------:R-:W-:-:S05]  /*0960*/  ISETP.NE.AND P4, PT, R4, R7, PT ;  /* 0x000000070400720c */ /* 0x000fca0003f85270 */
[----:B------:R-:W-:Y:S08]  /*0970*/  @P0 BRA `(.L_x_180) ;  /* 0x0000000000480947 */ /* 0x000ff00003800000 */
        /* <DEDUP_REMOVED lines=18> */
.L_x_180:
[----:B------:R-:W5:Y:S01]  /*0aa0*/  SHFL.IDX PT, R10, R2, RZ, 0x1f ;  /* 0x00001fff020a7589 */ /* 0x000f6200000e0000 */
[----:B------:R-:W-:Y:S01]  /*0ab0*/  IMAD.SHL.U32 R22, R9, 0x4, RZ ;  /* 0x0000000409167824 */ /* 0x000fe200078e00ff */
[----:B------:R-:W-:Y:S01]  /*0ac0*/  ISETP.NE.AND P3, PT, R6, R7, PT ;  /* 0x000000070600720c */ /* 0x000fe20003f65270 */
[----:B------:R-:W-:Y:S01]  /*0ad0*/  IMAD.SHL.U32 R6, R11, 0x4, RZ ;  /* 0x000000040b067824 */ /* 0x000fe200078e00ff */
[----:B------:R-:W-:Y:S01]  /*0ae0*/  LOP3.LUT P0, RZ, R5, 0x7, RZ, 0xc0, !PT ;  /* 0x0000000705ff7812 */ /* 0x000fe2000780c0ff */
[----:B------:R-:W-:Y:S01]  /*0af0*/  IMAD.MOV.U32 R18, RZ, RZ, 0x1 ;  /* 0x00000001ff127424 */ /* 0x000fe200078e00ff */
[----:B------:R-:W-:Y:S01]  /*0b00*/  LOP3.LUT R22, R9, 0xc, R22, 0x78, !PT ;  /* 0x0000000c09167812 */ /* 0x000fe200078e7816 */
[----:B------:R-:W-:Y:S01]  /*0b10*/  IMAD.MOV.U32 R17, RZ, RZ, 0x1 ;  /* 0x00000001ff117424 */ /* 0x000fe200078e00ff */
[----:B------:R-:W-:Y:S01]  /*0b20*/  LOP3.LUT R19, R11, 0xc, R6, 0x78, !PT ;  /* 0x0000000c0b137812 */ /* 0x000fe200078e7806 */
[----:B------:R-:W-:Y:S01]  /*0b30*/  NOP ;  /* 0x0000000000007918 */ /* 0x000fe20000000000 */
[----:B------:R-:W-:-:S02]  /*0b40*/  @P4 LEA.HI R4, R22, R22, RZ, 0x1 ;  /* 0x0000001616044211 */ /* 0x000fc400078f08ff */
[----:B------:R-:W-:Y:S02]  /*0b50*/  ISETP.LT.U32.AND P6, PT, R22, 0x2, !P0 ;  /* 0x000000021600780c */ /* 0x000fe400047c1070 */
[----:B------:R-:W-:Y:S02]  /*0b60*/  @P4 SHF.R.S32.HI R4, RZ, 0x1, R4 ;  /* 0x00000001ff044819 */ /* 0x000fe40000011404 */
[----:B------:R-:W-:Y:S02]  /*0b70*/  @P3 LEA.HI R6, R19, R19, RZ, 0x1 ;  /* 0x0000001313063211 */ /* 0x000fe400078f08ff */
[----:B------:R-:W-:Y:S02]  /*0b80*/  @P4 ISETP.NE.AND P5, PT, R4, R13, PT ;  /* 0x0000000d0400420c */ /* 0x000fe40003fa5270 */
[----:B------:R-:W-:Y:S02]  /*0b90*/  @P3 SHF.R.S32.HI R6, RZ, 0x1, R6 ;  /* 0x00000001ff063819 */ /* 0x000fe40000011406 */
[----:B------:R-:W-:-:S02]  /*0ba0*/  @P4 SEL R18, RZ, 0x1, P5 ;  /* 0x00000001ff124807 */ /* 0x000fc40002800000 */
[----:B-----5:R-:W-:Y:S02]  /*0bb0*/  ISETP.NE.AND P5, PT, R10, RZ, PT ;  /* 0x000000ff0a00720c */ /* 0x020fe40003fa5270 */
[----:B------:R-:W-:Y:S02]  /*0bc0*/  ISETP.NE.AND P2, PT, R3, RZ, PT ;  /* 0x000000ff0300720c */ /* 0x000fe40003f45270 */
[----:B------:R-:W-:Y:S02]  /*0bd0*/  @P3 ISETP.NE.AND P4, PT, R6, R13, PT ;  /* 0x0000000d0600320c */ /* 0x000fe40003f85270 */
[----:B------:R-:W-:Y:S02]  /*0be0*/  SEL R3, RZ, 0x1, !P6 ;  /* 0x00000001ff037807 */ /* 0x000fe40007000000 */
[----:B------:R-:W-:Y:S02]  /*0bf0*/  ISETP.LT.U32.AND P0, PT, R19, 0x2, !P0 ;  /* 0x000000021300780c */ /* 0x000fe40004701070 */
[----:B-1----:R-:W-:-:S02]  /*0c00*/  ISETP.EQ.U32.AND P1, PT, R8, 0x1, PT ;  /* 0x000000010800780c */ /* 0x002fc40003f22070 */
[----:B------:R-:W-:Y:S02]  /*0c10*/  LOP3.LUT R18, R18, R3, RZ, 0xc0, !PT ;  /* 0x0000000312127212 */ /* 0x000fe400078ec0ff */
[----:B------:R-:W-:Y:S02]  /*0c20*/  SEL R4, RZ, 0x1, !P0 ;  /* 0x00000001ff047807 */ /* 0x000fe40004000000 */
[----:B------:R-:W-:Y:S01]  /*0c30*/  @P3 SEL R17, RZ, 0x1, P4 ;  /* 0x00000001ff113807 */ /* 0x000fe20002000000 */
[----:B------:R-:W-:Y:S06]  /*0c40*/  @P5 BRA `(.L_x_181) ;  /* 0x0000000000485947 */ /* 0x000fec0003800000 */
        /* <DEDUP_REMOVED lines=16> */
[----:B------:R1:W0:Y:S02]  /*0d50*/  SYNCS.EXCH.64 URZ, [UR8+0x368c8], UR6 ;  /* 0x0368c806083f75b2 */ /* 0x0002240008000100 */
[----:B-1----:R-:W-:Y:S01]  /*0d60*/  NOP ;  /* 0x0000000000007918 */ /* 0x002fe20000000000 */
.L_x_181:
[----:B------:R-:W-:Y:S01]  /*0d70*/  LOP3.LUT R17, R17, R4, RZ, 0xc0, !PT ;  /* 0x0000000411117212 */ /* 0x000fe200078ec0ff */
[----:B------:R-:W-:Y:S01]  /*0d80*/  NOP ;  /* 0x0000000000007918 */ /* 0x000fe20000000000 */
[----:B------:R-:W-:Y:S05]  /*0d90*/  @!P1 BRA `(.L_x_182) ;  /* 0x0000000000089947 */ /* 0x000fea0003800000 */
[----:B0-234-:R-:W-:Y:S01]  /*0da0*/  UCGABAR_ARV ;  /* 0x00000000000079c7 */ /* 0x01dfe20008000000 */
[----:B------:R-:W-:Y:S05]  /*0db0*/  BRA `(.L_x_183) ;  /* 0x0000000000047947 */ /* 0x000fea0003800000 */
.L_x_182:
[----:B0-234-:R-:W-:Y:S01]  /*0dc0*/  NOP ;  /* 0x0000000000007918 */ /* 0x01dfe20000000000 */
.L_x_183:
[----:B------:R-:W-:Y:S05]  /*0dd0*/  @!P1 BRA `(.L_x_184) ;  /* 0x00000000000c9947 */ /* 0x000fea0003800000 */
[----:B------:R-:W-:Y:S01]  /*0de0*/  UCGABAR_WAIT ;  /* 0x0000000000007dc7 */ /* 0x000fe20008000000 */
[----:B------:R-:W-:Y:S01]  /*0df0*/  CCTL.IVALL ;  /* 0x00000000ff00798f */ /* 0x000fe20002000000 */
[----:B------:R-:W-:Y:S05]  /*0e00*/  BRA `(.L_x_185) ;  /* 0x0000000000047947 */ /* 0x000fea0003800000 */
.L_x_184:
[----:B------:R-:W-:Y:S06]  /*0e10*/  BAR.SYNC.DEFER_BLOCKING 0x0 ;  /* 0x0000000000007b1d */ /* 0x000fec0000010000 */
.L_x_185:
[----:B------:R-:W-:-:S05]  /*0e20*/  IMAD.MOV.U32 R3, RZ, RZ, 0x1 ;  /* 0x00000001ff037424 */ /* 0x000fca00078e00ff */
[----:B------:R-:W-:-:S05]  /*0e30*/  SEL R3, R3, 0x2, !P2 ;  /* 0x0000000203037807 */ /* 0x000fca0005000000 */
[----:B------:R0:W-:Y:S01]  /*0e40*/  STL [R1+0x2c], R3 ;  /* 0x00002c0301007387 */ /* 0x0001e20000100800 */
[----:B------:R-:W-:Y:S05]  /*0e50*/  @!P2 BRA `(.L_x_186) ;  /* 0x000000ac0088a947 */ /* 0x000fea0003800000 */
.L_x_187:
        /* <DEDUP_REMOVED lines=67> */
.L_x_220:
        /* <DEDUP_REMOVED lines=9> */
[----:B--2---:R-:W2:Y:S01]  /*1320*/  LDC R81, c[0x0][0x2f0] ;  /* 0x0000bc00ff517b82 */ /* 0x004ea20000000800 */
        /* <DEDUP_REMOVED lines=34> */
[----:B---34-:R-:W-:Y:S11]  /*1550*/  @!P0 BRA `(.L_x_188) ;  /* 0x0000000000408947 */ /* 0x018ff60003800000 */
[----:B------:R-:W-:Y:S01]  /*1560*/  MOV R0, 0x0 ;  /* 0x0000000000007802 */ /* 0x000fe20000000f00 */
[----:B------:R-:W-:Y:S01]  /*1570*/  ULDC.64 UR4, c[0x4][0xa8] ;  /* 0x01002a0000047ab9 */ /* 0x000fe20000000a00 */
[----:B------:R-:W-:Y:S01]  /*1580*/  ULDC.64 UR6, c[0x4][0x28] ;  /* 0x01000a0000067ab9 */ /* 0x000fe20000000a00 */
[----:B------:R-:W-:Y:S01]  /*1590*/  IMAD.U32 R4, RZ, RZ, UR4 ;  /* 0x00000004ff047e24 */ /* 0x000fe2000f8e00ff */
[----:B------:R0:W1:Y:S01]  /*15a0*/  LDC.64 R2, c[0x4][R0] ;  /* 0x0100000000027b82 */ /* 0x0000620000000a00 */
[----:B------:R-:W-:Y:S01]  /*15b0*/  IMAD.U32 R5, RZ, RZ, UR5 ;  /* 0x00000005ff057e24 */ /* 0x000fe2000f8e00ff */
[----:B------:R-:W-:Y:S01]  /*15c0*/  ULDC.64 UR4, c[0x4][0xb0] ;  /* 0x01002c0000047ab9 */ /* 0x000fe20000000a00 */
        /* <DEDUP_REMOVED lines=9> */
.L_x_188:
[----:B------:R-:W-:Y:S02]  /*1660*/  LOP3.LUT R0, R208, 0x1, RZ, 0xc0, !PT ;  /* 0x00000001d0007812 */ /* 0x000fe400078ec0ff */
[----:B------:R-:W-:Y:S02]  /*1670*/  ISETP.NE.AND P0, PT, R16, 0x3, PT ;  /* 0x000000031000780c */ /* 0x000fe40003f05270 */
[----:B------:R-:W-:-:S04]  /*1680*/  SHF.L.U32 R0, R0, 0x1f, RZ ;  /* 0x0000001f00007819 */ /* 0x000fc800000006ff */
[----:B------:R-:W0:Y:S02]  /*1690*/  SYNCS.PHASECHK.TRANS64.TRYWAIT P1, [UR37+0x36800], R0 ;  /* 0x03680000ff0075a7 */ /* 0x000e240008020165 */
[----:B0-----:R-:W-:Y:S05]  /*16a0*/  @!P1 BRA `(.L_x_189) ;  /* 0x000000f000b89947 */ /* 0x001fea0003800000 */
.L_x_322:
[----:B------:R-:W-:Y:S05]  /*16b0*/  @!P0 BRA `(.L_x_190) ;  /* 0x0000000000048947 */ /* 0x000fea0003800000 */
[----:B------:R-:W-:Y:S01]  /*16c0*/  BPT.TRAP 0x1 ;  /* 0x000000040000795c */ /* 0x000fe20000300000 */
.L_x_190:
[----:B------:R-:W-:Y:S02]  /*16d0*/  IMAD.U32 R2, RZ, RZ, UR36 ;  /* 0x00000024ff027e24 */ /* 0x000fe4000f8e00ff */
[----:B0-----:R-:W-:-:S03]  /*16e0*/  IMAD.U32 R3, RZ, RZ, UR61 ;  /* 0x0000003dff037e24 */ /* 0x001fc6000f8e00ff */
[----:B------:R-:W-:Y:S02]  /*16f0*/  LEA R2, R2, UR37, 0x3 ;  /* 0x0000002502027c11 */ /* 0x000fe4000f8e18ff */
[----:B------:R-:W-:-:S04]  /*1700*/  SHF.L.U32 R3, R3, 0x1f, RZ ;  /* 0x0000001f03037819 */ /* 0x000fc800000006ff */
[----:B------:R0:W1:Y:S01]  /*1710*/  SYNCS.PHASECHK.TRANS64.TRYWAIT P1, [R2+URZ+0x36830], R3 ;  /* 0x03683003020075a7 */ /* 0x000062000802017f */
[----:B------:R-:W-:Y:S05]  /*1720*/  @!P0 BRA `(.L_x_191) ;  /* 0x0000000000048947 */ /* 0x000fea0003800000 */
[----:B------:R-:W-:Y:S01]  /*1730*/  BPT.TRAP 0x1 ;  /* 0x000000040000795c */ /* 0x000fe20000300000 */
.L_x_191:
[----:B-1----:R-:W-:Y:S05]  /*1740*/  @P1 BRA `(.L_x_192) ;  /* 0x0000000000081947 */ /* 0x002fea0003800000 */
[----:B------:R-:W1:Y:S02]  /*1750*/  SYNCS.PHASECHK.TRANS64.TRYWAIT P1, [R2+URZ+0x36830], R3 ;  /* 0x03683003020075a7 */ /* 0x000e64000802017f */
[----:B-1----:R-:W-:Y:S05]  /*1760*/  @!P1 BRA `(.L_x_193) ;  /* 0x000000f000a09947 */ /* 0x002fea0003800000 */
.L_x_192:
[----:B------:R-:W-:Y:S05]  /*1770*/  WARPSYNC.ALL ;  /* 0x0000000000007948 */ /* 0x000fea0003800000 */
[----:B------:R-:W-:Y:S01]  /*1780*/  UIADD3 UR37, UR37, 0x21400, URZ ;  /* 0x0002140025257890 */ /* 0x000fe2000fffe03f */
[----:B------:R-:W-:Y:S01]  /*1790*/  WARPGROUP.ARRIVE ;  /* 0x00000000000079c5 */ /* 0x000fe20000000000 */
[----:B------:R-:W-:Y:S01]  /*17a0*/  ULOP3.LUT UR4, UR38, 0x10000, URZ, 0xfc, !UPT ;  /* 0x0001000026047892 */ /* 0x000fe2000f8efc3f */
[----:B------:R-:W-:Y:S01]  /*17b0*/  MOV R4, UR36 ;  /* 0x0000002400047c02 */ /* 0x000fe20008000f00 */
[----:B------:R-:W-:Y:S01]  /*17c0*/  USHF.R.U32.HI UR37, URZ, 0x4, UR37 ;  /* 0x000000043f257899 */ /* 0x000fe20008011625 */
[----:B------:R-:W-:Y:S01]  /*17d0*/  UMOV UR5, 0x40000040 ;  /* 0x4000004000057882 */ /* 0x000fe20000000000 */
[----:B------:R-:W-:-:S02]  /*17e0*/  UMOV UR7, 0x40000040 ;  /* 0x4000004000077882 */ /* 0x000fc40000000000 */
[----:B------:R-:W-:Y:S01]  /*17f0*/  ULOP3.LUT UR37, UR37, 0x3fff, URZ, 0xc0, !UPT ;  /* 0x00003fff25257892 */ /* 0x000fe2000f8ec03f */
[----:B------:R-:W-:Y:S01]  /*1800*/  UMOV UR8, UR4 ;  /* 0x0000000400087c82 */ /* 0x000fe20008000000 */
[----:B------:R-:W-:Y:S02]  /*1810*/  UMOV UR9, UR5 ;  /* 0x0000000500097c82 */ /* 0x000fe40008000000 */
[----:B------:R-:W-:Y:S01]  /*1820*/  ULOP3.LUT UR6, UR37, 0x10000, URZ, 0xfc, !UPT ;  /* 0x0001000025067892 */ /* 0x000fe2000f8efc3f */
[----:B------:R-:W-:Y:S01]  /*1830*/  UMOV UR11, 0x40000040 ;  /* 0x40000040000b7882 */ /* 0x000fe20000000000 */
[----:B------:R-:W-:Y:S01]  /*1840*/  UMOV UR12, UR4 ;  /* 0x00000004000c7c82 */ /* 0x000fe20008000000 */
[----:B------:R-:W-:Y:S01]  /*1850*/  UMOV UR13, UR5 ;  /* 0x00000005000d7c82 */ /* 0x000fe20008000000 */
[----:B------:R-:W-:Y:S02]  /*1860*/  UMOV UR15, 0x40000040 ;  /* 0x40000040000f7882 */ /* 0x000fe40000000000 */
[----:B------:R-:W-:Y:S01]  /*1870*/  IMAD.U32 R7, RZ, RZ, UR6 ;  /* 0x00000006ff077e24 */ /* 0x000fe2000f8e00ff */
[----:B------:R-:W-:Y:S01]  /*1880*/  UIMAD UR6, UR36, 0xa80, UR6 ;  /* 0x00000a80240678a4 */ /* 0x000fe2000f8e0206 */
[----:B------:R-:W-:Y:S01]  /*1890*/  UMOV UR16, UR4 ;  /* 0x0000000400107c82 */ /* 0x000fe20008000000 */
[----:B------:R-:W-:-:S02]  /*18a0*/  UMOV UR17, UR5 ;  /* 0x0000000500117c82 */ /* 0x000fc40008000000 */
[----:B------:R-:W-:Y:S02]  /*18b0*/  UIADD3 UR10, UR6, 0x80, URZ ;  /* 0x00000080060a7890 */ /* 0x000fe4000fffe03f */
[----:B------:R-:W-:Y:S02]  /*18c0*/  UIADD3 UR14, UR6, 0x100, URZ ;  /* 0x00000100060e7890 */ /* 0x000fe4000fffe03f */
[----:B------:R-:W-:Y:S02]  /*18d0*/  UIADD3 UR18, UR6, 0x180, URZ ;  /* 0x0000018006127890 */ /* 0x000fe4000fffe03f */
[----:B------:R-:W-:Y:S01]  /*18e0*/  HGMMA.64x16x16.F32.BF16 R72, gdesc[UR4], RZ, !UPT, gsb0 ;  /* 0x00200000044879f0 */ /* 0x000fe2000c0018ff */
[----:B------:R-:W-:Y:S01]  /*18f0*/  UMOV UR19, 0x40000040 ;  /* 0x4000004000137882 */ /* 0x000fe20000000000 */
[----:B------:R-:W-:Y:S01]  /*1900*/  UIADD3 UR22, UR6, 0x200, URZ ;  /* 0x0000020006167890 */ /* 0x000fe2000fffe03f */
[----:B------:R-:W-:Y:S01]  /*1910*/  UMOV UR20, UR4 ;  /* 0x0000000400147c82 */ /* 0x000fe20008000000 */
[----:B------:R-:W-:Y:S01]  /*1920*/  UMOV UR21, UR5 ;  /* 0x0000000500157c82 */ /* 0x000fe20008000000 */
[----:B------:R-:W-:Y:S01]  /*1930*/  UMOV UR23, 0x40000040 ;  /* 0x4000004000177882 */ /* 0x000fe20000000000 */
[----:B------:R-:W-:-:S02]  /*1940*/  UIADD3 UR7, UR6, 0x300, URZ ;  /* 0x0000030006077890 */ /* 0x000fc4000fffe03f */
[----:B------:R-:W-:Y:S01]  /*1950*/  UIADD3 UR26, UR6, 0x204, URZ ;  /* 0x00000204061a7890 */ /* 0x000fe2000fffe03f */
[----:B------:R-:W-:Y:S01]  /*1960*/  UMOV UR27, 0x40000040 ;  /* 0x40000040001b7882 */ /* 0x000fe20000000000 */
        /* <DEDUP_REMOVED lines=14> */
[----:B------:R-:W-:Y:S01]  /*1a50*/  UMOV UR39, 0x40000040 ;  /* 0x4000004000277882 */ /* 0x000fe20000000000 */
[----:B------:R-:W-:-:S02]  /*1a60*/  WARPGROUP.DEPBAR.LE gsb0, 0x0 ;  /* 0x00008000000079c5 */ /* 0x000fc40000010000 */
        /* <DEDUP_REMOVED lines=32> */
[----:B------:R-:W-:Y:S02]  /*1c70*/  UIADD3 UR8, UR4, 0x2, URZ ;  /* 0x0000000204087890 */ /* 0x000fe4000fffe03f */
[----:B------:R-:W-:Y:S01]  /*1c80*/  UIADD3 UR10, UR6, 0x2, URZ ;  /* 0x00000002060a7890 */ /* 0x000fe2000fffe03f */
[----:B------:R-:W-:Y:S01]  /*1c90*/  UMOV UR9, 0x40000040 ;  /* 0x4000004000097882 */ /* 0x000fe20000000000 */
[----:B------:R-:W-:Y:S01]  /*1ca0*/  UMOV UR11, 0x40000040 ;  /* 0x40000040000b7882 */ /* 0x000fe20000000000 */
[----:B------:R-:W-:Y:S02]  /*1cb0*/  UMOV UR13, UR9 ;  /* 0x00000009000d7c82 */ /* 0x000fe40008000000 */
[----:B------:R-:W-:Y:S01]  /*1cc0*/  UMOV UR12, UR8 ;  /* 0x00000008000c7c82 */ /* 0x000fe20008000000 */
[----:B------:R-:W-:Y:S01]  /*1cd0*/  UMOV UR16, UR8 ;  /* 0x0000000800107c82 */ /* 0x000fe20008000000 */
[----:B------:R-:W-:Y:S01]  /*1ce0*/  UMOV UR17, UR9 ;  /* 0x0000000900117c82 */ /* 0x000fe20008000000 */
[----:B------:R-:W-:Y:S01]  /*1cf0*/  UMOV UR20, UR8 ;  /* 0x0000000800147c82 */ /* 0x000fe20008000000 */
[----:B------:R-:W-:Y:S01]  /*1d00*/  UMOV UR21, UR9 ;  /* 0x0000000900157c82 */ /* 0x000fe20008000000 */
[----:B------:R-:W-:-:S02]  /*1d10*/  WARPGROUP.DEPBAR.LE gsb0, 0x0 ;  /* 0x00008000000079c5 */ /* 0x000fc40000010000 */
        /* <DEDUP_REMOVED lines=13> */
[----:B------:R-:W-:Y:S02]  /*1df0*/  UIADD3 UR12, UR4, 0x4, URZ ;  /* 0x00000004040c7890 */ /* 0x000fe4000fffe03f */
[----:B------:R-:W-:Y:S01]  /*1e00*/  UIADD3 UR14, UR6, 0x4, URZ ;  /* 0x00000004060e7890 */ /* 0x000fe2000fffe03f */
[----:B------:R-:W-:Y:S01]  /*1e10*/  UMOV UR13, 0x40000040 ;  /* 0x40000040000d7882 */ /* 0x000fe20000000000 */
[----:B------:R-:W-:Y:S01]  /*1e20*/  UMOV UR15, 0x40000040 ;  /* 0x40000040000f7882 */ /* 0x000fe20000000000 */
[----:B------:R-:W-:Y:S02]  /*1e30*/  UMOV UR25, UR13 ;  /* 0x0000000d00197c82 */ /* 0x000fe40008000000 */
[----:B------:R-:W-:Y:S01]  /*1e40*/  UMOV UR24, UR12 ;  /* 0x0000000c00187c82 */ /* 0x000fe20008000000 */
[----:B------:R-:W-:Y:S02]  /*1e50*/  MOV R0, UR13 ;  /* 0x0000000d00007c02 */ /* 0x000fe40008000f00 */
[----:B01----:R-:W-:Y:S01]  /*1e60*/  MOV R3, UR12 ;  /* 0x0000000c00037c02 */ /* 0x003fe20008000f00 */
        /* <DEDUP_REMOVED lines=67> */
[----:B------:R-:W-:Y:S02]  /*22a0*/  UMOV UR15, 0x40000040 ;  /* 0x40000040000f7882 */ /* 0x000fe40000000000 */
        /* <DEDUP_REMOVED lines=297> */
[----:B------:R-:W-:-:S07]  /*3540*/  UIADD3 UR7, UR6, 0x784, URZ ;  /* 0x0000078406077890 */ /* 0x000fce000fffe03f */
[----:B------:R-:W-:Y:S01]  /*3550*/  UMOV UR38, UR7 ;  /* 0x0000000700267c82 */ /* 0x000fe20008000000 */
[----:B------:R-:W-:Y:S01]  /*3560*/  UIADD3 UR7, UR6, 0x984, URZ ;  /* 0x0000098406077890 */ /* 0x000fe2000fffe03f */
        /* <DEDUP_REMOVED lines=11> */
[----:B------:R-:W-:Y:S02]  /*3620*/  UMOV UR39, 0x40000040 ;  /* 0x4000004000277882 */ /* 0x000fe40000000000 */
        /* <DEDUP_REMOVED lines=31> */
[----:B------:R-:W-:-:S07]  /*3820*/  UIADD3 UR10, UR6, 0x806, URZ ;  /* 0x00000806060a7890 */ /* 0x000fce000fffe03f */
[----:B------:R-:W-:Y:S01]  /*3830*/  UMOV UR38, UR10 ;  /* 0x0000000a00267c82 */ /* 0x000fe20008000000 */
        /* <DEDUP_REMOVED lines=8> */
[----:B------:R-:W-:Y:S01]  /*38c0*/  UIADD3 UR6, UR6, 0xa06, URZ ;  /* 0x00000a0606067890 */ /* 0x000fe2000fffe03f */
[----:B------:R-:W-:Y:S02]  /*38d0*/  WARPGROUP.DEPBAR.LE gsb0, 0x0 ;  /* 0x00008000000079c5 */ /* 0x000fe40000010000 */
[----:B------:R-:W-:-:S06]  /*38e0*/  WARPGROUP.ARRIVE ;  /* 0x00000000000079c5 */ /* 0x000fcc0000000000 */
[----:B------:R-:W-:Y:S01]  /*38f0*/  HGMMA.64x16x16.F32.BF16 R64, gdesc[UR12], R64, gsb0 ;  /* 0x002000000c4079f0 */ /* 0x000fe20008001840 */
[----:B------:R-:W-:Y:S02]  /*3900*/  R2UR UR13, R0 ;  /* 0x00000000000d72ca */ /* 0x000fe400000e0000 */
[----:B------:R-:W-:Y:S01]  /*3910*/  R2UR UR12, R3 ;  /* 0x00000000030c72ca */ /* 0x000fe200000e0000 */
[----:B------:R-:W-:Y:S02]  /*3920*/  WARPGROUP.DEPBAR.LE gsb0, 0x0 ;  /* 0x00008000000079c5 */ /* 0x000fe40000010000 */
[----:B------:R-:W-:-:S06]  /*3930*/  WARPGROUP.ARRIVE ;  /* 0x00000000000079c5 */ /* 0x000fcc0000000000 */
[----:B------:R-:W-:Y:S01]  /*3940*/  HGMMA.64x16x16.F32.BF16 R56, gdesc[UR36], R56, gsb0 ;  /* 0x00200000243879f0 */ /* 0x000fe20008001838 */
[----:B------:R-:W-:Y:S02]  /*3950*/  R2UR UR36, R4 ;  /* 0x00000000042472ca */ /* 0x000fe400000e0000 */
        /* <DEDUP_REMOVED lines=19> */
.L_x_194:
[----:B------:R-:W-:Y:S01]  /*3a90*/  IMAD.IADD R3, R218, 0x1, R81 ;  /* 0x00000001da037824 */ /* 0x000fe200078e0251 */
[----:B------:R-:W-:Y:S01]  /*3aa0*/  P2R R80, PR, RZ, 0x1 ;  /* 0x00000001ff507803 */ /* 0x000fe20000000000 */
[----:B------:R-:W-:Y:S02]  /*3ab0*/  ULDC UR6, c[0x0][0x988] ;  /* 0x0002620000067ab9 */ /* 0x000fe40000000800 */
[----:B------:R-:W-:-:S05]  /*3ac0*/  IMAD R3, R120, -0x70, R3 ;  /* 0xffffff9078037824 */ /* 0x000fca00078e0203 */
[C---:B------:R-:W-:Y:S02]  /*3ad0*/  ISETP.GT.AND P6, PT, R3.reuse, RZ, PT ;  /* 0x000000ff0300720c */ /* 0x040fe40003fc4270 */
[C---:B------:R-:W-:Y:S02]  /*3ae0*/  ISETP.GT.AND P5, PT, R3.reuse, 0x1, PT ;  /* 0x000000010300780c */ /* 0x040fe40003fa4270 */
[----:B------:R-:W-:Y:S02]  /*3af0*/  ISETP.GT.AND P4, PT, R3, 0x8, PT ;  /* 0x000000080300780c */ /* 0x000fe40003f84270 */
[----:B------:R-:W-:Y:S02]  /*3b00*/  FSEL R83, R72, -INF , P6 ;  /* 0xff80000048537808 */ /* 0x000fe40003000000 */
[----:B------:R-:W-:Y:S02]  /*3b10*/  FSEL R73, R73, -INF , P5 ;  /* 0xff80000049497808 */ /* 0x000fe40002800000 */
[----:B------:R-:W-:-:S02]  /*3b20*/  ISETP.GT.AND P3, PT, R3, 0x9, PT ;  /* 0x000000090300780c */ /* 0x000fc40003f64270 */
[----:B------:R-:W-:Y:S02]  /*3b30*/  FSEL R85, R76, -INF , P4 ;  /* 0xff8000004c557808 */ /* 0x000fe40002000000 */
[----:B------:R-:W-:Y:S02]  /*3b40*/  FMNMX.FTZ R0, R83, R73, !PT ;  /* 0x0000004953007209 */ /* 0x000fe40007810000 */
[----:B------:R-:W-:Y:S02]  /*3b50*/  ISETP.GT.AND P1, PT, R3, 0x10, PT ;  /* 0x000000100300780c */ /* 0x000fe40003f24270 */
[----:B------:R-:W-:Y:S02]  /*3b60*/  FSEL R77, R77, -INF , P3 ;  /* 0xff8000004d4d7808 */ /* 0x000fe40001800000 */
[----:B------:R-:W-:Y:S02]  /*3b70*/  FMNMX.FTZ R0, R85, R0, !PT ;  /* 0x0000000055007209 */ /* 0x000fe40007810000 */
[----:B------:R-:W-:-:S02]  /*3b80*/  ISETP.GT.AND P2, PT, R3, 0x11, PT ;  /* 0x000000110300780c */ /* 0x000fc40003f44270 */
[----:B------:R-:W-:Y:S02]  /*3b90*/  FSEL R87, R64, -INF , P1 ;  /* 0xff80000040577808 */ /* 0x000fe40000800000 */
[----:B------:R-:W-:Y:S02]  /*3ba0*/  FMNMX.FTZ R0, R77, R0, !PT ;  /* 0x000000004d007209 */ /* 0x000fe40007810000 */
[----:B------:R-:W-:Y:S02]  /*3bb0*/  FSEL R5, R74, -INF , P6 ;  /* 0xff8000004a057808 */ /* 0x000fe40003000000 */
[----:B------:R-:W-:Y:S02]  /*3bc0*/  ISETP.GT.AND P6, PT, R3, 0x18, PT ;  /* 0x000000180300780c */ /* 0x000fe40003fc4270 */
[----:B------:R-:W-:Y:S02]  /*3bd0*/  FSEL R65, R65, -INF , P2 ;  /* 0xff80000041417808 */ /* 0x000fe40001000000 */
[----:B------:R-:W-:-:S02]  /*3be0*/  FMNMX.FTZ R0, R87, R0, !PT ;  /* 0x0000000057007209 */ /* 0x000fc40007810000 */
[----:B------:R-:W-:Y:S02]  /*3bf0*/  FSEL R75, R75, -INF , P5 ;  /* 0xff8000004b4b7808 */ /* 0x000fe40002800000 */
[----:B------:R-:W-:Y:S02]  /*3c00*/  ISETP.GT.AND P5, PT, R3, 0x19, PT ;  /* 0x000000190300780c */ /* 0x000fe40003fa4270 */
[----:B------:R-:W-:Y:S02]  /*3c10*/  FSEL R89, R68, -INF , P6 ;  /* 0xff80000044597808 */ /* 0x000fe40003000000 */
[----:B------:R-:W-:Y:S02]  /*3c20*/  FMNMX.FTZ R0, R65, R0, !PT ;  /* 0x0000000041007209 */ /* 0x000fe40007810000 */
[----:B------:R-:W-:Y:S02]  /*3c30*/  FSEL R9, R78, -INF , P4 ;  /* 0xff8000004e097808 */ /* 0x000fe40002000000 */
        /* <DEDUP_REMOVED lines=43> */
[----:B------:R-:W-:Y:S02]  /*3ef0*/  ISETP.GT.AND P0, PT, R3, 0x49, PT ;  /* 0x000000490300780c */ /* 0x000fe40003f04270 */
[----:B------:R-:W-:Y:S02]  /*3f00*/  FSEL R111, R44, -INF , P6 ;  /* 0xff8000002c6f7808 */ /* 0x000fe40003000000 */
[----:B------:R-:W-:Y:S02]  /*3f10*/  FMNMX.FTZ R0, R107, R0, !PT ;  /* 0x000000006b007209 */ /* 0x000fe40007810000 */
[----:B------:R-:W-:Y:S02]  /*3f20*/  FSEL R51, R51, -INF , P5 ;  /* 0xff80000033337808 */ /* 0x000fe40002800000 */
[----:B------:R-:W-:Y:S02]  /*3f30*/  ISETP.GT.AND P5, PT, R3, 0x50, PT ;  /* 0x000000500300780c */ /* 0x000fe40003fa4270 */
[----:B------:R-:W-:-:S02]  /*3f40*/  FSEL R113, R45, -INF , P0 ;  /* 0xff8000002d717808 */ /* 0x000fc40000000000 */
[----:B------:R-:W-:Y:S02]  /*3f50*/  FMNMX.FTZ R0, R111, R0, !PT ;  /* 0x000000006f007209 */ /* 0x000fe40007810000 */
        /* <DEDUP_REMOVED lines=12> */
[----:B------:R-:W-:Y:S02]  /*4020*/  FSEL R121, R37, -INF , P2 ;  /* 0xff80000025797808 */ /* 0x000fe40001000000 */
[----:B------:R-:W-:Y:S02]  /*4030*/  FMNMX.FTZ R0, R119, R0, !PT ;  /* 0x0000000077007209 */ /* 0x000fe40007810000 */
[----:B------:R-:W-:Y:S02]  /*4040*/  ISETP.GT.AND P3, PT, R3, 0x60, PT ;  /* 0x000000600300780c */ /* 0x000fe40003f64270 */
[----:B------:R-:W-:Y:S02]  /*4050*/  FSEL R41, R54, -INF , P4 ;  /* 0xff80000036297808 */ /* 0x000fe40002000000 */
[----:B------:R-:W-:-:S02]  /*4060*/  FSEL R123, R24, -INF , P3 ;  /* 0xff800000187b7808 */ /* 0x000fc40001800000 */
[----:B------:R-:W-:Y:S02]  /*4070*/  FMNMX.FTZ R0, R121, R0, !PT ;  /* 0x0000000079007209 */ /* 0x000fe40007810000 */
[----:B------:R-:W-:Y:S02]  /*4080*/  ISETP.GT.AND P4, PT, R3, 0x61, PT ;  /* 0x000000610300780c */ /* 0x000fe40003f84270 */
[----:B------:R-:W-:Y:S02]  /*4090*/  FMNMX.FTZ R0, R123, R0, !PT ;  /* 0x000000007b007209 */ /* 0x000fe40007810000 */
[----:B------:R-:W-:Y:S02]  /*40a0*/  FSEL R125, R25, -INF , P4 ;  /* 0xff800000197d7808 */ /* 0x000fe40002000000 */
[----:B------:R-:W-:Y:S02]  /*40b0*/  ISETP.GT.AND P5, PT, R3, 0x68, PT ;  /* 0x000000680300780c */ /* 0x000fe40003fa4270 */
[----:B------:R-:W-:-:S02]  /*40c0*/  FMNMX.FTZ R0, R125, R0, !PT ;  /* 0x000000007d007209 */ /* 0x000fc40007810000 */
[----:B------:R-:W-:Y:S02]  /*40d0*/  FSEL R127, R28, -INF , P5 ;  /* 0xff8000001c7f7808 */ /* 0x000fe40002800000 */
[----:B------:R-:W-:Y:S02]  /*40e0*/  ISETP.GT.AND P6, PT, R3, 0x69, PT ;  /* 0x000000690300780c */ /* 0x000fe40003fc4270 */
[----:B------:R-:W-:Y:S02]  /*40f0*/  FMNMX.FTZ R0, R127, R0, !PT ;  /* 0x000000007f007209 */ /* 0x000fe40007810000 */
[----:B------:R-:W-:Y:S02]  /*4100*/  FSEL R129, R29, -INF , P6 ;  /* 0xff8000001d817808 */ /* 0x000fe40003000000 */
[----:B------:R-:W-:Y:S02]  /*4110*/  P2R R14, PR, RZ, 0x4 ;  /* 0x00000004ff0e7803 */ /* 0x000fe40000000000 */
[----:B------:R-:W-:Y:S01]  /*4120*/  FMNMX.FTZ R6, R129, R0, !PT ;  /* 0x0000000081067209 */ /* 0x000fe20007810000 */
[----:B------:R-:W-:Y:S01]  /*4130*/  IMAD.U32 R0, RZ, RZ, UR6 ;  /* 0x00000006ff007e24 */ /* 0x000fe2000f8e00ff */
[----:B------:R-:W-:-:S02]  /*4140*/  ISETP.GT.AND P2, PT, R3, 0x48, PT ;  /* 0x000000480300780c */ /* 0x000fc40003f44270 */
[----:B------:R-:W-:Y:S01]  /*4150*/  P2R R20, PR, RZ, 0x2 ;  /* 0x00000002ff147803 */ /* 0x000fe20000000000 */
[----:B------:R-:W0:Y:S01]  /*4160*/  SHFL.BFLY PT, R25, R6, 0x2, 0x1f ;  /* 0x0c401f0006197f89 */ /* 0x000e2200000e0000 */
[C---:B------:R-:W-:Y:S02]  /*4170*/  ISETP.GT.AND P1, PT, R3.reuse, 0x49, PT ;  /* 0x000000490300780c */ /* 0x040fe40003f24270 */
[----:B------:R-:W-:Y:S02]  /*4180*/  FSEL R109, R46, -INF , P2 ;  /* 0xff8000002e6d7808 */ /* 0x000fe40001000000 */
[----:B------:R-:W-:Y:S02]  /*4190*/  P2R R32, PR, RZ, 0x1 ;  /* 0x00000001ff207803 */ /* 0x000fe40000000000 */
[----:B------:R-:W-:Y:S02]  /*41a0*/  ISETP.GT.AND P0, PT, R3, 0x50, PT ;  /* 0x000000500300780c */ /* 0x000fe40003f04270 */
[----:B------:R-:W-:-:S02]  /*41b0*/  FSEL R57, R47, -INF , P1 ;  /* 0xff8000002f397808 */ /* 0x000fc40000800000 */
[----:B------:R-:W-:Y:S02]  /*41c0*/  P2R R12, PR, RZ, 0x8 ;  /* 0x00000008ff0c7803 */ /* 0x000fe40000000000 */
[----:B------:R-:W-:Y:S02]  /*41d0*/  FSEL R29, R34, -INF , P0 ;  /* 0xff800000221d7808 */ /* 0x000fe40000000000 */
[----:B------:R-:W-:Y:S02]  /*41e0*/  ISETP.NE.AND P0, PT, R32, RZ, PT ;  /* 0x000000ff2000720c */ /* 0x000fe40003f05270 */
[----:B------:R-:W-:Y:S02]  /*41f0*/  ISETP.NE.AND P1, PT, R20, RZ, PT ;  /* 0x000000ff1400720c */ /* 0x000fe40003f25270 */
[----:B------:R-:W-:Y:S02]  /*4200*/  FSEL R35, R35, -INF , P0 ;  /* 0xff80000023237808 */ /* 0x000fe40000000000 */
[----:B------:R-:W-:-:S02]  /*4210*/  ISETP.NE.AND P2, PT, R14, RZ, PT ;  /* 0x000000ff0e00720c */ /* 0x000fc40003f45270 */
[----:B------:R-:W-:Y:S02]  /*4220*/  FSEL R27, R27, -INF , P4 ;  /* 0xff8000001b1b7808 */ /* 0x000fe40002000000 */
[----:B0-----:R-:W-:Y:S02]  /*4230*/  FMNMX.FTZ R25, R6, R25, !PT ;  /* 0x0000001906197209 */ /* 0x001fe40007810000 */
[----:B------:R-:W-:Y:S02]  /*4240*/  FMNMX.FTZ R6, R5, R75, !PT ;  /* 0x0000004b05067209 */ /* 0x000fe40007810000 */
[----:B------:R-:W-:Y:S01]  /*4250*/  FSEL R39, R39, -INF , P2 ;  /* 0xff80000027277808 */ /* 0x000fe20001000000 */
[----:B------:R-:W0:Y:S01]  /*4260*/  SHFL.BFLY PT, R4, R25, 0x1, 0x1f ;  /* 0x0c201f0019047f89 */ /* 0x000e2200000e0000 */
[----:B------:R-:W-:Y:S02]  /*4270*/  FMNMX.FTZ R6, R9, R6, !PT ;  /* 0x0000000609067209 */ /* 0x000fe40007810000 */
[----:B------:R-:W-:-:S02]  /*4280*/  FSEL R31, R31, -INF , P6 ;  /* 0xff8000001f1f7808 */ /* 0x000fc40003000000 */
[----:B------:R-:W-:Y:S02]  /*4290*/  FMNMX.FTZ R6, R79, R6, !PT ;  /* 0x000000064f067209 */ /* 0x000fe40007810000 */
[----:B------:R-:W-:Y:S02]  /*42a0*/  ISETP.GE.AND P2, PT, R81, 0x71, PT ;  /* 0x000000715100780c */ /* 0x000fe40003f46270 */
[----:B------:R-:W-:Y:S02]  /*42b0*/  FMNMX.FTZ R6, R11, R6, !PT ;  /* 0x000000060b067209 */ /* 0x000fe40007810000 */
[----:B------:R-:W-:Y:S02]  /*42c0*/  ISETP.NE.AND P0, PT, R80, RZ, PT ;  /* 0x000000ff5000720c */ /* 0x000fe40003f05270 */
[----:B------:R-:W-:Y:S02]  /*42d0*/  CS2R R80, SRZ ;  /* 0x0000000000507805 */ /* 0x000fe4000001ff00 */
        /* <DEDUP_REMOVED lines=18> */
[--C-:B------:R-:W-:Y:S01]  /*4400*/  FFMA.FTZ R25, R73, R0, -R10.reuse ;  /* 0x0000000049197223 */ /* 0x100fe2000001080a */
[----:B------:R-:W-:Y:S01]  /*4410*/  FSEL R61, R26, -INF , P3 ;  /* 0xff8000001a3d7808 */ /* 0x000fe20001800000 */
[----:B------:R0:W-:Y:S01]  /*4420*/  MUFU.EX2 R73, R3 ;  /* 0x0000000300497308 */ /* 0x0001e20000000800 */
[----:B------:R-:W-:Y:S01]  /*4430*/  FMNMX.FTZ R6, R41, R6, !PT ;  /* 0x0000000629067209 */ /* 0x000fe20007810000 */
[-CC-:B------:R-:W-:Y:S01]  /*4440*/  FFMA.FTZ R200, R83, R0.reuse, -R10.reuse ;  /* 0x0000000053c87223 */ /* 0x180fe2000001080a */
[----:B------:R-:W-:Y:S01]  /*4450*/  FSEL R69, R30, -INF , P5 ;  /* 0xff8000001e457808 */ /* 0x000fe20002800000 */
[--C-:B------:R-:W-:Y:S01]  /*4460*/  FFMA.FTZ R202, R85, R0, -R10.reuse ;  /* 0x0000000055ca7223 */ /* 0x100fe2000001080a */
[----:B------:R-:W-:Y:S01]  /*4470*/  FMNMX.FTZ R6, R55, R6, !PT ;  /* 0x0000000637067209 */ /* 0x000fe20007810000 */
[-CC-:B------:R-:W-:Y:S01]  /*4480*/  FFMA.FTZ R33, R77, R0.reuse, -R10.reuse ;  /* 0x000000004d217223 */ /* 0x180fe2000001080a */
[--C-:B------:R-:W-:Y:S01]  /*4490*/  FFMA.FTZ R196, R87, R0, -R10.reuse ;  /* 0x0000000057c47223 */ /* 0x100fe2000001080a */
[----:B------:R-:W-:Y:S01]  /*44a0*/  MUFU.EX2 R200, R200 ;  /* 0x000000c800c87308 */ /* 0x000fe20000000800 */
[----:B------:R-:W-:Y:S01]  /*44b0*/  FMNMX.FTZ R6, R45, R6, !PT ;  /* 0x000000062d067209 */ /* 0x000fe20007810000 */
[-CC-:B------:R-:W-:Y:S01]  /*44c0*/  FFMA.FTZ R198, R89, R0.reuse, -R10.reuse ;  /* 0x0000000059c67223 */ /* 0x180fe2000001080a */
[-CC-:B------:R-:W-:Y:S01]  /*44d0*/  FFMA.FTZ R192, R91, R0.reuse, -R10.reuse ;  /* 0x000000005bc07223 */ /* 0x180fe2000001080a */
[--C-:B------:R-:W-:Y:S01]  /*44e0*/  FFMA.FTZ R53, R93, R0, -R10.reuse ;  /* 0x000000005d357223 */ /* 0x100fe2000001080a */
[----:B------:R-:W-:Y:S01]  /*44f0*/  FMNMX.FTZ R6, R43, R6, !PT ;  /* 0x000000062b067209 */ /* 0x000fe20007810000 */
[-CC-:B------:R-:W-:Y:S01]  /*4500*/  FFMA.FTZ R194, R95, R0.reuse, -R10.reuse ;  /* 0x000000005fc27223 */ /* 0x180fe2000001080a */
[--C-:B------:R-:W-:Y:S01]  /*4510*/  FFMA.FTZ R97, R97, R0, -R10.reuse ;  /* 0x0000000061617223 */ /* 0x100fe2000001080a */
[----:B------:R-:W1:Y:S01]  /*4520*/  MUFU.EX2 R25, R25 ;  /* 0x0000001900197308 */ /* 0x000e620000000800 */
[----:B------:R-:W-:Y:S01]  /*4530*/  FMNMX.FTZ R6, R109, R6, !PT ;  /* 0x000000066d067209 */ /* 0x000fe20007810000 */
[-CC-:B------:R-:W-:Y:S01]  /*4540*/  FFMA.FTZ R99, R99, R0.reuse, -R10.reuse ;  /* 0x0000000063637223 */ /* 0x180fe2000001080a */
[-CC-:B------:R-:W-:Y:S01]  /*4550*/  FFMA.FTZ R101, R101, R0.reuse, -R10.reuse ;  /* 0x0000000065657223 */ /* 0x180fe2000001080a */
[--C-:B------:R-:W-:Y:S01]  /*4560*/  FFMA.FTZ R103, R103, R0, -R10.reuse ;  /* 0x0000000067677223 */ /* 0x100fe2000001080a */
[----:B------:R-:W-:Y:S01]  /*4570*/  FMNMX.FTZ R6, R57, R6, !PT ;  /* 0x0000000639067209 */ /* 0x000fe20007810000 */
[-CC-:B------:R-:W-:Y:S01]  /*4580*/  FFMA.FTZ R105, R105, R0.reuse, -R10.reuse ;  /* 0x0000000069697223 */ /* 0x180fe2000001080a */
[--C-:B------:R-:W-:Y:S01]  /*4590*/  FFMA.FTZ R107, R107, R0, -R10.reuse ;  /* 0x000000006b6b7223 */ /* 0x100fe2000001080a */
[----:B------:R-:W2:Y:S01]  /*45a0*/  MUFU.EX2 R202, R202 ;  /* 0x000000ca00ca7308 */ /* 0x000ea20000000800 */
[----:B------:R-:W-:Y:S01]  /*45b0*/  FMNMX.FTZ R6, R29, R6, !PT ;  /* 0x000000061d067209 */ /* 0x000fe20007810000 */
[-CC-:B------:R-:W-:Y:S01]  /*45c0*/  FFMA.FTZ R111, R111, R0.reuse, -R10.reuse ;  /* 0x000000006f6f7223 */ /* 0x180fe2000001080a */
[-CC-:B------:R-:W-:Y:S01]  /*45d0*/  FFMA.FTZ R113, R113, R0.reuse, -R10.reuse ;  /* 0x0000000071717223 */ /* 0x180fe2000001080a */
[--C-:B------:R-:W-:Y:S01]  /*45e0*/  FFMA.FTZ R115, R115, R0, -R10.reuse ;  /* 0x0000000073737223 */ /* 0x100fe2000001080a */
[----:B------:R-:W-:Y:S01]  /*45f0*/  FMNMX.FTZ R6, R35, R6, !PT ;  /* 0x0000000623067209 */ /* 0x000fe20007810000 */
[-CC-:B------:R-:W-:Y:S01]  /*4600*/  FFMA.FTZ R117, R117, R0.reuse, -R10.reuse ;  /* 0x0000000075757223 */ /* 0x180fe2000001080a */
[--C-:B------:R-:W-:Y:S01]  /*4610*/  FFMA.FTZ R119, R119, R0, -R10.reuse ;  /* 0x0000000077777223 */ /* 0x100fe2000001080a */
[----:B------:R-:W3:Y:S01]  /*4620*/  MUFU.EX2 R33, R33 ;  /* 0x0000002100217308 */ /* 0x000ee20000000800 */
[----:B------:R-:W-:Y:S01]  /*4630*/  FMNMX.FTZ R6, R65, R6, !PT ;  /* 0x0000000641067209 */ /* 0x000fe20007810000 */
[-CC-:B------:R-:W-:Y:S01]  /*4640*/  FFMA.FTZ R121, R121, R0.reuse, -R10.reuse ;  /* 0x0000000079797223 */ /* 0x180fe2000001080a */
[-CC-:B------:R-:W-:Y:S01]  /*4650*/  FFMA.FTZ R123, R123, R0.reuse, -R10.reuse ;  /* 0x000000007b7b7223 */ /* 0x180fe2000001080a */
[--C-:B------:R-:W-:Y:S01]  /*4660*/  FFMA.FTZ R125, R125, R0, -R10.reuse ;  /* 0x000000007d7d7223 */ /* 0x100fe2000001080a */
[----:B------:R-:W-:Y:S01]  /*4670*/  FMNMX.FTZ R6, R39, R6, !PT ;  /* 0x0000000627067209 */ /* 0x000fe20007810000 */
[-CC-:B------:R-:W-:Y:S01]  /*4680*/  FFMA.FTZ R127, R127, R0.reuse, -R10.reuse ;  /* 0x000000007f7f7223 */ /* 0x180fe2000001080a */
[----:B------:R-:W-:Y:S01]  /*4690*/  FFMA.FTZ R10, R129, R0, -R10 ;  /* 0x00000000810a7223 */ /* 0x000fe2000001080a */
[----:B------:R-:W4:Y:S01]  /*46a0*/  MUFU.EX2 R196, R196 ;  /* 0x000000c400c47308 */ /* 0x000f220000000800 */
[----:B------:R-:W-:-:S02]  /*46b0*/  FMNMX.FTZ R6, R61, R6, !PT ;  /* 0x000000063d067209 */ /* 0x000fc40007810000 */
[----:B------:R-:W-:Y:S02]  /*46c0*/  CS2R R94, SRZ ;  /* 0x00000000005e7805 */ /* 0x000fe4000001ff00 */
[----:B------:R-:W-:Y:S02]  /*46d0*/  CS2R R92, SRZ ;  /* 0x00000000005c7805 */ /* 0x000fe4000001ff00 */
[----:B------:R-:W-:Y:S02]  /*46e0*/  CS2R R90, SRZ ;  /* 0x00000000005a7805 */ /* 0x000fe4000001ff00 */
[----:B------:R-:W-:Y:S02]  /*46f0*/  FMNMX.FTZ R6, R27, R6, !PT ;  /* 0x000000061b067209 */ /* 0x000fe40007810000 */
[----:B------:R-:W-:Y:S02]  /*4700*/  CS2R R88, SRZ ;  /* 0x0000000000587805 */ /* 0x000fe4000001ff00 */
[----:B------:R-:W-:Y:S01]  /*4710*/  CS2R R86, SRZ ;  /* 0x0000000000567805 */ /* 0x000fe2000001ff00 */
[----:B------:R-:W5:Y:S01]  /*4720*/  MUFU.EX2 R37, R37 ;  /* 0x0000002500257308 */ /* 0x000f620000000800 */
[----:B------:R-:W-:-:S02]  /*4730*/  FMNMX.FTZ R6, R69, R6, !PT ;  /* 0x0000000645067209 */ /* 0x000fc40007810000 */
[----:B------:R-:W-:Y:S02]  /*4740*/  CS2R R84, SRZ ;  /* 0x0000000000547805 */ /* 0x000fe4000001ff00 */
[----:B------:R-:W-:Y:S02]  /*4750*/  CS2R R82, SRZ ;  /* 0x0000000000527805 */ /* 0x000fe4000001ff00 */
[----:B------:R-:W-:Y:S02]  /*4760*/  CS2R R76, SRZ ;  /* 0x00000000004c7805 */ /* 0x000fe4000001ff00 */
[----:B------:R-:W-:Y:S01]  /*4770*/  FMNMX.FTZ R6, R31, R6, !PT ;  /* 0x000000061f067209 */ /* 0x000fe20007810000 */
[----:B------:R-:W-:Y:S04]  /*4780*/  MUFU.EX2 R198, R198 ;  /* 0x000000c600c67308 */ /* 0x000fe80000000800 */
[----:B0-----:R-:W0:Y:S04]  /*4790*/  SHFL.BFLY PT, R3, R6, 0x2, 0x1f ;  /* 0x0c401f0006037f89 */ /* 0x001e2800000e0000 */
[----:B------:R-:W-:Y:S08]  /*47a0*/  MUFU.EX2 R47, R47 ;  /* 0x0000002f002f7308 */ /* 0x000ff00000000800 */
[----:B------:R-:W-:Y:S08]  /*47b0*/  MUFU.EX2 R192, R192 ;  /* 0x000000c000c07308 */ /* 0x000ff00000000800 */
[----:B------:R-:W-:Y:S01]  /*47c0*/  MUFU.EX2 R53, R53 ;  /* 0x0000003500357308 */ /* 0x000fe20000000800 */
[----:B0-----:R-:W-:-:S05]  /*47d0*/  FMNMX.FTZ R8, R6, R3, !PT ;  /* 0x0000000306087209 */ /* 0x001fca0007810000 */
[----:B------:R-:W0:Y:S02]  /*47e0*/  SHFL.BFLY PT, R3, R8, 0x1, 0x1f ;  /* 0x0c201f0008037f89 */ /* 0x000e2400000e0000 */
[----:B------:R-:W-:Y:S08]  /*47f0*/  MUFU.EX2 R194, R194 ;  /* 0x000000c200c27308 */ /* 0x000ff00000000800 */
[----:B------:R-:W-:Y:S08]  /*4800*/  MUFU.EX2 R97, R97 ;  /* 0x0000006100617308 */ /* 0x000ff00000000800 */
[----:B------:R1:W-:Y:S01]  /*4810*/  MUFU.EX2 R188, R99 ;  /* 0x0000006300bc7308 */ /* 0x0003e20000000800 */
[----:B0-----:R-:W-:-:S07]  /*4820*/  FMNMX.FTZ R3, R8, R3, !PT ;  /* 0x0000000308037209 */ /* 0x001fce0007810000 */
[----:B------:R-:W-:Y:S01]  /*4830*/  MUFU.EX2 R101, R101 ;  /* 0x0000006500657308 */ /* 0x000fe20000000800 */
[----:B-1----:R-:W-:Y:S02]  /*4840*/  CS2R R98, SRZ ;  /* 0x0000000000627805 */ /* 0x002fe4000001ff00 */
[C---:B------:R-:W-:Y:S01]  /*4850*/  FSETP.NEU.FTZ.AND P1, PT, R3.reuse, -INF , PT ;  /* 0xff8000000300780b */ /* 0x040fe20003f3d000 */
[----:B------:R-:W-:-:S04]  /*4860*/  FMUL.FTZ R6, R3, R0 ;  /* 0x0000000003067220 */ /* 0x000fc80000410000 */
[----:B------:R-:W-:Y:S01]  /*4870*/  MUFU.EX2 R190, R103 ;  /* 0x0000006700be7308 */ /* 0x000fe20000000800 */
[----:B------:R-:W-:Y:S02]  /*4880*/  FSEL R6, R6, RZ, P1 ;  /* 0x000000ff06067208 */ /* 0x000fe40000800000 */
[----:B------:R-:W-:-:S03]  /*4890*/  ISETP.NE.AND P1, PT, R18, RZ, PT ;  /* 0x000000ff1200720c */ /* 0x000fc60003f25270 */
        /* <DEDUP_REMOVED lines=12> */
[----:B------:R-:W1:Y:S01]  /*4960*/  MUFU.EX2 R8, R75 ;  /* 0x0000004b00087308 */ /* 0x000e620000000800 */
[----:B0-----:R-:W-:Y:S01]  /*4970*/  FADD.FTZ R5, R200, R25 ;  /* 0x00000019c8057221 */ /* 0x001fe20000010000 */
[-CC-:B------:R-:W-:Y:S01]  /*4980*/  FFMA.FTZ R21, R21, R0.reuse, -R6.reuse ;  /* 0x0000000015157223 */ /* 0x180fe20000010806 */
[-CC-:B------:R-:W-:Y:S01]  /*4990*/  FFMA.FTZ R43, R43, R0.reuse, -R6.reuse ;  /* 0x000000002b2b7223 */ /* 0x180fe20000010806 */
[-CC-:B------:R-:W-:Y:S01]  /*49a0*/  FFMA.FTZ R63, R63, R0.reuse, -R6.reuse ;  /* 0x000000003f3f7223 */ /* 0x180fe20000010806 */
[----:B--2---:R-:W-:Y:S01]  /*49b0*/  FADD.FTZ R30, R202, R5 ;  /* 0x00000005ca1e7221 */ /* 0x004fe20000010000 */
[-CC-:B------:R-:W-:Y:S01]  /*49c0*/  FFMA.FTZ R49, R49, R0.reuse, -R6.reuse ;  /* 0x0000000031317223 */ /* 0x180fe20000010806 */
[-C--:B------:R-:W-:Y:S01]  /*49d0*/  FFMA.FTZ R41, R41, R0.reuse, -R6 ;  /* 0x0000000029297223 */ /* 0x080fe20000010806 */
[----:B------:R-:W0:Y:S01]  /*49e0*/  MUFU.EX2 R9, R9 ;  /* 0x0000000900097308 */ /* 0x000e220000000800 */
[----:B---3--:R-:W-:Y:S01]  /*49f0*/  FADD.FTZ R5, R33, R30 ;  /* 0x0000001e21057221 */ /* 0x008fe20000010000 */
[-CC-:B------:R-:W-:Y:S01]  /*4a00*/  FFMA.FTZ R55, R55, R0.reuse, -R6.reuse ;  /* 0x0000000037377223 */ /* 0x180fe20000010806 */
[-CC-:B------:R-:W-:Y:S01]  /*4a10*/  FFMA.FTZ R45, R45, R0.reuse, -R6.reuse ;  /* 0x000000002d2d7223 */ /* 0x180fe20000010806 */
[-CC-:B------:R-:W-:Y:S01]  /*4a20*/  FFMA.FTZ R109, R109, R0.reuse, -R6.reuse ;  /* 0x000000006d6d7223 */ /* 0x180fe20000010806 */
[----:B----4-:R-:W-:Y:S01]  /*4a30*/  FADD.FTZ R32, R196, R5 ;  /* 0x00000005c4207221 */ /* 0x010fe20000010000 */
[-CC-:B------:R-:W-:Y:S01]  /*4a40*/  FFMA.FTZ R57, R57, R0.reuse, -R6.reuse ;  /* 0x0000000039397223 */ /* 0x180fe20000010806 */
[-C--:B------:R-:W-:Y:S01]  /*4a50*/  FFMA.FTZ R29, R29, R0.reuse, -R6 ;  /* 0x000000001d1d7223 */ /* 0x080fe20000010806 */
[----:B------:R2:W3:Y:S01]  /*4a60*/  MUFU.EX2 R12, R79 ;  /* 0x0000004f000c7308 */ /* 0x0004e20000000800 */
[----:B-----5:R-:W-:Y:S01]  /*4a70*/  FADD.FTZ R5, R37, R32 ;  /* 0x0000002025057221 */ /* 0x020fe20000010000 */
[----:B-1----:R-:W-:Y:S01]  /*4a80*/  FADD.FTZ R32, R201, R8 ;  /* 0x00000008c9207221 */ /* 0x002fe20000010000 */
[-CC-:B------:R-:W-:Y:S01]  /*4a90*/  FFMA.FTZ R35, R35, R0.reuse, -R6.reuse ;  /* 0x0000000023237223 */ /* 0x180fe20000010806 */
[-CC-:B------:R-:W-:Y:S01]  /*4aa0*/  FFMA.FTZ R65, R65, R0.reuse, -R6.reuse ;  /* 0x0000000041417223 */ /* 0x180fe20000010806 */
[----:B------:R-:W-:Y:S01]  /*4ab0*/  FADD.FTZ R34, R198, R5 ;  /* 0x00000005c6227221 */ /* 0x000fe20000010000 */
[-CC-:B------:R-:W-:Y:S01]  /*4ac0*/  FFMA.FTZ R39, R39, R0.reuse, -R6.reuse ;  /* 0x0000000027277223 */ /* 0x180fe20000010806 */
[-C--:B------:R-:W-:Y:S01]  /*4ad0*/  FFMA.FTZ R61, R61, R0.reuse, -R6 ;  /* 0x000000003d3d7223 */ /* 0x080fe20000010806 */
[----:B------:R-:W-:Y:S01]  /*4ae0*/  MUFU.EX2 R11, R11 ;  /* 0x0000000b000b7308 */ /* 0x000fe20000000800 */
[----:B0-----:R-:W-:Y:S01]  /*4af0*/  FADD.FTZ R5, R9, R32 ;  /* 0x0000002009057221 */ /* 0x001fe20000010000 */
[-CC-:B------:R-:W-:Y:S01]  /*4b00*/  FFMA.FTZ R27, R27, R0.reuse, -R6.reuse ;  /* 0x000000001b1b7223 */ /* 0x180fe20000010806 */
[-CC-:B------:R-:W-:Y:S01]  /*4b10*/  FFMA.FTZ R69, R69, R0.reuse, -R6.reuse ;  /* 0x0000000045457223 */ /* 0x180fe20000010806 */
[----:B------:R-:W-:Y:S01]  /*4b20*/  FFMA.FTZ R31, R31, R0, -R6 ;  /* 0x000000001f1f7223 */ /* 0x000fe20000010806 */
[----:B------:R-:W-:-:S02]  /*4b30*/  F2FP.BF16.F32.PACK_AB R200, R25, R200 ;  /* 0x000000c819c8723e */ /* 0x000fc400000010ff */
[----:B------:R-:W-:Y:S02]  /*4b40*/  CS2R R102, SRZ ;  /* 0x0000000000667805 */ /* 0x000fe4000001ff00 */
[----:B------:R-:W-:Y:S01]  /*4b50*/  F2FP.BF16.F32.PACK_AB R201, R8, R201 ;  /* 0x000000c908c9723e */ /* 0x000fe200000010ff */
[----:B------:R0:W1:Y:S01]  /*4b60*/  MUFU.EX2 R14, R67 ;  /* 0x00000043000e7308 */ /* 0x0000620000000800 */
[----:B------:R-:W-:Y:S02]  /*4b70*/  F2FP.BF16.F32.PACK_AB R202, R33, R202 ;  /* 0x000000ca21ca723e */ /* 0x000fe400000010ff */
[----:B--2---:R-:W-:Y:S02]  /*4b80*/  CS2R R78, SRZ ;  /* 0x00000000004e7805 */ /* 0x004fe4000001ff00 */
[----:B------:R-:W-:Y:S02]  /*4b90*/  F2FP.BF16.F32.PACK_AB R196, R37, R196 ;  /* 0x000000c425c4723e */ /* 0x000fe400000010ff */
[----:B------:R-:W-:-:S02]  /*4ba0*/  CS2R R74, SRZ ;  /* 0x00000000004a7805 */ /* 0x000fc4000001ff00 */
[----:B------:R-:W-:Y:S02]  /*4bb0*/  F2FP.BF16.F32.PACK_AB R198, R47, R198 ;  /* 0x000000c62fc6723e */ /* 0x000fe400000010ff */
[----:B---3--:R-:W-:Y:S01]  /*4bc0*/  F2FP.BF16.F32.PACK_AB R203, R12, R9 ;  /* 0x000000090ccb723e */ /* 0x008fe200000010ff */
[----:B------:R-:W-:Y:S01]  /*4bd0*/  MUFU.EX2 R13, R13 ;  /* 0x0000000d000d7308 */ /* 0x000fe20000000800 */
[----:B0-----:R-:W-:-:S07]  /*4be0*/  CS2R R66, SRZ ;  /* 0x0000000000427805 */ /* 0x001fce000001ff00 */
[----:B------:R0:W-:Y:S01]  /*4bf0*/  MUFU.EX2 R28, R51 ;  /* 0x00000033001c7308 */ /* 0x0001e20000000800 */
[----:B-1----:R-:W-:-:S07]  /*4c00*/  F2FP.BF16.F32.PACK_AB R197, R14, R11 ;  /* 0x0000000b0ec5723e */ /* 0x002fce00000010ff */
[----:B------:R1:W2:Y:S01]  /*4c10*/  MUFU.EX2 R20, R71 ;  /* 0x0000004700147308 */ /* 0x0002a20000000800 */
[----:B0-----:R-:W-:Y:S01]  /*4c20*/  FADD.FTZ R51, R47, R34 ;  /* 0x000000222f337221 */ /* 0x001fe20000010000 */
[----:B------:R-:W-:Y:S01]  /*4c30*/  FADD.FTZ R34, R12, R5 ;  /* 0x000000050c227221 */ /* 0x000fe20000010000 */
[----:B------:R-:W-:Y:S02]  /*4c40*/  CS2R R46, SRZ ;  /* 0x00000000002e7805 */ /* 0x000fe4000001ff00 */
[----:B------:R-:W-:Y:S01]  /*4c50*/  FADD.FTZ R36, R192, R51 ;  /* 0x00000033c0247221 */ /* 0x000fe20000010000 */
[----:B------:R-:W-:Y:S01]  /*4c60*/  FADD.FTZ R5, R11, R34 ;  /* 0x000000220b057221 */ /* 0x000fe20000010000 */
[C---:B------:R-:W-:Y:S01]  /*4c70*/  F2FP.BF16.F32.PACK_AB R192, R53.reuse, R192 ;  /* 0x000000c035c0723e */ /* 0x040fe200000010ff */
[----:B------:R-:W-:Y:S01]  /*4c80*/  MUFU.EX2 R15, R15 ;  /* 0x0000000f000f7308 */ /* 0x000fe20000000800 */
[----:B------:R-:W-:Y:S01]  /*4c90*/  FADD.FTZ R51, R53, R36 ;  /* 0x0000002435337221 */ /* 0x000fe20000010000 */
[----:B------:R-:W-:Y:S01]  /*4ca0*/  FADD.FTZ R34, R14, R5 ;  /* 0x000000050e227221 */ /* 0x000fe20000010000 */
[----:B------:R-:W-:Y:S01]  /*4cb0*/  @P1 VIADD R5, R2, 0x36840 ;  /* 0x0003684002051836 */ /* 0x000fe20000000000 */
[----:B-1----:R-:W-:Y:S01]  /*4cc0*/  CS2R R70, SRZ ;  /* 0x0000000000467805 */ /* 0x002fe2000001ff00 */
[----:B------:R-:W-:Y:S01]  /*4cd0*/  FADD.FTZ R36, R194, R51 ;  /* 0x00000033c2247221 */ /* 0x000fe20000010000 */
[----:B------:R-:W-:-:S02]  /*4ce0*/  F2FP.BF16.F32.PACK_AB R194, R73, R194 ;  /* 0x000000c249c2723e */ /* 0x000fc400000010ff */
[----:B------:R-:W-:Y:S01]  /*4cf0*/  CS2R R52, SRZ ;  /* 0x0000000000347805 */ /* 0x000fe2000001ff00 */
[----:B------:R0:W1:Y:S01]  /*4d00*/  MUFU.EX2 R24, R59 ;  /* 0x0000003b00187308 */ /* 0x0000620000000800 */
[----:B------:R-:W-:Y:S01]  /*4d10*/  FADD.FTZ R36, R73, R36 ;  /* 0x0000002449247221 */ /* 0x000fe20000010000 */
[----:B------:R-:W-:Y:S02]  /*4d20*/  @P1 PRMT R5, R22, 0x654, R5 ;  /* 0x0000065416051816 */ /* 0x000fe40000000005 */
[----:B------:R-:W-:Y:S02]  /*4d30*/  CS2R R72, SRZ ;  /* 0x0000000000487805 */ /* 0x000fe4000001ff00 */
[----:B--2---:R-:W-:Y:S01]  /*4d40*/  F2FP.BF16.F32.PACK_AB R199, R20, R13 ;  /* 0x0000000d14c7723e */ /* 0x004fe200000010ff */
[----:B------:R-:W-:Y:S01]  /*4d50*/  FADD.FTZ R51, R97, R36 ;  /* 0x0000002461337221 */ /* 0x000fe20000010000 */
[----:B------:R2:W-:Y:S01]  /*4d60*/  @P1 SYNCS.ARRIVE.TRANS64.RED.A1T0 RZ, [R5+URZ], RZ ;  /* 0x000000ff05ff19a7 */ /* 0x0005e2000810043f */
[----:B------:R-:W2:Y:S02]  /*4d70*/  MUFU.EX2 R21, R21 ;  /* 0x0000001500157308 */ /* 0x000ea40000000800 */
[C---:B------:R-:W-:Y:S01]  /*4d80*/  FADD.FTZ R36, R188.reuse, R51 ;  /* 0x00000033bc247221 */ /* 0x040fe20000010000 */
[----:B------:R-:W-:-:S02]  /*4d90*/  F2FP.BF16.F32.PACK_AB R188, R188, R97 ;  /* 0x00000061bcbc723e */ /* 0x000fc400000010ff */
[----:B------:R-:W-:Y:S02]  /*4da0*/  CS2R R96, SRZ ;  /* 0x0000000000607805 */ /* 0x000fe4000001ff00 */
[----:B0-----:R-:W-:Y:S02]  /*4db0*/  CS2R R58, SRZ ;  /* 0x00000000003a7805 */ /* 0x001fe4000001ff00 */
[----:B------:R-:W-:Y:S01]  /*4dc0*/  CS2R R50, SRZ ;  /* 0x0000000000327805 */ /* 0x000fe2000001ff00 */
[----:B------:R0:W-:Y:S01]  /*4dd0*/  MUFU.EX2 R32, R43 ;  /* 0x0000002b00207308 */ /* 0x0001e20000000800 */
[----:B-1----:R-:W-:-:S07]  /*4de0*/  F2FP.BF16.F32.PACK_AB R193, R24, R15 ;  /* 0x0000000f18c1723e */ /* 0x002fce00000010ff */
[----:B------:R1:W3:Y:S01]  /*4df0*/  MUFU.EX2 R26, R63 ;  /* 0x0000003f001a7308 */ /* 0x0002e20000000800 */
[----:B0-----:R-:W-:-:S04]  /*4e00*/  FADD.FTZ R43, R13, R34 ;  /* 0x000000220d2b7221 */ /* 0x001fc80000010000 */
[----:B------:R-:W-:-:S03]  /*4e10*/  FADD.FTZ R34, R20, R43 ;  /* 0x0000002b14227221 */ /* 0x000fc60000010000 */
[----:B------:R-:W0:Y:S01]  /*4e20*/  MUFU.EX2 R105, R105 ;  /* 0x0000006900697308 */ /* 0x000e220000000800 */
[----:B------:R-:W-:Y:S01]  /*4e30*/  FADD.FTZ R43, R15, R34 ;  /* 0x000000220f2b7221 */ /* 0x000fe20000010000 */
[----:B-1----:R-:W-:-:S03]  /*4e40*/  CS2R R62, SRZ ;  /* 0x00000000003e7805 */ /* 0x002fc6000001ff00 */
[----:B------:R-:W-:Y:S01]  /*4e50*/  FADD.FTZ R34, R24, R43 ;  /* 0x0000002b18227221 */ /* 0x000fe20000010000 */
[----:B------:R-:W-:Y:S02]  /*4e60*/  FADD.FTZ R43, R101, R36 ;  /* 0x00000024652b7221 */ /* 0x000fe40000010000 */
[----:B------:R-:W1:Y:S01]  /*4e70*/  MUFU.EX2 R49, R49 ;  /* 0x0000003100317308 */ /* 0x000e620000000800 */
[----:B--2---:R-:W-:Y:S01]  /*4e80*/  FADD.FTZ R5, R21, R34 ;  /* 0x0000002215057221 */ /* 0x004fe20000010000 */
[C---:B------:R-:W-:Y:S01]  /*4e90*/  FADD.FTZ R38, R190.reuse, R43 ;  /* 0x0000002bbe267221 */ /* 0x040fe20000010000 */
[----:B------:R-:W-:Y:S02]  /*4ea0*/  F2FP.BF16.F32.PACK_AB R190, R190, R101 ;  /* 0x00000065bebe723e */ /* 0x000fe400000010ff */
[----:B------:R-:W-:Y:S01]  /*4eb0*/  CS2R R100, SRZ ;  /* 0x0000000000647805 */ /* 0x000fe2000001ff00 */
[C---:B---3--:R-:W-:Y:S01]  /*4ec0*/  FADD.FTZ R36, R26.reuse, R5 ;  /* 0x000000051a247221 */ /* 0x048fe20000010000 */
[----:B------:R-:W-:Y:S01]  /*4ed0*/  F2FP.BF16.F32.PACK_AB R195, R26, R21 ;  /* 0x000000151ac3723e */ /* 0x000fe200000010ff */
[----:B------:R2:W3:Y:S01]  /*4ee0*/  MUFU.EX2 R184, R107 ;  /* 0x0000006b00b87308 */ /* 0x0004e20000000800 */
[----:B0-----:R-:W-:-:S07]  /*4ef0*/  FADD.FTZ R43, R105, R38 ;  /* 0x00000026692b7221 */ /* 0x001fce0000010000 */
[----:B------:R-:W0:Y:S01]  /*4f00*/  MUFU.EX2 R111, R111 ;  /* 0x0000006f006f7308 */ /* 0x000e220000000800 */
[----:B-1----:R-:W-:Y:S01]  /*4f10*/  FADD.FTZ R5, R49, R36 ;  /* 0x0000002431057221 */ /* 0x002fe20000010000 */
[C---:B------:R-:W-:Y:S02]  /*4f20*/  F2FP.BF16.F32.PACK_AB R189, R28.reuse, R49 ;  /* 0x000000311cbd723e */ /* 0x040fe400000010ff */
[----:B--2---:R-:W-:Y:S02]  /*4f30*/  CS2R R106, SRZ ;  /* 0x00000000006a7805 */ /* 0x004fe4000001ff00 */
[----:B------:R-:W-:Y:S01]  /*4f40*/  CS2R R48, SRZ ;  /* 0x0000000000307805 */ /* 0x000fe2000001ff00 */
[----:B------:R-:W-:Y:S01]  /*4f50*/  FADD.FTZ R36, R28, R5 ;  /* 0x000000051c247221 */ /* 0x000fe20000010000 */
[----:B------:R-:W1:Y:S01]  /*4f60*/  MUFU.EX2 R41, R41 ;  /* 0x0000002900297308 */ /* 0x000e620000000800 */
[C---:B---3--:R-:W-:Y:S01]  /*4f70*/  FADD.FTZ R38, R184.reuse, R43 ;  /* 0x0000002bb8267221 */ /* 0x048fe20000010000 */
[----:B------:R-:W-:-:S02]  /*4f80*/  F2FP.BF16.F32.PACK_AB R184, R184, R105 ;  /* 0x00000069b8b8723e */ /* 0x000fc400000010ff */
[----:B------:R-:W-:-:S04]  /*4f90*/  CS2R R104, SRZ ;  /* 0x0000000000687805 */ /* 0x000fc8000001ff00 */
[----:B------:R2:W3:Y:S01]  /*4fa0*/  MUFU.EX2 R186, R113 ;  /* 0x0000007100ba7308 */ /* 0x0004e20000000800 */
[----:B0-----:R-:W-:-:S07]  /*4fb0*/  FADD.FTZ R43, R111, R38 ;  /* 0x000000266f2b7221 */ /* 0x001fce0000010000 */
[----:B------:R0:W4:Y:S01]  /*4fc0*/  MUFU.EX2 R30, R55 ;  /* 0x00000037001e7308 */ /* 0x0001220000000800 */
[----:B-1----:R-:W-:Y:S01]  /*4fd0*/  FADD.FTZ R5, R41, R36 ;  /* 0x0000002429057221 */ /* 0x002fe20000010000 */
[----:B--2---:R-:W-:-:S06]  /*4fe0*/  CS2R R112, SRZ ;  /* 0x0000000000707805 */ /* 0x004fcc000001ff00 */
[----:B------:R-:W1:Y:S01]  /*4ff0*/  MUFU.EX2 R115, R115 ;  /* 0x0000007300737308 */ /* 0x000e620000000800 */
[C---:B---3--:R-:W-:Y:S01]  /*5000*/  FADD.FTZ R38, R186.reuse, R43 ;  /* 0x0000002bba267221 */ /* 0x048fe20000010000 */
[----:B------:R-:W-:Y:S02]  /*5010*/  F2FP.BF16.F32.PACK_AB R186, R186, R111 ;  /* 0x0000006fbaba723e */ /* 0x000fe400000010ff */
[----:B------:R-:W-:Y:S02]  /*5020*/  CS2R R110, SRZ ;  /* 0x00000000006e7805 */ /* 0x000fe4000001ff00 */
[----:B0-----:R-:W-:Y:S02]  /*5030*/  CS2R R54, SRZ ;  /* 0x0000000000367805 */ /* 0x001fe4000001ff00 */
[----:B------:R-:W-:Y:S01]  /*5040*/  CS2R R42, SRZ ;  /* 0x00000000002a7805 */ /* 0x000fe2000001ff00 */
[----:B------:R-:W0:Y:S01]  /*5050*/  MUFU.EX2 R45, R45 ;  /* 0x0000002d002d7308 */ /* 0x000e220000000800 */
[C---:B----4-:R-:W-:Y:S01]  /*5060*/  FADD.FTZ R6, R30.reuse, R5 ;  /* 0x000000051e067221 */ /* 0x050fe20000010000 */
[----:B------:R-:W-:-:S06]  /*5070*/  F2FP.BF16.F32.PACK_AB R191, R30, R41 ;  /* 0x000000291ebf723e */ /* 0x000fcc00000010ff */
[----:B------:R2:W3:Y:S01]  /*5080*/  MUFU.EX2 R180, R117 ;  /* 0x0000007500b47308 */ /* 0x0004e20000000800 */
[----:B-1----:R-:W-:-:S07]  /*5090*/  FADD.FTZ R25, R115, R38 ;  /* 0x0000002673197221 */ /* 0x002fce0000010000 */
[----:B------:R-:W1:Y:S01]  /*50a0*/  MUFU.EX2 R119, R119 ;  /* 0x0000007700777308 */ /* 0x000e620000000800 */
[----:B0-----:R-:W-:Y:S01]  /*50b0*/  FADD.FTZ R5, R45, R6 ;  /* 0x000000062d057221 */ /* 0x001fe20000010000 */
[C---:B------:R-:W-:Y:S02]  /*50c0*/  F2FP.BF16.F32.PACK_AB R185, R32.reuse, R45 ;  /* 0x0000002d20b9723e */ /* 0x040fe400000010ff */
[----:B--2---:R-:W-:Y:S02]  /*50d0*/  CS2R R116, SRZ ;  /* 0x0000000000747805 */ /* 0x004fe4000001ff00 */
[----:B------:R-:W-:Y:S01]  /*50e0*/  CS2R R44, SRZ ;  /* 0x00000000002c7805 */ /* 0x000fe2000001ff00 */
[----:B------:R-:W-:Y:S01]  /*50f0*/  FADD.FTZ R6, R32, R5 ;  /* 0x0000000520067221 */ /* 0x000fe20000010000 */
[----:B------:R-:W-:Y:S01]  /*5100*/  CS2R R32, SRZ ;  /* 0x0000000000207805 */ /* 0x000fe2000001ff00 */
[----:B------:R-:W0:Y:S01]  /*5110*/  MUFU.EX2 R109, R109 ;  /* 0x0000006d006d7308 */ /* 0x000e220000000800 */
[C---:B---3--:R-:W-:Y:S01]  /*5120*/  FADD.FTZ R38, R180.reuse, R25 ;  /* 0x00000019b4267221 */ /* 0x048fe20000010000 */
[----:B------:R-:W-:-:S02]  /*5130*/  F2FP.BF16.F32.PACK_AB R180, R180, R115 ;  /* 0x00000073b4b4723e */ /* 0x000fc400000010ff */
[----:B------:R-:W-:-:S04]  /*5140*/  CS2R R114, SRZ ;  /* 0x0000000000727805 */ /* 0x000fc8000001ff00 */
[----:B------:R-:W2:Y:S01]  /*5150*/  MUFU.EX2 R182, R121 ;  /* 0x0000007900b67308 */ /* 0x000ea20000000800 */
[----:B-1----:R-:W-:-:S07]  /*5160*/  FADD.FTZ R25, R119, R38 ;  /* 0x0000002677197221 */ /* 0x002fce0000010000 */
[----:B------:R1:W3:Y:S01]  /*5170*/  MUFU.EX2 R2, R57 ;  /* 0x0000003900027308 */ /* 0x0002e20000000800 */
[----:B0-----:R-:W-:-:S07]  /*5180*/  FADD.FTZ R5, R109, R6 ;  /* 0x000000066d057221 */ /* 0x001fce0000010000 */
[----:B------:R-:W0:Y:S01]  /*5190*/  MUFU.EX2 R123, R123 ;  /* 0x0000007b007b7308 */ /* 0x000e220000000800 */
[C---:B--2---:R-:W-:Y:S01]  /*51a0*/  FADD.FTZ R40, R182.reuse, R25 ;  /* 0x00000019b6287221 */ /* 0x044fe20000010000 */
[----:B------:R-:W-:Y:S02]  /*51b0*/  F2FP.BF16.F32.PACK_AB R182, R182, R119 ;  /* 0x00000077b6b6723e */ /* 0x000fe400000010ff */
[----:B------:R-:W-:Y:S02]  /*51c0*/  CS2R R118, SRZ ;  /* 0x0000000000767805 */ /* 0x000fe4000001ff00 */
[----:B-1----:R-:W-:Y:S02]  /*51d0*/  CS2R R56, SRZ ;  /* 0x0000000000387805 */ /* 0x002fe4000001ff00 */
[----:B------:R-:W1:Y:S01]  /*51e0*/  MUFU.EX2 R29, R29 ;  /* 0x0000001d001d7308 */ /* 0x000e620000000800 */
[C---:B---3--:R-:W-:Y:S01]  /*51f0*/  FADD.FTZ R6, R2.reuse, R5 ;  /* 0x0000000502067221 */ /* 0x048fe20000010000 */
[----:B------:R-:W-:Y:S01]  /*5200*/  F2FP.BF16.F32.PACK_AB R187, R2, R109 ;  /* 0x0000006d02bb723e */ /* 0x000fe200000010ff */
[----:B------:R-:W-:Y:S01]  /*5210*/  IMAD.MOV.U32 R2, RZ, RZ, 0x3f800000 ;  /* 0x3f800000ff027424 */ /* 0x000fe200078e00ff */
[----:B------:R-:W-:-:S04]  /*5220*/  CS2R R108, SRZ ;  /* 0x00000000006c7805 */ /* 0x000fc8000001ff00 */
[----:B------:R-:W2:Y:S01]  /*5230*/  MUFU.EX2 R176, R125 ;  /* 0x0000007d00b07308 */ /* 0x000ea20000000800 */
[----:B0-----:R-:W-:-:S07]  /*5240*/  FADD.FTZ R25, R123, R40 ;  /* 0x000000287b197221 */ /* 0x001fce0000010000 */
[----:B------:R-:W0:Y:S01]  /*5250*/  MUFU.EX2 R34, R35 ;  /* 0x0000002300227308 */ /* 0x000e220000000800 */
[----:B-1----:R-:W-:-:S07]  /*5260*/  FADD.FTZ R5, R29, R6 ;  /* 0x000000061d057221 */ /* 0x002fce0000010000 */
[----:B------:R-:W1:Y:S01]  /*5270*/  MUFU.EX2 R127, R127 ;  /* 0x0000007f007f7308 */ /* 0x000e620000000800 */
[C---:B--2---:R-:W-:Y:S01]  /*5280*/  FADD.FTZ R40, R176.reuse, R25 ;  /* 0x00000019b0287221 */ /* 0x044fe20000010000 */
[----:B------:R-:W-:-:S06]  /*5290*/  F2FP.BF16.F32.PACK_AB R176, R176, R123 ;  /* 0x0000007bb0b0723e */ /* 0x000fcc00000010ff */
[----:B------:R-:W2:Y:S01]  /*52a0*/  MUFU.EX2 R65, R65 ;  /* 0x0000004100417308 */ /* 0x000ea20000000800 */
[C---:B0-----:R-:W-:Y:S01]  /*52b0*/  FADD.FTZ R6, R34.reuse, R5 ;  /* 0x0000000522067221 */ /* 0x041fe20000010000 */
[----:B------:R-:W-:Y:S02]  /*52c0*/  F2FP.BF16.F32.PACK_AB R181, R34, R29 ;  /* 0x0000001d22b5723e */ /* 0x000fe400000010ff */
[----:B------:R-:W-:Y:S02]  /*52d0*/  CS2R R34, SRZ ;  /* 0x0000000000227805 */ /* 0x000fe4000001ff00 */
[----:B------:R-:W-:Y:S02]  /*52e0*/  CS2R R28, SRZ ;  /* 0x00000000001c7805 */ /* 0x000fe4000001ff00 */
[----:B------:R-:W0:Y:S01]  /*52f0*/  MUFU.EX2 R10, R10 ;  /* 0x0000000a000a7308 */ /* 0x000e220000000800 */
[----:B-1----:R-:W-:Y:S01]  /*5300*/  FADD.FTZ R25, R127, R40 ;  /* 0x000000287f197221 */ /* 0x002fe20000010000 */
[----:B------:R-:W-:-:S06]  /*5310*/  CS2R R40, SRZ ;  /* 0x0000000000287805 */ /* 0x000fcc000001ff00 */
[----:B------:R-:W1:Y:S01]  /*5320*/  MUFU.EX2 R36, R39 ;  /* 0x0000002700247308 */ /* 0x000e620000000800 */
[----:B--2---:R-:W-:-:S07]  /*5330*/  FADD.FTZ R5, R65, R6 ;  /* 0x0000000641057221 */ /* 0x004fce0000010000 */
[----:B------:R-:W2:Y:S01]  /*5340*/  MUFU.EX2 R61, R61 ;  /* 0x0000003d003d7308 */ /* 0x000ea20000000800 */
[C---:B0-----:R-:W-:Y:S01]  /*5350*/  FADD.FTZ R6, R10.reuse, R25 ;  /* 0x000000190a067221 */ /* 0x041fe20000010000 */
[----:B------:R-:W-:Y:S02]  /*5360*/  F2FP.BF16.F32.PACK_AB R178, R10, R127 ;  /* 0x0000007f0ab2723e */ /* 0x000fe400000010ff */
[----:B------:R-:W-:-:S04]  /*5370*/  CS2R R24, SRZ ;  /* 0x0000000000187805 */ /* 0x000fc8000001ff00 */
[----:B------:R0:W3:Y:S01]  /*5380*/  MUFU.EX2 R38, R27 ;  /* 0x0000001b00267308 */ /* 0x0000e20000000800 */
[C---:B-1----:R-:W-:Y:S01]  /*5390*/  FADD.FTZ R10, R36.reuse, R5 ;  /* 0x00000005240a7221 */ /* 0x042fe20000010000 */
[----:B------:R-:W-:Y:S02]  /*53a0*/  F2FP.BF16.F32.PACK_AB R183, R36, R65 ;  /* 0x0000004124b7723e */ /* 0x000fe400000010ff */
[----:B------:R-:W-:Y:S02]  /*53b0*/  CS2R R64, SRZ ;  /* 0x0000000000407805 */ /* 0x000fe4000001ff00 */
[----:B------:R-:W-:Y:S02]  /*53c0*/  CS2R R36, SRZ ;  /* 0x0000000000247805 */ /* 0x000fe4000001ff00 */
[----:B------:R-:W1:Y:S01]  /*53d0*/  MUFU.EX2 R69, R69 ;  /* 0x0000004500457308 */ /* 0x000e620000000800 */
[----:B--2---:R-:W-:Y:S01]  /*53e0*/  FADD.FTZ R5, R61, R10 ;  /* 0x0000000a3d057221 */ /* 0x004fe20000010000 */
[----:B0-----:R-:W-:-:S06]  /*53f0*/  CS2R R26, SRZ ;  /* 0x00000000001a7805 */ /* 0x001fcc000001ff00 */
[----:B------:R0:W2:Y:S01]  /*5400*/  MUFU.EX2 R8, R31 ;  /* 0x0000001f00087308 */ /* 0x0000a20000000800 */
[C---:B---3--:R-:W-:Y:S01]  /*5410*/  FADD.FTZ R10, R38.reuse, R5 ;  /* 0x00000005260a7221 */ /* 0x048fe20000010000 */
[----:B------:R-:W-:Y:S02]  /*5420*/  F2FP.BF16.F32.PACK_AB R177, R38, R61 ;  /* 0x0000003d26b1723e */ /* 0x000fe400000010ff */
[----:B------:R-:W-:Y:S02]  /*5430*/  CS2R R60, SRZ ;  /* 0x00000000003c7805 */ /* 0x000fe4000001ff00 */
[----:B------:R-:W-:Y:S01]  /*5440*/  CS2R R38, SRZ ;  /* 0x0000000000267805 */ /* 0x000fe2000001ff00 */
[----:B-1----:R-:W-:Y:S01]  /*5450*/  FADD.FTZ R5, R69, R10 ;  /* 0x0000000a45057221 */ /* 0x002fe20000010000 */
[----:B0-----:R-:W-:-:S03]  /*5460*/  CS2R R30, SRZ ;  /* 0x00000000001e7805 */ /* 0x001fc6000001ff00 */
[C---:B--2---:R-:W-:Y:S01]  /*5470*/  FADD.FTZ R5, R8.reuse, R5 ;  /* 0x0000000508057221 */ /* 0x044fe20000010000 */
[----:B------:R-:W-:Y:S01]  /*5480*/  F2FP.BF16.F32.PACK_AB R179, R8, R69 ;  /* 0x0000004508b3723e */ /* 0x000fe200000010ff */
[----:B------:R-:W-:Y:S01]  /*5490*/  IMAD.MOV.U32 R8, RZ, RZ, 0x3f800000 ;  /* 0x3f800000ff087424 */ /* 0x000fe200078e00ff */
[----:B------:R-:W-:Y:S01]  /*54a0*/  CS2R R68, SRZ ;  /* 0x0000000000447805 */ /* 0x000fe2000001ff00 */
[----:B------:R-:W-:Y:S06]  /*54b0*/  @!P2 BRA `(.L_x_195) ;  /* 0x0000003c0020a947 */ /* 0x000fec0003800000 */
[----:B------:R-:W-:Y:S01]  /*54c0*/  VIADD R9, R120, 0xfffffffe ;  /* 0xfffffffe78097836 */ /* 0x000fe20000000000 */
[----:B------:R-:W-:Y:S01]  /*54d0*/  UMOV UR60, UR61 ;  /* 0x0000003d003c7c82 */ /* 0x000fe20008000000 */
[----:B------:R-:W-:Y:S01]  /*54e0*/  IMAD.MOV.U32 R10, RZ, RZ, R3 ;  /* 0x000000ffff0a7224 */ /* 0x000fe200078e0003 */
[----:B------:R-:W-:Y:S01]  /*54f0*/  UMOV UR37, UR36 ;  /* 0x0000002400257c82 */ /* 0x000fe20008000000 */
[----:B------:R-:W-:Y:S02]  /*5500*/  IMAD.MOV.U32 R11, RZ, RZ, R4 ;  /* 0x000000ffff0b7224 */ /* 0x000fe400078e0004 */
[----:B------:R-:W-:Y:S02]  /*5510*/  IMAD.MOV.U32 R2, RZ, RZ, 0x3f800000 ;  /* 0x3f800000ff027424 */ /* 0x000fe400078e00ff */
[----:B------:R-:W-:-:S07]  /*5520*/  IMAD.MOV.U32 R119, RZ, RZ, RZ ;  /* 0x000000ffff777224 */ /* 0x000fce00078e00ff */
.L_x_206:
[----:B------:R-:W-:-:S04]  /*5530*/  UIADD3 UR6, UR37, 0x1, URZ ;  /* 0x0000000125067890 */ /* 0x000fc8000fffe03f */
[----:B------:R-:W-:-:S04]  /*5540*/  UISETP.NE.AND UP0, UPT, UR6, 0x2, UPT ;  /* 0x000000020600788c */ /* 0x000fc8000bf05270 */
[----:B------:R-:W-:Y:S02]  /*5550*/  USEL UR61, URZ, 0x1, UP0 ;  /* 0x000000013f3d7887 */ /* 0x000fe40008000000 */
[----:B------:R-:W-:Y:S02]  /*5560*/  USEL UR36, UR6, URZ, UP0 ;  /* 0x0000003f06247287 */ /* 0x000fe40008000000 */
[----:B------:R-:W-:Y:S01]  /*5570*/  ULOP3.LUT UR61, UR60, UR61, URZ, 0x3c, !UPT ;  /* 0x0000003d3c3d7292 */ /* 0x000fe2000f8e3c3f */
[----:B------:R-:W-:Y:S11]  /*5580*/  @!P0 BRA `(.L_x_196) ;  /* 0x0000000000048947 */ /* 0x000ff60003800000 */
[----:B------:R-:W-:Y:S01]  /*5590*/  BPT.TRAP 0x1 ;  /* 0x000000040000795c */ /* 0x000fe20000300000 */
.L_x_196:
        /* <DEDUP_REMOVED lines=9> */
.L_x_197:
[----:B-1----:R-:W-:Y:S05]  /*5630*/  @P1 BRA `(.L_x_198) ;  /* 0x0000000000081947 */ /* 0x002fea0003800000 */
[----:B------:R-:W1:Y:S02]  /*5640*/  SYNCS.PHASECHK.TRANS64.TRYWAIT P1, [UR38+0x36830], R0 ;  /* 0x03683000ff0075a7 */ /* 0x000e640008020166 */
[----:B-1----:R-:W-:Y:S05]  /*5650*/  @!P1 BRA `(.L_x_199) ;  /* 0x000000b000f89947 */ /* 0x002fea0003800000 */
.L_x_198:
        /* <DEDUP_REMOVED lines=602> */
.L_x_200:
[----:B------:R-:W-:Y:S01]  /*7c00*/  ULEA UR7, UR37, UR39, 0x3 ;  /* 0x0000002725077291 */ /* 0x000fe2000f8e183f */
[----:B01----:R-:W-:-:S05]  /*7c10*/  IMAD.U32 R0, RZ, RZ, UR60 ;  /* 0x0000003cff007e24 */ /* 0x003fca000f8e00ff */
[----:B------:R-:W-:-:S04]  /*7c20*/  SHF.L.U32 R0, R0, 0x1f, RZ ;  /* 0x0000001f00007819 */ /* 0x000fc800000006ff */
[----:B------:R0:W1:Y:S01]  /*7c30*/  SYNCS.PHASECHK.TRANS64.TRYWAIT P1, [UR7+0x36850], R0 ;  /* 0x03685000ff0075a7 */ /* 0x0000620008020147 */
[----:B------:R-:W-:Y:S05]  /*7c40*/  @!P0 BRA `(.L_x_201) ;  /* 0x0000000000048947 */ /* 0x000fea0003800000 */
[----:B------:R-:W-:Y:S01]  /*7c50*/  BPT.TRAP 0x1 ;  /* 0x000000040000795c */ /* 0x000fe20000300000 */
.L_x_201:
[----:B-1----:R-:W-:Y:S05]  /*7c60*/  @P1 BRA `(.L_x_202) ;  /* 0x0000000000081947 */ /* 0x002fea0003800000 */
[----:B------:R-:W1:Y:S02]  /*7c70*/  SYNCS.PHASECHK.TRANS64.TRYWAIT P1, [UR7+0x36850], R0 ;  /* 0x03685000ff0075a7 */ /* 0x000e640008020147 */
[----:B-1----:R-:W-:Y:S05]  /*7c80*/  @!P1 BRA `(.L_x_203) ;  /* 0x0000008c00849947 */ /* 0x002fea0003800000 */
.L_x_202:
[----:B------:R-:W-:Y:S01]  /*7c90*/  UIADD3 UR39, UR39, 0x400, URZ ;  /* 0x0000040027277890 */ /* 0x000fe2000fffe03f */
[----:B------:R-:W-:Y:S01]  /*7ca0*/  WARPGROUP.ARRIVE ;  /* 0x00000000000079c5 */ /* 0x000fe20000000000 */
[----:B------:R-:W-:Y:S02]  /*7cb0*/  UMOV UR11, 0x40000040 ;  /* 0x40000040000b7882 */ /* 0x000fe40000000000 */
[----:B------:R-:W-:-:S04]  /*7cc0*/  USHF.R.U32.HI UR39, URZ, 0x4, UR39 ;  /* 0x000000043f277899 */ /* 0x000fc80008011627 */
[----:B------:R-:W-:-:S04]  /*7cd0*/  ULOP3.LUT UR39, UR39, 0x3fff, URZ, 0xc0, !UPT ;  /* 0x00003fff27277892 */ /* 0x000fc8000f8ec03f */
[----:B------:R-:W-:-:S04]  /*7ce0*/  ULOP3.LUT UR6, UR39, 0x3800000, URZ, 0xfc, !UPT ;  /* 0x0380000027067892 */ /* 0x000fc8000f8efc3f */
[----:B------:R-:W-:-:S07]  /*7cf0*/  UIMAD UR6, UR37, 0xa80, UR6 ;  /* 0x00000a80250678a4 */ /* 0x000fce000f8e0206 */
[----:B------:R-:W-:Y:S02]  /*7d00*/  UMOV UR10, UR6 ;  /* 0x00000006000a7c82 */ /* 0x000fe40008000000 */
        /* <DEDUP_REMOVED lines=28> */
[----:B------:R-:W-:Y:S01]  /*7ed0*/  UMOV UR11, 0x40000040 ;  /* 0x40000040000b7882 */ /* 0x000fe20000000000 */
[----:B------:R-:W-:Y:S02]  /*7ee0*/  WARPGROUP.DEPBAR.LE gsb0, 0x0 ;  /* 0x00008000000079c5 */ /* 0x000fe40000010000 */
[----:B------:R-:W-:-:S15]  /*7ef0*/  WARPGROUP.ARRIVE ;  /* 0x00000000000079c5 */ /* 0x000fde0000000000 */
[----:B------:R-:W-:Y:S03]  /*7f00*/  HGMMA.64x192x16.F32.BF16 R24, R176, gdesc[UR8].tnspB, R24, gsb0 ;  /* 0x42e00008b0187df0 */ /* 0x000fe60008001818 */
[----:B------:R-:W-:Y:S02]  /*7f10*/  WARPGROUP.DEPBAR.LE gsb0, 0x0 ;  /* 0x00008000000079c5 */ /* 0x000fe40000010000 */
[----:B------:R-:W-:Y:S05]  /*7f20*/  @!P0 BRA `(.L_x_204) ;  /* 0x0000000000048947 */ /* 0x000fea0003800000 */
[----:B------:R-:W-:Y:S01]  /*7f30*/  BPT.TRAP 0x1 ;  /* 0x000000040000795c */ /* 0x000fe20000300000 */
.L_x_204:
[----:B01----:R-:W-:Y:S02]  /*7f40*/  FMNMX.FTZ R0, R168, R11, !PT ;  /* 0x0000000ba8007209 */ /* 0x003fe40007810000 */
[----:B------:R-:W-:Y:S02]  /*7f50*/  FMNMX.FTZ R2, R170, R10, !PT ;  /* 0x0000000aaa027209 */ /* 0x000fe40007810000 */
[----:B------:R-:W-:Y:S02]  /*7f60*/  FMNMX.FTZ R3, R169, R0, !PT ;  /* 0x00000000a9037209 */ /* 0x000fe40007810000 */
[----:B------:R-:W-:Y:S02]  /*7f70*/  FMNMX.FTZ R13, R171, R2, !PT ;  /* 0x00000002ab0d7209 */ /* 0x000fe40007810000 */
[----:B------:R-:W-:Y:S02]  /*7f80*/  FMNMX.FTZ R0, R172, R3, !PT ;  /* 0x00000003ac007209 */ /* 0x000fe40007810000 */
[----:B------:R-:W-:-:S02]  /*7f90*/  FMNMX.FTZ R2, R174, R13, !PT ;  /* 0x0000000dae027209 */ /* 0x000fc40007810000 */
[----:B------:R-:W-:Y:S02]  /*7fa0*/  FMNMX.FTZ R3, R173, R0, !PT ;  /* 0x00000000ad037209 */ /* 0x000fe40007810000 */
        /* <DEDUP_REMOVED lines=48> */
[----:B------:R-:W-:Y:S01]  /*82b0*/  FMNMX.FTZ R2, R127, R2, !PT ;  /* 0x000000027f027209 */ /* 0x000fe20007810000 */
[----:B------:R-:W0:Y:S01]  /*82c0*/  LDC R0, c[0x0][0x988] ;  /* 0x00026200ff007b82 */ /* 0x000e220000000800 */
[----:B------:R-:W-:Y:S01]  /*82d0*/  ISETP.NE.AND P1, PT, R18, RZ, PT ;  /* 0x000000ff1200720c */ /* 0x000fe20003f25270 */
[----:B------:R-:W1:Y:S04]  /*82e0*/  SHFL.BFLY PT, R3, R8, 0x2, 0x1f ;  /* 0x0c401f0008037f89 */ /* 0x000e6800000e0000 */
[----:B------:R-:W2:Y:S01]  /*82f0*/  SHFL.BFLY PT, R13, R2, 0x2, 0x1f ;  /* 0x0c401f00020d7f89 */ /* 0x000ea200000e0000 */
[----:B-1----:R-:W-:-:S02]  /*8300*/  FMNMX.FTZ R12, R8, R3, !PT ;  /* 0x00000003080c7209 */ /* 0x002fc40007810000 */
[----:B--2---:R-:W-:-:S03]  /*8310*/  FMNMX.FTZ R13, R2, R13, !PT ;  /* 0x0000000d020d7209 */ /* 0x004fc60007810000 */
[----:B------:R-:W1:Y:S04]  /*8320*/  SHFL.BFLY PT, R3, R12, 0x1, 0x1f ;  /* 0x0c201f000c037f89 */ /* 0x000e6800000e0000 */
[----:B------:R-:W2:Y:S01]  /*8330*/  SHFL.BFLY PT, R14, R13, 0x1, 0x1f ;  /* 0x0c201f000d0e7f89 */ /* 0x000ea200000e0000 */
[----:B-1----:R-:W-:Y:S02]  /*8340*/  FMNMX.FTZ R4, R12, R3, !PT ;  /* 0x000000030c047209 */ /* 0x002fe40007810000 */
[----:B--2---:R-:W-:-:S03]  /*8350*/  FMNMX.FTZ R3, R13, R14, !PT ;  /* 0x0000000e0d037209 */ /* 0x004fc60007810000 */
[C---:B------:R-:W-:Y:S01]  /*8360*/  FADD.FTZ R11, -R4.reuse, R11 ;  /* 0x0000000b040b7221 */ /* 0x040fe20000010100 */
[----:B0-----:R-:W-:-:S03]  /*8370*/  FMUL.FTZ R177, R4, R0 ;  /* 0x0000000004b17220 */ /* 0x001fc60000410000 */
[-C--:B------:R-:W-:Y:S01]  /*8380*/  FMUL.FTZ R14, R11, R0.reuse ;  /* 0x000000000b0e7220 */ /* 0x080fe20000410000 */
[----:B------:R-:W-:Y:S01]  /*8390*/  FADD.FTZ R11, -R3, R10 ;  /* 0x0000000a030b7221 */ /* 0x000fe20000010100 */
[-CC-:B------:R-:W-:Y:S01]  /*83a0*/  FFMA.FTZ R13, R121, R0.reuse, -R177.reuse ;  /* 0x00000000790d7223 */ /* 0x180fe200000108b1 */
[-CC-:B------:R-:W-:Y:S01]  /*83b0*/  FFMA.FTZ R121, R125, R0.reuse, -R177.reuse ;  /* 0x000000007d797223 */ /* 0x180fe200000108b1 */
[-C--:B------:R-:W-:Y:S01]  /*83c0*/  FMUL.FTZ R125, R3, R0.reuse ;  /* 0x00000000037d7220 */ /* 0x080fe20000410000 */
[-C--:B------:R-:W-:Y:S01]  /*83d0*/  FMUL.FTZ R2, R11, R0.reuse ;  /* 0x000000000b027220 */ /* 0x080fe20000410000 */
[-CC-:B------:R-:W-:Y:S01]  /*83e0*/  FFMA.FTZ R11, R168, R0.reuse, -R177.reuse ;  /* 0x00000000a80b7223 */ /* 0x180fe200000108b1 */
[-C--:B------:R-:W-:Y:S01]  /*83f0*/  FFMA.FTZ R200, R169, R0.reuse, -R177 ;  /* 0x00000000a9c87223 */ /* 0x080fe200000108b1 */
[-CC-:B------:R-:W-:Y:S01]  /*8400*/  FFMA.FTZ R201, R170, R0.reuse, -R125.reuse ;  /* 0x00000000aac97223 */ /* 0x180fe2000001087d */
[-C--:B------:R-:W-:Y:S01]  /*8410*/  FFMA.FTZ R10, R171, R0.reuse, -R125 ;  /* 0x00000000ab0a7223 */ /* 0x080fe2000001087d */
[----:B------:R0:W-:Y:S01]  /*8420*/  MUFU.EX2 R8, R14 ;  /* 0x0000000e00087308 */ /* 0x0001e20000000800 */
[-C--:B------:R-:W-:Y:S01]  /*8430*/  FFMA.FTZ R202, R172, R0.reuse, -R177 ;  /* 0x00000000acca7223 */ /* 0x080fe200000108b1 */
[-C--:B------:R-:W-:Y:S01]  /*8440*/  FFMA.FTZ R203, R174, R0.reuse, -R125 ;  /* 0x00000000aecb7223 */ /* 0x080fe2000001087d */
[-C--:B------:R-:W-:Y:S01]  /*8450*/  FFMA.FTZ R173, R173, R0.reuse, -R177 ;  /* 0x00000000adad7223 */ /* 0x080fe200000108b1 */
[-C--:B------:R-:W-:Y:S01]  /*8460*/  FFMA.FTZ R12, R175, R0.reuse, -R125 ;  /* 0x00000000af0c7223 */ /* 0x080fe2000001087d */
[-C--:B------:R-:W-:Y:S01]  /*8470*/  FFMA.FTZ R196, R160, R0.reuse, -R177 ;  /* 0x00000000a0c47223 */ /* 0x080fe200000108b1 */
[-C--:B------:R-:W-:Y:S01]  /*8480*/  FFMA.FTZ R197, R162, R0.reuse, -R125 ;  /* 0x00000000a2c57223 */ /* 0x080fe2000001087d */
[-C--:B------:R-:W-:Y:S01]  /*8490*/  FFMA.FTZ R169, R161, R0.reuse, -R177 ;  /* 0x00000000a1a97223 */ /* 0x080fe200000108b1 */
[----:B------:R-:W1:Y:S01]  /*84a0*/  MUFU.EX2 R11, R11 ;  /* 0x0000000b000b7308 */ /* 0x000e620000000800 */
[-C--:B0-----:R-:W-:Y:S01]  /*84b0*/  FFMA.FTZ R14, R163, R0.reuse, -R125 ;  /* 0x00000000a30e7223 */ /* 0x081fe2000001087d */
[-CC-:B------:R-:W-:Y:S01]  /*84c0*/  FFMA.FTZ R21, R129, R0.reuse, -R177.reuse ;  /* 0x0000000081157223 */ /* 0x180fe200000108b1 */
[-C--:B------:R-:W-:Y:S01]  /*84d0*/  FFMA.FTZ R198, R164, R0.reuse, -R177 ;  /* 0x00000000a4c67223 */ /* 0x080fe200000108b1 */
[-C--:B------:R-:W-:Y:S01]  /*84e0*/  FFMA.FTZ R199, R166, R0.reuse, -R125 ;  /* 0x00000000a6c77223 */ /* 0x080fe2000001087d */
[-C--:B------:R-:W-:Y:S01]  /*84f0*/  FFMA.FTZ R165, R165, R0.reuse, -R177 ;  /* 0x00000000a5a57223 */ /* 0x080fe200000108b1 */
[-CC-:B------:R-:W-:Y:S01]  /*8500*/  FFMA.FTZ R20, R167, R0.reuse, -R125.reuse ;  /* 0x00000000a7147223 */ /* 0x180fe2000001087d */
[-C--:B------:R-:W-:Y:S01]  /*8510*/  FFMA.FTZ R185, R138, R0.reuse, -R125 ;  /* 0x000000008ab97223 */ /* 0x080fe2000001087d */
[----:B------:R-:W-:Y:S01]  /*8520*/  MUFU.EX2 R2, R2 ;  /* 0x0000000200027308 */ /* 0x000fe20000000800 */
[-C--:B------:R-:W-:Y:S01]  /*8530*/  FFMA.FTZ R192, R152, R0.reuse, -R177 ;  /* 0x0000000098c07223 */ /* 0x080fe200000108b1 */
[-C--:B------:R-:W-:Y:S01]  /*8540*/  FFMA.FTZ R193, R154, R0.reuse, -R125 ;  /* 0x000000009ac17223 */ /* 0x080fe2000001087d */
[-CC-:B------:R-:W-:Y:S01]  /*8550*/  FFMA.FTZ R161, R153, R0.reuse, -R177.reuse ;  /* 0x0000000099a17223 */ /* 0x180fe200000108b1 */
[-C--:B------:R-:W-:Y:S01]  /*8560*/  FFMA.FTZ R176, R120, R0.reuse, -R177 ;  /* 0x0000000078b07223 */ /* 0x080fe200000108b1 */
[-C--:B------:R-:W-:Y:S01]  /*8570*/  FFMA.FTZ R120, R155, R0.reuse, -R125 ;  /* 0x000000009b787223 */ /* 0x080fe2000001087d */
[-C--:B------:R-:W-:Y:S01]  /*8580*/  FFMA.FTZ R194, R156, R0.reuse, -R177 ;  /* 0x000000009cc27223 */ /* 0x080fe200000108b1 */
[----:B------:R-:W-:Y:S01]  /*8590*/  FFMA.FTZ R195, R158, R0, -R125 ;  /* 0x000000009ec37223 */ /* 0x000fe2000001087d */
[----:B------:R-:W0:Y:S01]  /*85a0*/  MUFU.EX2 R201, R201 ;  /* 0x000000c900c97308 */ /* 0x000e220000000800 */
[----:B-1----:R-:W-:Y:S01]  /*85b0*/  FFMA.FTZ R129, R8, R6, R11 ;  /* 0x0000000608817223 */ /* 0x002fe2000001000b */
[-CC-:B------:R-:W-:Y:S01]  /*85c0*/  FFMA.FTZ R157, R157, R0.reuse, -R177.reuse ;  /* 0x000000009d9d7223 */ /* 0x180fe200000108b1 */
[-C--:B------:R-:W-:Y:S01]  /*85d0*/  FFMA.FTZ R178, R124, R0.reuse, -R177 ;  /* 0x000000007cb27223 */ /* 0x080fe200000108b1 */
[-C--:B------:R-:W-:Y:S01]  /*85e0*/  FFMA.FTZ R124, R159, R0.reuse, -R125 ;  /* 0x000000009f7c7223 */ /* 0x080fe2000001087d */
[-CC-:B------:R-:W-:Y:S01]  /*85f0*/  FFMA.FTZ R186, R140, R0.reuse, -R177.reuse ;  /* 0x000000008cba7223 */ /* 0x180fe200000108b1 */
[-C--:B------:R-:W-:Y:S01]  /*8600*/  FFMA.FTZ R188, R144, R0.reuse, -R177 ;  /* 0x0000000090bc7223 */ /* 0x080fe200000108b1 */
[-C--:B------:R-:W-:Y:S01]  /*8610*/  FFMA.FTZ R189, R146, R0.reuse, -R125 ;  /* 0x0000000092bd7223 */ /* 0x080fe2000001087d */
[----:B------:R-:W1:Y:S01]  /*8620*/  MUFU.EX2 R200, R200 ;  /* 0x000000c800c87308 */ /* 0x000e620000000800 */
[-CC-:B------:R-:W-:Y:S01]  /*8630*/  FFMA.FTZ R153, R145, R0.reuse, -R177.reuse ;  /* 0x0000000091997223 */ /* 0x180fe200000108b1 */
[-C--:B------:R-:W-:Y:S01]  /*8640*/  FFMA.FTZ R180, R128, R0.reuse, -R177 ;  /* 0x0000000080b47223 */ /* 0x080fe200000108b1 */
[-CC-:B------:R-:W-:Y:S01]  /*8650*/  FFMA.FTZ R128, R147, R0.reuse, -R125.reuse ;  /* 0x0000000093807223 */ /* 0x180fe2000001087d */
[-C--:B------:R-:W-:Y:S01]  /*8660*/  FFMA.FTZ R181, R130, R0.reuse, -R125 ;  /* 0x0000000082b57223 */ /* 0x080fe2000001087d */
[-C--:B------:R-:W-:Y:S01]  /*8670*/  FFMA.FTZ R190, R148, R0.reuse, -R177 ;  /* 0x0000000094be7223 */ /* 0x080fe200000108b1 */
[-C--:B------:R-:W-:Y:S01]  /*8680*/  FFMA.FTZ R191, R150, R0.reuse, -R125 ;  /* 0x0000000096bf7223 */ /* 0x080fe2000001087d */
[-C--:B------:R-:W-:Y:S01]  /*8690*/  FFMA.FTZ R149, R149, R0.reuse, -R177 ;  /* 0x0000000095957223 */ /* 0x080fe200000108b1 */
[----:B------:R-:W2:Y:S01]  /*86a0*/  MUFU.EX2 R10, R10 ;  /* 0x0000000a000a7308 */ /* 0x000ea20000000800 */
[----:B0-----:R-:W-:Y:S01]  /*86b0*/  FFMA.FTZ R5, R2, R5, R201 ;  /* 0x0000000502057223 */ /* 0x001fe200000100c9 */
[-C--:B------:R-:W-:Y:S01]  /*86c0*/  FFMA.FTZ R182, R132, R0.reuse, -R177 ;  /* 0x0000000084b67223 */ /* 0x080fe200000108b1 */
[-C--:B------:R-:W-:Y:S01]  /*86d0*/  FFMA.FTZ R132, R151, R0.reuse, -R125 ;  /* 0x0000000097847223 */ /* 0x080fe2000001087d */
[-CC-:B------:R-:W-:Y:S01]  /*86e0*/  FFMA.FTZ R184, R136, R0.reuse, -R177.reuse ;  /* 0x0000000088b87223 */ /* 0x180fe200000108b1 */
[-C--:B------:R-:W-:Y:S01]  /*86f0*/  FFMA.FTZ R145, R137, R0.reuse, -R177 ;  /* 0x0000000089917223 */ /* 0x080fe200000108b1 */
[-CC-:B------:R-:W-:Y:S01]  /*8700*/  FFMA.FTZ R136, R139, R0.reuse, -R125.reuse ;  /* 0x000000008b887223 */ /* 0x180fe2000001087d */
[-C--:B------:R-:W-:Y:S01]  /*8710*/  FFMA.FTZ R183, R134, R0.reuse, -R125 ;  /* 0x0000000086b77223 */ /* 0x080fe2000001087d */
[----:B------:R-:W0:Y:S01]  /*8720*/  MUFU.EX2 R202, R202 ;  /* 0x000000ca00ca7308 */ /* 0x000e220000000800 */
[----:B-1----:R-:W-:Y:S01]  /*8730*/  FADD.FTZ R129, R200, R129 ;  /* 0x00000081c8817221 */ /* 0x002fe20000010000 */
[-C--:B------:R-:W-:Y:S01]  /*8740*/  FFMA.FTZ R187, R142, R0.reuse, -R125 ;  /* 0x000000008ebb7223 */ /* 0x080fe2000001087d */
[-CC-:B------:R-:W-:Y:S01]  /*8750*/  FFMA.FTZ R137, R141, R0.reuse, -R177.reuse ;  /* 0x000000008d897223 */ /* 0x180fe200000108b1 */
[-C--:B------:R-:W-:Y:S01]  /*8760*/  FFMA.FTZ R15, R133, R0.reuse, -R177 ;  /* 0x00000000850f7223 */ /* 0x080fe200000108b1 */
[-CC-:B------:R-:W-:Y:S01]  /*8770*/  FFMA.FTZ R177, R122, R0.reuse, -R125.reuse ;  /* 0x000000007ab17223 */ /* 0x180fe2000001087d */
[----:B------:R-:W-:-:S02]  /*8780*/  FFMA.FTZ R126, R126, R0, -R125 ;  /* 0x000000007e7e7223 */ /* 0x000fc4000001087d */
[----:B------:R-:W1:Y:S01]  /*8790*/  MUFU.EX2 R203, R203 ;  /* 0x000000cb00cb7308 */ /* 0x000e620000000800 */
[----:B--2---:R-:W-:-:S07]  /*87a0*/  FADD.FTZ R6, R10, R5 ;  /* 0x000000050a067221 */ /* 0x004fce0000010000 */
[----:B------:R-:W2:Y:S01]  /*87b0*/  MUFU.EX2 R173, R173 ;  /* 0x000000ad00ad7308 */ /* 0x000ea20000000800 */
[----:B0-----:R-:W-:-:S07]  /*87c0*/  FADD.FTZ R138, R202, R129 ;  /* 0x00000081ca8a7221 */ /* 0x001fce0000010000 */
[----:B------:R-:W0:Y:S01]  /*87d0*/  MUFU.EX2 R12, R12 ;  /* 0x0000000c000c7308 */ /* 0x000e220000000800 */
[----:B-1----:R-:W-:-:S07]  /*87e0*/  FADD.FTZ R5, R203, R6 ;  /* 0x00000006cb057221 */ /* 0x002fce0000010000 */
        /* <DEDUP_REMOVED lines=9> */
[----:B0-----:R-:W-:Y:S01]  /*8880*/  FADD.FTZ R129, R169, R138 ;  /* 0x0000008aa9817221 */ /* 0x001fe20000010000 */
[----:B------:R-:W-:-:S06]  /*8890*/  FFMA.FTZ R138, R143, R0, -R125 ;  /* 0x000000008f8a7223 */ /* 0x000fcc000001087d */
        /* <DEDUP_REMOVED lines=15> */
[----:B--2---:R-:W-:Y:S01]  /*8990*/  FADD.FTZ R129, R161, R130 ;  /* 0x00000082a1817221 */ /* 0x004fe20000010000 */
[----:B------:R-:W-:-:S06]  /*89a0*/  FFMA.FTZ R130, R131, R0, -R125 ;  /* 0x0000000083827223 */ /* 0x000fcc000001087d */
        /* <DEDUP_REMOVED lines=15> */
[----:B-1----:R-:W-:Y:S01]  /*8aa0*/  FADD.FTZ R129, R153, R134 ;  /* 0x0000008699817221 */ /* 0x002fe20000010000 */
[----:B------:R-:W-:-:S06]  /*8ab0*/  FFMA.FTZ R134, R135, R0, -R125 ;  /* 0x0000000087867223 */ /* 0x000fcc000001087d */
        /* <DEDUP_REMOVED lines=16> */
[-CC-:B------:R-:W-:Y:S01]  /*8bc0*/  FFMA.FTZ R122, R123, R0.reuse, -R125.reuse ;  /* 0x000000007b7a7223 */ /* 0x180fe2000001087d */
[----:B------:R-:W-:-:S05]  /*8bd0*/  FFMA.FTZ R125, R127, R0, -R125 ;  /* 0x000000007f7d7223 */ /* 0x000fca000001087d */
        /* <DEDUP_REMOVED lines=10> */
[----:B------:R-:W-:-:S04]  /*8c80*/  IMAD.U32 R5, RZ, RZ, UR38 ;  /* 0x00000026ff057e24 */ /* 0x000fc8000f8e00ff */
[----:B------:R-:W-:Y:S02]  /*8c90*/  @P1 VIADD R5, R5, 0x36840 ;  /* 0x0003684005051836 */ /* 0x000fe40000000000 */
[----:B------:R-:W2:Y:S01]  /*8ca0*/  MUFU.EX2 R21, R21 ;  /* 0x0000001500157308 */ /* 0x000ea20000000800 */
[----:B0-----:R-:W-:Y:S02]  /*8cb0*/  FADD.FTZ R140, R180, R123 ;  /* 0x0000007bb48c7221 */ /* 0x001fe40000010000 */
[----:B------:R-:W-:-:S04]  /*8cc0*/  @P1 PRMT R5, R22, 0x654, R5 ;  /* 0x0000065416051816 */ /* 0x000fc80000000005 */
[----:B------:R0:W-:Y:S01]  /*8cd0*/  @P1 SYNCS.ARRIVE.TRANS64.RED.A1T0 RZ, [R5+URZ], RZ ;  /* 0x000000ff05ff19a7 */ /* 0x0001e2000810043f */
[----:B------:R-:W3:Y:S01]  /*8ce0*/  MUFU.EX2 R130, R130 ;  /* 0x0000008200827308 */ /* 0x000ee20000000800 */
[----:B-1----:R-:W-:-:S07]  /*8cf0*/  FADD.FTZ R123, R181, R6 ;  /* 0x00000006b57b7221 */ /* 0x002fce0000010000 */
[----:B------:R-:W1:Y:S01]  /*8d00*/  MUFU.EX2 R182, R182 ;  /* 0x000000b600b67308 */ /* 0x000e620000000800 */
[----:B--2---:R-:W-:-:S07]  /*8d10*/  FADD.FTZ R129, R21, R140 ;  /* 0x0000008c15817221 */ /* 0x004fce0000010000 */
[----:B------:R-:W2:Y:S01]  /*8d20*/  MUFU.EX2 R183, R183 ;  /* 0x000000b700b77308 */ /* 0x000ea20000000800 */
[----:B---3--:R-:W-:-:S07]  /*8d30*/  FADD.FTZ R6, R130, R123 ;  /* 0x0000007b82067221 */ /* 0x008fce0000010000 */
        /* <DEDUP_REMOVED lines=8> */
[----:B------:R-:W1:Y:S08]  /*8dc0*/  MUFU.EX2 R13, R13 ;  /* 0x0000000d000d7308 */ /* 0x000e700000000800 */
[----:B------:R-:W3:Y:S08]  /*8dd0*/  MUFU.EX2 R122, R122 ;  /* 0x0000007a007a7308 */ /* 0x000ef00000000800 */
[----:B------:R-:W4:Y:S08]  /*8de0*/  MUFU.EX2 R178, R178 ;  /* 0x000000b200b27308 */ /* 0x000f300000000800 */
[----:B------:R2:W5:Y:S08]  /*8df0*/  MUFU.EX2 R142, R126 ;  /* 0x0000007e008e7308 */ /* 0x0005700000000800 */
[----:B------:R-:W5:Y:S01]  /*8e00*/  MUFU.EX2 R121, R121 ;  /* 0x0000007900797308 */ /* 0x000f620000000800 */
[----:B--2---:R-:W-:Y:S01]  /*8e10*/  FADD.FTZ R126, R176, R5 ;  /* 0x00000005b07e7221 */ /* 0x004fe20000010000 */
[----:B0-----:R-:W-:-:S03]  /*8e20*/  FADD.FTZ R5, R177, R6 ;  /* 0x00000006b1057221 */ /* 0x001fc60000010000 */
[----:B-1----:R-:W-:Y:S01]  /*8e30*/  FADD.FTZ R123, R13, R126 ;  /* 0x0000007e0d7b7221 */ /* 0x002fe20000010000 */
[----:B---3--:R-:W-:Y:S02]  /*8e40*/  FADD.FTZ R5, R122, R5 ;  /* 0x000000057a057221 */ /* 0x008fe40000010000 */
[----:B------:R-:W0:Y:S01]  /*8e50*/  MUFU.EX2 R125, R125 ;  /* 0x0000007d007d7308 */ /* 0x000e220000000800 */
[----:B----4-:R-:W-:Y:S01]  /*8e60*/  FADD.FTZ R6, R178, R123 ;  /* 0x0000007bb2067221 */ /* 0x010fe20000010000 */
[----:B-----5:R-:W-:-:S03]  /*8e70*/  FADD.FTZ R5, R142, R5 ;  /* 0x000000058e057221 */ /* 0x020fc60000010000 */
[----:B------:R-:W-:Y:S01]  /*8e80*/  FADD.FTZ R6, R121, R6 ;  /* 0x0000000679067221 */ /* 0x000fe20000010000 */
[----:B0-----:R-:W-:Y:S01]  /*8e90*/  FADD.FTZ R5, R125, R5 ;  /* 0x000000057d057221 */ /* 0x001fe20000010000 */
[----:B------:R-:W-:Y:S06]  /*8ea0*/  @!P0 BRA `(.L_x_205) ;  /* 0x0000000000048947 */ /* 0x000fec0003800000 */
[----:B------:R-:W-:Y:S01]  /*8eb0*/  BPT.TRAP 0x1 ;  /* 0x000000040000795c */ /* 0x000fe20000300000 */
.L_x_205:
[----:B------:R-:W-:Y:S01]  /*8ec0*/  ISETP.NE.AND P1, PT, R17, RZ, PT ;  /* 0x000000ff1100720c */ /* 0x000fe20003f25270 */
[----:B------:R-:W-:Y:S01]  /*8ed0*/  IMAD.U32 R126, RZ, RZ, UR7 ;  /* 0x00000007ff7e7e24 */ /* 0x000fe2000f8e00ff */
[----:B------:R-:W-:Y:S01]  /*8ee0*/  UMOV UR60, UR61 ;  /* 0x0000003d003c7c82 */ /* 0x000fe20008000000 */
[----:B------:R-:W-:Y:S01]  /*8ef0*/  UMOV UR37, UR36 ;  /* 0x0000002400257c82 */ /* 0x000fe20008000000 */
[----:B------:R-:W-:Y:S01]  /*8f00*/  F2FP.BF16.F32.PACK_AB R200, R200, R11 ;  /* 0x0000000bc8c8723e */ /* 0x000fe200000010ff */
[----:B------:R-:W-:Y:S01]  /*8f10*/  IMAD.MOV.U32 R11, RZ, RZ, R4 ;  /* 0x000000ffff0b7224 */ /* 0x000fe200078e0004 */
[----:B------:R-:W-:Y:S01]  /*8f20*/  F2FP.BF16.F32.PACK_AB R201, R10, R201 ;  /* 0x000000c90ac9723e */ /* 0x000fe200000010ff */
[----:B------:R-:W-:Y:S01]  /*8f30*/  IMAD.MOV.U32 R10, RZ, RZ, R3 ;  /* 0x000000ffff0a7224 */ /* 0x000fe200078e0003 */
[----:B------:R-:W-:Y:S02]  /*8f40*/  F2FP.BF16.F32.PACK_AB R202, R173, R202 ;  /* 0x000000caadca723e */ /* 0x000fe400000010ff */
[----:B------:R-:W-:-:S02]  /*8f50*/  F2FP.BF16.F32.PACK_AB R203, R12, R203 ;  /* 0x000000cb0ccb723e */ /* 0x000fc400000010ff */
[----:B------:R-:W-:Y:S01]  /*8f60*/  F2FP.BF16.F32.PACK_AB R196, R169, R196 ;  /* 0x000000c4a9c4723e */ /* 0x000fe200000010ff */
[----:B------:R-:W-:Y:S01]  /*8f70*/  @P1 VIADD R126, R126, 0x36860 ;  /* 0x000368607e7e1836 */ /* 0x000fe20000000000 */
[----:B------:R-:W-:Y:S02]  /*8f80*/  F2FP.BF16.F32.PACK_AB R197, R14, R197 ;  /* 0x000000c50ec5723e */ /* 0x000fe400000010ff */
[----:B------:R-:W-:Y:S02]  /*8f90*/  F2FP.BF16.F32.PACK_AB R198, R165, R198 ;  /* 0x000000c6a5c6723e */ /* 0x000fe400000010ff */
[----:B------:R-:W-:Y:S02]  /*8fa0*/  @P1 PRMT R126, R19, 0x654, R126 ;  /* 0x00000654137e1816 */ /* 0x000fe4000000007e */
[----:B------:R-:W-:Y:S02]  /*8fb0*/  F2FP.BF16.F32.PACK_AB R199, R20, R199 ;  /* 0x000000c714c7723e */ /* 0x000fe400000010ff */
[----:B------:R0:W-:Y:S01]  /*8fc0*/  @P1 SYNCS.ARRIVE.TRANS64.RED.A1T0 RZ, [R126+URZ], RZ ;  /* 0x000000ff7eff19a7 */ /* 0x0001e2000810043f */
[C---:B------:R-:W-:Y:S01]  /*8fd0*/  ISETP.GT.AND P1, PT, R9.reuse, RZ, PT ;  /* 0x000000ff0900720c */ /* 0x040fe20003f24270 */
[----:B------:R-:W-:Y:S01]  /*8fe0*/  VIADD R9, R9, 0xffffffff ;  /* 0xffffffff09097836 */ /* 0x000fe20000000000 */
[----:B------:R-:W-:-:S02]  /*8ff0*/  F2FP.BF16.F32.PACK_AB R192, R161, R192 ;  /* 0x000000c0a1c0723e */ /* 0x000fc400000010ff */
[----:B------:R-:W-:Y:S02]  /*9000*/  F2FP.BF16.F32.PACK_AB R193, R120, R193 ;  /* 0x000000c178c1723e */ /* 0x000fe400000010ff */
[----:B------:R-:W-:Y:S02]  /*9010*/  F2FP.BF16.F32.PACK_AB R194, R157, R194 ;  /* 0x000000c29dc2723e */ /* 0x000fe400000010ff */
[----:B------:R-:W-:Y:S02]  /*9020*/  F2FP.BF16.F32.PACK_AB R195, R124, R195 ;  /* 0x000000c37cc3723e */ /* 0x000fe400000010ff */
[----:B------:R-:W-:Y:S02]  /*9030*/  F2FP.BF16.F32.PACK_AB R188, R153, R188 ;  /* 0x000000bc99bc723e */ /* 0x000fe400000010ff */
[----:B------:R-:W-:Y:S02]  /*9040*/  F2FP.BF16.F32.PACK_AB R189, R128, R189 ;  /* 0x000000bd80bd723e */ /* 0x000fe400000010ff */
        /* <DEDUP_REMOVED lines=13> */
[----:B------:R-:W-:Y:S01]  /*9120*/  F2FP.BF16.F32.PACK_AB R179, R125, R142 ;  /* 0x0000008e7db3723e */ /* 0x000fe200000010ff */
[----:B0-----:R-:W-:Y:S06]  /*9130*/  @P1 BRA `(.L_x_206) ;  /* 0xffffffc000fc1947 */ /* 0x001fec000383ffff */
.L_x_195:
        /* <DEDUP_REMOVED lines=99> */
.L_x_207:
        /* <DEDUP_REMOVED lines=9> */
.L_x_208:
[----:B-1----:R-:W-:Y:S05]  /*9800*/  @P1 BRA `(.L_x_209) ;  /* 0x0000000000081947 */ /* 0x002fea0003800000 */
[----:B------:R-:W1:Y:S02]  /*9810*/  SYNCS.PHASECHK.TRANS64.TRYWAIT P1, [UR9+0x36850], R2 ;  /* 0x03685002ff0075a7 */ /* 0x000e640008020149 */
[----:B-1----:R-:W-:Y:S05]  /*9820*/  @!P1 BRA `(.L_x_210) ;  /* 0x0000007000b49947 */ /* 0x002fea0003800000 */
.L_x_209:
[----:B------:R-:W-:Y:S01]  /*9830*/  UIADD3 UR5, UR4, 0x400, URZ ;  /* 0x0000040004057890 */ /* 0x000fe2000fffe03f */
[----:B------:R-:W-:Y:S01]  /*9840*/  WARPGROUP.ARRIVE ;  /* 0x00000000000079c5 */ /* 0x000fe20000000000 */
[----:B------:R-:W-:Y:S01]  /*9850*/  UMOV UR7, 0x40000040 ;  /* 0x4000004000077882 */ /* 0x000fe20000000000 */
[----:B------:R-:W-:Y:S01]  /*9860*/  UMOV UR11, 0x40000040 ;  /* 0x40000040000b7882 */ /* 0x000fe20000000000 */
[----:B------:R-:W-:Y:S01]  /*9870*/  USHF.R.U32.HI UR5, URZ, 0x4, UR5 ;  /* 0x000000043f057899 */ /* 0x000fe20008011605 */
[----:B-1----:R-:W1:Y:S01]  /*9880*/  SHFL.BFLY PT, R7, R6, 0x2, 0x1f ;  /* 0x0c401f0006077f89 */ /* 0x002e6200000e0000 */
[----:B------:R-:W-:Y:S02]  /*9890*/  IMAD.MOV.U32 R121, RZ, RZ, RZ ;  /* 0x000000ffff797224 */ /* 0x000fe400078e00ff */
[----:B------:R-:W-:Y:S01]  /*98a0*/  ULOP3.LUT UR5, UR5, 0x3fff, URZ, 0xc0, !UPT ;  /* 0x00003fff05057892 */ /* 0x000fe2000f8ec03f */
[----:B0-----:R-:W0:Y:S01]  /*98b0*/  SHFL.BFLY PT, R2, R5, 0x2, 0x1f ;  /* 0x0c401f0005027f89 */ /* 0x001e2200000e0000 */
[----:B------:R-:W-:-:S02]  /*98c0*/  IMAD.MOV.U32 R149, RZ, RZ, RZ ;  /* 0x000000ffff957224 */ /* 0x000fc400078e00ff */
[----:B------:R-:W-:Y:S01]  /*98d0*/  ULOP3.LUT UR5, UR5, 0x3800000, URZ, 0xfc, !UPT ;  /* 0x0380000005057892 */ /* 0x000fe2000f8efc3f */
[----:B------:R-:W-:-:S03]  /*98e0*/  IMAD.MOV.U32 R20, RZ, RZ, -0x800000 ;  /* 0xff800000ff147424 */ /* 0x000fc600078e00ff */
[----:B------:R-:W-:-:S04]  /*98f0*/  UIMAD UR6, UR36, 0xa80, UR5 ;  /* 0x00000a80240678a4 */ /* 0x000fc8000f8e0205 */
[----:B------:R-:W-:-:S05]  /*9900*/  UIADD3 UR8, UR6, 0x80, URZ ;  /* 0x0000008006087890 */ /* 0x000fca000fffe03f */
[----:B------:R-:W-:Y:S01]  /*9910*/  HGMMA.64x192x16.F32.BF16 R24, R200, gdesc[UR4].tnspB, R24, gsb0 ;  /* 0x42e00004c8187df0 */ /* 0x000fe20008001818 */
[----:B------:R-:W-:Y:S01]  /*9920*/  UMOV UR7, 0x40000040 ;  /* 0x4000004000077882 */ /* 0x000fe20000000000 */
[----:B------:R-:W-:Y:S01]  /*9930*/  UMOV UR10, UR8 ;  /* 0x00000008000a7c82 */ /* 0x000fe20008000000 */
[----:B------:R-:W-:Y:S01]  /*9940*/  UIADD3 UR8, UR6, 0x100, URZ ;  /* 0x0000010006087890 */ /* 0x000fe2000fffe03f */
[----:B-1----:R-:W-:Y:S01]  /*9950*/  FADD.FTZ R7, R7, R6 ;  /* 0x0000000607077221 */ /* 0x002fe20000010000 */
[----:B0-----:R-:W-:-:S04]  /*9960*/  FADD.FTZ R8, R2, R5 ;  /* 0x0000000502087221 */ /* 0x001fc80000010000 */
[----:B------:R-:W0:Y:S04]  /*9970*/  SHFL.BFLY PT, R2, R7, 0x1, 0x1f ;  /* 0x0c201f0007027f89 */ /* 0x000e2800000e0000 */
[----:B------:R-:W1:Y:S01]  /*9980*/  SHFL.BFLY PT, R9, R8, 0x1, 0x1f ;  /* 0x0c201f0008097f89 */ /* 0x000e6200000e0000 */
[----:B0-----:R-:W-:Y:S01]  /*9990*/  FADD.FTZ R10, R7, R2 ;  /* 0x00000002070a7221 */ /* 0x001fe20000010000 */
[----:B------:R-:W-:Y:S02]  /*99a0*/  IMAD.MOV.U32 R2, RZ, RZ, -0x800000 ;  /* 0xff800000ff027424 */ /* 0x000fe400078e00ff */
[----:B-1----:R-:W-:Y:S02]  /*99b0*/  FADD.FTZ R11, R8, R9 ;  /* 0x00000009080b7221 */ /* 0x002fe40000010000 */
[----:B------:R-:W-:-:S03]  /*99c0*/  FSETP.NE.FTZ.AND P1, PT, R10, RZ, PT ;  /* 0x000000ff0a00720b */ /* 0x000fc60003f35000 */
[----:B------:R-:W-:-:S10]  /*99d0*/  FSETP.NE.FTZ.AND P2, PT, R11, RZ, PT ;  /* 0x000000ff0b00720b */ /* 0x000fd40003f55000 */
[----:B------:R-:W0:Y:S01]  /*99e0*/  @P1 MUFU.LG2 R9, R10 ;  /* 0x0000000a00091308 */ /* 0x000e220000000c00 */
[C---:B------:R-:W-:Y:S02]  /*99f0*/  @P1 FMUL.FTZ R5, R0.reuse, 0.69314718246459960938 ;  /* 0x3f31721800051820 */ /* 0x040fe40000410000 */
[----:B------:R-:W-:-:S05]  /*9a00*/  @P2 FMUL.FTZ R7, R0, 0.69314718246459960938 ;  /* 0x3f31721800072820 */ /* 0x000fca0000410000 */
[----:B------:R-:W1:Y:S08]  /*9a10*/  @P2 MUFU.LG2 R6, R11 ;  /* 0x0000000b00062308 */ /* 0x000e700000000c00 */
[----:B------:R2:W3:Y:S01]  /*9a20*/  @P1 MUFU.RCP R121, R10 ;  /* 0x0000000a00791308 */ /* 0x0004e20000001000 */
[----:B0-----:R-:W-:-:S04]  /*9a30*/  @P1 FMUL.FTZ R0, R9, 0.69314718246459960938 ;  /* 0x3f31721809001820 */ /* 0x001fc80000410000 */
[----:B------:R-:W-:-:S03]  /*9a40*/  @P1 FFMA.FTZ R20, R5, R4, R0 ;  /* 0x0000000405141223 */ /* 0x000fc60000010000 */
[----:B------:R2:W0:Y:S01]  /*9a50*/  @P2 MUFU.RCP R149, R11 ;  /* 0x0000000b00952308 */ /* 0x0004220000001000 */
[----:B-1----:R-:W-:-:S04]  /*9a60*/  @P2 FMUL.FTZ R6, R6, 0.69314718246459960938 ;  /* 0x3f31721806062820 */ /* 0x002fc80000410000 */
[----:B------:R-:W-:Y:S01]  /*9a70*/  @P2 FFMA.FTZ R2, R7, R3, R6 ;  /* 0x0000000307022223 */ /* 0x000fe20000010006 */
[----:B------:R-:W-:Y:S02]  /*9a80*/  WARPGROUP.DEPBAR.LE gsb0, 0x0 ;  /* 0x00008000000079c5 */ /* 0x000fe40000010000 */
[----:B------:R-:W-:-:S06]  /*9a90*/  WARPGROUP.ARRIVE ;  /* 0x00000000000079c5 */ /* 0x000fcc0000000000 */
[----:B------:R-:W-:Y:S01]  /*9aa0*/  HGMMA.64x192x16.F32.BF16 R24, R196, gdesc[UR8].tnspB, R24, gsb0 ;  /* 0x42e00008c4187df0 */ /* 0x000fe20008001818 */
[----:B------:R-:W-:Y:S01]  /*9ab0*/  UMOV UR10, UR8 ;  /* 0x00000008000a7c82 */ /* 0x000fe20008000000 */
[----:B------:R-:W-:Y:S01]  /*9ac0*/  UMOV UR11, 0x40000040 ;  /* 0x40000040000b7882 */ /* 0x000fe20000000000 */
[----:B------:R-:W-:Y:S01]  /*9ad0*/  UIADD3 UR8, UR6, 0x180, URZ ;  /* 0x0000018006087890 */ /* 0x000fe2000fffe03f */
[----:B------:R-:W-:Y:S02]  /*9ae0*/  WARPGROUP.DEPBAR.LE gsb0, 0x0 ;  /* 0x00008000000079c5 */ /* 0x000fe40000010000 */
[----:B------:R-:W-:-:S14]  /*9af0*/  WARPGROUP.ARRIVE ;  /* 0x00000000000079c5 */ /* 0x000fdc0000000000 */
        /* <DEDUP_REMOVED lines=9> */
[----:B------:R-:W-:Y:S02]  /*9b90*/  UIADD3 UR8, UR6, 0x280, URZ ;  /* 0x0000028006087890 */ /* 0x000fe4000fffe03f */
[----:B------:R-:W-:Y:S01]  /*9ba0*/  UIADD3 UR6, UR6, 0x300, URZ ;  /* 0x0000030006067890 */ /* 0x000fe2000fffe03f */
[----:B------:R-:W-:Y:S02]  /*9bb0*/  WARPGROUP.DEPBAR.LE gsb0, 0x0 ;  /* 0x00008000000079c5 */ /* 0x000fe40000010000 */
[----:B------:R-:W-:-:S12]  /*9bc0*/  WARPGROUP.ARRIVE ;  /* 0x00000000000079c5 */ /* 0x000fd80000000000 */
[----:B------:R-:W-:Y:S01]  /*9bd0*/  HGMMA.64x192x16.F32.BF16 R24, R184, gdesc[UR8].tnspB, R24, gsb0 ;  /* 0x42e00008b8187df0 */ /* 0x000fe20008001818 */
[----:B------:R-:W-:Y:S01]  /*9be0*/  UMOV UR10, UR8 ;  /* 0x00000008000a7c82 */ /* 0x000fe20008000000 */
[----:B------:R-:W-:Y:S01]  /*9bf0*/  UMOV UR11, 0x40000040 ;  /* 0x40000040000b7882 */ /* 0x000fe20000000000 */
[----:B------:R-:W-:Y:S02]  /*9c00*/  WARPGROUP.DEPBAR.LE gsb0, 0x0 ;  /* 0x00008000000079c5 */ /* 0x000fe40000010000 */
[----:B------:R-:W-:-:S15]  /*9c10*/  WARPGROUP.ARRIVE ;  /* 0x00000000000079c5 */ /* 0x000fde0000000000 */
[----:B------:R-:W-:Y:S03]  /*9c20*/  HGMMA.64x192x16.F32.BF16 R24, R180, gdesc[UR8].tnspB, R24, gsb0 ;  /* 0x42e00008b4187df0 */ /* 0x000fe60008001818 */
[----:B------:R-:W-:Y:S02]  /*9c30*/  WARPGROUP.DEPBAR.LE gsb0, 0x0 ;  /* 0x00008000000079c5 */ /* 0x000fe40000010000 */
[----:B------:R-:W-:-:S15]  /*9c40*/  WARPGROUP.ARRIVE ;  /* 0x00000000000079c5 */ /* 0x000fde0000000000 */
[----:B------:R-:W-:Y:S03]  /*9c50*/  HGMMA.64x192x16.F32.BF16 R24, R176, gdesc[UR4].tnspB, R24, gsb0 ;  /* 0x42e00004b0187df0 */ /* 0x000fe60008001818 */
[----:B------:R-:W-:Y:S02]  /*9c60*/  WARPGROUP.DEPBAR.LE gsb0, 0x0 ;  /* 0x00008000000079c5 */ /* 0x000fe40000010000 */
[----:B0-23--:R-:W-:Y:S05]  /*9c70*/  @!P0 BRA `(.L_x_211) ;  /* 0x0000000000048947 */ /* 0x00dfea0003800000 */
[----:B------:R-:W-:Y:S01]  /*9c80*/  BPT.TRAP 0x1 ;  /* 0x000000040000795c */ /* 0x000fe20000300000 */
.L_x_211:
[----:B------:R-:W0:Y:S01]  /*9c90*/  S2UR UR5, SR_SWINHI ;  /* 0x00000000000579c3 */ /* 0x000e220000002f00 */
[----:B------:R-:W-:Y:S01]  /*9ca0*/  ISETP.NE.AND P0, PT, R17, RZ, PT ;  /* 0x000000ff1100720c */ /* 0x000fe20003f05270 */
[-C--:B------:R-:W-:Y:S01]  /*9cb0*/  FMUL.FTZ R154, R26, R149.reuse ;  /* 0x000000951a9a7220 */ /* 0x080fe20000410000 */
[-C--:B------:R-:W-:Y:S01]  /*9cc0*/  FMUL.FTZ R135, R51, R149.reuse ;  /* 0x0000009533877220 */ /* 0x080fe20000410000 */
[----:B------:R-:W-:Y:S01]  /*9cd0*/  FMUL.FTZ R142, R50, R149 ;  /* 0x00000095328e7220 */ /* 0x000fe20000410000 */
[----:B------:R-:W-:Y:S02]  /*9ce0*/  IMAD.U32 R26, RZ, RZ, UR9 ;  /* 0x00000009ff1a7e24 */ /* 0x000fe4000f8e00ff */
[-C--:B------:R-:W-:Y:S01]  /*9cf0*/  FMUL.FTZ R12, R49, R121.reuse ;  /* 0x00000079310c7220 */ /* 0x080fe20000410000 */
[-C--:B------:R-:W-:Y:S01]  /*9d00*/  FMUL.FTZ R13, R48, R121.reuse ;  /* 0x00000079300d7220 */ /* 0x080fe20000410000 */
[----:B------:R-:W-:Y:S01]  /*9d10*/  FMUL.FTZ R10, R45, R121 ;  /* 0x000000792d0a7220 */ /* 0x000fe20000410000 */
[----:B------:R-:W-:Y:S01]  /*9d20*/  FMUL.FTZ R143, R47, R149 ;  /* 0x000000952f8f7220 */ /* 0x000fe20000410000 */
[----:B------:R-:W-:Y:S01]  /*9d30*/  FMUL.FTZ R7, R28, R121 ;  /* 0x000000791c077220 */ /* 0x000fe20000410000 */
[----:B------:R-:W-:Y:S01]  /*9d40*/  FMUL.FTZ R127, R75, R149 ;  /* 0x000000954b7f7220 */ /* 0x000fe20000410000 */
[----:B------:R-:W-:Y:S01]  /*9d50*/  FMUL.FTZ R6, R29, R121 ;  /* 0x000000791d067220 */ /* 0x000fe20000410000 */
[----:B------:R-:W-:Y:S01]  /*9d60*/  FMUL.FTZ R130, R74, R149 ;  /* 0x000000954a827220 */ /* 0x000fe20000410000 */
[----:B------:R-:W-:-:S02]  /*9d70*/  @P0 VIADD R26, R26, 0x36860 ;  /* 0x000368601a1a0836 */ /* 0x000fc40000000000 */
[-C--:B------:R-:W-:Y:S01]  /*9d80*/  FMUL.FTZ R126, R86, R149.reuse ;  /* 0x00000095567e7220 */ /* 0x080fe20000410000 */
[-C--:B------:R-:W-:Y:S01]  /*9d90*/  FMUL.FTZ R141, R43, R149.reuse ;  /* 0x000000952b8d7220 */ /* 0x080fe20000410000 */
[-C--:B------:R-:W-:Y:S01]  /*9da0*/  FMUL.FTZ R125, R82, R149.reuse ;  /* 0x00000095527d7220 */ /* 0x080fe20000410000 */
[----:B------:R-:W-:Y:S01]  /*9db0*/  FMUL.FTZ R152, R30, R149 ;  /* 0x000000951e987220 */ /* 0x000fe20000410000 */
[----:B------:R-:W-:Y:S01]  /*9dc0*/  @P0 PRMT R26, R19, 0x654, R26 ;  /* 0x00000654131a0816 */ /* 0x000fe2000000001a */
[----:B------:R-:W-:Y:S01]  /*9dd0*/  FMUL.FTZ R9, R37, R121 ;  /* 0x0000007925097220 */ /* 0x000fe20000410000 */
[----:B------:R-:W-:Y:S01]  /*9de0*/  FMUL.FTZ R132, R70, R149 ;  /* 0x0000009546847220 */ /* 0x000fe20000410000 */
[----:B------:R-:W-:Y:S01]  /*9df0*/  FMUL.FTZ R8, R41, R121 ;  /* 0x0000007929087220 */ /* 0x000fe20000410000 */
[----:B------:R1:W-:Y:S01]  /*9e00*/  @P0 SYNCS.ARRIVE.TRANS64.RED.A1T0 RZ, [R26+URZ], RZ ;  /* 0x000000ff1aff09a7 */ /* 0x0003e2000810043f */
[----:B------:R-:W-:Y:S01]  /*9e10*/  UMOV UR6, UR4 ;  /* 0x0000000400067c82 */ /* 0x000fe20008000000 */
[----:B0-----:R-:W-:Y:S01]  /*9e20*/  UMOV UR7, UR5 ;  /* 0x0000000500077c82 */ /* 0x001fe20008000000 */
[----:B------:R-:W-:Y:S01]  /*9e30*/  FMUL.FTZ R37, R27, R149 ;  /* 0x000000951b257220 */ /* 0x000fe20000410000 */
[----:B------:R-:W-:-:S02]  /*9e40*/  IMAD.U32 R50, RZ, RZ, UR6 ;  /* 0x00000006ff327e24 */ /* 0x000fc4000f8e00ff */
[-C--:B------:R-:W-:Y:S01]  /*9e50*/  FMUL.FTZ R138, R66, R149.reuse ;  /* 0x00000095428a7220 */ /* 0x080fe20000410000 */
[----:B------:R-:W-:Y:S02]  /*9e60*/  IMAD.U32 R51, RZ, RZ, UR7 ;  /* 0x00000007ff337e24 */ /* 0x000fe4000f8e00ff */
[-C--:B------:R-:W-:Y:S01]  /*9e70*/  FMUL.FTZ R136, R55, R149.reuse ;  /* 0x0000009537887220 */ /* 0x080fe20000410000 */
[----:B------:R-:W-:Y:S02]  /*9e80*/  IMAD R27, R209, 0x40, R23 ;  /* 0x00000040d11b7824 */ /* 0x000fe400078e0217 */
[----:B------:R-:W-:Y:S01]  /*9e90*/  FMUL.FTZ R139, R54, R149 ;  /* 0x00000095368b7220 */ /* 0x000fe20000410000 */
[----:B------:R-:W-:-:S04]  /*9ea0*/  IMAD.WIDE R48, R217, 0x2, R50 ;  /* 0x00000002d9307825 */ /* 0x000fc800078e0232 */
[-C--:B------:R-:W-:Y:S01]  /*9eb0*/  FMUL.FTZ R3, R56, R121.reuse ;  /* 0x0000007938037220 */ /* 0x080fe20000410000 */
[----:B------:R-:W-:Y:S01]  /*9ec0*/  FMUL.FTZ R14, R53, R121 ;  /* 0x00000079350e7220 */ /* 0x000fe20000410000 */
[----:B------:R-:W-:Y:S01]  /*9ed0*/  FMUL.FTZ R123, R87, R149 ;  /* 0x00000095577b7220 */ /* 0x000fe20000410000 */
[----:B------:R-:W-:Y:S01]  /*9ee0*/  IMAD.WIDE R50, R27, 0x2, R50 ;  /* 0x000000021b327825 */ /* 0x000fe200078e0232 */
[----:B------:R-:W-:-:S03]  /*9ef0*/  IADD3 R45, P1, R48, 0x8000, RZ ;  /* 0x00008000302d7810 */ /* 0x000fc60007f3e0ff */
[-C--:B------:R-:W-:Y:S01]  /*9f00*/  FMUL.FTZ R145, R35, R149.reuse ;  /* 0x0000009523917220 */ /* 0x080fe20000410000 */
[C---:B------:R-:W-:Y:S01]  /*9f10*/  IADD3 R47, P0, R48.reuse, 0x8020, RZ ;  /* 0x00008020302f7810 */ /* 0x040fe20007f1e0ff */
[----:B------:R-:W-:Y:S01]  /*9f20*/  FMUL.FTZ R122, R83, R149 ;  /* 0x00000095537a7220 */ /* 0x000fe20000410000 */
[----:B-1----:R-:W-:Y:S01]  /*9f30*/  LOP3.LUT R26, R45, 0x380, RZ, 0xc0, !PT ;  /* 0x000003802d1a7812 */ /* 0x002fe200078ec0ff */
[--C-:B------:R-:W-:Y:S01]  /*9f40*/  IMAD.X R87, RZ, RZ, R49.reuse, P1 ;  /* 0x000000ffff577224 */ /* 0x100fe200008e0631 */
[----:B------:R-:W-:Y:S01]  /*9f50*/  IADD3 R75, P5, R48, 0x8060, RZ ;  /* 0x00008060304b7810 */ /* 0x000fe20007fbe0ff */
[-C--:B------:R-:W-:Y:S01]  /*9f60*/  FMUL.FTZ R4, R25, R121.reuse ;  /* 0x0000007919047220 */ /* 0x080fe20000410000 */
[----:B------:R-:W-:Y:S01]  /*9f70*/  LOP3.LUT R28, R47, 0x380, RZ, 0xc0, !PT ;  /* 0x000003802f1c7812 */ /* 0x000fe200078ec0ff */
[----:B------:R-:W-:Y:S01]  /*9f80*/  FMUL.FTZ R5, R24, R121 ;  /* 0x0000007918057220 */ /* 0x000fe20000410000 */
[----:B------:R-:W-:Y:S01]  /*9f90*/  SHF.R.U64 R26, R26, 0x3, RZ ;  /* 0x000000031a1a7819 */ /* 0x000fe200000012ff */
[----:B------:R-:W-:Y:S01]  /*9fa0*/  FMUL.FTZ R144, R39, R149 ;  /* 0x0000009527907220 */ /* 0x000fe20000410000 */
[----:B------:R-:W-:Y:S01]  /*9fb0*/  IADD3 R29, P3, R48, 0x20, RZ ;  /* 0x00000020301d7810 */ /* 0x000fe20007f7e0ff */
[--C-:B------:R-:W-:Y:S01]  /*9fc0*/  IMAD.X R83, RZ, RZ, R49.reuse, P0 ;  /* 0x000000ffff537224 */ /* 0x100fe200000e0631 */
[----:B------:R-:W-:Y:S01]  /*9fd0*/  LOP3.LUT R74, R75, 0x380, RZ, 0xc0, !PT ;  /* 0x000003804b4a7812 */ /* 0x000fe200078ec0ff */
[-C--:B------:R-:W-:Y:S01]  /*9fe0*/  FMUL.FTZ R0, R33, R121.reuse ;  /* 0x0000007921007220 */ /* 0x080fe20000410000 */
[----:B------:R-:W-:Y:S01]  /*9ff0*/  SHF.R.U64 R28, R28, 0x3, RZ ;  /* 0x000000031c1c7819 */ /* 0x000fe200000012ff */
[----:B------:R-:W-:Y:S01]  /*a000*/  FMUL.FTZ R11, R32, R121 ;  /* 0x00000079200b7220 */ /* 0x000fe20000410000 */
[----:B------:R-:W-:Y:S01]  /*a010*/  LOP3.LUT R86, R26, R45, RZ, 0x3c, !PT ;  /* 0x0000002d1a567212 */ /* 0x000fe200078e3cff */
[-C--:B------:R-:W-:Y:S01]  /*a020*/  FMUL.FTZ R120, R36, R121.reuse ;  /* 0x0000007924787220 */ /* 0x080fe20000410000 */
[----:B------:R-:W-:Y:S01]  /*a030*/  IADD3 R43, P2, R48, 0x4060, RZ ;  /* 0x00004060302b7810 */ /* 0x000fe20007f5e0ff */
[-C--:B------:R-:W-:Y:S01]  /*a040*/  FMUL.FTZ R21, R40, R121.reuse ;  /* 0x0000007928157220 */ /* 0x080fe20000410000 */
[----:B------:R-:W-:Y:S01]  /*a050*/  LOP3.LUT R26, R29, 0x380, RZ, 0xc0, !PT ;  /* 0x000003801d1a7812 */ /* 0x000fe200078ec0ff */
[-C--:B------:R-:W-:Y:S01]  /*a060*/  FMUL.FTZ R25, R44, R121.reuse ;  /* 0x000000792c197220 */ /* 0x080fe20000410000 */
[----:B------:R-:W-:Y:S01]  /*a070*/  SHF.R.U64 R74, R74, 0x3, RZ ;  /* 0x000000034a4a7819 */ /* 0x000fe200000012ff */
[----:B------:R-:W-:Y:S01]  /*a080*/  FMUL.FTZ R15, R52, R121 ;  /* 0x00000079340f7220 */ /* 0x000fe20000410000 */
[----:B------:R-:W-:Y:S01]  /*a090*/  LOP3.LUT R82, R28, R47, RZ, 0x3c, !PT ;  /* 0x0000002f1c527212 */ /* 0x000fe200078e3cff */
[-C--:B------:R-:W-:Y:S01]  /*a0a0*/  FMUL.FTZ R24, R57, R121.reuse ;  /* 0x0000007939187220 */ /* 0x080fe20000410000 */
[----:B------:R-:W-:Y:S01]  /*a0b0*/  LOP3.LUT R28, R43, 0x380, RZ, 0xc0, !PT ;  /* 0x000003802b1c7812 */ /* 0x000fe200078ec0ff */
[-C--:B------:R-:W-:Y:S01]  /*a0c0*/  FMUL.FTZ R61, R61, R121.reuse ;  /* 0x000000793d3d7220 */ /* 0x080fe20000410000 */
[----:B------:R-:W-:Y:S01]  /*a0d0*/  SHF.R.U64 R26, R26, 0x3, RZ ;  /* 0x000000031a1a7819 */ /* 0x000fe200000012ff */
[-C--:B------:R-:W-:Y:S01]  /*a0e0*/  FMUL.FTZ R60, R60, R121.reuse ;  /* 0x000000793c3c7220 */ /* 0x080fe20000410000 */
[----:B------:R-:W-:Y:S01]  /*a0f0*/  IADD3 R30, P4, R48, 0x4040, RZ ;  /* 0x00004040301e7810 */ /* 0x000fe20007f9e0ff */
[----:B------:R-:W-:Y:S01]  /*a100*/  FMUL.FTZ R65, R65, R121 ;  /* 0x0000007941417220 */ /* 0x000fe20000410000 */
[----:B------:R-:W-:Y:S01]  /*a110*/  LOP3.LUT R74, R74, R75, RZ, 0x3c, !PT ;  /* 0x0000004b4a4a7212 */ /* 0x000fe200078e3cff */
[--C-:B------:R-:W-:Y:S01]  /*a120*/  IMAD.X R75, RZ, RZ, R49.reuse, P5 ;  /* 0x000000ffff4b7224 */ /* 0x100fe200028e0631 */
[----:B------:R-:W-:Y:S01]  /*a130*/  SHF.R.U64 R28, R28, 0x3, RZ ;  /* 0x000000031c1c7819 */ /* 0x000fe200000012ff */
[--C-:B------:R-:W-:Y:S01]  /*a140*/  IMAD.X R55, RZ, RZ, R49.reuse, P4 ;  /* 0x000000ffff377224 */ /* 0x100fe200020e0631 */
[----:B------:R-:W-:Y:S01]  /*a150*/  LOP3.LUT R70, R26, R29, RZ, 0x3c, !PT ;  /* 0x0000001d1a467212 */ /* 0x000fe200078e3cff */
[-C--:B------:R-:W-:Y:S01]  /*a160*/  FMUL.FTZ R64, R64, R121.reuse ;  /* 0x0000007940407220 */ /* 0x080fe20000410000 */
[----:B------:R-:W-:Y:S01]  /*a170*/  IADD3 R41, P5, R48, 0x4020, RZ ;  /* 0x0000402030297810 */ /* 0x000fe20007fbe0ff */
[-C--:B------:R-:W-:Y:S01]  /*a180*/  FMUL.FTZ R69, R69, R121.reuse ;  /* 0x0000007945457220 */ /* 0x080fe20000410000 */
[----:B------:R-:W-:Y:S01]  /*a190*/  LOP3.LUT R29, R30, 0x380, RZ, 0xc0, !PT ;  /* 0x000003801e1d7812 */ /* 0x000fe200078ec0ff */
[----:B------:R-:W-:Y:S01]  /*a1a0*/  FMUL.FTZ R68, R68, R121 ;  /* 0x0000007944447220 */ /* 0x000fe20000410000 */
[----:B------:R-:W-:Y:S01]  /*a1b0*/  LOP3.LUT R66, R28, R43, RZ, 0x3c, !PT ;  /* 0x0000002b1c427212 */ /* 0x000fe200078e3cff */
[-C--:B------:R-:W-:Y:S01]  /*a1c0*/  FMUL.FTZ R73, R73, R121.reuse ;  /* 0x0000007949497220 */ /* 0x080fe20000410000 */
[----:B------:R-:W-:Y:S01]  /*a1d0*/  LOP3.LUT R28, R41, 0x380, RZ, 0xc0, !PT ;  /* 0x00000380291c7812 */ /* 0x000fe200078ec0ff */
[-C--:B------:R-:W-:Y:S01]  /*a1e0*/  FMUL.FTZ R72, R72, R121.reuse ;  /* 0x0000007948487220 */ /* 0x080fe20000410000 */
[----:B------:R-:W-:Y:S01]  /*a1f0*/  SHF.R.U64 R29, R29, 0x3, RZ ;  /* 0x000000031d1d7819 */ /* 0x000fe200000012ff */
[-C--:B------:R-:W-:Y:S01]  /*a200*/  FMUL.FTZ R77, R77, R121.reuse ;  /* 0x000000794d4d7220 */ /* 0x080fe20000410000 */
[----:B------:R-:W-:Y:S01]  /*a210*/  SHF.R.U64 R28, R28, 0x3, RZ ;  /* 0x000000031c1c7819 */ /* 0x000fe200000012ff */
[-C--:B------:R-:W-:Y:S01]  /*a220*/  FMUL.FTZ R76, R76, R121.reuse ;  /* 0x000000794c4c7220 */ /* 0x080fe20000410000 */
[----:B------:R-:W-:Y:S01]  /*a230*/  LOP3.LUT R54, R29, R30, RZ, 0x3c, !PT ;  /* 0x0000001e1d367212 */ /* 0x000fe200078e3cff */
[-C--:B------:R-:W-:Y:S01]  /*a240*/  FMUL.FTZ R81, R81, R121.reuse ;  /* 0x0000007951517220 */ /* 0x080fe20000410000 */
[----:B------:R-:W-:Y:S01]  /*a250*/  IADD3 R29, P4, R50, 0x1000, RZ ;  /* 0x00001000321d7810 */ /* 0x000fe20007f9e0ff */
[----:B------:R-:W-:Y:S01]  /*a260*/  FMUL.FTZ R80, R80, R121 ;  /* 0x0000007950507220 */ /* 0x000fe20000410000 */
[----:B------:R-:W-:Y:S01]  /*a270*/  LOP3.LUT R56, R28, R41, RZ, 0x3c, !PT ;  /* 0x000000291c387212 */ /* 0x000fe200078e3cff */
[-C--:B------:R-:W-:Y:S01]  /*a280*/  FMUL.FTZ R85, R85, R121.reuse ;  /* 0x0000007955557220 */ /* 0x080fe20000410000 */
[----:B------:R-:W-:Y:S01]  /*a290*/  LOP3.LUT R27, R48, 0x380, RZ, 0xc0, !PT ;  /* 0x00000380301b7812 */ /* 0x000fe200078ec0ff */
[-C--:B------:R-:W-:Y:S01]  /*a2a0*/  FMUL.FTZ R84, R84, R121.reuse ;  /* 0x0000007954547220 */ /* 0x080fe20000410000 */
[----:B------:R-:W-:Y:S01]  /*a2b0*/  LOP3.LUT R28, R29, 0x380, RZ, 0xc0, !PT ;  /* 0x000003801d1c7812 */ /* 0x000fe200078ec0ff */
[-C--:B------:R-:W-:Y:S01]  /*a2c0*/  FMUL.FTZ R89, R89, R121.reuse ;  /* 0x0000007959597220 */ /* 0x080fe20000410000 */
[----:B------:R-:W-:Y:S01]  /*a2d0*/  IADD3 R53, P6, R48, 0x8040, RZ ;  /* 0x0000804030357810 */ /* 0x000fe20007fde0ff */
[-C--:B------:R-:W-:Y:S01]  /*a2e0*/  FMUL.FTZ R88, R88, R121.reuse ;  /* 0x0000007958587220 */ /* 0x080fe20000410000 */
[----:B------:R-:W-:Y:S01]  /*a2f0*/  IADD3 R35, P1, R48, 0x40, RZ ;  /* 0x0000004030237810 */ /* 0x000fe20007f3e0ff */
        /* <DEDUP_REMOVED lines=14> */
[----:B------:R-:W-:Y:S01]  /*a3e0*/  IADD3 R39, P0, R48, 0x60, RZ ;  /* 0x0000006030277810 */ /* 0x000fe20007f1e0ff */
[-C--:B------:R-:W-:Y:S01]  /*a3f0*/  FMUL.FTZ R121, R79, R149.reuse ;  /* 0x000000954f797220 */ /* 0x080fe20000410000 */
[----:B------:R-:W-:Y:S01]  /*a400*/  SHF.R.U64 R27, R27, 0x3, RZ ;  /* 0x000000031b1b7819 */ /* 0x000fe200000012ff */
[----:B------:R-:W-:Y:S01]  /*a410*/  FMUL.FTZ R33, R31, R149 ;  /* 0x000000951f217220 */ /* 0x000fe20000410000 */
[----:B------:R-:W-:Y:S01]  /*a420*/  SHF.R.U64 R28, R28, 0x3, RZ ;  /* 0x000000031c1c7819 */ /* 0x000fe200000012ff */
[----:B------:R-:W-:-:S02]  /*a430*/  IMAD.X R79, RZ, RZ, R49, P6 ;  /* 0x000000ffff4f7224 */ /* 0x000fc400030e0631 */
[----:B------:R-:W-:Y:S01]  /*a440*/  FMUL.FTZ R134, R63, R149 ;  /* 0x000000953f867220 */ /* 0x000fe20000410000 */
[----:B------:R-:W-:Y:S01]  /*a450*/  IADD3 R31, P6, R48, 0x4000, RZ ;  /* 0x00004000301f7810 */ /* 0x000fe20007fde0ff */
[--C-:B------:R-:W-:Y:S01]  /*a460*/  IMAD.X R63, RZ, RZ, R49.reuse, P1 ;  /* 0x000000ffff3f7224 */ /* 0x100fe200008e0631 */
[----:B------:R-:W-:Y:S01]  /*a470*/  LOP3.LUT R48, R27, R48, RZ, 0x3c, !PT ;  /* 0x000000301b307212 */ /* 0x000fe200078e3cff */
[----:B------:R-:W-:Y:S01]  /*a480*/  IMAD.X R27, RZ, RZ, R49, P0 ;  /* 0x000000ffff1b7224 */ /* 0x000fe200000e0631 */
[----:B------:R-:W-:Y:S01]  /*a490*/  LOP3.LUT R28, R28, R29, RZ, 0x3c, !PT ;  /* 0x0000001d1c1c7212 */ /* 0x000fe200078e3cff */
[-C--:B------:R-:W-:Y:S01]  /*a4a0*/  FMUL.FTZ R124, R91, R149.reuse ;  /* 0x000000955b7c7220 */ /* 0x080fe20000410000 */
[----:B------:R-:W-:Y:S01]  /*a4b0*/  LOP3.LUT R32, R53, 0x380, RZ, 0xc0, !PT ;  /* 0x0000038035207812 */ /* 0x000fe200078ec0ff */
[-C--:B------:R-:W-:Y:S01]  /*a4c0*/  FMUL.FTZ R91, R90, R149.reuse ;  /* 0x000000955a5b7220 */ /* 0x080fe20000410000 */
[C---:B------:R-:W-:Y:S01]  /*a4d0*/  IADD3 R29, P1, R50.reuse, 0x4000, RZ ;  /* 0x00004000321d7810 */ /* 0x040fe20007f3e0ff */
[----:B------:R-:W0:Y:S01]  /*a4e0*/  LDC R90, c[0x0][0xbe8] ;  /* 0x0002fa00ff5a7b82 */ /* 0x000e220000000800 */
[----:B------:R-:W-:Y:S01]  /*a4f0*/  IADD3 R41, P0, R50, 0x5000, RZ ;  /* 0x0000500032297810 */ /* 0x000fe20007f1e0ff */
[-C--:B------:R-:W-:Y:S01]  /*a500*/  FMUL.FTZ R128, R78, R149.reuse ;  /* 0x000000954e807220 */ /* 0x080fe20000410000 */
[----:B------:R-:W-:Y:S01]  /*a510*/  SHF.R.U64 R32, R32, 0x3, RZ ;  /* 0x0000000320207819 */ /* 0x000fe200000012ff */
[-C--:B------:R-:W-:Y:S01]  /*a520*/  FMUL.FTZ R137, R62, R149.reuse ;  /* 0x000000953e897220 */ /* 0x080fe20000410000 */
[----:B------:R-:W-:Y:S01]  /*a530*/  LOP3.LUT R36, R29, 0x380, RZ, 0xc0, !PT ;  /* 0x000003801d247812 */ /* 0x000fe200078ec0ff */
[-C--:B------:R-:W-:Y:S01]  /*a540*/  FMUL.FTZ R146, R34, R149.reuse ;  /* 0x0000009522927220 */ /* 0x080fe20000410000 */
[----:B------:R-:W-:Y:S01]  /*a550*/  LOP3.LUT R40, R41, 0x380, RZ, 0xc0, !PT ;  /* 0x0000038029287812 */ /* 0x000fe200078ec0ff */
[----:B------:R-:W-:Y:S01]  /*a560*/  FMUL.FTZ R147, R38, R149 ;  /* 0x0000009526937220 */ /* 0x000fe20000410000 */
[----:B------:R-:W-:Y:S01]  /*a570*/  LOP3.LUT R78, R32, R53, RZ, 0x3c, !PT ;  /* 0x00000035204e7212 */ /* 0x000fe200078e3cff */
[-C--:B------:R-:W-:Y:S01]  /*a580*/  FMUL.FTZ R150, R42, R149.reuse ;  /* 0x000000952a967220 */ /* 0x080fe20000410000 */
[----:B------:R-:W-:Y:S01]  /*a590*/  SHF.R.U64 R36, R36, 0x3, RZ ;  /* 0x0000000324247819 */ /* 0x000fe200000012ff */
[-C--:B------:R-:W-:Y:S01]  /*a5a0*/  FMUL.FTZ R148, R46, R149.reuse ;  /* 0x000000952e947220 */ /* 0x080fe20000410000 */
[----:B------:R-:W-:Y:S01]  /*a5b0*/  LOP3.LUT R32, R35, 0x380, RZ, 0xc0, !PT ;  /* 0x0000038023207812 */ /* 0x000fe200078ec0ff */
[-C--:B------:R-:W-:Y:S01]  /*a5c0*/  FMUL.FTZ R133, R59, R149.reuse ;  /* 0x000000953b857220 */ /* 0x080fe20000410000 */
[----:B------:R-:W-:Y:S01]  /*a5d0*/  SHF.R.U64 R40, R40, 0x3, RZ ;  /* 0x0000000328287819 */ /* 0x000fe200000012ff */
[----:B------:R-:W-:Y:S01]  /*a5e0*/  FMUL.FTZ R140, R58, R149 ;  /* 0x000000953a8c7220 */ /* 0x000fe20000410000 */
[----:B------:R-:W-:Y:S01]  /*a5f0*/  LOP3.LUT R36, R36, R29, RZ, 0x3c, !PT ;  /* 0x0000001d24247212 */ /* 0x000fe200078e3cff */
[--C-:B------:R-:W-:Y:S01]  /*a600*/  IMAD.X R29, RZ, RZ, R51.reuse, P4 ;  /* 0x000000ffff1d7224 */ /* 0x100fe200020e0633 */
[----:B------:R-:W-:Y:S01]  /*a610*/  SHF.R.U64 R32, R32, 0x3, RZ ;  /* 0x0000000320207819 */ /* 0x000fe200000012ff */
[----:B------:R-:W-:Y:S01]  /*a620*/  FMUL.FTZ R131, R67, R149 ;  /* 0x0000009543837220 */ /* 0x000fe20000410000 */
[----:B------:R-:W-:Y:S01]  /*a630*/  LOP3.LUT R40, R40, R41, RZ, 0x3c, !PT ;  /* 0x0000002928287212 */ /* 0x000fe200078e3cff */
[-C--:B------:R-:W-:Y:S01]  /*a640*/  FMUL.FTZ R129, R71, R149.reuse ;  /* 0x0000009547817220 */ /* 0x080fe20000410000 */
[----:B------:R-:W-:Y:S01]  /*a650*/  IADD3 R41, P4, R50, 0x8000, RZ ;  /* 0x0000800032297810 */ /* 0x000fe20007f9e0ff */
[----:B------:R-:W-:Y:S01]  /*a660*/  FMUL.FTZ R95, R95, R149 ;  /* 0x000000955f5f7220 */ /* 0x000fe20000410000 */
[----:B------:R-:W-:Y:S01]  /*a670*/  LOP3.LUT R62, R32, R35, RZ, 0x3c, !PT ;  /* 0x00000023203e7212 */ /* 0x000fe200078e3cff */
[-C--:B------:R-:W-:Y:S01]  /*a680*/  FMUL.FTZ R94, R94, R149.reuse ;  /* 0x000000955e5e7220 */ /* 0x080fe20000410000 */
[----:B------:R-:W-:Y:S01]  /*a690*/  LOP3.LUT R32, R41, 0x380, RZ, 0xc0, !PT ;  /* 0x0000038029207812 */ /* 0x000fe200078ec0ff */
[----:B------:R-:W-:Y:S01]  /*a6a0*/  FMUL.FTZ R99, R99, R149 ;  /* 0x0000009563637220 */ /* 0x000fe20000410000 */
[----:B------:R-:W-:Y:S01]  /*a6b0*/  F2FP.BF16.F32.PACK_AB R4, R4, R5 ;  /* 0x000000050404723e */ /* 0x000fe200000010ff */
[-C--:B------:R-:W-:Y:S01]  /*a6c0*/  FMUL.FTZ R98, R98, R149.reuse ;  /* 0x0000009562627220 */ /* 0x080fe20000410000 */
[----:B------:R-:W-:Y:S01]  /*a6d0*/  SHF.R.U64 R32, R32, 0x3, RZ ;  /* 0x0000000320207819 */ /* 0x000fe200000012ff */
[----:B------:R-:W-:Y:S01]  /*a6e0*/  FMUL.FTZ R103, R103, R149 ;  /* 0x0000009567677220 */ /* 0x000fe20000410000 */
[----:B------:R-:W-:Y:S01]  /*a6f0*/  F2FP.BF16.F32.PACK_AB R5, R37, R154 ;  /* 0x0000009a2505723e */ /* 0x000fe200000010ff */
[--C-:B------:R-:W-:Y:S01]  /*a700*/  IMAD.X R37, RZ, RZ, R51.reuse, P1 ;  /* 0x000000ffff257224 */ /* 0x100fe200008e0633 */
[----:B------:R-:W-:Y:S01]  /*a710*/  LOP3.LUT R32, R32, R41, RZ, 0x3c, !PT ;  /* 0x0000002920207212 */ /* 0x000fe200078e3cff */
[----:B------:R-:W-:Y:S01]  /*a720*/  IMAD.X R41, RZ, RZ, R51, P0 ;  /* 0x000000ffff297224 */ /* 0x000fe200000e0633 */
[----:B0-----:R-:W-:Y:S01]  /*a730*/  ISETP.NE.AND P1, PT, R90, 0x1, PT ;  /* 0x000000015a00780c */ /* 0x001fe20003f25270 */
        /* <DEDUP_REMOVED lines=10> */
[----:B------:R-:W-:Y:S01]  /*a7e0*/  MOV R149, R48 ;  /* 0x0000003000957202 */ /* 0x000fe20000000f00 */
[----:B------:R-:W0:Y:S01]  /*a7f0*/  LDC R155, c[0x0][0xc38] ;  /* 0x00030e00ff9b7b82 */ /* 0x000e220000000800 */
[----:B------:R-:W-:Y:S01]  /*a800*/  LOP3.LUT R48, R151, 0x380, RZ, 0xc0, !PT ;  /* 0x0000038097307812 */ /* 0x000fe200078ec0ff */
[--C-:B------:R-:W-:Y:S01]  /*a810*/  IMAD.X R67, RZ, RZ, R49.reuse, P2 ;  /* 0x000000ffff437224 */ /* 0x100fe200010e0631 */
[----:B------:R-:W-:Y:S01]  /*a820*/  R2UR UR14, R212 ;  /* 0x00000000d40e72ca */ /* 0x000fe200000e0000 */
[----:B------:R-:W-:Y:S01]  /*a830*/  ULDC UR10, c[0x0][0xc44] ;  /* 0x00031100000a7ab9 */ /* 0x000fe20000000800 */
[----:B------:R-:W-:Y:S01]  /*a840*/  SHF.R.U64 R48, R48, 0x3, RZ ;  /* 0x0000000330307819 */ /* 0x000fe200000012ff */
[----:B------:R-:W-:Y:S01]  /*a850*/  ULDC.64 UR8, c[0x0][0xb90] ;  /* 0x0002e40000087ab9 */ /* 0x000fe20000000a00 */
[----:B------:R-:W-:Y:S01]  /*a860*/  R2UR UR13, R213 ;  /* 0x00000000d50d72ca */ /* 0x000fe200000e0000 */
[----:B------:R-:W1:Y:S01]  /*a870*/  @P1 LDC R153, c[0x0][0xbf0] ;  /* 0x0002fc00ff991b82 */ /* 0x000e620000000800 */
[----:B------:R-:W-:Y:S01]  /*a880*/  LOP3.LUT R48, R48, R151, RZ, 0x3c, !PT ;  /* 0x0000009730307212 */ /* 0x000fe200078e3cff */
[--C-:B------:R-:W-:Y:S01]  /*a890*/  IMAD.X R71, RZ, RZ, R49.reuse, P3 ;  /* 0x000000ffff477224 */ /* 0x100fe200018e0631 */
[----:B------:R-:W-:Y:S01]  /*a8a0*/  R2UR UR12, R211 ;  /* 0x00000000d30c72ca */ /* 0x000fe200000e0000 */
[--C-:B------:R-:W-:Y:S01]  /*a8b0*/  IMAD.X R57, RZ, RZ, R49.reuse, P5 ;  /* 0x000000ffff397224 */ /* 0x100fe200028e0631 */
[----:B------:R-:W-:Y:S01]  /*a8c0*/  MOV R75, R74 ;  /* 0x0000004a004b7202 */ /* 0x000fe20000000f00 */
[----:B------:R-:W-:Y:S01]  /*a8d0*/  IMAD.X R59, RZ, RZ, R49, P6 ;  /* 0x000000ffff3b7224 */ /* 0x000fe200030e0631 */
[----:B------:R-:W-:Y:S01]  /*a8e0*/  MOV R78, R78 ;  /* 0x0000004e004e7202 */ /* 0x000fe20000000f00 */
[----:B------:R-:W2:Y:S01]  /*a8f0*/  @P1 LDC R151, c[0x0][0xbec] ;  /* 0x0002fb00ff971b82 */ /* 0x000ea20000000800 */
[----:B------:R-:W-:Y:S01]  /*a900*/  UIADD3 UR5, -UR14, URZ, URZ ;  /* 0x0000003f0e057290 */ /* 0x000fe2000fffe13f */
[----:B------:R-:W-:Y:S01]  /*a910*/  MOV R79, R66 ;  /* 0x00000042004f7202 */ /* 0x000fe20000000f00 */
[----:B------:R-:W-:Y:S01]  /*a920*/  IMAD.X R49, RZ, RZ, R51, P0 ;  /* 0x000000ffff317224 */ /* 0x000fe200000e0633 */
[----:B------:R-:W-:Y:S01]  /*a930*/  LOP3.LUT R26, R31, 0x380, RZ, 0xc0, !PT ;  /* 0x000003801f1a7812 */ /* 0x000fe200078ec0ff */
[----:B------:R-:W-:-:S02]  /*a940*/  UIMAD UR10, UR10, UR5, UR13 ;  /* 0x000000050a0a72a4 */ /* 0x000fc4000f8e020d */
[----:B------:R-:W-:Y:S01]  /*a950*/  IMAD R74, RZ, RZ, -UR13 ;  /* 0x8000000dff4a7e24 */ /* 0x000fe2000f8e02ff */
[----:B------:R-:W-:Y:S01]  /*a960*/  F2FP.BF16.F32.PACK_AB R6, R6, R7 ;  /* 0x000000070606723e */ /* 0x000fe200000010ff */
[----:B------:R-:W3:Y:S01]  /*a970*/  LDC.64 R66, c[0x0][0xb98] ;  /* 0x0002e600ff427b82 */ /* 0x000ee20000000a00 */
[----:B------:R-:W-:Y:S01]  /*a980*/  USHF.R.S32.HI UR11, URZ, 0x1f, UR10 ;  /* 0x0000001f3f0b7899 */ /* 0x000fe2000801140a */
[----:B0-----:R-:W-:Y:S01]  /*a990*/  IMAD R74, R155, R74, UR12 ;  /* 0x0000000c9b4a7e24 */ /* 0x001fe2000f8e024a */
[----:B------:R-:W-:-:S05]  /*a9a0*/  F2FP.BF16.F32.PACK_AB R7, R33, R152 ;  /* 0x000000982107723e */ /* 0x000fca00000010ff */
[----:B------:R-:W-:Y:S01]  /*a9b0*/  BAR.SYNC.DEFER_BLOCKING 0x1, 0x100 ;  /* 0x0044000000007b1d */ /* 0x000fe20000010000 */
[----:B------:R-:W-:Y:S01]  /*a9c0*/  SHF.R.U64 R26, R26, 0x3, RZ ;  /* 0x000000031a1a7819 */ /* 0x000fe200000012ff */
[----:B------:R-:W-:Y:S01]  /*a9d0*/  UIMAD UR5, UR11, UR8, URZ ;  /* 0x000000080b0572a4 */ /* 0x000fe2000f8e023f */
[----:B------:R-:W-:Y:S01]  /*a9e0*/  IMAD R152, R74, 0x80, R216 ;  /* 0x000000804a987824 */ /* 0x000fe200078e02d8 */
[----:B------:R-:W-:Y:S01]  /*a9f0*/  UIMAD.WIDE.U32 UR6, UR10, UR8, URZ ;  /* 0x000000080a0672a5 */ /* 0x000fe2000f8e003f */
[----:B------:R-:W-:Y:S01]  /*aa00*/  LOP3.LUT R58, R26, R31, RZ, 0x3c, !PT ;  /* 0x0000001f1a3a7212 */ /* 0x000fe200078e3cff */
[----:B------:R-:W-:Y:S01]  /*aa10*/  UIMAD UR5, UR10, UR9, UR5 ;  /* 0x000000090a0572a4 */ /* 0x000fe2000f8e0205 */
[----:B------:R-:W-:Y:S01]  /*aa20*/  LOP3.LUT R26, R39, 0x380, RZ, 0xc0, !PT ;  /* 0x00000380271a7812 */ /* 0x000fe200078ec0ff */
[----:B------:R-:W-:Y:S01]  /*aa30*/  USHF.R.S32.HI UR12, URZ, 0x1f, UR14 ;  /* 0x0000001f3f0c7899 */ /* 0x000fe2000801140e */
[----:B------:R-:W-:Y:S01]  /*aa40*/  MOV R54, R54 ;  /* 0x0000003600367202 */ /* 0x000fe20000000f00 */
[----:B------:R-:W-:Y:S01]  /*aa50*/  IMAD.U32 R52, RZ, RZ, UR6 ;  /* 0x00000006ff347e24 */ /* 0x000fe2000f8e00ff */
[----:B------:R-:W-:Y:S01]  /*aa60*/  UIADD3 UR6, UR7, UR5, URZ ;  /* 0x0000000507067290 */ /* 0x000fe2000fffe03f */
[----:B------:R-:W-:Y:S01]  /*aa70*/  IMAD.MOV.U32 R55, RZ, RZ, R152 ;  /* 0x000000ffff377224 */ /* 0x000fe200078e0098 */
[----:B------:R-:W-:Y:S01]  /*aa80*/  SHF.R.U64 R26, R26, 0x3, RZ ;  /* 0x000000031a1a7819 */ /* 0x000fe200000012ff */
[----:B------:R-:W-:Y:S01]  /*aa90*/  IMAD.U32 R53, RZ, RZ, UR7 ;  /* 0x00000007ff357e24 */ /* 0x000fe2000f8e00ff */
[----:B------:R-:W-:Y:S01]  /*aaa0*/  F2FP.BF16.F32.PACK_AB R8, R8, R21 ;  /* 0x000000150808723e */ /* 0x000fe200000010ff */
[----:B------:R-:W-:Y:S01]  /*aab0*/  ULDC UR5, c[0x0][0xa88] ;  /* 0x0002a20000057ab9 */ /* 0x000fe20000000800 */
[----:B------:R-:W-:Y:S01]  /*aac0*/  LOP3.LUT R26, R26, R39, RZ, 0x3c, !PT ;  /* 0x000000271a1a7212 */ /* 0x000fe200078e3cff */
[----:B------:R-:W-:Y:S01]  /*aad0*/  IMAD.U32 R53, RZ, RZ, UR6 ;  /* 0x00000006ff357e24 */ /* 0x000fe2000f8e00ff */
[----:B------:R-:W-:Y:S01]  /*aae0*/  MOV R70, R70 ;  /* 0x0000004600467202 */ /* 0x000fe20000000f00 */
[----:B------:R-:W-:Y:S01]  /*aaf0*/  ULDC.64 UR6, c[0x0][0xb88] ;  /* 0x0002e20000067ab9 */ /* 0x000fe20000000a00 */
[----:B------:R-:W-:Y:S01]  /*ab00*/  MOV R62, R62 ;  /* 0x0000003e003e7202 */ /* 0x000fe20000000f00 */
[----:B---3--:R-:W-:Y:S01]  /*ab10*/  IMAD.WIDE.U32 R52, R66, UR14, R52 ;  /* 0x0000000e42347c25 */ /* 0x008fe2000f8e0034 */
[----:B------:R-:W-:Y:S01]  /*ab20*/  F2FP.BF16.F32.PACK_AB R10, R10, R25 ;  /* 0x000000190a0a723e */ /* 0x000fe200000010ff */
[----:B------:R2:W-:Y:S01]  /*ab30*/  STSM.16.M88.4 [R149], R4 ;  /* 0x0000000495007844 */ /* 0x0005e20000000200 */
[----:B------:R-:W-:Y:S01]  /*ab40*/  F2FP.BF16.F32.PACK_AB R24, R24, R3 ;  /* 0x000000031818723e */ /* 0x000fe200000010ff */
[----:B------:R-:W-:Y:S01]  /*ab50*/  ULDC.64 UR8, c[0x0][0x208] ;  /* 0x0000820000087ab9 */ /* 0x000fe20000000a00 */
[----:B------:R-:W-:Y:S01]  /*ab60*/  IADD3 R47, P3, R50, 0x7000, RZ ;  /* 0x00007000322f7810 */ /* 0x000fe20007f7e0ff */
[----:B------:R-:W-:Y:S01]  /*ab70*/  IMAD.X R33, RZ, RZ, R51, P4 ;  /* 0x000000ffff217224 */ /* 0x000fe200020e0633 */
[----:B------:R-:W-:-:S02]  /*ab80*/  F2FP.BF16.F32.PACK_AB R12, R12, R13 ;  /* 0x0000000d0c0c723e */ /* 0x000fc400000010ff */
[----:B------:R-:W-:Y:S02]  /*ab90*/  LOP3.LUT R46, R47, 0x380, RZ, 0xc0, !PT ;  /* 0x000003802f2e7812 */ /* 0x000fe400078ec0ff */
[----:B------:R-:W-:Y:S02]  /*aba0*/  F2FP.BF16.F32.PACK_AB R14, R14, R15 ;  /* 0x0000000f0e0e723e */ /* 0x000fe400000010ff */
[----:B------:R-:W-:Y:S02]  /*abb0*/  F2FP.BF16.F32.PACK_AB R13, R135, R142 ;  /* 0x0000008e870d723e */ /* 0x000fe400000010ff */
[----:B------:R-:W-:Y:S02]  /*abc0*/  F2FP.BF16.F32.PACK_AB R15, R136, R139 ;  /* 0x0000008b880f723e */ /* 0x000fe400000010ff */
[----:B------:R-:W-:Y:S01]  /*abd0*/  MOV R58, R58 ;  /* 0x0000003a003a7202 */ /* 0x000fe20000000f00 */
[----:B--2---:R-:W-:Y:S01]  /*abe0*/  @P1 IMAD.HI.U32 R4, R152, R151, RZ ;  /* 0x0000009798041227 */ /* 0x004fe200078e00ff */
[----:B------:R-:W-:-:S02]  /*abf0*/  F2FP.BF16.F32.PACK_AB R5, R145, R146 ;  /* 0x000000929105723e */ /* 0x000fc400000010ff */
[----:B------:R-:W-:Y:S02]  /*ac00*/  F2FP.BF16.F32.PACK_AB R6, R9, R120 ;  /* 0x000000780906723e */ /* 0x000fe400000010ff */
[----:B-1----:R-:W-:Y:S02]  /*ac10*/  @P1 SHF.R.U32.HI R55, RZ, R153, R4 ;  /* 0x00000099ff371219 */ /* 0x002fe40000011604 */
[----:B------:R-:W-:Y:S02]  /*ac20*/  F2FP.BF16.F32.PACK_AB R4, R0, R11 ;  /* 0x0000000b0004723e */ /* 0x000fe400000010ff */
[----:B------:R-:W-:Y:S01]  /*ac30*/  F2FP.BF16.F32.PACK_AB R7, R144, R147 ;  /* 0x000000939007723e */ /* 0x000fe200000010ff */
[----:B------:R-:W-:Y:S01]  /*ac40*/  IMAD.MOV R21, RZ, RZ, -R55 ;  /* 0x000000ffff157224 */ /* 0x000fe200078e0a37 */
[----:B------:R-:W-:Y:S02]  /*ac50*/  F2FP.BF16.F32.PACK_AB R9, R141, R150 ;  /* 0x000000968d09723e */ /* 0x000fe400000010ff */
[----:B------:R-:W-:Y:S01]  /*ac60*/  F2FP.BF16.F32.PACK_AB R11, R143, R148 ;  /* 0x000000948f0b723e */ /* 0x000fe200000010ff */
[----:B------:R-:W-:Y:S01]  /*ac70*/  IMAD R21, R90, R21, R152 ;  /* 0x000000155a157224 */ /* 0x000fe200078e0298 */
[----:B------:R-:W-:Y:S01]  /*ac80*/  MOV R0, R26 ;  /* 0x0000001a00007202 */ /* 0x000fe20000000f00 */
[----:B------:R-:W-:Y:S01]  /*ac90*/  IMAD R26, R66, UR12, RZ ;  /* 0x0000000c421a7c24 */ /* 0x000fe2000f8e02ff */
[----:B------:R0:W-:Y:S01]  /*aca0*/  STSM.16.M88.4 [R70], R4 ;  /* 0x0000000446007844 */ /* 0x0001e20000000200 */
[----:B------:R-:W-:-:S02]  /*acb0*/  IADD3 R52, P0, R55, R52, RZ ;  /* 0x0000003437347210 */ /* 0x000fc40007f1e0ff */
[----:B------:R-:W-:Y:S01]  /*acc0*/  IMAD R67, R67, UR14, R26 ;  /* 0x0000000e43437c24 */ /* 0x000fe2000f8e021a */
[----:B------:R1:W-:Y:S01]  /*acd0*/  STSM.16.M88.4 [R62], R8 ;  /* 0x000000083e007844 */ /* 0x0003e20000000200 */
[----:B------:R-:W-:Y:S02]  /*ace0*/  SHF.R.S32.HI R3, RZ, 0x1f, R21 ;  /* 0x0000001fff037819 */ /* 0x000fe40000011415 */
[----:B------:R-:W-:Y:S01]  /*acf0*/  F2FP.BF16.F32.PACK_AB R25, R133, R140 ;  /* 0x0000008c8519723e */ /* 0x000fe200000010ff */
[----:B------:R2:W-:Y:S01]  /*ad00*/  STSM.16.M88.4 [R0], R12 ;  /* 0x0000000c00007844 */ /* 0x0005e20000000200 */
[----:B------:R-:W-:Y:S02]  /*ad10*/  F2FP.BF16.F32.PACK_AB R26, R61, R60 ;  /* 0x0000003c3d1a723e */ /* 0x000fe400000010ff */
[----:B------:R-:W-:Y:S02]  /*ad20*/  F2FP.BF16.F32.PACK_AB R27, R134, R137 ;  /* 0x00000089861b723e */ /* 0x000fe400000010ff */
[----:B------:R-:W-:Y:S01]  /*ad30*/  MOV R56, R56 ;  /* 0x0000003800387202 */ /* 0x000fe20000000f00 */
[----:B------:R-:W-:Y:S01]  /*ad40*/  IMAD R57, R74, 0x80, R215 ;  /* 0x000000804a397824 */ /* 0x000fe200078e02d7 */
[----:B------:R-:W-:Y:S01]  /*ad50*/  SHF.R.U64 R46, R46, 0x3, RZ ;  /* 0x000000032e2e7819 */ /* 0x000fe200000012ff */
[----:B------:R-:W-:Y:S01]  /*ad60*/  STSM.16.M88.4 [R58], R24 ;  /* 0x000000183a007844 */ /* 0x000fe20000000200 */
[----:B0-----:R-:W-:-:S02]  /*ad70*/  F2FP.BF16.F32.PACK_AB R4, R65, R64 ;  /* 0x000000404104723e */ /* 0x001fc400000010ff */
[----:B------:R-:W-:Y:S01]  /*ad80*/  F2FP.BF16.F32.PACK_AB R5, R131, R138 ;  /* 0x0000008a8305723e */ /* 0x000fe200000010ff */
[----:B-1----:R-:W-:Y:S01]  /*ad90*/  IMAD R8, R3, UR6, RZ ;  /* 0x0000000603087c24 */ /* 0x002fe2000f8e02ff */
[----:B------:R-:W-:Y:S01]  /*ada0*/  SHF.R.S32.HI R9, RZ, 0x1f, R55 ;  /* 0x0000001fff097819 */ /* 0x000fe20000011437 */
[----:B------:R-:W-:Y:S01]  /*adb0*/  VIADD R3, R57, 0x8 ;  /* 0x0000000839037836 */ /* 0x000fe20000000000 */
[----:B------:R-:W-:Y:S01]  /*adc0*/  F2FP.BF16.F32.PACK_AB R6, R69, R68 ;  /* 0x000000444506723e */ /* 0x000fe200000010ff */
[----:B------:R-:W-:Y:S01]  /*add0*/  IMAD R55, R21, UR7, R8 ;  /* 0x0000000715377c24 */ /* 0x000fe2000f8e0208 */
[----:B------:R-:W-:Y:S01]  /*ade0*/  IADD3.X R53, R9, R53, R67, P0, !PT ;  /* 0x0000003509357210 */ /* 0x000fe200007fe443 */
[----:B--2---:R-:W-:Y:S01]  /*adf0*/  IMAD R0, R90, UR5, RZ ;  /* 0x000000055a007c24 */ /* 0x004fe2000f8e02ff */
[----:B------:R-:W-:Y:S02]  /*ae00*/  F2FP.BF16.F32.PACK_AB R7, R129, R132 ;  /* 0x000000848107723e */ /* 0x000fe400000010ff */
[----:B------:R-:W-:Y:S01]  /*ae10*/  LOP3.LUT R46, R46, R47, RZ, 0x3c, !PT ;  /* 0x0000002f2e2e7212 */ /* 0x000fe200078e3cff */
[----:B------:R-:W-:Y:S01]  /*ae20*/  IMAD.WIDE.U32 R52, R21, UR6, R52 ;  /* 0x0000000615347c25 */ /* 0x000fe2000f8e0034 */
[----:B------:R-:W-:Y:S01]  /*ae30*/  ULDC.64 UR6, c[0x0][0xb50] ;  /* 0x0002d40000067ab9 */ /* 0x000fe20000000a00 */
[----:B------:R0:W-:Y:S01]  /*ae40*/  STSM.16.M88.4 [R56], R4 ;  /* 0x0000000438007844 */ /* 0x0001e20000000200 */
[----:B------:R-:W-:Y:S01]  /*ae50*/  F2FP.BF16.F32.PACK_AB R8, R73, R72 ;  /* 0x000000484908723e */ /* 0x000fe200000010ff */
[----:B------:R-:W-:Y:S01]  /*ae60*/  IMAD.X R47, RZ, RZ, R51, P3 ;  /* 0x000000ffff2f7224 */ /* 0x000fe200018e0633 */
[----:B------:R-:W-:-:S02]  /*ae70*/  LEA R21, P3, R52, UR6, 0x2 ;  /* 0x0000000634157c11 */ /* 0x000fc4000f8610ff */
[----:B------:R-:W-:Y:S02]  /*ae80*/  F2FP.BF16.F32.PACK_AB R9, R127, R130 ;  /* 0x000000827f09723e */ /* 0x000fe400000010ff */
[----:B------:R-:W-:Y:S01]  /*ae90*/  F2FP.BF16.F32.PACK_AB R10, R77, R76 ;  /* 0x0000004c4d0a723e */ /* 0x000fe200000010ff */
[----:B------:R-:W-:Y:S01]  /*aea0*/  SHFL.IDX PT, R64, R21, RZ, 0x1c1f ;  /* 0x001c1fff15407589 */ /* 0x000fe200000e0000 */
[----:B------:R-:W-:Y:S02]  /*aeb0*/  F2FP.BF16.F32.PACK_AB R11, R121, R128 ;  /* 0x00000080790b723e */ /* 0x000fe400000010ff */
[----:B------:R-:W-:Y:S01]  /*aec0*/  F2FP.BF16.F32.PACK_AB R96, R97, R96 ;  /* 0x000000606160723e */ /* 0x000fe200000010ff */
[----:B------:R1:W-:Y:S01]  /*aed0*/  SHFL.IDX PT, R66, R21, 0x1, 0x1c1f ;  /* 0x003c1f0015427f89 */ /* 0x0003e200000e0000 */
[----:B------:R-:W-:Y:S02]  /*aee0*/  MOV R86, R86 ;  /* 0x0000005600567202 */ /* 0x000fe40000000f00 */
[----:B------:R-:W-:Y:S01]  /*aef0*/  F2FP.BF16.F32.PACK_AB R12, R89, R88 ;  /* 0x00000058590c723e */ /* 0x000fe200000010ff */
[----:B0-----:R-:W-:Y:S01]  /*af00*/  IMAD.IADD R5, R53, 0x1, R55 ;  /* 0x0000000135057824 */ /* 0x001fe200078e0237 */
[----:B------:R-:W-:Y:S01]  /*af10*/  F2FP.BF16.F32.PACK_AB R4, R81, R80 ;  /* 0x000000505104723e */ /* 0x000fe200000010ff */
[----:B------:R-:W-:Y:S01]  /*af20*/  STSM.16.M88.4 [R54], R8 ;  /* 0x0000000836007844 */ /* 0x000fe20000000200 */
[----:B------:R-:W-:Y:S01]  /*af30*/  F2FP.BF16.F32.PACK_AB R6, R85, R84 ;  /* 0x000000545506723e */ /* 0x000fe200000010ff */
[----:B-1----:R-:W0:Y:S01]  /*af40*/  @P1 LDC R21, c[0x0][0xbec] ;  /* 0x0002fb00ff151b82 */ /* 0x002e220000000800 */
[----:B------:R-:W-:-:S02]  /*af50*/  LEA.HI.X R52, R52, UR7, R5, 0x2, P3 ;  /* 0x0000000734347c11 */ /* 0x000fc400098f1405 */
[----:B------:R-:W-:Y:S02]  /*af60*/  F2FP.BF16.F32.PACK_AB R5, R122, R125 ;  /* 0x0000007d7a05723e */ /* 0x000fe400000010ff */
[----:B------:R-:W-:Y:S01]  /*af70*/  F2FP.BF16.F32.PACK_AB R7, R123, R126 ;  /* 0x0000007e7b07723e */ /* 0x000fe200000010ff */
[----:B------:R-:W1:Y:S01]  /*af80*/  SHFL.IDX PT, R65, R52, RZ, 0x1c1f ;  /* 0x001c1fff34417589 */ /* 0x000e6200000e0000 */
[----:B------:R-:W-:Y:S02]  /*af90*/  F2FP.BF16.F32.PACK_AB R13, R124, R91 ;  /* 0x0000005b7c0d723e */ /* 0x000fe400000010ff */
[----:B------:R-:W-:Y:S01]  /*afa0*/  F2FP.BF16.F32.PACK_AB R14, R93, R92 ;  /* 0x0000005c5d0e723e */ /* 0x000fe200000010ff */
[----:B------:R-:W-:Y:S01]  /*afb0*/  STSM.16.M88.4 [R79], R4 ;  /* 0x000000044f007844 */ /* 0x000fe20000000200 */
[----:B------:R-:W-:Y:S02]  /*afc0*/  F2FP.BF16.F32.PACK_AB R15, R95, R94 ;  /* 0x0000005e5f0f723e */ /* 0x000fe400000010ff */
[----:B------:R-:W-:Y:S01]  /*afd0*/  F2FP.BF16.F32.PACK_AB R97, R99, R98 ;  /* 0x000000626361723e */ /* 0x000fe200000010ff */
[----:B------:R-:W2:Y:S01]  /*afe0*/  SHFL.IDX PT, R67, R52, 0x1, 0x1c1f ;  /* 0x003c1f0034437f89 */ /* 0x000ea200000e0000 */
[----:B------:R-:W-:-:S02]  /*aff0*/  F2FP.BF16.F32.PACK_AB R104, R105, R104 ;  /* 0x000000686968723e */ /* 0x000fc400000010ff */
[----:B------:R-:W-:Y:S01]  /*b000*/  MOV R82, R82 ;  /* 0x0000005200527202 */ /* 0x000fe20000000f00 */
[----:B------:R-:W-:Y:S01]  /*b010*/  STSM.16.M88.4 [R86], R12 ;  /* 0x0000000c56007844 */ /* 0x000fe20000000200 */
[----:B------:R-:W-:Y:S02]  /*b020*/  F2FP.BF16.F32.PACK_AB R98, R101, R100 ;  /* 0x000000646562723e */ /* 0x000fe400000010ff */
[----:B------:R-:W-:Y:S02]  /*b030*/  F2FP.BF16.F32.PACK_AB R99, R103, R102 ;  /* 0x000000666763723e */ /* 0x000fe400000010ff */
[----:B------:R-:W-:Y:S02]  /*b040*/  F2FP.BF16.F32.PACK_AB R105, R107, R106 ;  /* 0x0000006a6b69723e */ /* 0x000fe400000010ff */
[----:B------:R-:W-:Y:S01]  /*b050*/  F2FP.BF16.F32.PACK_AB R112, R113, R112 ;  /* 0x000000707170723e */ /* 0x000fe200000010ff */
[----:B------:R-:W-:Y:S01]  /*b060*/  STSM.16.M88.4 [R82], R96 ;  /* 0x0000006052007844 */ /* 0x000fe20000000200 */
[----:B------:R-:W-:-:S02]  /*b070*/  F2FP.BF16.F32.PACK_AB R106, R109, R108 ;  /* 0x0000006c6d6a723e */ /* 0x000fc400000010ff */
[----:B------:R-:W-:Y:S02]  /*b080*/  F2FP.BF16.F32.PACK_AB R107, R111, R110 ;  /* 0x0000006e6f6b723e */ /* 0x000fe400000010ff */
[----:B------:R-:W-:Y:S02]  /*b090*/  F2FP.BF16.F32.PACK_AB R113, R115, R114 ;  /* 0x000000727371723e */ /* 0x000fe400000010ff */
[----:B------:R-:W-:Y:S01]  /*b0a0*/  F2FP.BF16.F32.PACK_AB R114, R117, R116 ;  /* 0x000000747572723e */ /* 0x000fe200000010ff */
[----:B------:R-:W-:Y:S01]  /*b0b0*/  STSM.16.M88.4 [R78], R104 ;  /* 0x000000684e007844 */ /* 0x000fe20000000200 */
[----:B------:R-:W-:Y:S02]  /*b0c0*/  F2FP.BF16.F32.PACK_AB R115, R119, R118 ;  /* 0x000000767773723e */ /* 0x000fe400000010ff */
[C---:B------:R-:W-:Y:S02]  /*b0d0*/  IADD3 R43, P2, R50.reuse, 0x6000, RZ ;  /* 0x00006000322b7810 */ /* 0x040fe40007f5e0ff */
[----:B------:R-:W-:Y:S01]  /*b0e0*/  IADD3 R31, P5, R50, 0x2000, RZ ;  /* 0x00002000321f7810 */ /* 0x000fe20007fbe0ff */
[----:B------:R-:W-:Y:S01]  /*b0f0*/  STSM.16.M88.4 [R75], R112 ;  /* 0x000000704b007844 */ /* 0x000fe20000000200 */
[----:B------:R-:W-:-:S02]  /*b100*/  LOP3.LUT R42, R43, 0x380, RZ, 0xc0, !PT ;  /* 0x000003802b2a7812 */ /* 0x000fc400078ec0ff */
[----:B------:R-:W-:Y:S02]  /*b110*/  LOP3.LUT R30, R31, 0x380, RZ, 0xc0, !PT ;  /* 0x000003801f1e7812 */ /* 0x000fe400078ec0ff */
[----:B------:R-:W-:Y:S02]  /*b120*/  SHF.R.U64 R42, R42, 0x3, RZ ;  /* 0x000000032a2a7819 */ /* 0x000fe400000012ff */
[----:B------:R-:W-:Y:S02]  /*b130*/  SHF.R.U64 R30, R30, 0x3, RZ ;  /* 0x000000031e1e7819 */ /* 0x000fe400000012ff */
[----:B------:R-:W-:Y:S01]  /*b140*/  LOP3.LUT P0, RZ, R210, 0x3, RZ, 0xc0, !PT ;  /* 0x00000003d2ff7812 */ /* 0x000fe2000780c0ff */
[----:B------:R-:W-:Y:S01]  /*b150*/  BAR.SYNC.DEFER_BLOCKING 0x1, 0x100 ;  /* 0x0044000000007b1d */ /* 0x000fe20000010000 */
[----:B------:R-:W-:Y:S02]  /*b160*/  IADD3 R35, P6, R50, 0x3000, RZ ;  /* 0x0000300032237810 */ /* 0x000fe40007fde0ff */
[----:B------:R-:W-:Y:S01]  /*b170*/  LOP3.LUT R42, R42, R43, RZ, 0x3c, !PT ;  /* 0x0000002b2a2a7212 */ /* 0x000fe200078e3cff */
[--C-:B------:R-:W-:Y:S01]  /*b180*/  IMAD.X R43, RZ, RZ, R51.reuse, P2 ;  /* 0x000000ffff2b7224 */ /* 0x100fe200010e0633 */
[----:B------:R-:W-:Y:S01]  /*b190*/  LOP3.LUT R30, R30, R31, RZ, 0x3c, !PT ;  /* 0x0000001f1e1e7212 */ /* 0x000fe200078e3cff */
[----:B------:R-:W-:Y:S01]  /*b1a0*/  IMAD.X R31, RZ, RZ, R51, P5 ;  /* 0x000000ffff1f7224 */ /* 0x000fe200028e0633 */
[----:B------:R-:W-:-:S02]  /*b1b0*/  ISETP.GE.OR P2, PT, R57, R0, P0 ;  /* 0x000000003900720c */ /* 0x000fc40000746670 */
[----:B------:R-:W-:Y:S02]  /*b1c0*/  LOP3.LUT R34, R35, 0x380, RZ, 0xc0, !PT ;  /* 0x0000038023227812 */ /* 0x000fe400078ec0ff */
[----:B------:R-:W-:Y:S02]  /*b1d0*/  ISETP.GE.OR P0, PT, R3, R0, P0 ;  /* 0x000000000300720c */ /* 0x000fe40000706670 */
[----:B------:R-:W-:Y:S02]  /*b1e0*/  IADD3 R39, P5, R50, 0x9000, RZ ;  /* 0x0000900032277810 */ /* 0x000fe40007fbe0ff */
[----:B------:R-:W-:Y:S02]  /*b1f0*/  SHF.R.U64 R34, R34, 0x3, RZ ;  /* 0x0000000322227819 */ /* 0x000fe400000012ff */
[----:B------:R-:W-:Y:S02]  /*b200*/  LOP3.LUT R38, R39, 0x380, RZ, 0xc0, !PT ;  /* 0x0000038027267812 */ /* 0x000fe400078ec0ff */
[----:B------:R-:W-:Y:S01]  /*b210*/  LOP3.LUT R34, R34, R35, RZ, 0x3c, !PT ;  /* 0x0000002322227212 */ /* 0x000fe200078e3cff */
[----:B------:R-:W-:Y:S01]  /*b220*/  IMAD.X R35, RZ, RZ, R51, P6 ;  /* 0x000000ffff237224 */ /* 0x000fe200030e0633 */
[----:B------:R-:W-:-:S02]  /*b230*/  SHF.R.U64 R38, R38, 0x3, RZ ;  /* 0x0000000326267819 */ /* 0x000fc400000012ff */
[----:B------:R-:W-:Y:S01]  /*b240*/  IADD3 R45, P6, R50, 0xa000, RZ ;  /* 0x0000a000322d7810 */ /* 0x000fe20007fde0ff */
[----:B-1----:R1:W-:Y:S01]  /*b250*/  @!P2 ST.E desc[UR8][R64.64], R20 ;  /* 0x000000144000a985 */ /* 0x0023e2000c101908 */
[----:B------:R-:W-:Y:S02]  /*b260*/  LOP3.LUT R38, R38, R39, RZ, 0x3c, !PT ;  /* 0x0000002726267212 */ /* 0x000fe400078e3cff */
[----:B------:R-:W-:Y:S01]  /*b270*/  LOP3.LUT R44, R45, 0x380, RZ, 0xc0, !PT ;  /* 0x000003802d2c7812 */ /* 0x000fe200078ec0ff */
[----:B--2---:R2:W-:Y:S01]  /*b280*/  @!P0 ST.E desc[UR8][R66.64], R2 ;  /* 0x0000000242008985 */ /* 0x0045e2000c101908 */
[----:B------:R-:W-:Y:S02]  /*b290*/  LOP3.LUT R39, R50, 0x380, RZ, 0xc0, !PT ;  /* 0x0000038032277812 */ /* 0x000fe400078ec0ff */
[----:B------:R-:W-:Y:S01]  /*b2a0*/  SHF.R.U64 R44, R44, 0x3, RZ ;  /* 0x000000032c2c7819 */ /* 0x000fe200000012ff */
[----:B------:R3:W5:Y:S01]  /*b2b0*/  LD.E.128 R8, desc[UR8][R30.64] ;  /* 0x000000081e087980 */ /* 0x000762000c101d00 */
[----:B------:R-:W-:-:S02]  /*b2c0*/  SHF.R.U64 R39, R39, 0x3, RZ ;  /* 0x0000000327277819 */ /* 0x000fc400000012ff */
[----:B------:R-:W-:Y:S01]  /*b2d0*/  LOP3.LUT R44, R44, R45, RZ, 0x3c, !PT ;  /* 0x0000002d2c2c7212 */ /* 0x000fe200078e3cff */
[--C-:B------:R-:W-:Y:S01]  /*b2e0*/  IMAD.X R45, RZ, RZ, R51.reuse, P6 ;  /* 0x000000ffff2d7224 */ /* 0x100fe200030e0633 */
[----:B------:R-:W-:Y:S01]  /*b2f0*/  LOP3.LUT R50, R39, R50, RZ, 0x3c, !PT ;  /* 0x0000003227327212 */ /* 0x000fe200078e3cff */
[----:B------:R-:W-:Y:S01]  /*b300*/  IMAD.X R39, RZ, RZ, R51, P5 ;  /* 0x000000ffff277224 */ /* 0x000fe200028e0633 */
[----:B------:R4:W5:Y:S01]  /*b310*/  LD.E.128 R24, desc[UR8][R28.64] ;  /* 0x000000081c187980 */ /* 0x000962000c101d00 */
[----:B---3--:R-:W3:Y:S01]  /*b320*/  @P1 LDC R30, c[0x0][0xbf0] ;  /* 0x0002fc00ff1e1b82 */ /* 0x008ee20000000800 */
[----:B------:R-:W-:Y:S02]  /*b330*/  IMAD R3, R206, 0x20, R209 ;  /* 0x00000020ce037824 */ /* 0x000fe400078e02d1 */
[----:B------:R-:W5:Y:S04]  /*b340*/  LD.E.128 R56, desc[UR8][R50.64] ;  /* 0x0000000832387980 */ /* 0x000f68000c101d00 */
[----:B------:R3:W5:Y:S01]  /*b350*/  LD.E.128 R4, desc[UR8][R34.64] ;  /* 0x0000000822047980 */ /* 0x000762000c101d00 */
[----:B----4-:R-:W4:Y:S03]  /*b360*/  LDC.64 R28, c[0x0][0xae0] ;  /* 0x0002b800ff1c7b82 */ /* 0x010f260000000a00 */
[----:B------:R-:W5:Y:S01]  /*b370*/  LD.E.128 R68, desc[UR8][R36.64] ;  /* 0x0000000824447980 */ /* 0x000f62000c101d00 */
[----:B-1----:R-:W-:-:S03]  /*b380*/  IMAD R20, R74, 0x80, R3 ;  /* 0x000000804a147824 */ /* 0x002fc600078e0203 */
[----:B------:R-:W5:Y:S04]  /*b390*/  LD.E.128 R60, desc[UR8][R40.64] ;  /* 0x00000008283c7980 */ /* 0x000f68000c101d00 */
[----:B------:R-:W5:Y:S04]  /*b3a0*/  LD.E.128 R52, desc[UR8][R42.64] ;  /* 0x000000082a347980 */ /* 0x000f68000c101d00 */
[----:B------:R-:W5:Y:S04]  /*b3b0*/  LD.E.128 R12, desc[UR8][R46.64] ;  /* 0x000000082e0c7980 */ /* 0x000f68000c101d00 */
[----:B------:R1:W5:Y:S04]  /*b3c0*/  LD.E.128 R80, desc[UR8][R32.64] ;  /* 0x0000000820507980 */ /* 0x000368000c101d00 */
[----:B------:R0:W5:Y:S04]  /*b3d0*/  LD.E.128 R76, desc[UR8][R38.64] ;  /* 0x00000008264c7980 */ /* 0x000168000c101d00 */
[----:B--2---:R2:W5:Y:S04]  /*b3e0*/  LD.E.128 R64, desc[UR8][R44.64] ;  /* 0x000000082c407980 */ /* 0x004568000c101d00 */
[----:B------:R-:W5:Y:S01]  /*b3f0*/  LD.E.128 R48, desc[UR8][R48.64] ;  /* 0x0000000830307980 */ /* 0x000f62000c101d00 */
[----:B------:R-:W-:-:S02]  /*b400*/  ULDC.64 UR8, c[0x0][0xae8] ;  /* 0x0002ba0000087ab9 */ /* 0x000fc40000000a00 */
[----:B------:R-:W-:Y:S01]  /*b410*/  UIMAD UR5, UR11, UR8, URZ ;  /* 0x000000080b0572a4 */ /* 0x000fe2000f8e023f */
[----:B0-----:R-:W-:Y:S01]  /*b420*/  @P1 IMAD.HI.U32 R3, R20, R21, RZ ;  /* 0x0000001514031227 */ /* 0x001fe200078e00ff */
[----:B------:R-:W-:Y:S01]  /*b430*/  UIMAD.WIDE.U32 UR6, UR10, UR8, URZ ;  /* 0x000000080a0672a5 */ /* 0x000fe2000f8e003f */
[----:B------:R-:W-:Y:S01]  /*b440*/  @!PT LDS RZ, [RZ] ;  /* 0x00000000fffff984 */ /* 0x000fe20000000800 */
[----:B------:R-:W-:Y:S01]  /*b450*/  @!PT LDS RZ, [RZ] ;  /* 0x00000000fffff984 */ /* 0x000fe20000000800 */
[----:B------:R-:W-:Y:S01]  /*b460*/  @!PT LDS RZ, [RZ] ;  /* 0x00000000fffff984 */ /* 0x000fe20000000800 */
[----:B------:R-:W-:Y:S01]  /*b470*/  @!PT LDS RZ, [RZ] ;  /* 0x00000000fffff984 */ /* 0x000fe20000000800 */
[----:B------:R0:W-:Y:S06]  /*b480*/  MEMBAR.ALL.CTA ;  /* 0x0000000000007992 */ /* 0x0001ec0000008000 */
[----:B0-----:R-:W0:Y:S01]  /*b490*/  FENCE.VIEW.ASYNC.S ;  /* 0x00000000000073c6 */ /* 0x001e220000000000 */
[----:B------:R-:W-:Y:S01]  /*b4a0*/  UIMAD UR5, UR10, UR9, UR5 ;  /* 0x000000090a0572a4 */ /* 0x000fe2000f8e0205 */
[----:B------:R-:W-:Y:S01]  /*b4b0*/  IMAD.MOV.U32 R2, RZ, RZ, R20 ;  /* 0x000000ffff027224 */ /* 0x000fe200078e0014 */
[----:B---3--:R-:W-:Y:S01]  /*b4c0*/  @P1 SHF.R.U32.HI R2, RZ, R30, R3 ;  /* 0x0000001eff021219 */ /* 0x008fe20000011603 */
[----:B------:R-:W-:Y:S01]  /*b4d0*/  ULDC.64 UR8, c[0x0][0xaf0] ;  /* 0x0002bc0000087ab9 */ /* 0x000fe20000000a00 */
[----:B------:R-:W-:-:S02]  /*b4e0*/  UIADD3 UR7, UR7, UR5, URZ ;  /* 0x0000000507077290 */ /* 0x000fc4000fffe03f */
[----:B------:R-:W-:Y:S01]  /*b4f0*/  UIMAD UR5, UR12, UR8, URZ ;  /* 0x000000080c0572a4 */ /* 0x000fe2000f8e023f */
[--C-:B------:R-:W-:Y:S01]  /*b500*/  SHF.R.S32.HI R3, RZ, 0x1f, R2.reuse ;  /* 0x0000001fff037819 */ /* 0x100fe20000011402 */
[----:B------:R-:W-:Y:S01]  /*b510*/  UIMAD.WIDE.U32 UR6, UR14, UR8, UR6 ;  /* 0x000000080e0672a5 */ /* 0x000fe2000f8e0006 */
[----:B------:R-:W-:Y:S01]  /*b520*/  IMAD.MOV R21, RZ, RZ, -R2 ;  /* 0x000000ffff157224 */ /* 0x000fe200078e0a02 */
[----:B------:R-:W-:Y:S02]  /*b530*/  UIMAD UR5, UR14, UR9, UR5 ;  /* 0x000000090e0572a4 */ /* 0x000fe4000f8e0205 */
[----:B----4-:R-:W-:Y:S01]  /*b540*/  IMAD R3, R3, R28, RZ ;  /* 0x0000001c03037224 */ /* 0x010fe200078e02ff */
[----:B------:R-:W-:Y:S01]  /*b550*/  R2UR UR13, R207 ;  /* 0x00000000cf0d72ca */ /* 0x000fe200000e0000 */
[----:B------:R-:W-:Y:S01]  /*b560*/  UIADD3 UR7, UR7, UR5, URZ ;  /* 0x0000000507077290 */ /* 0x000fe2000fffe03f */
[----:B------:R-:W-:Y:S01]  /*b570*/  IMAD R21, R90, R21, R20 ;  /* 0x000000155a157224 */ /* 0x000fe200078e0214 */
[----:B------:R-:W-:Y:S01]  /*b580*/  ULDC.64 UR8, c[0x0][0xad8] ;  /* 0x0002b60000087ab9 */ /* 0x000fe20000000a00 */
[----:B------:R-:W-:Y:S01]  /*b590*/  IMAD R29, R2, R29, R3 ;  /* 0x0000001d021d7224 */ /* 0x000fe200078e0203 */
[----:B------:R-:W-:-:S02]  /*b5a0*/  UIADD3 UR4, UR4, 0x36820, URZ ;  /* 0x0003682004047890 */ /* 0x000fc4000fffe03f */
[----:B------:R-:W-:Y:S01]  /*b5b0*/  SHF.R.S32.HI R20, RZ, 0x1f, R21 ;  /* 0x0000001fff147819 */ /* 0x000fe20000011415 */
[----:B------:R-:W-:Y:S01]  /*b5c0*/  IMAD.WIDE.U32 R2, R2, R28, UR6 ;  /* 0x0000000602027e25 */ /* 0x000fe2000f8e001c */
[----:B------:R-:W-:Y:S01]  /*b5d0*/  UIADD3 UR36, UR36, 0x1, URZ ;  /* 0x0000000124247890 */ /* 0x000fe2000fffe03f */
[----:B------:R-:W-:Y:S02]  /*b5e0*/  ULDC.64 UR10, c[0x0][0xa80] ;  /* 0x0002a000000a7ab9 */ /* 0x000fe40000000a00 */
[----:B------:R-:W-:Y:S02]  /*b5f0*/  IMAD.IADD R3, R3, 0x1, R29 ;  /* 0x0000000103037824 */ /* 0x000fe400078e021d */
[----:B------:R-:W-:Y:S02]  /*b600*/  IMAD R20, R20, UR8, RZ ;  /* 0x0000000814147c24 */ /* 0x000fe4000f8e02ff */
[----:B------:R-:W-:Y:S01]  /*b610*/  IMAD R35, R74, 0x80, R209 ;  /* 0x000000804a237824 */ /* 0x000fe200078e02d1 */
[----:B------:R-:W-:Y:S01]  /*b620*/  ULDC UR5, c[0x0][0xc] ;  /* 0x0000030000057ab9 */ /* 0x000fe20000000800 */
[----:B------:R-:W-:-:S02]  /*b630*/  IMAD R29, R21, UR9, R20 ;  /* 0x00000009151d7c24 */ /* 0x000fc4000f8e0214 */
[----:B------:R-:W-:Y:S01]  /*b640*/  IMAD.WIDE.U32 R2, R21, UR8, R2 ;  /* 0x0000000815027c25 */ /* 0x000fe2000f8e0002 */
[----:B------:R-:W-:Y:S01]  /*b650*/  ISETP.GE.AND P2, PT, R35, R0, PT ;  /* 0x000000002300720c */ /* 0x000fe20003f46270 */
[----:B------:R-:W-:Y:S01]  /*b660*/  UMOV UR6, 0x1 ;  /* 0x0000000100067882 */ /* 0x000fe20000000000 */
[----:B------:R-:W-:Y:S01]  /*b670*/  UIADD3 UR13, UR5, UR13, URZ ;  /* 0x0000000d050d7290 */ /* 0x000fe2000fffe03f */
[----:B------:R-:W-:Y:S01]  /*b680*/  IMAD.IADD R29, R3, 0x1, R29 ;  /* 0x00000001031d7824 */ /* 0x000fe200078e021d */
[----:B------:R-:W-:Y:S01]  /*b690*/  UPRMT UR5, URZ, 0x654, UR4 ;  /* 0x000006543f057896 */ /* 0x000fe20008000004 */
[C---:B-1----:R-:W-:Y:S01]  /*b6a0*/  LEA R32, P1, R2.reuse, UR10, 0x1 ;  /* 0x0000000a02207c11 */ /* 0x042fe2000f8208ff */
[----:B------:R-:W-:Y:S02]  /*b6b0*/  UPRMT UR4, UR6, 0x654, UR4 ;  /* 0x0000065406047896 */ /* 0x000fe40008000004 */
[----:B------:R-:W-:Y:S01]  /*b6c0*/  UISETP.NE.AND UP0, UPT, UR36, 0x2, UPT ;  /* 0x000000022400788c */ /* 0x000fe2000bf05270 */
[----:B------:R-:W-:Y:S01]  /*b6d0*/  VIADD R21, R35, 0x20 ;  /* 0x0000002023157836 */ /* 0x000fe20000000000 */
[----:B------:R-:W-:-:S02]  /*b6e0*/  LEA.HI.X R33, R2, UR11, R29, 0x1, P1 ;  /* 0x0000000b02217c11 */ /* 0x000fc400088f0c1d */
[----:B------:R-:W-:Y:S01]  /*b6f0*/  USEL UR6, URZ, 0x1, UP0 ;  /* 0x000000013f067887 */ /* 0x000fe20008000000 */
[----:B------:R-:W-:Y:S01]  /*b700*/  VIADD R3, R35, 0x40 ;  /* 0x0000004023037836 */ /* 0x000fe20000000000 */
[-C--:B------:R-:W-:Y:S01]  /*b710*/  ISETP.GE.AND P0, PT, R21, R0.reuse, PT ;  /* 0x000000001500720c */ /* 0x080fe20003f06270 */
[----:B0-----:R-:W-:Y:S01]  /*b720*/  SYNCS.ARRIVE.TRANS64.RED.A1T0 RZ, [UR5], RZ ;  /* 0x000000ffffff79a7 */ /* 0x001fe20008100405 */
[----:B------:R-:W-:Y:S01]  /*b730*/  IMAD.U32 R207, RZ, RZ, UR13 ;  /* 0x0000000dffcf7e24 */ /* 0x000fe2000f8e00ff */
[----:B------:R-:W-:Y:S01]  /*b740*/  USEL UR36, UR36, URZ, UP0 ;  /* 0x0000003f24247287 */ /* 0x000fe20008000000 */
[----:B------:R2:W0:Y:S01]  /*b750*/  SHFL.IDX PT, R20, R32, RZ, 0x181f ;  /* 0x00181fff20147589 */ /* 0x00042200000e0000 */
[----:B------:R-:W-:Y:S01]  /*b760*/  ULOP3.LUT UR61, UR61, UR6, URZ, 0x3c, !UPT ;  /* 0x000000063d3d7292 */ /* 0x000fe2000f8e3c3f */
[----:B------:R-:W-:Y:S02]  /*b770*/  BSSY B0, `(.L_x_212) ;  /* 0x0000012000007945 */ /* 0x000fe40003800000 */
[----:B------:R2:W1:Y:S01]  /*b780*/  SHFL.IDX PT, R21, R33, RZ, 0x181f ;  /* 0x00181fff21157589 */ /* 0x00046200000e0000 */
[----:B------:R-:W-:Y:S01]  /*b790*/  SYNCS.ARRIVE.TRANS64.RED.A1T0 RZ, [UR4], RZ ;  /* 0x000000ffffff79a7 */ /* 0x000fe20008100404 */
[----:B------:R-:W-:Y:S01]  /*b7a0*/  ISETP.GE.AND P1, PT, R3, R0, PT ;  /* 0x000000000300720c */ /* 0x000fe20003f26270 */
[----:B------:R-:W-:-:S12]  /*b7b0*/  @P2 BRA `(.L_x_213) ;  /* 0x0000000000342947 */ /* 0x000fd80003800000 */
[----:B------:R-:W-:Y:S01]  /*b7c0*/  ULDC UR4, c[0x0][0xac8] ;  /* 0x0002b20000047ab9 */ /* 0x000fe20000000800 */
[----:B------:R-:W-:Y:S01]  /*b7d0*/  ULDC.64 UR6, c[0x0][0x208] ;  /* 0x0000820000067ab9 */ /* 0x000fe20000000a00 */
[----:B------:R-:W-:Y:S02]  /*b7e0*/  ISETP.GE.AND P3, PT, R205, UR4, PT ;  /* 0x00000004cd007c0c */ /* 0x000fe4000bf66270 */
[----:B------:R-:W-:Y:S02]  /*b7f0*/  ISETP.GE.AND P4, PT, R204, UR4, PT ;  /* 0x00000004cc007c0c */ /* 0x000fe4000bf86270 */
[----:B------:R-:W-:-:S09]  /*b800*/  ISETP.GE.AND P2, PT, R23, UR4, PT ;  /* 0x0000000417007c0c */ /* 0x000fd2000bf46270 */
[-C--:B0-----:R-:W-:Y:S02]  /*b810*/  @!P3 LEA R28, P5, R205, R20.reuse, 0x1 ;  /* 0x00000014cd1cb211 */ /* 0x081fe400078a08ff */
[C---:B------:R-:W-:Y:S02]  /*b820*/  @!P4 LEA R30, P6, R204.reuse, R20, 0x1 ;  /* 0x00000014cc1ec211 */ /* 0x040fe400078c08ff */
[----:B-1----:R-:W-:Y:S01]  /*b830*/  @!P2 IMAD.WIDE R2, R23, 0x2, R20 ;  /* 0x000000021702a825 */ /* 0x002fe200078e0214 */
[-C--:B------:R-:W-:Y:S02]  /*b840*/  @!P3 LEA.HI.X R29, R205, R21.reuse, R220, 0x1, P5 ;  /* 0x00000015cd1db211 */ /* 0x080fe400028f0cdc */
[----:B------:R-:W-:Y:S02]  /*b850*/  @!P4 LEA.HI.X R31, R204, R21, R219, 0x1, P6 ;  /* 0x00000015cc1fc211 */ /* 0x000fe400030f0cdb */
[----:B-----5:R3:W-:Y:S04]  /*b860*/  @!P2 ST.E.128 desc[UR6][R2.64], R56 ;  /* 0x000000380200a985 */ /* 0x0207e8000c101d06 */
[----:B------:R3:W-:Y:S04]  /*b870*/  @!P3 ST.E.128 desc[UR6][R28.64], R68 ;  /* 0x000000441c00b985 */ /* 0x0007e8000c101d06 */
[----:B------:R3:W-:Y:S02]  /*b880*/  @!P4 ST.E.128 desc[UR6][R30.64], R80 ;  /* 0x000000501e00c985 */ /* 0x0007e4000c101d06 */
.L_x_213:
[----:B------:R-:W-:Y:S05]  /*b890*/  BSYNC B0 ;  /* 0x0000000000007941 */ /* 0x000fea0003800000 */
.L_x_212:
[----:B-1----:R1:W4:Y:S01]  /*b8a0*/  SHFL.IDX PT, R21, R33, 0x1, 0x181f ;  /* 0x00381f0021157f89 */ /* 0x00232200000e0000 */
[----:B------:R-:W-:Y:S03]  /*b8b0*/  BSSY B0, `(.L_x_214) ;  /* 0x0000010000007945 */ /* 0x000fe60003800000 */
[----:B0-----:R1:W0:Y:S01]  /*b8c0*/  SHFL.IDX PT, R20, R32, 0x1, 0x181f ;  /* 0x00381f0020147f89 */ /* 0x00122200000e0000 */
[----:B------:R-:W-:Y:S05]  /*b8d0*/  @P0 BRA `(.L_x_215) ;  /* 0x0000000000340947 */ /* 0x000fea0003800000 */
[----:B------:R-:W-:Y:S01]  /*b8e0*/  ULDC UR4, c[0x0][0xac8] ;  /* 0x0002b20000047ab9 */ /* 0x000fe20000000800 */
[----:B------:R-:W-:Y:S01]  /*b8f0*/  ULDC.64 UR6, c[0x0][0x208] ;  /* 0x0000820000067ab9 */ /* 0x000fe20000000a00 */
[----:B------:R-:W-:Y:S02]  /*b900*/  ISETP.GE.AND P4, PT, R205, UR4, PT ;  /* 0x00000004cd007c0c */ /* 0x000fe4000bf86270 */
[----:B------:R-:W-:Y:S02]  /*b910*/  ISETP.GE.AND P5, PT, R204, UR4, PT ;  /* 0x00000004cc007c0c */ /* 0x000fe4000bfa6270 */
[----:B------:R-:W-:-:S09]  /*b920*/  ISETP.GE.AND P3, PT, R23, UR4, PT ;  /* 0x0000000417007c0c */ /* 0x000fd2000bf66270 */
[-C--:B0--3--:R-:W-:Y:S02]  /*b930*/  @!P4 LEA R28, P0, R205, R20.reuse, 0x1 ;  /* 0x00000014cd1cc211 */ /* 0x089fe400078008ff */
[C---:B------:R-:W-:Y:S02]  /*b940*/  @!P5 LEA R30, P2, R204.reuse, R20, 0x1 ;  /* 0x00000014cc1ed211 */ /* 0x040fe400078408ff */
[----:B----4-:R-:W-:Y:S01]  /*b950*/  @!P3 IMAD.WIDE R2, R23, 0x2, R20 ;  /* 0x000000021702b825 */ /* 0x010fe200078e0214 */
[-C--:B------:R-:W-:Y:S02]  /*b960*/  @!P4 LEA.HI.X R29, R205, R21.reuse, R220, 0x1, P0 ;  /* 0x00000015cd1dc211 */ /* 0x080fe400000f0cdc */
[----:B------:R-:W-:Y:S02]  /*b970*/  @!P5 LEA.HI.X R31, R204, R21, R219, 0x1, P2 ;  /* 0x00000015cc1fd211 */ /* 0x000fe400010f0cdb */
[----:B-----5:R0:W-:Y:S04]  /*b980*/  @!P3 ST.E.128 desc[UR6][R2.64], R24 ;  /* 0x000000180200b985 */ /* 0x0201e8000c101d06 */
[----:B------:R0:W-:Y:S04]  /*b990*/  @!P4 ST.E.128 desc[UR6][R28.64], R60 ;  /* 0x0000003c1c00c985 */ /* 0x0001e8000c101d06 */
[----:B------:R0:W-:Y:S02]  /*b9a0*/  @!P5 ST.E.128 desc[UR6][R30.64], R76 ;  /* 0x0000004c1e00d985 */ /* 0x0001e4000c101d06 */
.L_x_215:
[----:B------:R-:W-:Y:S05]  /*b9b0*/  BSYNC B0 ;  /* 0x0000000000007941 */ /* 0x000fea0003800000 */
.L_x_214:
[----:B----4-:R4:W1:Y:S01]  /*b9c0*/  SHFL.IDX PT, R21, R33, 0x2, 0x181f ;  /* 0x00581f0021157f89 */ /* 0x01086200000e0000 */
        /* <DEDUP_REMOVED lines=8> */
[-C--:B0----5:R-:W-:Y:S02]  /*ba50*/  @!P3 LEA R24, P0, R205, R20.reuse, 0x1 ;  /* 0x00000014cd18b211 */ /* 0x0a1fe400078008ff */
[C---:B------:R-:W-:Y:S02]  /*ba60*/  @!P4 LEA R26, P1, R204.reuse, R20, 0x1 ;  /* 0x00000014cc1ac211 */ /* 0x040fe400078208ff */
[----:B-1-3--:R-:W-:Y:S01]  /*ba70*/  @!P2 IMAD.WIDE R2, R23, 0x2, R20 ;  /* 0x000000021702a825 */ /* 0x00afe200078e0214 */
[-C--:B------:R-:W-:Y:S02]  /*ba80*/  @!P3 LEA.HI.X R25, R205, R21.reuse, R220, 0x1, P0 ;  /* 0x00000015cd19b211 */ /* 0x080fe400000f0cdc */
[----:B------:R-:W-:Y:S02]  /*ba90*/  @!P4 LEA.HI.X R27, R204, R21, R219, 0x1, P1 ;  /* 0x00000015cc1bc211 */ /* 0x000fe400008f0cdb */
[----:B------:R0:W-:Y:S04]  /*baa0*/  @!P2 ST.E.128 desc[UR6][R2.64], R8 ;  /* 0x000000080200a985 */ /* 0x0001e8000c101d06 */
[----:B------:R0:W-:Y:S04]  /*bab0*/  @!P3 ST.E.128 desc[UR6][R24.64], R52 ;  /* 0x000000341800b985 */ /* 0x0001e8000c101d06 */
[----:B------:R0:W-:Y:S02]  /*bac0*/  @!P4 ST.E.128 desc[UR6][R26.64], R64 ;  /* 0x000000401a00c985 */ /* 0x0001e4000c101d06 */
.L_x_217:
[----:B------:R-:W-:Y:S05]  /*bad0*/  BSYNC B0 ;  /* 0x0000000000007941 */ /* 0x000fea0003800000 */
.L_x_216:
[----:B0--3--:R-:W-:Y:S01]  /*bae0*/  VIADD R3, R35, 0x60 ;  /* 0x0000006023037836 */ /* 0x009fe20000000000 */
[----:B-----5:R0:W3:Y:S01]  /*baf0*/  SHFL.IDX PT, R9, R33, 0x3, 0x181f ;  /* 0x00781f0021097f89 */ /* 0x0200e200000e0000 */
[----:B------:R-:W-:Y:S01]  /*bb00*/  BSSY B0, `(.L_x_218) ;  /* 0x0000012000007945 */ /* 0x000fe20003800000 */
[----:B------:R-:W-:Y:S02]  /*bb10*/  VIADD R208, R208, 0x1 ;  /* 0x00000001d0d07836 */ /* 0x000fe40000000000 */
[----:B------:R-:W-:Y:S01]  /*bb20*/  ISETP.GE.AND P0, PT, R3, R0, PT ;  /* 0x000000000300720c */ /* 0x000fe20003f06270 */
[----:B------:R0:W0:-:S12]  /*bb30*/  SHFL.IDX PT, R8, R32, 0x3, 0x181f ;  /* 0x00781f0020087f89 */ /* 0x00001800000e0000 */
[----:B------:R-:W-:Y:S05]  /*bb40*/  @P0 BRA `(.L_x_219) ;  /* 0x0000000000340947 */ /* 0x000fea0003800000 */
[----:B------:R-:W-:Y:S01]  /*bb50*/  ULDC UR4, c[0x0][0xac8] ;  /* 0x0002b20000047ab9 */ /* 0x000fe20000000800 */
[----:B------:R-:W-:Y:S01]  /*bb60*/  ULDC.64 UR6, c[0x0][0x208] ;  /* 0x0000820000067ab9 */ /* 0x000fe20000000a00 */
[----:B------:R-:W-:Y:S02]  /*bb70*/  ISETP.GE.AND P3, PT, R205, UR4, PT ;  /* 0x00000004cd007c0c */ /* 0x000fe4000bf66270 */
[----:B------:R-:W-:Y:S02]  /*bb80*/  ISETP.GE.AND P4, PT, R204, UR4, PT ;  /* 0x00000004cc007c0c */ /* 0x000fe4000bf86270 */
[----:B------:R-:W-:-:S09]  /*bb90*/  ISETP.GE.AND P2, PT, R23, UR4, PT ;  /* 0x0000000417007c0c */ /* 0x000fd2000bf46270 */
[-C--:B0-----:R-:W-:Y:S02]  /*bba0*/  @!P3 LEA R10, P0, R205, R8.reuse, 0x1 ;  /* 0x00000008cd0ab211 */ /* 0x081fe400078008ff */
[C---:B------:R-:W-:Y:S02]  /*bbb0*/  @!P4 LEA R20, P1, R204.reuse, R8, 0x1 ;  /* 0x00000008cc14c211 */ /* 0x040fe400078208ff */
[----:B---3--:R-:W-:Y:S01]  /*bbc0*/  @!P2 IMAD.WIDE R2, R23, 0x2, R8 ;  /* 0x000000021702a825 */ /* 0x008fe200078e0208 */
[-C--:B------:R-:W-:Y:S02]  /*bbd0*/  @!P3 LEA.HI.X R11, R205, R9.reuse, R220, 0x1, P0 ;  /* 0x00000009cd0bb211 */ /* 0x080fe400000f0cdc */
[----:B-1----:R-:W-:Y:S02]  /*bbe0*/  @!P4 LEA.HI.X R21, R204, R9, R219, 0x1, P1 ;  /* 0x00000009cc15c211 */ /* 0x002fe400008f0cdb */
[----:B------:R0:W-:Y:S04]  /*bbf0*/  @!P2 ST.E.128 desc[UR6][R2.64], R4 ;  /* 0x000000040200a985 */ /* 0x0001e8000c101d06 */
[----:B------:R0:W-:Y:S04]  /*bc00*/  @!P3 ST.E.128 desc[UR6][R10.64], R12 ;  /* 0x0000000c0a00b985 */ /* 0x0001e8000c101d06 */
[----:B------:R0:W-:Y:S02]  /*bc10*/  @!P4 ST.E.128 desc[UR6][R20.64], R48 ;  /* 0x000000301400c985 */ /* 0x0001e4000c101d06 */
.L_x_219:
[----:B------:R-:W-:Y:S05]  /*bc20*/  BSYNC B0 ;  /* 0x0000000000007941 */ /* 0x000fea0003800000 */
.L_x_218:
[----:B------:R-:W5:Y:S01]  /*bc30*/  LDC R0, c[0x0][0xc34] ;  /* 0x00030d00ff007b82 */ /* 0x000f620000000800 */
[----:B------:R-:W-:-:S13]  /*bc40*/  R2UR UR4, R207 ;  /* 0x00000000cf0472ca */ /* 0x000fda00000e0000 */
[----:B-----5:R-:W-:-:S13]  /*bc50*/  ISETP.LE.AND P0, PT, R0, UR4, PT ;  /* 0x0000000400007c0c */ /* 0x020fda000bf03270 */
[----:B------:R-:W-:Y:S05]  /*bc60*/  @!P0 BRA `(.L_x_220) ;  /* 0xffffff5400888947 */ /* 0x000fea000383ffff */
[----:B------:R-:W-:Y:S05]  /*bc70*/  EXIT ;  /* 0x000000000000794d */ /* 0x000fea0003800000 */
.L_x_186:
        /* <DEDUP_REMOVED lines=8> */
[----:B------:R0:W-:Y:S07]  /*bd00*/  STL [R1], R3 ;  /* 0x0000000301007387 */ /* 0x0001ee0000100800 */
[----:B------:R-:W-:Y:S05]  /*bd10*/  @P0 BRA `(.L_x_221) ;  /* 0x0000004800440947 */ /* 0x000fea0003800000 */
[----:B------:R-:W2:Y:S01]  /*bd20*/  LDL R5, [R1+0x2c] ;  /* 0x00002c0001057983 */ /* 0x000ea20000100800 */
[----:B------:R-:W1:Y:S01]  /*bd30*/  S2UR UR4, SR_CgaCtaId ;  /* 0x00000000000479c3 */ /* 0x000e620000008800 */
[C---:B------:R-:W-:Y:S01]  /*bd40*/  IMAD.SHL.U32 R2, R0.reuse, 0x8, RZ ;  /* 0x0000000800027824 */ /* 0x040fe200078e00ff */
[C---:B------:R-:W-:Y:S01]  /*bd50*/  LOP3.LUT R6, R0.reuse, 0x7f, RZ, 0xc0, !PT ;  /* 0x0000007f00067812 */ /* 0x040fe200078ec0ff */
[----:B------:R-:W-:Y:S01]  /*bd60*/  UMOV UR36, 0x400 ;  /* 0x0000040000247882 */ /* 0x000fe20000000000 */
[----:B------:R-:W-:Y:S01]  /*bd70*/  LOP3.LUT P0, RZ, R0, 0x1f, RZ, 0xc0, !PT ;  /* 0x0000001f00ff7812 */ /* 0x000fe2000780c0ff */
[----:B------:R-:W-:Y:S01]  /*bd80*/  IMAD.MOV.U32 R19, RZ, RZ, RZ ;  /* 0x000000ffff137224 */ /* 0x000fe200078e00ff */
[----:B0-----:R-:W-:Y:S01]  /*bd90*/  LOP3.LUT R3, R2, 0x1f8, RZ, 0xc0, !PT ;  /* 0x000001f802037812 */ /* 0x001fe200078ec0ff */
[----:B------:R-:W-:Y:S01]  /*bda0*/  ULDC.64 UR38, c[0x0][0x198] ;  /* 0x0000660000267ab9 */ /* 0x000fe20000000a00 */
[----:B------:R-:W0:Y:S01]  /*bdb0*/  S2UR UR5, SR_CTAID.X ;  /* 0x00000000000579c3 */ /* 0x000e220000002500 */
[C---:B------:R-:W-:Y:S01]  /*bdc0*/  ISETP.NE.AND P1, PT, R6.reuse, RZ, PT ;  /* 0x000000ff0600720c */ /* 0x040fe20003f25270 */
[----:B------:R-:W-:Y:S01]  /*bdd0*/  ULDC UR37, c[0x0][0xc] ;  /* 0x0000030000257ab9 */ /* 0x000fe20000000800 */
[----:B------:R-:W-:Y:S01]  /*bde0*/  LOP3.LUT R4, R3, 0x38, R0, 0x78, !PT ;  /* 0x0000003803047812 */ /* 0x000fe200078e7800 */
[C---:B------:R-:W-:Y:S01]  /*bdf0*/  IMAD.SHL.U32 R3, R6.reuse, 0x8, RZ ;  /* 0x0000000806037824 */ /* 0x040fe200078e00ff */
[----:B------:R-:W-:Y:S01]  /*be00*/  ISETP.NE.OR P0, PT, R6, RZ, !P0 ;  /* 0x000000ff0600720c */ /* 0x000fe20004705670 */
[----:B------:R-:W-:Y:S01]  /*be10*/  IMAD.SHL.U32 R0, R0, 0x10, RZ ;  /* 0x0000001000007824 */ /* 0x000fe200078e00ff */
[----:B------:R-:W-:-:S02]  /*be20*/  LOP3.LUT R18, R18, 0xfffffffe, RZ, 0xc0, !PT ;  /* 0xfffffffe12127812 */ /* 0x000fc400078ec0ff */
[----:B------:R-:W-:Y:S02]  /*be30*/  LOP3.LUT R3, R4, 0x200, R3, 0xf8, !PT ;  /* 0x0000020004037812 */ /* 0x000fe400078ef803 */
[----:B------:R-:W-:Y:S02]  /*be40*/  SHF.R.U32.HI R4, RZ, 0x3, R6 ;  /* 0x00000003ff047819 */ /* 0x000fe40000011606 */
[----:B------:R-:W-:Y:S02]  /*be50*/  LOP3.LUT R2, R2, 0x38, RZ, 0xc0, !PT ;  /* 0x0000003802027812 */ /* 0x000fe400078ec0ff */
[----:B------:R-:W-:Y:S01]  /*be60*/  LOP3.LUT R6, R4, 0x70, R0, 0xf8, !PT ;  /* 0x0000007004067812 */ /* 0x000fe200078ef800 */
[----:B-1----:R-:W-:Y:S01]  /*be70*/  ULEA UR36, UR4, UR36, 0x18 ;  /* 0x0000002404247291 */ /* 0x002fe2000f8ec03f */
[----:B------:R-:W-:-:S04]  /*be80*/  @P1 LOP3.LUT R18, R18, 0x1, RZ, 0xfc, !PT ;  /* 0x0000000112121812 */ /* 0x000fc800078efcff */
[----:B------:R-:W-:Y:S02]  /*be90*/  LOP3.LUT R18, R18, 0xfffffffd, RZ, 0xc0, !PT ;  /* 0xfffffffd12127812 */ /* 0x000fe400078ec0ff */
[----:B------:R-:W-:Y:S01]  /*bea0*/  LEA R4, R3, UR36, 0x1 ;  /* 0x0000002403047c11 */ /* 0x000fe2000f8e08ff */
[----:B0-----:R-:W-:Y:S01]  /*beb0*/  IMAD.U32 R0, RZ, RZ, UR5 ;  /* 0x00000005ff007e24 */ /* 0x001fe2000f8e00ff */
[----:B------:R-:W-:-:S03]  /*bec0*/  @P0 LOP3.LUT R18, R18, 0x2, RZ, 0xfc, !PT ;  /* 0x0000000212120812 */ /* 0x000fc600078efcff */
[----:B------:R-:W-:Y:S04]  /*bed0*/  STL [R1+0x10], R4 ;  /* 0x0000100401007387 */ /* 0x000fe80000100800 */
[----:B------:R0:W-:Y:S02]  /*bee0*/  STL [R1+0x28], R0 ;  /* 0x0000280001007387 */ /* 0x0001e40000100800 */
[----:B0-----:R-:W-:Y:S01]  /*bef0*/  IMAD.MOV.U32 R0, RZ, RZ, 0x1 ;  /* 0x00000001ff007424 */ /* 0x001fe200078e00ff */
[----:B--2---:R-:W-:-:S05]  /*bf00*/  LOP3.LUT R3, R5, 0x2, RZ, 0xfc, !PT ;  /* 0x0000000205037812 */ /* 0x004fca00078efcff */
[----:B------:R0:W-:Y:S04]  /*bf10*/  STL [R1+0x18], R3 ;  /* 0x0000180301007387 */ /* 0x0001e80000100800 */
[----:B------:R-:W-:Y:S04]  /*bf20*/  STL [R1+0x34], RZ ;  /* 0x000034ff01007387 */ /* 0x000fe80000100800 */
[----:B------:R1:W-:Y:S01]  /*bf30*/  STL [R1], R0 ;  /* 0x0000000001007387 */ /* 0x0003e20000100800 */
[C---:B0-----:R-:W-:Y:S02]  /*bf40*/  LOP3.LUT R3, R2.reuse, 0x40, RZ, 0xfc, !PT ;  /* 0x0000004002037812 */ /* 0x041fe400078efcff */
[----:B-1----:R-:W-:-:S07]  /*bf50*/  LOP3.LUT R0, R2, 0x80, RZ, 0xfc, !PT ;  /* 0x0000008002007812 */ /* 0x002fce00078efcff */
.L_x_309:
[----:B--2---:R-:W2:Y:S01]  /*bf60*/  LDL R2, [R1+0x28] ;  /* 0x0000280001027983 */ /* 0x004ea20000100800 */
[----:B0-----:R-:W0:Y:S01]  /*bf70*/  LDC R0, c[0x0][0xc38] ;  /* 0x00030e00ff007b82 */ /* 0x001e220000000800 */
[----:B------:R-:W-:Y:S05]  /*bf80*/  YIELD ;  /* 0x0000000000007946 */ /* 0x000fea0003800000 */
[----:B------:R-:W-:Y:S02]  /*bf90*/  ULDC.64 UR4, c[0x0][0x418] ;  /* 0x0001060000047ab9 */ /* 0x000fe40000000a00 */
[----:B------:R-:W1:Y:S01]  /*bfa0*/  LDC R16, c[0x0][0xc44] ;  /* 0x00031100ff107b82 */ /* 0x000e620000000800 */
[----:B------:R-:W-:-:S03]  /*bfb0*/  UISETP.NE.U32.AND UP0, UPT, UR4, URZ, UPT ;  /* 0x0000003f0400728c */ /* 0x000fc6000bf05070 */
[----:B------:R-:W-:Y:S01]  /*bfc0*/  ULDC UR4, c[0x0][0x424] ;  /* 0x0001090000047ab9 */ /* 0x000fe20000000800 */
[----:B------:R-:W-:-:S04]  /*bfd0*/  UISETP.NE.AND.EX UP0, UPT, UR5, URZ, UPT, UP0 ;  /* 0x0000003f0500728c */ /* 0x000fc8000bf05300 */
[----:B------:R-:W-:Y:S01]  /*bfe0*/  USEL UR4, UR4, 0x1, UP0 ;  /* 0x0000000104047887 */ /* 0x000fe20008000000 */
[----:B0-----:R-:W-:Y:S02]  /*bff0*/  ISETP.NE.AND P0, PT, R0, 0x1, PT ;  /* 0x000000010000780c */ /* 0x001fe40003f05270 */
[----:B-1----:R-:W-:-:S11]  /*c000*/  ISETP.NE.AND P1, PT, R16, 0x1, PT ;  /* 0x000000011000780c */ /* 0x002fd60003f25270 */
[----:B------:R-:W2:Y:S08]  /*c010*/  @P0 LDC R0, c[0x0][0xc3c] ;  /* 0x00030f00ff000b82 */ /* 0x000eb00000000800 */
[----:B------:R-:W0:Y:S01]  /*c020*/  @P0 LDC R3, c[0x0][0xc40] ;  /* 0x00031000ff030b82 */ /* 0x000e220000000800 */
[----:B--2---:R-:W-:-:S04]  /*c030*/  @P0 IMAD.HI.U32 R0, R2, R0, RZ ;  /* 0x0000000002000227 */ /* 0x004fc800078e00ff */
[----:B------:R-:W-:Y:S01]  /*c040*/  IMAD.MOV.U32 R4, RZ, RZ, R2 ;  /* 0x000000ffff047224 */ /* 0x000fe200078e0002 */
[----:B0-----:R-:W-:Y:S02]  /*c050*/  @P0 SHF.R.U32.HI R4, RZ, R3, R0 ;  /* 0x00000003ff040219 */ /* 0x001fe40000011600 */
[----:B------:R-:W0:Y:S03]  /*c060*/  @P1 LDC.64 R2, c[0x0][0xc48] ;  /* 0x00031200ff021b82 */ /* 0x000e260000000a00 */
[----:B------:R-:W-:Y:S01]  /*c070*/  IMAD.MOV.U32 R5, RZ, RZ, R4 ;  /* 0x000000ffff057224 */ /* 0x000fe200078e0004 */
[----:B------:R1:W-:Y:S04]  /*c080*/  STL [R1+0x1c], R4 ;  /* 0x00001c0401007387 */ /* 0x0003e80000100800 */
[----:B------:R-:W2:Y:S01]  /*c090*/  LDC R0, c[0x0][0x2f0] ;  /* 0x0000bc00ff007b82 */ /* 0x000ea20000000800 */
[----:B0-----:R-:W-:-:S05]  /*c0a0*/  @P1 IMAD.HI.U32 R2, R4, R2, RZ ;  /* 0x0000000204021227 */ /* 0x001fca00078e00ff */
[----:B------:R-:W-:Y:S01]  /*c0b0*/  @P1 SHF.R.U32.HI R5, RZ, R3, R2 ;  /* 0x00000003ff051219 */ /* 0x000fe20000011602 */
[----:B------:R-:W-:Y:S02]  /*c0c0*/  IMAD.MOV.U32 R2, RZ, RZ, RZ ;  /* 0x000000ffff027224 */ /* 0x000fe400078e00ff */
[----:B--2---:R-:W-:Y:S01]  /*c0d0*/  IMAD R6, R0, UR4, RZ ;  /* 0x0000000400067c24 */ /* 0x004fe2000f8e02ff */
        /* <DEDUP_REMOVED lines=12> */
[----:B------:R-:W-:Y:S05]  /*c1a0*/  @!P0 BRA `(.L_x_222) ;  /* 0x0000000000408947 */ /* 0x000fea0003800000 */
        /* <DEDUP_REMOVED lines=15> */
[----:B0-----:R-:W-:Y:S05]  /*c2a0*/  CALL.ABS.NOINC R2 ;  /* 0x0000000002007343 */ /* 0x001fea0003c00000 */
.L_x_222:
        /* <DEDUP_REMOVED lines=8> */
[----:B------:R0:W2:Y:S01]  /*c330*/  LDC.64 R2, c[0x4][R17] ;  /* 0x0100000011027b82 */ /* 0x0000a20000000a00 */
        /* <DEDUP_REMOVED lines=10> */
[----:B--2---:R-:W-:Y:S05]  /*c3e0*/  CALL.ABS.NOINC R2 ;  /* 0x0000000002007343 */ /* 0x004fea0003c00000 */
.L_x_224:
[----:B------:R0:W1:Y:S01]  /*c3f0*/  LDC.64 R2, c[0x4][R17] ;  /* 0x0100000011027b82 */ /* 0x0000620000000a00 */
[----:B------:R-:W-:Y:S01]  /*c400*/  ULDC.64 UR6, c[0x4][0xa8] ;  /* 0x01002a0000067ab9 */ /* 0x000fe20000000a00 */
[----:B------:R-:W-:Y:S01]  /*c410*/  ULDC.64 UR8, c[0x4][0xb0] ;  /* 0x01002c0000087ab9 */ /* 0x000fe20000000a00 */
[----:B------:R-:W-:Y:S01]  /*c420*/  ULDC.64 UR4, c[0x4][0x18] ;  /* 0x0100060000047ab9 */ /* 0x000fe20000000a00 */
[----:B------:R-:W-:Y:S02]  /*c430*/  IMAD.U32 R4, RZ, RZ, UR6 ;  /* 0x00000006ff047e24 */ /* 0x000fe4000f8e00ff */
        /* <DEDUP_REMOVED lines=9> */
[----:B-1----:R-:W-:Y:S05]  /*c4d0*/  CALL.ABS.NOINC R2 ;  /* 0x0000000002007343 */ /* 0x002fea0003c00000 */
.L_x_223:
[----:B------:R-:W2:Y:S01]  /*c4e0*/  LDL R2, [R1+0x24] ;  /* 0x0000240001027983 */ /* 0x000ea20000100800 */
[----:B------:R-:W-:-:S03]  /*c4f0*/  ULDC.64 UR4, c[0x0][0x9f8] ;  /* 0x00027e0000047ab9 */ /* 0x000fc60000000a00 */
[----:B-1----:R-:W3:Y:S01]  /*c500*/  LDL R0, [R1+0x14] ;  /* 0x0000140001007983 */ /* 0x002ee20000100800 */
[----:B------:R-:W-:Y:S01]  /*c510*/  ISETP.NE.U32.AND P0, PT, RZ, UR4, PT ;  /* 0x00000004ff007c0c */ /* 0x000fe2000bf05070 */
[----:B------:R-:W-:-:S03]  /*c520*/  ULDC.64 UR6, c[0x0][0x208] ;  /* 0x0000820000067ab9 */ /* 0x000fc60000000a00 */
[----:B------:R-:W-:Y:S01]  /*c530*/  ISETP.NE.AND.EX P0, PT, RZ, UR5, PT, P0 ;  /* 0x00000005ff007c0c */ /* 0x000fe2000bf05300 */
[----:B--2---:R-:W-:-:S12]  /*c540*/  IMAD.MOV.U32 R17, RZ, RZ, R2 ;  /* 0x000000ffff117224 */ /* 0x004fd800078e0002 */
[----:B------:R-:W3:Y:S02]  /*c550*/  @P0 LDC.64 R2, c[0x0][0x9f8] ;  /* 0x00027e00ff020b82 */ /* 0x000ee40000000a00 */
[----:B---3--:R-:W-:-:S05]  /*c560*/  @P0 IMAD.WIDE R2, R0, 0x4, R2 ;  /* 0x0000000400020825 */ /* 0x008fca00078e0202 */
[----:B------:R0:W2:Y:S01]  /*c570*/  @P0 LDG.E R0, desc[UR6][R2.64] ;  /* 0x0000000602000981 */ /* 0x0000a2000c1e1900 */
[----:B------:R-:W-:Y:S01]  /*c580*/  VIADD R9, R17, 0xffffffff ;  /* 0xffffffff11097836 */ /* 0x000fe20000000000 */
[----:B------:R-:W-:Y:S01]  /*c590*/  UMOV UR4, 0xffffffff ;  /* 0xffffffff00047882 */ /* 0x000fe20000000000 */
[----:B------:R-:W-:-:S03]  /*c5a0*/  LOP3.LUT R18, R18, 0xfffffffb, RZ, 0xc0, !PT ;  /* 0xfffffffb12127812 */ /* 0x000fc600078ec0ff */
[----:B------:R1:W-:Y:S01]  /*c5b0*/  STL [R1+0x20], R9 ;  /* 0x0000200901007387 */ /* 0x0003e20000100800 */
[----:B0-----:R-:W0:Y:S02]  /*c5c0*/  LDC.64 R2, c[0x0][0x418] ;  /* 0x00010600ff027b82 */ /* 0x001e240000000a00 */
[----:B0-----:R-:W-:-:S04]  /*c5d0*/  ISETP.NE.U32.AND P0, PT, R2, RZ, PT ;  /* 0x000000ff0200720c */ /* 0x001fc80003f05070 */
[----:B------:R-:W-:-:S13]  /*c5e0*/  ISETP.NE.AND.EX P1, PT, R3, RZ, PT, P0 ;  /* 0x000000ff0300720c */ /* 0x000fda0003f25300 */
[----:B------:R-:W-:Y:S02]  /*c5f0*/  @P1 LOP3.LUT R18, R18, 0x4, RZ, 0xfc, !PT ;  /* 0x0000000412121812 */ /* 0x000fe400078efcff */
[----:B--2---:R-:W-:Y:S01]  /*c600*/  SHF.R.S32.HI R8, RZ, 0x1f, R0 ;  /* 0x0000001fff087819 */ /* 0x004fe20000011400 */
[----:B------:R1:W-:Y:S01]  /*c610*/  STL [R1+0x8], R0 ;  /* 0x0000080001007387 */ /* 0x0003e20000100800 */
[----:B------:R-:W-:-:S03]  /*c620*/  SEL R17, R0, RZ, !P1 ;  /* 0x000000ff00117207 */ /* 0x000fc60004800000 */
[----:B------:R1:W-:Y:S01]  /*c630*/  STL [R1+0xc], R8 ;  /* 0x00000c0801007387 */ /* 0x0003e20000100800 */
[----:B------:R-:W-:Y:S05]  /*c640*/  BRA.DIV UR4, `(.L_x_225) ;  /* 0x0000004604447947 */ /* 0x000fea000b800000 */
[----:B------:R-:W0:Y:S02]  /*c650*/  S2R R4, SR_TID.X ;  /* 0x0000000000047919 */ /* 0x000e240000002100 */
[----:B0-----:R-:W-:-:S04]  /*c660*/  SHF.R.U32.HI R4, RZ, 0x5, R4 ;  /* 0x00000005ff047819 */ /* 0x001fc80000011604 */
[----:B------:R-:W-:-:S05]  /*c670*/  LOP3.LUT R4, R4, 0x3, RZ, 0xc0, !PT ;  /* 0x0000000304047812 */ /* 0x000fca00078ec0ff */
[----:B------:R0:W2:Y:S02]  /*c680*/  SHFL.IDX PT, R14, R4, RZ, 0x1f ;  /* 0x00001fff040e7589 */ /* 0x0000a400000e0000 */
.L_x_325:
[----:B--2---:R-:W-:Y:S02]  /*c690*/  ISETP.NE.AND P0, PT, R14, RZ, PT ;  /* 0x000000ff0e00720c */ /* 0x004fe40003f05270 */
[----:B------:R-:W-:Y:S02]  /*c6a0*/  PLOP3.LUT P2, PT, PT, PT, PT, 0x8, 0x0 ;  /* 0x000000000000781c */ /* 0x000fe40003f4e170 */
[----:B------:R-:W-:-:S11]  /*c6b0*/  LOP3.LUT R18, R18, 0xfffffff7, RZ, 0xc0, !PT ;  /* 0xfffffff712127812 */ /* 0x000fd600078ec0ff */
[----:B------:R-:W-:Y:S01]  /*c6c0*/  @P2 LOP3.LUT R18, R18, 0x8, RZ, 0xfc, !PT ;  /* 0x0000000812122812 */ /* 0x000fe200078efcff */
[----:B------:R-:W-:Y:S06]  /*c6d0*/  @P0 BRA `(.L_x_226) ;  /* 0x0000000400500947 */ /* 0x000fec0003800000 */
[----:B------:R-:W-:-:S03]  /*c6e0*/  UMOV UR4, 0xffffffff ;  /* 0xffffffff00047882 */ /* 0x000fc60000000000 */
[----:B------:R-:W-:Y:S05]  /*c6f0*/  BRA.DIV UR4, `(.L_x_227) ;  /* 0x00000046044c7947 */ /* 0x000fea000b800000 */
[----:B------:R-:W-:-:S13]  /*c700*/  ELECT P6, URZ, PT ;  /* 0x00000000003f782f */ /* 0x000fda00038c0000 */
.L_x_328:
[----:B------:R-:W-:Y:S05]  /*c710*/  @!P6 BRA `(.L_x_226) ;  /* 0x000000040040e947 */ /* 0x000fea0003800000 */
[----:B------:R2:W-:Y:S01]  /*c720*/  STL [R1+0x4], R9 ;  /* 0x0000040901007387 */ /* 0x0005e20000100800 */
[----:B------:R-:W-:Y:S05]  /*c730*/  @!P1 BRA `(.L_x_228) ;  /* 0x00000000004c9947 */ /* 0x000fea0003800000 */
[----:B------:R-:W3:Y:S01]  /*c740*/  LDC R7, c[0x0][0x43c] ;  /* 0x00010f00ff077b82 */ /* 0x000ee20000000800 */
[----:B------:R-:W-:Y:S01]  /*c750*/  ULDC.64 UR4, c[0x0][0x428] ;  /* 0x00010a0000047ab9 */ /* 0x000fe20000000a00 */
[----:B------:R-:W-:Y:S01]  /*c760*/  ULDC.64 UR6, c[0x0][0x208] ;  /* 0x0000820000067ab9 */ /* 0x000fe20000000a00 */
[----:B---3--:R-:W-:-:S13]  /*c770*/  ISETP.NE.AND P0, PT, R7, 0x1, PT ;  /* 0x000000010700780c */ /* 0x008fda0003f05270 */
[----:B0-----:R-:W0:Y:S02]  /*c780*/  @P0 LDC.64 R4, c[0x0][0x440] ;  /* 0x00011000ff040b82 */ /* 0x001e240000000a00 */
[----:B0-----:R-:W-:-:S04]  /*c790*/  @P0 IMAD.HI.U32 R6, R9, R4, RZ ;  /* 0x0000000409060227 */ /* 0x001fc800078e00ff */
[----:B------:R-:W-:Y:S01]  /*c7a0*/  IMAD.MOV.U32 R4, RZ, RZ, R9 ;  /* 0x000000ffff047224 */ /* 0x000fe200078e0009 */
[----:B------:R-:W-:-:S05]  /*c7b0*/  @P0 SHF.R.U32.HI R4, RZ, R5, R6 ;  /* 0x00000005ff040219 */ /* 0x000fca0000011606 */
[----:B------:R-:W-:-:S04]  /*c7c0*/  IMAD.MOV R5, RZ, RZ, -R4 ;  /* 0x000000ffff057224 */ /* 0x000fc800078e0a04 */
[----:B------:R-:W-:Y:S01]  /*c7d0*/  IMAD R6, R7, R5, R9 ;  /* 0x0000000507067224 */ /* 0x000fe200078e0209 */
[----:B------:R-:W-:-:S04]  /*c7e0*/  SHF.R.S32.HI R5, RZ, 0x1f, R4 ;  /* 0x0000001fff057819 */ /* 0x000fc80000011404 */
[----:B------:R0:W-:Y:S01]  /*c7f0*/  STL [R1+0x4], R6 ;  /* 0x0000040601007387 */ /* 0x0001e20000100800 */
[----:B------:R-:W-:-:S03]  /*c800*/  IMAD.WIDE.U32 R4, R0, UR4, R4 ;  /* 0x0000000400047c25 */ /* 0x000fc6000f8e0004 */
[----:B------:R-:W-:Y:S01]  /*c810*/  LEA R2, P0, R4, R2, 0x2 ;  /* 0x0000000204027211 */ /* 0x000fe200078010ff */
[----:B0-----:R-:W-:-:S04]  /*c820*/  IMAD R6, R8, UR4, RZ ;  /* 0x0000000408067c24 */ /* 0x001fc8000f8e02ff */
[----:B-1----:R-:W-:-:S04]  /*c830*/  IMAD R0, R0, UR5, R6 ;  /* 0x0000000500007c24 */ /* 0x002fc8000f8e0206 */
[----:B------:R-:W-:-:S05]  /*c840*/  IMAD.IADD R0, R5, 0x1, R0 ;  /* 0x0000000105007824 */ /* 0x000fca00078e0200 */
[----:B------:R-:W-:-:S05]  /*c850*/  LEA.HI.X R3, R4, R3, R0, 0x2, P0 ;  /* 0x0000000304037211 */ /* 0x000fca00000f1400 */
[----:B------:R3:W5:Y:S02]  /*c860*/  LDG.E R0, desc[UR6][R2.64] ;  /* 0x0000000602007981 */ /* 0x000764000c1e1900 */
.L_x_228:
[----:B---3--:R-:W3:Y:S01]  /*c870*/  LDL R3, [R1] ;  /* 0x0000000001037983 */ /* 0x008ee20000100800 */
[----:B------:R-:W-:Y:S02]  /*c880*/  LEA R2, R19, UR36, 0x3 ;  /* 0x0000002413027c11 */ /* 0x000fe4000f8e18ff */
[----:B---3--:R-:W-:-:S04]  /*c890*/  SHF.L.U32 R3, R3, 0x1f, RZ ;  /* 0x0000001f03037819 */ /* 0x008fc800000006ff */
[----:B------:R-:W3:Y:S02]  /*c8a0*/  SYNCS.PHASECHK.TRANS64.TRYWAIT P0, [R2+URZ+0x36840], R3 ;  /* 0x03684003020075a7 */ /* 0x000ee4000800017f */
[----:B---3--:R-:W-:Y:S05]  /*c8b0*/  @!P0 BRA `(.L_x_229) ;  /* 0x0000004000fc8947 */ /* 0x008fea0003800000 */
.L_x_329:
[----:B0-----:R-:W4:Y:S01]  /*c8c0*/  LDL R4, [R1+0x18] ;  /* 0x0000180001047983 */ /* 0x001f220000100800 */
[----:B------:R-:W0:Y:S02]  /*c8d0*/  S2R R5, SR_TID.X ;  /* 0x0000000000057919 */ /* 0x000e240000002100 */
[----:B0-----:R-:W-:-:S04]  /*c8e0*/  LOP3.LUT R5, R5, 0x7f, RZ, 0xc0, !PT ;  /* 0x0000007f05057812 */ /* 0x001fc800078ec0ff */
[----:B------:R-:W-:-:S13]  /*c8f0*/  ISETP.NE.AND P0, PT, R5, RZ, PT ;  /* 0x000000ff0500720c */ /* 0x000fda0003f05270 */
[----:B---3--:R-:W-:-:S04]  /*c900*/  @!P0 IMAD.MOV.U32 R3, RZ, RZ, 0xa800 ;  /* 0x0000a800ff038424 */ /* 0x008fc800078e00ff */
[----:B------:R4:W-:Y:S02]  /*c910*/  @!P0 SYNCS.ARRIVE.TRANS64 RZ, [R2+URZ+0x36830], R3 ;  /* 0x0368300302ff89a7 */ /* 0x0009e4000800003f */
[----:B----4-:R-:W-:-:S04]  /*c920*/  PRMT R3, R4, 0x9910, RZ ;  /* 0x0000991004037816 */ /* 0x010fc800000000ff */
[----:B------:R-:W-:-:S13]  /*c930*/  ISETP.NE.AND P0, PT, R3, 0x2, PT ;  /* 0x000000020300780c */ /* 0x000fda0003f05270 */
[----:B------:R-:W-:Y:S05]  /*c940*/  @P0 BRA `(.L_x_230) ;  /* 0x0000000000040947 */ /* 0x000fea0003800000 */
[----:B------:R-:W-:Y:S01]  /*c950*/  BPT.TRAP 0x1 ;  /* 0x000000040000795c */ /* 0x000fe20000300000 */
.L_x_230:
[----:B------:R-:W-:-:S13]  /*c960*/  LOP3.LUT P0, RZ, R18, 0x2, RZ, 0xc0, !PT ;  /* 0x0000000212ff7812 */ /* 0x000fda000780c0ff */
[----:B------:R-:W-:Y:S05]  /*c970*/  @P0 BRA `(.L_x_231) ;  /* 0x0000000000040947 */ /* 0x000fea0003800000 */
[----:B------:R-:W-:Y:S01]  /*c980*/  BPT.TRAP 0x1 ;  /* 0x000000040000795c */ /* 0x000fe20000300000 */
.L_x_231:
[----:B------:R-:W3:Y:S01]  /*c990*/  LDL R4, [R1+0x4] ;  /* 0x0000040001047983 */ /* 0x000ee20000100800 */
[----:B------:R-:W-:Y:S01]  /*c9a0*/  R2UR UR14, R2 ;  /* 0x00000000020e72ca */ /* 0x000fe200000e0000 */
[----:B------:R-:W-:Y:S01]  /*c9b0*/  UIADD3 UR4, UP0, UR38, 0x370, URZ ;  /* 0x0000037026047890 */ /* 0x000fe2000ff1e03f */
[----:B------:R-:W-:Y:S01]  /*c9c0*/  R2UR UR12, R16 ;  /* 0x00000000100c72ca */ /* 0x000fe200000e0000 */
[----:B------:R-:W0:Y:S01]  /*c9d0*/  S2R R5, SR_CgaCtaId ;  /* 0x0000000000057919 */ /* 0x000e220000008800 */
[----:B-----5:R-:W-:Y:S01]  /*c9e0*/  R2UR UR13, R0 ;  /* 0x00000000000d72ca */ /* 0x020fe200000e0000 */
[----:B------:R-:W-:Y:S01]  /*c9f0*/  UMOV UR10, URZ ;  /* 0x0000003f000a7c82 */ /* 0x000fe20008000000 */
[----:B------:R-:W-:Y:S01]  /*ca00*/  UMOV UR18, 0x30000 ;  /* 0x0003000000127882 */ /* 0x000fe20000000000 */
[----:B------:R-:W4:Y:S01]  /*ca10*/  S2R R3, SR_CgaCtaId ;  /* 0x0000000000037919 */ /* 0x000f220000008800 */
[----:B------:R-:W-:Y:S01]  /*ca20*/  UMOV UR6, 0x0 ;  /* 0x0000000000067882 */ /* 0x000fe20000000000 */
[----:B------:R-:W-:Y:S01]  /*ca30*/  UMOV UR7, 0x14f00000 ;  /* 0x14f0000000077882 */ /* 0x000fe20000000000 */
[----:B------:R-:W-:Y:S01]  /*ca40*/  UMOV UR16, 0x40 ;  /* 0x0000004000107882 */ /* 0x000fe20000000000 */
[----:B------:R-:W-:Y:S01]  /*ca50*/  PLOP3.LUT P0, PT, PT, PT, PT, 0x80, 0x0 ;  /* 0x000000000000781c */ /* 0x000fe20003f0f070 */
[----:B------:R-:W-:Y:S01]  /*ca60*/  IMAD.MOV.U32 R17, RZ, RZ, R0 ;  /* 0x000000ffff117224 */ /* 0x000fe200078e0000 */
[----:B------:R-:W-:-:S11]  /*ca70*/  LOP3.LUT R18, R18, 0xfffffff7, RZ, 0xc0, !PT ;  /* 0xfffffff712127812 */ /* 0x000fd600078ec0ff */
[----:B------:R-:W-:Y:S02]  /*ca80*/  @P0 LOP3.LUT R18, R18, 0x8, RZ, 0xfc, !PT ;  /* 0x0000000812120812 */ /* 0x000fe400078efcff */
[----:B0-----:R-:W-:Y:S02]  /*ca90*/  LOP3.LUT R5, R5, 0x1, RZ, 0xc0, !PT ;  /* 0x0000000105057812 */ /* 0x001fe400078ec0ff */
[----:B----4-:R-:W-:-:S03]  /*caa0*/  LOP3.LUT R3, R3, 0x1, RZ, 0xc0, !PT ;  /* 0x0000000103037812 */ /* 0x010fc600078ec0ff */
[----:B------:R-:W-:-:S04]  /*cab0*/  IMAD R5, R5, 0xe00, RZ ;  /* 0x00000e0005057824 */ /* 0x000fc800078e02ff */
[----:B------:R-:W-:Y:S02]  /*cac0*/  IMAD R2, R19, 0x5400, R5 ;  /* 0x0000540013027824 */ /* 0x000fe400078e0205 */
[----:B------:R-:W-:-:S03]  /*cad0*/  IMAD R3, R3, 0x38, RZ ;  /* 0x0000003803037824 */ /* 0x000fc600078e02ff */
[----:B------:R-:W-:Y:S02]  /*cae0*/  R2UR UR5, R2 ;  /* 0x00000000020572ca */ /* 0x000fe400000e0000 */
[----:B------:R-:W-:-:S11]  /*caf0*/  R2UR UR9, R3 ;  /* 0x00000000030972ca */ /* 0x000fd600000e0000 */
[----:B------:R-:W-:Y:S02]  /*cb00*/  ULEA UR8, UR5, UR36, 0x1 ;  /* 0x0000002405087291 */ /* 0x000fe4000f8e083f */
[----:B------:R-:W-:Y:S02]  /*cb10*/  UIADD3.X UR5, URZ, UR39, URZ, UP0, !UPT ;  /* 0x000000273f057290 */ /* 0x000fe400087fe43f */
[----:B------:R-:W-:Y:S02]  /*cb20*/  UIADD3 UR15, UR8, 0x24c00, URZ ;  /* 0x00024c00080f7890 */ /* 0x000fe4000fffe03f */
[----:B------:R-:W-:Y:S01]  /*cb30*/  UIADD3 UR17, UR8, 0x28400, URZ ;  /* 0x0002840008117890 */ /* 0x000fe2000fffe03f */
[----:B---3--:R-:W-:-:S13]  /*cb40*/  R2UR UR11, R4 ;  /* 0x00000000040b72ca */ /* 0x008fda00000e0000 */
[----:B------:R-:W-:Y:S02]  /*cb50*/  UIMAD UR11, UR11, 0x70, UR9 ;  /* 0x000000700b0b78a4 */ /* 0x000fe4000f8e0209 */
[----:B------:R-:W-:Y:S02]  /*cb60*/  UIADD3 UR9, UR14, 0x36830, URZ ;  /* 0x000368300e097890 */ /* 0x000fe4000fffe03f */
[----:B------:R-:W-:-:S07]  /*cb70*/  UIADD3 UR14, UR8, 0x21400, URZ ;  /* 0x00021400080e7890 */ /* 0x000fce000fffe03f */
[----:B------:R-:W-:Y:S01]  /*cb80*/  UMOV UR8, UR14 ;  /* 0x0000000e00087c82 */ /* 0x000fe20008000000 */
[----:B------:R-:W-:Y:S01]  /*cb90*/  UMOV UR14, 0x80 ;  /* 0x00000080000e7882 */ /* 0x000fe20000000000 */
[----:B------:R0:W-:Y:S02]  /*cba0*/  UTMALDG.4D.MULTICAST [UR8], [UR4], UR18, desc[UR6] ;  /* 0x00000608040073b4 */ /* 0x0001e40008019812 */
[----:B0-----:R-:W-:Y:S01]  /*cbb0*/  UMOV UR8, UR15 ;  /* 0x0000000f00087c82 */ /* 0x001fe20008000000 */
[----:B------:R-:W-:Y:S02]  /*cbc0*/  UMOV UR10, UR16 ;  /* 0x00000010000a7c82 */ /* 0x000fe40008000000 */
[----:B------:R0:W-:Y:S02]  /*cbd0*/  UTMALDG.4D.MULTICAST [UR8], [UR4], UR18, desc[UR6] ;  /* 0x00000608040073b4 */ /* 0x0001e40008019812 */
[----:B0-----:R-:W-:Y:S01]  /*cbe0*/  UMOV UR8, UR17 ;  /* 0x0000001100087c82 */ /* 0x001fe20008000000 */
[----:B------:R-:W-:-:S02]  /*cbf0*/  UMOV UR10, UR14 ;  /* 0x0000000e000a7c82 */ /* 0x000fc40008000000 */
[----:B------:R3:W-:Y:S02]  /*cc00*/  UTMALDG.4D.MULTICAST [UR8], [UR4], UR18, desc[UR6] ;  /* 0x00000608040073b4 */ /* 0x0007e40008019812 */
[----:B---3--:R-:W-:Y:S01]  /*cc10*/  NOP ;  /* 0x0000000000007918 */ /* 0x008fe20000000000 */
.L_x_226:
        /* <DEDUP_REMOVED lines=10> */
[----:B0-----:R-:W-:Y:S02]  /*ccc0*/  IMAD.U32 R4, RZ, RZ, UR6 ;  /* 0x00000006ff047e24 */ /* 0x001fe4000f8e00ff */
[----:B------:R-:W0:Y:S01]  /*ccd0*/  LDC.64 R2, c[0x4][R2] ;  /* 0x0100000002027b82 */ /* 0x000e220000000a00 */
[----:B------:R-:W-:Y:S02]  /*cce0*/  IMAD.U32 R5, RZ, RZ, UR7 ;  /* 0x00000007ff057e24 */ /* 0x000fe4000f8e00ff */
[----:B------:R-:W-:Y:S02]  /*ccf0*/  IMAD.U32 R6, RZ, RZ, UR8 ;  /* 0x00000008ff067e24 */ /* 0x000fe4000f8e00ff */
[----:B------:R-:W-:-:S02]  /*cd00*/  IMAD.U32 R7, RZ, RZ, UR9 ;  /* 0x00000009ff077e24 */ /* 0x000fc4000f8e00ff */
[----:B------:R-:W-:Y:S02]  /*cd10*/  IMAD.U32 R10, RZ, RZ, UR4 ;  /* 0x00000004ff0a7e24 */ /* 0x000fe4000f8e00ff */
[----:B------:R-:W-:Y:S02]  /*cd20*/  IMAD.U32 R11, RZ, RZ, UR5 ;  /* 0x00000005ff0b7e24 */ /* 0x000fe4000f8e00ff */
[----:B-1----:R-:W-:Y:S02]  /*cd30*/  IMAD.MOV.U32 R8, RZ, RZ, 0x70 ;  /* 0x00000070ff087424 */ /* 0x002fe400078e00ff */
[----:B------:R-:W-:Y:S02]  /*cd40*/  IMAD.MOV.U32 R12, RZ, RZ, 0x1 ;  /* 0x00000001ff0c7424 */ /* 0x000fe400078e00ff */
[----:B------:R-:W-:-:S07]  /*cd50*/  IMAD.MOV.U32 R13, RZ, RZ, RZ ;  /* 0x000000ffff0d7224 */ /* 0x000fce00078e00ff */
[----:B------:R-:W-:-:S07]  /*cd60*/  LEPC R20, `(.L_x_232) ;  /* 0x000000001014794e */ /* 0x000fce0000000000 */
[----:B0-2---:R-:W-:Y:S05]  /*cd70*/  CALL.ABS.NOINC R2 ;  /* 0x0000000002007343 */ /* 0x005fea0003c00000 */
.L_x_232:
[----:B0-----:R-:W3:Y:S01]  /*cd80*/  LDL.LU R4, [R1+0x14] ;  /* 0x0000140001047983 */ /* 0x001ee20000300800 */
[----:B-1----:R-:W-:Y:S01]  /*cd90*/  SHF.R.S32.HI R0, RZ, 0x1f, R16 ;  /* 0x0000001fff007819 */ /* 0x002fe20000011410 */
[----:B------:R-:W-:Y:S01]  /*cda0*/  ULDC.64 UR4, c[0x0][0x2d8] ;  /* 0x0000b60000047ab9 */ /* 0x000fe20000000a00 */
[----:B------:R-:W0:Y:S01]  /*cdb0*/  LDC R8, c[0x0][0x448] ;  /* 0x00011200ff087b82 */ /* 0x000e220000000800 */
[----:B------:R-:W4:Y:S04]  /*cdc0*/  LDL.LU R7, [R1+0x1c] ;  /* 0x00001c0001077983 */ /* 0x000f280000300800 */
[----:B------:R-:W2:Y:S01]  /*cdd0*/  LDL R5, [R1+0x28] ;  /* 0x0000280001057983 */ /* 0x000ea20000100800 */
        /* <DEDUP_REMOVED lines=9> */
[----:B------:R-:W-:Y:S02]  /*ce70*/  LOP3.LUT R10, R10, 0x38, RZ, 0xc0, !PT ;  /* 0x000000380a0a7812 */ /* 0x000fe400078ec0ff */
[----:B---3--:R-:W-:Y:S01]  /*ce80*/  SHF.R.S32.HI R0, RZ, 0x1f, R4 ;  /* 0x0000001fff007819 */ /* 0x008fe20000011404 */
[----:B------:R-:W-:-:S04]  /*ce90*/  IMAD.WIDE.U32 R2, R4, UR4, R2 ;  /* 0x0000000404027c25 */ /* 0x000fc8000f8e0002 */
[----:B------:R-:W-:Y:S01]  /*cea0*/  IMAD R0, R0, UR4, RZ ;  /* 0x0000000400007c24 */ /* 0x000fe2000f8e02ff */
[----:B------:R-:W-:-:S03]  /*ceb0*/  ULDC UR4, c[0x0][0xc38] ;  /* 0x00030e0000047ab9 */ /* 0x000fc60000000800 */
[----:B------:R-:W-:Y:S02]  /*cec0*/  IMAD R0, R4, UR5, R0 ;  /* 0x0000000504007c24 */ /* 0x000fe4000f8e0200 */
[----:B------:R-:W1:Y:S02]  /*ced0*/  S2R R4, SR_TID.X ;  /* 0x0000000000047919 */ /* 0x000e640000002100 */
[----:B------:R-:W-:Y:S02]  /*cee0*/  IMAD.IADD R3, R3, 0x1, R0 ;  /* 0x0000000103037824 */ /* 0x000fe400078e0200 */
[----:B----4-:R-:W-:Y:S02]  /*cef0*/  IMAD.MOV R0, RZ, RZ, -R7 ;  /* 0x000000ffff007224 */ /* 0x010fe400078e0a07 */
[----:B------:R-:W3:Y:S02]  /*cf00*/  @P0 LDC R7, c[0x0][0x450] ;  /* 0x00011400ff070b82 */ /* 0x000ee40000000800 */
[----:B--2---:R-:W-:Y:S01]  /*cf10*/  IMAD R0, R0, UR4, R5 ;  /* 0x0000000400007c24 */ /* 0x004fe2000f8e0205 */
        /* <DEDUP_REMOVED lines=8> */
[----:B------:R-:W-:-:S05]  /*cfa0*/  LOP3.LUT R0, R4, R5, RZ, 0xfc, !PT ;  /* 0x0000000504007212 */ /* 0x000fca00078efcff */
[----:B0-----:R-:W-:-:S04]  /*cfb0*/  @P0 IMAD.HI.U32 R6, R0, R6, RZ ;  /* 0x0000000600060227 */ /* 0x001fc800078e00ff */
[----:B------:R-:W-:Y:S01]  /*cfc0*/  IMAD.MOV.U32 R4, RZ, RZ, R0 ;  /* 0x000000ffff047224 */ /* 0x000fe200078e0000 */
[----:B---3--:R-:W-:-:S05]  /*cfd0*/  @P0 SHF.R.U32.HI R4, RZ, R7, R6 ;  /* 0x00000007ff040219 */ /* 0x008fca0000011606 */
[----:B------:R-:W-:Y:S02]  /*cfe0*/  IMAD.MOV R6, RZ, RZ, -R4 ;  /* 0x000000ffff067224 */ /* 0x000fe400078e0a04 */
[----:B------:R-:W-:-:S04]  /*cff0*/  IMAD.WIDE.U32 R2, R4, UR4, R2 ;  /* 0x0000000404027c25 */ /* 0x000fc8000f8e0002 */
[----:B------:R-:W-:Y:S01]  /*d000*/  IMAD R0, R8, R6, R0 ;  /* 0x0000000608007224 */ /* 0x000fe200078e0200 */
[----:B------:R-:W-:-:S05]  /*d010*/  SHF.R.S32.HI R6, RZ, 0x1f, R4 ;  /* 0x0000001fff067819 */ /* 0x000fca0000011404 */
[----:B------:R-:W-:Y:S02]  /*d020*/  IMAD R6, R6, UR4, RZ ;  /* 0x0000000406067c24 */ /* 0x000fe4000f8e02ff */
[----:B-1----:R-:W-:Y:S02]  /*d030*/  IMAD.SHL.U32 R9, R9, 0x8, RZ ;  /* 0x0000000809097824 */ /* 0x002fe400078e00ff */
[----:B------:R-:W-:Y:S01]  /*d040*/  IMAD R4, R4, UR5, R6 ;  /* 0x0000000504047c24 */ /* 0x000fe2000f8e0206 */
[----:B------:R-:W-:Y:S02]  /*d050*/  ULDC.64 UR4, c[0x0][0x2c8] ;  /* 0x0000b20000047ab9 */ /* 0x000fe40000000a00 */
[----:B------:R-:W-:Y:S01]  /*d060*/  LOP3.LUT R9, R9, 0x38, RZ, 0xc0, !PT ;  /* 0x0000003809097812 */ /* 0x000fe200078ec0ff */
[----:B------:R-:W-:Y:S01]  /*d070*/  IMAD.IADD R3, R3, 0x1, R4 ;  /* 0x0000000103037824 */ /* 0x000fe200078e0204 */
[----:B------:R-:W-:Y:S02]  /*d080*/  SHF.R.S32.HI R4, RZ, 0x1f, R0 ;  /* 0x0000001fff047819 */ /* 0x000fe40000011400 */
[C---:B------:R-:W-:Y:S01]  /*d090*/  LOP3.LUT R11, R9.reuse, 0x40, RZ, 0xfc, !PT ;  /* 0x00000040090b7812 */ /* 0x040fe200078efcff */
[----:B------:R-:W-:Y:S01]  /*d0a0*/  IMAD.WIDE.U32 R2, R0, UR4, R2 ;  /* 0x0000000400027c25 */ /* 0x000fe2000f8e0002 */
[----:B------:R-:W-:-:S03]  /*d0b0*/  LOP3.LUT R9, R9, 0x80, RZ, 0xfc, !PT ;  /* 0x0000008009097812 */ /* 0x000fc600078efcff */
[----:B------:R-:W-:-:S04]  /*d0c0*/  IMAD R4, R4, UR4, RZ ;  /* 0x0000000404047c24 */ /* 0x000fc8000f8e02ff */
[----:B------:R-:W-:Y:S01]  /*d0d0*/  IMAD R4, R0, UR5, R4 ;  /* 0x0000000500047c24 */ /* 0x000fe2000f8e0204 */
[----:B------:R-:W-:Y:S02]  /*d0e0*/  ULDC.64 UR4, c[0x0][0x280] ;  /* 0x0000a00000047ab9 */ /* 0x000fe40000000a00 */
[----:B------:R-:W-:Y:S01]  /*d0f0*/  LEA R0, P0, R2, UR4, 0x1 ;  /* 0x0000000402007c11 */ /* 0x000fe2000f8008ff */
[----:B------:R-:W-:Y:S01]  /*d100*/  ULDC UR4, c[0x0][0x2b8] ;  /* 0x0000ae0000047ab9 */ /* 0x000fe20000000800 */
[----:B------:R-:W-:Y:S01]  /*d110*/  IMAD.IADD R3, R3, 0x1, R4 ;  /* 0x0000000103037824 */ /* 0x000fe200078e0204 */
[----:B------:R-:W-:Y:S02]  /*d120*/  ISETP.GE.AND P1, PT, R9, UR4, PT ;  /* 0x0000000409007c0c */ /* 0x000fe4000bf26270 */
[----:B------:R0:W5:Y:S01]  /*d130*/  LDL R9, [R1+0x10] ;  /* 0x0000100001097983 */ /* 0x0001620000100800 */
[----:B------:R-:W-:Y:S02]  /*d140*/  ISETP.GE.AND P3, PT, R10, UR4, PT ;  /* 0x000000040a007c0c */ /* 0x000fe4000bf66270 */
[----:B------:R-:W-:-:S02]  /*d150*/  LEA.HI.X R2, R2, UR5, R3, 0x1, P0 ;  /* 0x0000000502027c11 */ /* 0x000fc400080f0c03 */
[----:B------:R-:W-:Y:S01]  /*d160*/  ISETP.GE.AND P0, PT, R11, UR4, PT ;  /* 0x000000040b007c0c */ /* 0x000fe2000bf06270 */
[----:B------:R-:W-:-:S03]  /*d170*/  UMOV UR4, 0xffffffff ;  /* 0xffffffff00047882 */ /* 0x000fc60000000000 */
[----:B0-----:R-:W-:Y:S09]  /*d180*/  BRA.DIV UR4, `(.L_x_233) ;  /* 0x0000003a04dc7947 */ /* 0x001ff2000b800000 */
[----:B------:R-:W0:Y:S01]  /*d190*/  S2R R6, SR_TID.X ;  /* 0x0000000000067919 */ /* 0x000e220000002100 */
[----:B------:R-:W-:Y:S01]  /*d1a0*/  ULDC UR4, c[0x0][0x288] ;  /* 0x0000a20000047ab9 */ /* 0x000fe20000000800 */
[----:B------:R-:W-:Y:S01]  /*d1b0*/  ULDC.64 UR6, c[0x0][0x208] ;  /* 0x0000820000067ab9 */ /* 0x000fe20000000a00 */
[----:B------:R-:W-:Y:S01]  /*d1c0*/  IMAD R3, R8, UR4, RZ ;  /* 0x0000000408037c24 */ /* 0x000fe2000f8e02ff */
[----:B------:R-:W1:Y:S01]  /*d1d0*/  SHFL.IDX PT, R7, R0, RZ, 0x181f ;  /* 0x00181fff00077589 */ /* 0x000e6200000e0000 */
[----:B0-----:R-:W-:-:S04]  /*d1e0*/  LOP3.LUT R6, R6, 0x7f, RZ, 0xc0, !PT ;  /* 0x0000007f06067812 */ /* 0x001fc800078ec0ff */
[----:B------:R-:W-:Y:S02]  /*d1f0*/  SHF.R.U32.HI R11, RZ, 0x3, R6 ;  /* 0x00000003ff0b7819 */ /* 0x000fe40000011606 */
[----:B------:R-:W0:Y:S03]  /*d200*/  SHFL.IDX PT, R6, R2, RZ, 0x181f ;  /* 0x00181fff02067589 */ /* 0x000e2600000e0000 */
[----:B------:R-:W-:-:S04]  /*d210*/  IMAD.IADD R4, R11, 0x1, R5 ;  /* 0x000000010b047824 */ /* 0x000fc800078e0205 */
[C---:B------:R-:W-:Y:S01]  /*d220*/  VIADD R5, R4.reuse, 0x10 ;  /* 0x0000001004057836 */ /* 0x040fe20000000000 */
[----:B------:R-:W-:-:S13]  /*d230*/  ISETP.GE.AND P2, PT, R4, R3, PT ;  /* 0x000000030400720c */ /* 0x000fda0003f46270 */
[----:B-1----:R-:W-:-:S05]  /*d240*/  @!P2 LEA R7, P4, R10, R7, 0x1 ;  /* 0x000000070a07a211 */ /* 0x002fca00078808ff */
[----:B0-----:R-:W-:-:S05]  /*d250*/  @!P2 IMAD.X R6, RZ, RZ, R6, P4 ;  /* 0x000000ffff06a224 */ /* 0x001fca00020e0606 */
[----:B------:R-:W-:-:S04]  /*d260*/  @!P2 LOP3.LUT R7, R7, R6, RZ, 0x3c, !PT ;  /* 0x000000060707a212 */ /* 0x000fc800078e3cff */
[----:B------:R-:W-:-:S04]  /*d270*/  @!P2 LOP3.LUT R6, R7, R6, RZ, 0x3c, !PT ;  /* 0x000000060706a212 */ /* 0x000fc800078e3cff */
[----:B------:R-:W-:-:S05]  /*d280*/  @!P2 LOP3.LUT R7, R7, R6, RZ, 0x3c, !PT ;  /* 0x000000060707a212 */ /* 0x000fca00078e3cff */
[----:B------:R-:W-:Y:S01]  /*d290*/  @!PT LDS RZ, [RZ] ;  /* 0x00000000fffff984 */ /* 0x000fe20000000800 */
[----:B-----5:R-:W-:Y:S04]  /*d2a0*/  @!P2 LDGSTS.E.BYPASS.LTC128B.128 [R9+0x15400], desc[UR6][R6.64], !P3 ;  /* 0x154000000609afae */ /* 0x020fe8000d901d46 */
[----:B------:R-:W-:Y:S04]  /*d2b0*/  @!P2 LDGSTS.E.BYPASS.LTC128B.128 [R9+0x19400], desc[UR6][R6.64+0x80], !P0 ;  /* 0x194000800609afae */ /* 0x000fe8000c101d46 */
[----:B------:R0:W-:Y:S01]  /*d2c0*/  @!P2 LDGSTS.E.BYPASS.LTC128B.128 [R9+0x1d400], desc[UR6][R6.64+0x100], !P1 ;  /* 0x1d4001000609afae */ /* 0x0001e2000c901d46 */
[----:B------:R-:W-:-:S03]  /*d2d0*/  ISETP.GE.AND P2, PT, R5, R3, PT ;  /* 0x000000030500720c */ /* 0x000fc60003f46270 */
[----:B------:R-:W1:Y:S04]  /*d2e0*/  SHFL.IDX PT, R5, R0, 0x1, 0x181f ;  /* 0x00381f0000057f89 */ /* 0x000e6800000e0000 */
[----:B0-----:R-:W0:Y:S06]  /*d2f0*/  SHFL.IDX PT, R6, R2, 0x1, 0x181f ;  /* 0x00381f0002067f89 */ /* 0x001e2c00000e0000 */
[----:B-1----:R-:W-:-:S05]  /*d300*/  @!P2 LEA R5, P4, R10, R5, 0x1 ;  /* 0x000000050a05a211 */ /* 0x002fca00078808ff */
[----:B0-----:R-:W-:-:S04]  /*d310*/  @!P2 IMAD.X R6, RZ, RZ, R6, P4 ;  /* 0x000000ffff06a224 */ /* 0x001fc800020e0606 */
[----:B------:R-:W-:Y:S02]  /*d320*/  @!P2 IMAD.MOV.U32 R7, RZ, RZ, R6 ;  /* 0x000000ffff07a224 */ /* 0x000fe400078e0006 */
[----:B------:R-:W-:Y:S02]  /*d330*/  @!P2 IMAD.MOV.U32 R6, RZ, RZ, R5 ;  /* 0x000000ffff06a224 */ /* 0x000fe400078e0005 */
[----:B------:R-:W-:-:S03]  /*d340*/  VIADD R5, R4, 0x20 ;  /* 0x0000002004057836 */ /* 0x000fc60000000000 */
[----:B------:R-:W-:Y:S04]  /*d350*/  @!P2 LDGSTS.E.BYPASS.LTC128B.128 [R9+0x15c00], desc[UR6][R6.64], !P3 ;  /* 0x15c000000609afae */ /* 0x000fe8000d901d46 */
        /* <DEDUP_REMOVED lines=48> */
[----:B------:R-:W-:Y:S04]  /*d660*/  SHFL.IDX PT, R0, R0, 0x7, 0x181f ;  /* 0x00f81f0000007f89 */ /* 0x000fe800000e0000 */
[----:B0-----:R-:W0:Y:S02]  /*d670*/  SHFL.IDX PT, R6, R2, 0x6, 0x181f ;  /* 0x00d81f0002067f89 */ /* 0x001e2400000e0000 */
[----:B-1----:R-:W-:-:S05]  /*d680*/  @!P2 LEA R5, P4, R10, R5, 0x1 ;  /* 0x000000050a05a211 */ /* 0x002fca00078808ff */
[----:B0-----:R-:W-:-:S04]  /*d690*/  @!P2 IMAD.X R6, RZ, RZ, R6, P4 ;  /* 0x000000ffff06a224 */ /* 0x001fc800020e0606 */
[----:B------:R-:W-:Y:S02]  /*d6a0*/  @!P2 IMAD.MOV.U32 R7, RZ, RZ, R6 ;  /* 0x000000ffff07a224 */ /* 0x000fe400078e0006 */
[----:B------:R-:W-:Y:S02]  /*d6b0*/  @!P2 IMAD.MOV.U32 R6, RZ, RZ, R5 ;  /* 0x000000ffff06a224 */ /* 0x000fe400078e0005 */
[----:B------:R0:W1:Y:S04]  /*d6c0*/  SHFL.IDX PT, R5, R2, 0x7, 0x181f ;  /* 0x00f81f0002057f89 */ /* 0x00006800000e0000 */
[----:B------:R0:W-:Y:S04]  /*d6d0*/  @!P2 LDGSTS.E.BYPASS.LTC128B.128 [R9+0x18400], desc[UR6][R6.64], !P3 ;  /* 0x184000000609afae */ /* 0x0001e8000d901d46 */
[----:B------:R0:W-:Y:S04]  /*d6e0*/  @!P2 LDGSTS.E.BYPASS.LTC128B.128 [R9+0x1c400], desc[UR6][R6.64+0x80], !P0 ;  /* 0x1c4000800609afae */ /* 0x0001e8000c101d46 */
[----:B------:R0:W-:Y:S02]  /*d6f0*/  @!P2 LDGSTS.E.BYPASS.LTC128B.128 [R9+0x20400], desc[UR6][R6.64+0x100], !P1 ;  /* 0x204001000609afae */ /* 0x0001e4000c901d46 */
.L_x_346:
[----:B------:R-:W-:Y:S01]  /*d700*/  VIADD R4, R4, 0x70 ;  /* 0x0000007004047836 */ /* 0x000fe20000000000 */
[----:B------:R-:W-:Y:S04]  /*d710*/  BSSY B0, `(.L_x_234) ;  /* 0x000000c000007945 */ /* 0x000fe80003800000 */
[----:B------:R-:W-:-:S13]  /*d720*/  ISETP.GE.AND P2, PT, R4, R3, PT ;  /* 0x000000030400720c */ /* 0x000fda0003f46270 */
[----:B------:R-:W-:Y:S05]  /*d730*/  @P2 BRA `(.L_x_235) ;  /* 0x0000000000242947 */ /* 0x000fea0003800000 */
[----:B0-----:R-:W-:Y:S01]  /*d740*/  LEA R2, P2, R10, R0, 0x1 ;  /* 0x000000000a027211 */ /* 0x001fe200078408ff */
[----:B------:R-:W-:-:S04]  /*d750*/  ULDC.64 UR4, c[0x0][0x208] ;  /* 0x0000820000047ab9 */ /* 0x000fc80000000a00 */
[----:B-1----:R-:W-:-:S05]  /*d760*/  IMAD.X R3, RZ, RZ, R5, P2 ;  /* 0x000000ffff037224 */ /* 0x002fca00010e0605 */
[----:B------:R-:W-:Y:S01]  /*d770*/  @!PT LDS RZ, [RZ] ;  /* 0x00000000fffff984 */ /* 0x000fe20000000800 */
[----:B------:R-:W-:Y:S01]  /*d780*/  @!PT LDS RZ, [RZ] ;  /* 0x00000000fffff984 */ /* 0x000fe20000000800 */
[----:B------:R-:W-:Y:S01]  /*d790*/  @!PT LDS RZ, [RZ] ;  /* 0x00000000fffff984 */ /* 0x000fe20000000800 */
[----:B------:R2:W-:Y:S04]  /*d7a0*/  LDGSTS.E.BYPASS.LTC128B.128 [R9+0x18c00], desc[UR4][R2.64], !P3 ;  /* 0x18c0000002097fae */ /* 0x0005e8000d901d44 */
[----:B------:R2:W-:Y:S04]  /*d7b0*/  LDGSTS.E.BYPASS.LTC128B.128 [R9+0x1cc00], desc[UR4][R2.64+0x80], !P0 ;  /* 0x1cc0008002097fae */ /* 0x0005e8000c101d44 */
[----:B------:R2:W-:Y:S02]  /*d7c0*/  LDGSTS.E.BYPASS.LTC128B.128 [R9+0x20c00], desc[UR4][R2.64+0x100], !P1 ;  /* 0x20c0010002097fae */ /* 0x0005e4000c901d44 */
.L_x_235:
[----:B------:R-:W-:Y:S05]  /*d7d0*/  BSYNC B0 ;  /* 0x0000000000007941 */ /* 0x000fea0003800000 */
.L_x_234:
[----:B0-2---:R-:W2:Y:S01]  /*d7e0*/  LDL R2, [R1+0x34] ;  /* 0x0000340001027983 */ /* 0x005ea20000100800 */
        /* <DEDUP_REMOVED lines=9> */
[----:B------:R-:W0:Y:S01]  /*d880*/  SYNCS.PHASECHK.TRANS64.TRYWAIT P0, [UR36+0x36820], R0 ;  /* 0x03682000ff0075a7 */ /* 0x000e220008000164 */
[----:B--2---:R-:W-:Y:S02]  /*d890*/  ISETP.GE.AND P1, PT, R2, 0x71, PT ;  /* 0x000000710200780c */ /* 0x004fe40003f26270 */
[----:B0-----:R-:W-:Y:S11]  /*d8a0*/  @!P0 BRA `(.L_x_237) ;  /* 0x0000004000048947 */ /* 0x001ff60003800000 */
.L_x_347:
[----:B------:R-:W-:Y:S05]  /*d8b0*/  BSYNC B0 ;  /* 0x0000000000007941 */ /* 0x000fea0003800000 */
.L_x_236:
[----:B------:R-:W-:Y:S05]  /*d8c0*/  @!P1 BRA `(.L_x_238) ;  /* 0x0000002400b89947 */ /* 0x000fea0003800000 */
[----:B0-----:R-:W2:Y:S01]  /*d8d0*/  LDL R2, [R1+0x24] ;  /* 0x0000240001027983 */ /* 0x001ea20000100800 */
[----:B------:R-:W-:Y:S02]  /*d8e0*/  IMAD.MOV.U32 R0, RZ, RZ, 0x1 ;  /* 0x00000001ff007424 */ /* 0x000fe400078e00ff */
[----:B--2---:R-:W-:-:S05]  /*d8f0*/  IMAD.MOV R8, RZ, RZ, -R2 ;  /* 0x000000ffff087224 */ /* 0x004fca00078e0a02 */
[----:B------:R-:W-:-:S05]  /*d900*/  VIADDMNMX R8, R8, R0, 0xffffffff, !PT ;  /* 0xffffffff08087446 */ /* 0x000fca0007800100 */
[----:B------:R-:W-:-:S05]  /*d910*/  IMAD.IADD R0, R2, 0x1, R8 ;  /* 0x0000000102007824 */ /* 0x000fca00078e0208 */
[----:B------:R-:W-:-:S04]  /*d920*/  LOP3.LUT R0, R0, 0x1, RZ, 0xc0, !PT ;  /* 0x0000000100007812 */ /* 0x000fc800078ec0ff */
[----:B------:R-:W-:Y:S01]  /*d930*/  ISETP.NE.U32.AND P0, PT, R0, 0x1, PT ;  /* 0x000000010000780c */ /* 0x000fe20003f05070 */
[----:B------:R-:W-:-:S12]  /*d940*/  VIADD R0, R2, 0xfffffffe ;  /* 0xfffffffe02007836 */ /* 0x000fd80000000000 */
[----:B------:R-:W-:Y:S05]  /*d950*/  @P0 BRA `(.L_x_239) ;  /* 0x0000000c00300947 */ /* 0x000fea0003800000 */
[----:B------:R-:W2:Y:S01]  /*d960*/  LDL R2, [R1] ;  /* 0x0000000001027983 */ /* 0x000ea20000100800 */
[----:B------:R-:W-:Y:S01]  /*d970*/  LOP3.LUT P2, RZ, R18, 0x8, RZ, 0xc0, !PT ;  /* 0x0000000812ff7812 */ /* 0x000fe2000784c0ff */
[----:B------:R-:W-:Y:S01]  /*d980*/  VIADD R7, R19, 0x1 ;  /* 0x0000000113077836 */ /* 0x000fe20000000000 */
[----:B------:R-:W-:Y:S04]  /*d990*/  BSSY B0, `(.L_x_240) ;  /* 0x00000c4000007945 */ /* 0x000fe80003800000 */
[----:B------:R-:W-:-:S04]  /*d9a0*/  ISETP.NE.AND P0, PT, R7, 0x2, PT ;  /* 0x000000020700780c */ /* 0x000fc80003f05270 */
[----:B------:R-:W-:Y:S02]  /*d9b0*/  SEL R9, RZ, 0x1, P0 ;  /* 0x00000001ff097807 */ /* 0x000fe40000000000 */
[----:B------:R-:W-:Y:S02]  /*d9c0*/  SEL R7, R7, RZ, P0 ;  /* 0x000000ff07077207 */ /* 0x000fe40000000000 */
[----:B--2---:R-:W-:Y:S01]  /*d9d0*/  LOP3.LUT R9, R2, R9, RZ, 0x3c, !PT ;  /* 0x0000000902097212 */ /* 0x004fe200078e3cff */
[----:B------:R-:W-:Y:S06]  /*d9e0*/  @!P2 BRA `(.L_x_241) ;  /* 0x0000000800f8a947 */ /* 0x000fec0003800000 */
[----:B------:R-:W-:Y:S01]  /*d9f0*/  LOP3.LUT P2, RZ, R18, 0x4, RZ, 0xc0, !PT ;  /* 0x0000000412ff7812 */ /* 0x000fe2000784c0ff */
[----:B------:R-:W-:-:S12]  /*da00*/  IMAD.MOV.U32 R4, RZ, RZ, R17 ;  /* 0x000000ffff047224 */ /* 0x000fd800078e0011 */
[----:B------:R-:W-:Y:S05]  /*da10*/  @!P2 BRA `(.L_x_242) ;  /* 0x000000000054a947 */ /* 0x000fea0003800000 */
[----:B------:R-:W2:Y:S01]  /*da20*/  LDL R10, [R1+0xc] ;  /* 0x00000c00010a7983 */ /* 0x000ea20000100800 */
[----:B-1----:R-:W0:Y:S01]  /*da30*/  LDC R5, c[0x0][0x43c] ;  /* 0x00010f00ff057b82 */ /* 0x002e220000000800 */
[----:B------:R-:W-:Y:S02]  /*da40*/  ULDC.64 UR4, c[0x0][0x428] ;  /* 0x00010a0000047ab9 */ /* 0x000fe40000000a00 */
[----:B------:R-:W3:Y:S01]  /*da50*/  LDL R6, [R1+0x8] ;  /* 0x0000080001067983 */ /* 0x000ee20000100800 */
        /* <DEDUP_REMOVED lines=17> */
.L_x_242:
[----:B------:R-:W-:Y:S01]  /*db70*/  LEA R3, R7, UR36, 0x3 ;  /* 0x0000002407037c11 */ /* 0x000fe2000f8e18ff */
[----:B------:R-:W-:Y:S01]  /*db80*/  BSSY B1, `(.L_x_243) ;  /* 0x0000004000017945 */ /* 0x000fe20003800000 */
[----:B------:R-:W-:-:S04]  /*db90*/  SHF.L.U32 R2, R9, 0x1f, RZ ;  /* 0x0000001f09027819 */ /* 0x000fc800000006ff */
[----:B------:R-:W2:Y:S02]  /*dba0*/  SYNCS.PHASECHK.TRANS64.TRYWAIT P0, [R3+URZ+0x36840], R2 ;  /* 0x03684002030075a7 */ /* 0x000ea4000800017f */
[----:B--2---:R-:W-:Y:S05]  /*dbb0*/  @!P0 BRA `(.L_x_244) ;  /* 0x0000003c00588947 */ /* 0x004fea0003800000 */
.L_x_348:
[----:B------:R-:W-:Y:S05]  /*dbc0*/  BSYNC B1 ;  /* 0x0000000000017941 */ /* 0x000fea0003800000 */
.L_x_243:
[----:B01----:R-:W3:Y:S01]  /*dbd0*/  LDL R5, [R1+0x18] ;  /* 0x0000180001057983 */ /* 0x003ee20000100800 */
[----:B------:R-:W0:Y:S02]  /*dbe0*/  S2R R6, SR_TID.X ;  /* 0x0000000000067919 */ /* 0x000e240000002100 */
[----:B0-----:R-:W-:-:S04]  /*dbf0*/  LOP3.LUT R6, R6, 0x7f, RZ, 0xc0, !PT ;  /* 0x0000007f06067812 */ /* 0x001fc800078ec0ff */
[----:B------:R-:W-:-:S13]  /*dc00*/  ISETP.NE.AND P0, PT, R6, RZ, PT ;  /* 0x000000ff0600720c */ /* 0x000fda0003f05270 */
[----:B--2---:R-:W-:-:S04]  /*dc10*/  @!P0 IMAD.MOV.U32 R2, RZ, RZ, 0xa800 ;  /* 0x0000a800ff028424 */ /* 0x004fc800078e00ff */
[----:B------:R3:W-:Y:S02]  /*dc20*/  @!P0 SYNCS.ARRIVE.TRANS64 RZ, [R3+URZ+0x36830], R2 ;  /* 0x0368300203ff89a7 */ /* 0x0007e4000800003f */
[----:B---3--:R-:W-:-:S04]  /*dc30*/  PRMT R2, R5, 0x9910, RZ ;  /* 0x0000991005027816 */ /* 0x008fc800000000ff */
[----:B------:R-:W-:-:S13]  /*dc40*/  ISETP.NE.AND P1, PT, R2, 0x2, PT ;  /* 0x000000020200780c */ /* 0x000fda0003f25270 */
[----:B------:R-:W-:Y:S05]  /*dc50*/  @P1 BRA `(.L_x_245) ;  /* 0x0000000000041947 */ /* 0x000fea0003800000 */
[----:B------:R-:W-:Y:S01]  /*dc60*/  BPT.TRAP 0x1 ;  /* 0x000000040000795c */ /* 0x000fe20000300000 */
.L_x_245:
[----:B------:R-:W-:Y:S01]  /*dc70*/  LOP3.LUT P0, RZ, R18, 0x2, RZ, 0xc0, !PT ;  /* 0x0000000212ff7812 */ /* 0x000fe2000780c0ff */
[----:B------:R-:W-:-:S12]  /*dc80*/  BSSY B1, `(.L_x_246) ;  /* 0x0000003000017945 */ /* 0x000fd80003800000 */
[----:B------:R-:W-:Y:S05]  /*dc90*/  @P0 BRA `(.L_x_247) ;  /* 0x0000000000040947 */ /* 0x000fea0003800000 */
[----:B------:R-:W-:Y:S01]  /*dca0*/  BPT.TRAP 0x1 ;  /* 0x000000040000795c */ /* 0x000fe20000300000 */
.L_x_247:
[----:B------:R-:W-:Y:S05]  /*dcb0*/  BSYNC B1 ;  /* 0x0000000000017941 */ /* 0x000fea0003800000 */
.L_x_246:
[----:B------:R-:W0:Y:S01]  /*dcc0*/  S2R R2, SR_CgaCtaId ;  /* 0x0000000000027919 */ /* 0x000e220000008800 */
[----:B------:R-:W-:Y:S01]  /*dcd0*/  IMAD.MOV.U32 R10, RZ, RZ, RZ ;  /* 0x000000ffff0a7224 */ /* 0x000fe200078e00ff */
[----:B------:R-:W-:Y:S01]  /*dce0*/  UIADD3 UR4, UP0, UR38, 0x370, URZ ;  /* 0x0000037026047890 */ /* 0x000fe2000ff1e03f */
[----:B------:R-:W-:Y:S01]  /*dcf0*/  PLOP3.LUT P0, PT, PT, PT, PT, 0x80, 0x0 ;  /* 0x000000000000781c */ /* 0x000fe20003f0f070 */
[----:B------:R-:W-:Y:S01]  /*dd00*/  VIADD R3, R3, 0x36830 ;  /* 0x0003683003037836 */ /* 0x000fe20000000000 */
[----:B------:R-:W-:Y:S01]  /*dd10*/  UMOV UR6, 0x30000 ;  /* 0x0003000000067882 */ /* 0x000fe20000000000 */
[----:B------:R-:W-:Y:S01]  /*dd20*/  R2UR UR10, R10 ;  /* 0x000000000a0a72ca */ /* 0x000fe200000e0000 */
[----:B------:R-:W-:Y:S01]  /*dd30*/  UIADD3.X UR5, URZ, UR39, URZ, UP0, !UPT ;  /* 0x000000273f057290 */ /* 0x000fe200087fe43f */
[----:B------:R-:W-:Y:S01]  /*dd40*/  UMOV UR14, 0x0 ;  /* 0x00000000000e7882 */ /* 0x000fe20000000000 */
[----:B------:R-:W-:Y:S01]  /*dd50*/  UMOV UR15, 0x14f00000 ;  /* 0x14f00000000f7882 */ /* 0x000fe20000000000 */
[----:B0-----:R-:W-:-:S05]  /*dd60*/  LOP3.LUT R2, R2, 0x1, RZ, 0xc0, !PT ;  /* 0x0000000102027812 */ /* 0x001fca00078ec0ff */
[----:B------:R-:W-:-:S04]  /*dd70*/  IMAD R2, R2, 0xe00, RZ ;  /* 0x00000e0002027824 */ /* 0x000fc800078e02ff */
[----:B------:R-:W-:Y:S02]  /*dd80*/  IMAD R6, R7, 0x5400, R2 ;  /* 0x0000540007067824 */ /* 0x000fe400078e0202 */
[----:B------:R-:W0:Y:S03]  /*dd90*/  S2R R2, SR_CgaCtaId ;  /* 0x0000000000027919 */ /* 0x000e260000008800 */
[----:B------:R-:W-:-:S05]  /*dda0*/  LEA R6, R6, UR36, 0x1 ;  /* 0x0000002406067c11 */ /* 0x000fca000f8e08ff */
[----:B------:R-:W-:Y:S01]  /*ddb0*/  VIADD R5, R6, 0x21400 ;  /* 0x0002140006057836 */ /* 0x000fe20000000000 */
[----:B0-----:R-:W-:-:S05]  /*ddc0*/  LOP3.LUT R2, R2, 0x1, RZ, 0xc0, !PT ;  /* 0x0000000102027812 */ /* 0x001fca00078ec0ff */
[----:B------:R-:W-:-:S04]  /*ddd0*/  IMAD R2, R2, 0x38, RZ ;  /* 0x0000003802027824 */ /* 0x000fc800078e02ff */
[----:B------:R-:W-:-:S07]  /*dde0*/  IMAD R2, R0, 0x70, R2 ;  /* 0x0000007000027824 */ /* 0x000fce00078e0202 */
.L_x_248:
        /* <DEDUP_REMOVED lines=8> */
[----:B------:R0:W-:Y:S02]  /*de70*/  UTMALDG.4D.MULTICAST [UR8], [UR4], UR6, desc[UR14] ;  /* 0x00000e08040073b4 */ /* 0x0001e40008019806 */
[----:B0-----:R-:W-:Y:S05]  /*de80*/  @P0 BRA.U.ANY `(.L_x_248) ;  /* 0xfffffffd00d80947 */ /* 0x001fea000393ffff */
[----:B------:R-:W-:Y:S01]  /*de90*/  IMAD.MOV.U32 R12, RZ, RZ, 0x40 ;  /* 0x00000040ff0c7424 */ /* 0x000fe200078e00ff */
[----:B------:R-:W-:Y:S01]  /*dea0*/  PLOP3.LUT P0, PT, PT, PT, PT, 0x80, 0x0 ;  /* 0x000000000000781c */ /* 0x000fe20003f0f070 */
[----:B------:R-:W-:Y:S01]  /*deb0*/  VIADD R5, R6, 0x24c00 ;  /* 0x00024c0006057836 */ /* 0x000fe20000000000 */
[----:B------:R-:W-:Y:S01]  /*dec0*/  UMOV UR6, 0x30000 ;  /* 0x0003000000067882 */ /* 0x000fe20000000000 */
[----:B------:R-:W-:Y:S01]  /*ded0*/  UMOV UR14, 0x0 ;  /* 0x00000000000e7882 */ /* 0x000fe20000000000 */
[----:B------:R-:W-:Y:S01]  /*dee0*/  R2UR UR10, R12 ;  /* 0x000000000c0a72ca */ /* 0x000fe200000e0000 */
[----:B------:R-:W-:-:S14]  /*def0*/  UMOV UR15, 0x14f00000 ;  /* 0x14f00000000f7882 */ /* 0x000fdc0000000000 */
.L_x_249:
        /* <DEDUP_REMOVED lines=17> */
.L_x_250:
        /* <DEDUP_REMOVED lines=10> */
[----:B------:R-:W2:Y:S01]  /*e0b0*/  LDL.LU R5, [R1] ;  /* 0x0000000001057983 */ /* 0x000ea20000300800 */
[----:B------:R-:W-:Y:S01]  /*e0c0*/  LEA R2, R19, UR36, 0x3 ;  /* 0x0000002413027c11 */ /* 0x000fe2000f8e18ff */
[----:B------:R-:W-:Y:S01]  /*e0d0*/  BSSY B1, `(.L_x_251) ;  /* 0x0000004000017945 */ /* 0x000fe20003800000 */
[----:B--2---:R-:W-:-:S04]  /*e0e0*/  SHF.L.U32 R3, R5, 0x1f, RZ ;  /* 0x0000001f05037819 */ /* 0x004fc800000006ff */
[----:B------:R-:W0:Y:S02]  /*e0f0*/  SYNCS.PHASECHK.TRANS64.TRYWAIT P0, [R2+URZ+0x36860], R3 ;  /* 0x03686003020075a7 */ /* 0x000e24000800017f */
[----:B0-----:R-:W-:Y:S05]  /*e100*/  @!P0 BRA `(.L_x_252) ;  /* 0x0000003800188947 */ /* 0x001fea0003800000 */
.L_x_349:
[----:B------:R-:W-:Y:S05]  /*e110*/  BSYNC B1 ;  /* 0x0000000000017941 */ /* 0x000fea0003800000 */
.L_x_251:
[----:B------:R-:W1:Y:S02]  /*e120*/  S2R R5, SR_TID.X ;  /* 0x0000000000057919 */ /* 0x000e640000002100 */
[----:B-1----:R-:W-:-:S04]  /*e130*/  LOP3.LUT R5, R5, 0x7f, RZ, 0xc0, !PT ;  /* 0x0000007f05057812 */ /* 0x002fc800078ec0ff */
[----:B------:R-:W-:-:S13]  /*e140*/  ISETP.NE.AND P0, PT, R5, RZ, PT ;  /* 0x000000ff0500720c */ /* 0x000fda0003f05270 */
[----:B0-----:R-:W-:-:S04]  /*e150*/  @!P0 IMAD.MOV.U32 R3, RZ, RZ, 0xa800 ;  /* 0x0000a800ff038424 */ /* 0x001fc800078e00ff */
[----:B------:R0:W-:Y:S01]  /*e160*/  @!P0 SYNCS.ARRIVE.TRANS64 RZ, [R2+URZ+0x36850], R3 ;  /* 0x0368500302ff89a7 */ /* 0x0001e2000800003f */
[----:B------:R-:W-:Y:S05]  /*e170*/  @P1 BRA `(.L_x_253) ;  /* 0x0000000000041947 */ /* 0x000fea0003800000 */
[----:B------:R-:W-:Y:S01]  /*e180*/  BPT.TRAP 0x1 ;  /* 0x000000040000795c */ /* 0x000fe20000300000 */
.L_x_253:
[----:B------:R-:W-:Y:S01]  /*e190*/  LOP3.LUT P0, RZ, R18, 0x2, RZ, 0xc0, !PT ;  /* 0x0000000212ff7812 */ /* 0x000fe2000780c0ff */
[----:B------:R-:W-:-:S12]  /*e1a0*/  BSSY B1, `(.L_x_254) ;  /* 0x0000003000017945 */ /* 0x000fd80003800000 */
[----:B------:R-:W-:Y:S05]  /*e1b0*/  @P0 BRA `(.L_x_255) ;  /* 0x0000000000040947 */ /* 0x000fea0003800000 */
[----:B------:R-:W-:Y:S01]  /*e1c0*/  BPT.TRAP 0x1 ;  /* 0x000000040000795c */ /* 0x000fe20000300000 */
.L_x_255:
[----:B------:R-:W-:Y:S05]  /*e1d0*/  BSYNC B1 ;  /* 0x0000000000017941 */ /* 0x000fea0003800000 */
.L_x_254:
[----:B------:R-:W2:Y:S01]  /*e1e0*/  LDL.LU R5, [R1+0x4] ;  /* 0x0000040001057983 */ /* 0x000ea20000300800 */
[----:B0-----:R-:W0:Y:S01]  /*e1f0*/  S2R R3, SR_CgaCtaId ;  /* 0x0000000000037919 */ /* 0x001e220000008800 */
[----:B------:R-:W1:Y:S01]  /*e200*/  S2R R6, SR_CgaCtaId ;  /* 0x0000000000067919 */ /* 0x000e620000008800 */
[----:B------:R-:W-:Y:S01]  /*e210*/  R2UR UR10, R10 ;  /* 0x000000000a0a72ca */ /* 0x000fe200000e0000 */
[----:B------:R-:W-:Y:S01]  /*e220*/  UIADD3 UR4, UP0, UR38, 0x470, URZ ;  /* 0x0000047026047890 */ /* 0x000fe2000ff1e03f */
[----:B------:R-:W-:Y:S01]  /*e230*/  PLOP3.LUT P0, PT, PT, PT, PT, 0x80, 0x0 ;  /* 0x000000000000781c */ /* 0x000fe20003f0f070 */
[----:B------:R-:W-:Y:S01]  /*e240*/  VIADD R2, R2, 0x36850 ;  /* 0x0003685002027836 */ /* 0x000fe20000000000 */
[----:B------:R-:W-:Y:S01]  /*e250*/  UMOV UR6, 0x30000 ;  /* 0x0003000000067882 */ /* 0x000fe20000000000 */
[----:B------:R-:W-:Y:S01]  /*e260*/  UIADD3.X UR5, URZ, UR39, URZ, UP0, !UPT ;  /* 0x000000273f057290 */ /* 0x000fe200087fe43f */
[----:B0-----:R-:W-:-:S05]  /*e270*/  LOP3.LUT R3, R3, 0x1, RZ, 0xc0, !PT ;  /* 0x0000000103037812 */ /* 0x001fca00078ec0ff */
[----:B------:R-:W-:Y:S01]  /*e280*/  IMAD R3, R3, 0xe00, RZ ;  /* 0x00000e0003037824 */ /* 0x000fe200078e02ff */
[----:B-1----:R-:W-:-:S03]  /*e290*/  LOP3.LUT R6, R6, 0x1, RZ, 0xc0, !PT ;  /* 0x0000000106067812 */ /* 0x002fc600078ec0ff */
[----:B------:R-:W-:Y:S02]  /*e2a0*/  IMAD R3, R19, 0x5400, R3 ;  /* 0x0000540013037824 */ /* 0x000fe400078e0203 */
[----:B------:R-:W-:-:S03]  /*e2b0*/  IMAD R6, R6, 0x38, RZ ;  /* 0x0000003806067824 */ /* 0x000fc600078e02ff */
[----:B------:R-:W-:Y:S01]  /*e2c0*/  LEA R3, R3, UR36, 0x1 ;  /* 0x0000002403037c11 */ /* 0x000fe2000f8e08ff */
[----:B------:R-:W-:Y:S01]  /*e2d0*/  UMOV UR14, 0x0 ;  /* 0x00000000000e7882 */ /* 0x000fe20000000000 */
[----:B------:R-:W-:Y:S01]  /*e2e0*/  UMOV UR15, 0x14f00000 ;  /* 0x14f00000000f7882 */ /* 0x000fe20000000000 */
[----:B--2---:R-:W-:Y:S02]  /*e2f0*/  IMAD R5, R5, 0x70, R6 ;  /* 0x0000007005057824 */ /* 0x004fe400078e0206 */
[----:B------:R-:W-:-:S07]  /*e300*/  VIADD R6, R3, 0x400 ;  /* 0x0000040003067836 */ /* 0x000fce0000000000 */
.L_x_256:
        /* <DEDUP_REMOVED lines=10> */
[----:B------:R-:W-:Y:S01]  /*e3b0*/  R2UR UR10, R12 ;  /* 0x000000000c0a72ca */ /* 0x000fe200000e0000 */
[----:B------:R-:W-:Y:S01]  /*e3c0*/  VIADD R6, R3, 0x3c00 ;  /* 0x00003c0003067836 */ /* 0x000fe20000000000 */
[----:B------:R-:W-:Y:S01]  /*e3d0*/  PLOP3.LUT P0, PT, PT, PT, PT, 0x80, 0x0 ;  /* 0x000000000000781c */ /* 0x000fe20003f0f070 */
[----:B------:R-:W-:Y:S01]  /*e3e0*/  UMOV UR6, 0x30000 ;  /* 0x0003000000067882 */ /* 0x000fe20000000000 */
[----:B------:R-:W-:Y:S01]  /*e3f0*/  UMOV UR14, 0x0 ;  /* 0x00000000000e7882 */ /* 0x000fe20000000000 */
[----:B------:R-:W-:-:S10]  /*e400*/  UMOV UR15, 0x14f00000 ;  /* 0x14f00000000f7882 */ /* 0x000fd40000000000 */
.L_x_257:
        /* <DEDUP_REMOVED lines=16> */
.L_x_258:
        /* <DEDUP_REMOVED lines=10> */
[----:B------:R0:W-:Y:S01]  /*e5b0*/  STL [R1+0x4], R0 ;  /* 0x0000040001007387 */ /* 0x0001e20000100800 */
[----:B------:R-:W-:-:S07]  /*e5c0*/  IMAD.MOV.U32 R17, RZ, RZ, R4 ;  /* 0x000000ffff117224 */ /* 0x000fce00078e0004 */
.L_x_241:
[----:B------:R-:W-:Y:S05]  /*e5d0*/  BSYNC B0 ;  /* 0x0000000000007941 */ /* 0x000fea0003800000 */
.L_x_240:
[----:B0-----:R-:W2:Y:S01]  /*e5e0*/  LDL.LU R0, [R1+0x24] ;  /* 0x0000240001007983 */ /* 0x001ea20000300800 */
[----:B------:R-:W-:-:S03]  /*e5f0*/  IMAD.MOV.U32 R19, RZ, RZ, R7 ;  /* 0x000000ffff137224 */ /* 0x000fc600078e0007 */
[----:B------:R0:W-:Y:S02]  /*e600*/  STL [R1], R9 ;  /* 0x0000000901007387 */ /* 0x0001e40000100800 */
[----:B0-2---:R-:W-:-:S07]  /*e610*/  VIADD R0, R0, 0xfffffffd ;  /* 0xfffffffd00007836 */ /* 0x005fce0000000000 */
.L_x_239:
[----:B------:R-:W2:Y:S01]  /*e620*/  LDL.LU R2, [R1+0x20] ;  /* 0x0000200001027983 */ /* 0x000ea20000300800 */
[----:B------:R-:W-:Y:S01]  /*e630*/  IMAD.MOV R8, RZ, RZ, -R8 ;  /* 0x000000ffff087224 */ /* 0x000fe200078e0a08 */
[----:B------:R-:W-:Y:S04]  /*e640*/  BSSY B0, `(.L_x_238) ;  /* 0x0000196000007945 */ /* 0x000fe80003800000 */
[----:B--2---:R-:W-:-:S13]  /*e650*/  ISETP.NE.AND P0, PT, R2, R8, PT ;  /* 0x000000080200720c */ /* 0x004fda0003f05270 */
[----:B------:R-:W-:Y:S05]  /*e660*/  @!P0 BRA `(.L_x_259) ;  /* 0x00000018004c8947 */ /* 0x000fea0003800000 */
[----:B------:R-:W-:-:S07]  /*e670*/  IMAD.MOV.U32 R6, RZ, RZ, R17 ;  /* 0x000000ffff067224 */ /* 0x000fce00078e0011 */
.L_x_298:
[----:B--2---:R-:W2:Y:S01]  /*e680*/  LDL R2, [R1] ;  /* 0x0000000001027983 */ /* 0x004ea20000100800 */
[----:B------:R-:W-:Y:S01]  /*e690*/  LOP3.LUT P1, RZ, R18, 0x8, RZ, 0xc0, !PT ;  /* 0x0000000812ff7812 */ /* 0x000fe2000782c0ff */
[----:B------:R-:W-:Y:S01]  /*e6a0*/  VIADD R4, R19, 0x1 ;  /* 0x0000000113047836 */ /* 0x000fe20000000000 */
[----:B------:R-:W-:Y:S04]  /*e6b0*/  BSSY B1, `(.L_x_260) ;  /* 0x00000c4000017945 */ /* 0x000fe80003800000 */
[----:B------:R-:W-:-:S04]  /*e6c0*/  ISETP.NE.AND P0, PT, R4, 0x2, PT ;  /* 0x000000020400780c */ /* 0x000fc80003f05270 */
[----:B-1----:R-:W-:Y:S02]  /*e6d0*/  SEL R5, RZ, 0x1, P0 ;  /* 0x00000001ff057807 */ /* 0x002fe40000000000 */
[----:B------:R-:W-:Y:S02]  /*e6e0*/  SEL R4, R4, RZ, P0 ;  /* 0x000000ff04047207 */ /* 0x000fe40000000000 */
[----:B--2---:R-:W-:Y:S01]  /*e6f0*/  LOP3.LUT R5, R2, R5, RZ, 0x3c, !PT ;  /* 0x0000000502057212 */ /* 0x004fe200078e3cff */
[----:B0-----:R-:W-:Y:S06]  /*e700*/  @!P1 BRA `(.L_x_261) ;  /* 0x0000000800f89947 */ /* 0x001fec0003800000 */
[----:B------:R-:W-:Y:S01]  /*e710*/  LOP3.LUT P1, RZ, R18, 0x4, RZ, 0xc0, !PT ;  /* 0x0000000412ff7812 */ /* 0x000fe2000782c0ff */
[----:B------:R-:W-:-:S12]  /*e720*/  IMAD.MOV.U32 R8, RZ, RZ, R0 ;  /* 0x000000ffff087224 */ /* 0x000fd800078e0000 */
[----:B------:R-:W-:Y:S05]  /*e730*/  @!P1 BRA `(.L_x_262) ;  /* 0x0000000000549947 */ /* 0x000fea0003800000 */
[----:B------:R-:W2:Y:S01]  /*e740*/  LDL R10, [R1+0xc] ;  /* 0x00000c00010a7983 */ /* 0x000ea20000100800 */
[----:B------:R-:W0:Y:S01]  /*e750*/  LDC R7, c[0x0][0x43c] ;  /* 0x00010f00ff077b82 */ /* 0x000e220000000800 */
[----:B------:R-:W-:Y:S02]  /*e760*/  ULDC.64 UR4, c[0x0][0x428] ;  /* 0x00010a0000047ab9 */ /* 0x000fe40000000a00 */
[----:B------:R-:W3:Y:S01]  /*e770*/  LDL R9, [R1+0x8] ;  /* 0x0000080001097983 */ /* 0x000ee20000100800 */
[----:B------:R-:W-:Y:S01]  /*e780*/  ULDC.64 UR6, c[0x0][0x208] ;  /* 0x0000820000067ab9 */ /* 0x000fe20000000a00 */
[----:B0-----:R-:W-:-:S13]  /*e790*/  ISETP.NE.AND P0, PT, R7, 0x1, PT ;  /* 0x000000010700780c */ /* 0x001fda0003f05270 */
[----:B------:R-:W0:Y:S02]  /*e7a0*/  @P0 LDC.64 R2, c[0x0][0x440] ;  /* 0x00011000ff020b82 */ /* 0x000e240000000a00 */
[----:B0-----:R-:W-:-:S04]  /*e7b0*/  @P0 IMAD.HI.U32 R6, R0, R2, RZ ;  /* 0x0000000200060227 */ /* 0x001fc800078e00ff */
[----:B------:R-:W-:Y:S01]  /*e7c0*/  IMAD.MOV.U32 R2, RZ, RZ, R0 ;  /* 0x000000ffff027224 */ /* 0x000fe200078e0000 */
[----:B------:R-:W-:-:S04]  /*e7d0*/  @P0 SHF.R.U32.HI R2, RZ, R3, R6 ;  /* 0x00000003ff020219 */ /* 0x000fc80000011606 */
[--C-:B------:R-:W-:Y:S01]  /*e7e0*/  SHF.R.S32.HI R3, RZ, 0x1f, R2.reuse ;  /* 0x0000001fff037819 */ /* 0x100fe20000011402 */
[----:B------:R-:W-:-:S04]  /*e7f0*/  IMAD.MOV R8, RZ, RZ, -R2 ;  /* 0x000000ffff087224 */ /* 0x000fc800078e0a02 */
[----:B------:R-:W-:Y:S02]  /*e800*/  IMAD R8, R7, R8, R0 ;  /* 0x0000000807087224 */ /* 0x000fe400078e0200 */
        /* <DEDUP_REMOVED lines=8> */
.L_x_262:
[----:B------:R-:W-:Y:S01]  /*e890*/  LEA R3, R4, UR36, 0x3 ;  /* 0x0000002404037c11 */ /* 0x000fe2000f8e18ff */
[----:B------:R-:W-:Y:S01]  /*e8a0*/  BSSY B2, `(.L_x_263) ;  /* 0x0000004000027945 */ /* 0x000fe20003800000 */
[----:B------:R-:W-:-:S04]  /*e8b0*/  SHF.L.U32 R2, R5, 0x1f, RZ ;  /* 0x0000001f05027819 */ /* 0x000fc800000006ff */
[----:B------:R-:W1:Y:S02]  /*e8c0*/  SYNCS.PHASECHK.TRANS64.TRYWAIT P0, [R3+URZ+0x36840], R2 ;  /* 0x03684002030075a7 */ /* 0x000e64000800017f */
[----:B-1----:R-:W-:Y:S05]  /*e8d0*/  @!P0 BRA `(.L_x_264) ;  /* 0x0000003000388947 */ /* 0x002fea0003800000 */
.L_x_350:
[----:B------:R-:W-:Y:S05]  /*e8e0*/  BSYNC B2 ;  /* 0x0000000000027941 */ /* 0x000fea0003800000 */
.L_x_263:
[----:B0-----:R-:W2:Y:S01]  /*e8f0*/  LDL R7, [R1+0x18] ;  /* 0x0000180001077983 */ /* 0x001ea20000100800 */
[----:B------:R-:W0:Y:S02]  /*e900*/  S2R R9, SR_TID.X ;  /* 0x0000000000097919 */ /* 0x000e240000002100 */
[----:B0-----:R-:W-:-:S04]  /*e910*/  LOP3.LUT R9, R9, 0x7f, RZ, 0xc0, !PT ;  /* 0x0000007f09097812 */ /* 0x001fc800078ec0ff */
[----:B------:R-:W-:-:S13]  /*e920*/  ISETP.NE.AND P0, PT, R9, RZ, PT ;  /* 0x000000ff0900720c */ /* 0x000fda0003f05270 */
[----:B-1----:R-:W-:-:S04]  /*e930*/  @!P0 IMAD.MOV.U32 R2, RZ, RZ, 0xa800 ;  /* 0x0000a800ff028424 */ /* 0x002fc800078e00ff */
[----:B------:R2:W-:Y:S02]  /*e940*/  @!P0 SYNCS.ARRIVE.TRANS64 RZ, [R3+URZ+0x36830], R2 ;  /* 0x0368300203ff89a7 */ /* 0x0005e4000800003f */
[----:B--2---:R-:W-:-:S04]  /*e950*/  PRMT R2, R7, 0x9910, RZ ;  /* 0x0000991007027816 */ /* 0x004fc800000000ff */
[----:B------:R-:W-:-:S13]  /*e960*/  ISETP.NE.AND P1, PT, R2, 0x2, PT ;  /* 0x000000020200780c */ /* 0x000fda0003f25270 */
[----:B------:R-:W-:Y:S05]  /*e970*/  @P1 BRA `(.L_x_265) ;  /* 0x0000000000041947 */ /* 0x000fea0003800000 */
[----:B------:R-:W-:Y:S01]  /*e980*/  BPT.TRAP 0x1 ;  /* 0x000000040000795c */ /* 0x000fe20000300000 */
.L_x_265:
[----:B------:R-:W-:Y:S01]  /*e990*/  LOP3.LUT P0, RZ, R18, 0x2, RZ, 0xc0, !PT ;  /* 0x0000000212ff7812 */ /* 0x000fe2000780c0ff */
[----:B------:R-:W-:-:S12]  /*e9a0*/  BSSY B2, `(.L_x_266) ;  /* 0x0000003000027945 */ /* 0x000fd80003800000 */
[----:B------:R-:W-:Y:S05]  /*e9b0*/  @P0 BRA `(.L_x_267) ;  /* 0x0000000000040947 */ /* 0x000fea0003800000 */
[----:B------:R-:W-:Y:S01]  /*e9c0*/  BPT.TRAP 0x1 ;  /* 0x000000040000795c */ /* 0x000fe20000300000 */
.L_x_267:
[----:B------:R-:W-:Y:S05]  /*e9d0*/  BSYNC B2 ;  /* 0x0000000000027941 */ /* 0x000fea0003800000 */
.L_x_266:
        /* <DEDUP_REMOVED lines=19> */
.L_x_268:
        /* <DEDUP_REMOVED lines=17> */
.L_x_269:
        /* <DEDUP_REMOVED lines=17> */
.L_x_270:
        /* <DEDUP_REMOVED lines=16> */
.L_x_351:
[----:B------:R-:W-:Y:S05]  /*ee30*/  BSYNC B2 ;  /* 0x0000000000027941 */ /* 0x000fea0003800000 */
.L_x_271:
[----:B------:R-:W1:Y:S02]  /*ee40*/  S2R R7, SR_TID.X ;  /* 0x0000000000077919 */ /* 0x000e640000002100 */
[----:B-1----:R-:W-:-:S04]  /*ee50*/  LOP3.LUT R7, R7, 0x7f, RZ, 0xc0, !PT ;  /* 0x0000007f07077812 */ /* 0x002fc800078ec0ff */
[----:B------:R-:W-:-:S13]  /*ee60*/  ISETP.NE.AND P0, PT, R7, RZ, PT ;  /* 0x000000ff0700720c */ /* 0x000fda0003f05270 */
[----:B0-----:R-:W-:-:S04]  /*ee70*/  @!P0 IMAD.MOV.U32 R3, RZ, RZ, 0xa800 ;  /* 0x0000a800ff038424 */ /* 0x001fc800078e00ff */
[----:B------:R0:W-:Y:S01]  /*ee80*/  @!P0 SYNCS.ARRIVE.TRANS64 RZ, [R2+URZ+0x36850], R3 ;  /* 0x0368500302ff89a7 */ /* 0x0001e2000800003f */
[----:B------:R-:W-:Y:S05]  /*ee90*/  @P1 BRA `(.L_x_273) ;  /* 0x0000000000041947 */ /* 0x000fea0003800000 */
[----:B------:R-:W-:Y:S01]  /*eea0*/  BPT.TRAP 0x1 ;  /* 0x000000040000795c */ /* 0x000fe20000300000 */
.L_x_273:
[----:B------:R-:W-:Y:S01]  /*eeb0*/  LOP3.LUT P0, RZ, R18, 0x2, RZ, 0xc0, !PT ;  /* 0x0000000212ff7812 */ /* 0x000fe2000780c0ff */
[----:B------:R-:W-:-:S12]  /*eec0*/  BSSY B2, `(.L_x_274) ;  /* 0x0000003000027945 */ /* 0x000fd80003800000 */
[----:B------:R-:W-:Y:S05]  /*eed0*/  @P0 BRA `(.L_x_275) ;  /* 0x0000000000040947 */ /* 0x000fea0003800000 */
[----:B------:R-:W-:Y:S01]  /*eee0*/  BPT.TRAP 0x1 ;  /* 0x000000040000795c */ /* 0x000fe20000300000 */
.L_x_275:
[----:B------:R-:W-:Y:S05]  /*eef0*/  BSYNC B2 ;  /* 0x0000000000027941 */ /* 0x000fea0003800000 */
.L_x_274:
        /* <DEDUP_REMOVED lines=19> */
.L_x_276:
        /* <DEDUP_REMOVED lines=16> */
.L_x_277:
        /* <DEDUP_REMOVED lines=16> */
.L_x_278:
        /* <DEDUP_REMOVED lines=12> */
.L_x_261:
[----:B------:R-:W-:Y:S05]  /*f2f0*/  BSYNC B1 ;  /* 0x0000000000017941 */ /* 0x000fea0003800000 */
.L_x_260:
[----:B------:R-:W-:Y:S01]  /*f300*/  VIADD R19, R4, 0x1 ;  /* 0x0000000104137836 */ /* 0x000fe20000000000 */
[----:B------:R-:W-:Y:S01]  /*f310*/  LOP3.LUT P1, RZ, R18, 0x8, RZ, 0xc0, !PT ;  /* 0x0000000812ff7812 */ /* 0x000fe2000782c0ff */
[----:B------:R-:W-:Y:S03]  /*f320*/  BSSY B1, `(.L_x_279) ;  /* 0x00000c4000017945 */ /* 0x000fe60003800000 */
[----:B------:R-:W-:-:S04]  /*f330*/  ISETP.NE.AND P0, PT, R19, 0x2, PT ;  /* 0x000000021300780c */ /* 0x000fc80003f05270 */
[----:B------:R-:W-:Y:S02]  /*f340*/  SEL R2, RZ, 0x1, P0 ;  /* 0x00000001ff027807 */ /* 0x000fe40000000000 */
[----:B------:R-:W-:Y:S02]  /*f350*/  SEL R19, R19, RZ, P0 ;  /* 0x000000ff13137207 */ /* 0x000fe40000000000 */
[----:B------:R-:W-:-:S05]  /*f360*/  LOP3.LUT R9, R5, R2, RZ, 0x3c, !PT ;  /* 0x0000000205097212 */ /* 0x000fca00078e3cff */
[----:B------:R1:W-:Y:S01]  /*f370*/  STL [R1], R9 ;  /* 0x0000000901007387 */ /* 0x0003e20000100800 */
[----:B------:R-:W-:Y:S05]  /*f380*/  @!P1 BRA `(.L_x_280) ;  /* 0x0000000800f49947 */ /* 0x000fea0003800000 */
[----:B------:R-:W-:Y:S01]  /*f390*/  LOP3.LUT P1, RZ, R18, 0x4, RZ, 0xc0, !PT ;  /* 0x0000000412ff7812 */ /* 0x000fe2000782c0ff */
[----:B0-----:R-:W-:-:S12]  /*f3a0*/  VIADD R8, R0, 0xffffffff ;  /* 0xffffffff00087836 */ /* 0x001fd80000000000 */
        /* <DEDUP_REMOVED lines=22> */
.L_x_281:
[----:B------:R-:W-:Y:S01]  /*f510*/  LEA R3, R19, UR36, 0x3 ;  /* 0x0000002413037c11 */ /* 0x000fe2000f8e18ff */
[----:B------:R-:W-:Y:S01]  /*f520*/  BSSY B2, `(.L_x_282) ;  /* 0x0000004000027945 */ /* 0x000fe20003800000 */
[----:B------:R-:W-:-:S04]  /*f530*/  SHF.L.U32 R2, R9, 0x1f, RZ ;  /* 0x0000001f09027819 */ /* 0x000fc800000006ff */
[----:B------:R-:W2:Y:S02]  /*f540*/  SYNCS.PHASECHK.TRANS64.TRYWAIT P0, [R3+URZ+0x36840], R2 ;  /* 0x03684002030075a7 */ /* 0x000ea4000800017f */
[----:B--2---:R-:W-:Y:S05]  /*f550*/  @!P0 BRA `(.L_x_283) ;  /* 0x0000002400408947 */ /* 0x004fea0003800000 */
.L_x_352:
[----:B------:R-:W-:Y:S05]  /*f560*/  BSYNC B2 ;  /* 0x0000000000027941 */ /* 0x000fea0003800000 */
.L_x_282:
[----:B0-----:R-:W3:Y:S01]  /*f570*/  LDL R7, [R1+0x18] ;  /* 0x0000180001077983 */ /* 0x001ee20000100800 */
[----:B-1----:R-:W0:Y:S02]  /*f580*/  S2R R9, SR_TID.X ;  /* 0x0000000000097919 */ /* 0x002e240000002100 */
        /* <DEDUP_REMOVED lines=8> */
.L_x_284:
[----:B------:R-:W-:Y:S01]  /*f610*/  LOP3.LUT P0, RZ, R18, 0x2, RZ, 0xc0, !PT ;  /* 0x0000000212ff7812 */ /* 0x000fe2000780c0ff */
[----:B------:R-:W-:-:S12]  /*f620*/  BSSY B2, `(.L_x_285) ;  /* 0x0000003000027945 */ /* 0x000fd80003800000 */
[----:B------:R-:W-:Y:S05]  /*f630*/  @P0 BRA `(.L_x_286) ;  /* 0x0000000000040947 */ /* 0x000fea0003800000 */
[----:B------:R-:W-:Y:S01]  /*f640*/  BPT.TRAP 0x1 ;  /* 0x000000040000795c */ /* 0x000fe20000300000 */
.L_x_286:
[----:B------:R-:W-:Y:S05]  /*f650*/  BSYNC B2 ;  /* 0x0000000000027941 */ /* 0x000fea0003800000 */
.L_x_285:
        /* <DEDUP_REMOVED lines=19> */
.L_x_287:
        /* <DEDUP_REMOVED lines=17> */
.L_x_288:
        /* <DEDUP_REMOVED lines=17> */
.L_x_289:
        /* <DEDUP_REMOVED lines=10> */
[----:B------:R-:W-:Y:S01]  /*fa50*/  SHF.L.U32 R5, R5, 0x1f, RZ ;  /* 0x0000001f05057819 */ /* 0x000fe200000006ff */
[----:B------:R-:W-:Y:S01]  /*fa60*/  BSSY B2, `(.L_x_290) ;  /* 0x0000004000027945 */ /* 0x000fe20003800000 */
[----:B------:R-:W-:-:S04]  /*fa70*/  LEA R2, R4, UR36, 0x3 ;  /* 0x0000002404027c11 */ /* 0x000fc8000f8e18ff */
[----:B------:R-:W0:Y:S02]  /*fa80*/  SYNCS.PHASECHK.TRANS64.TRYWAIT P0, [R2+URZ+0x36860], R5 ;  /* 0x03686005020075a7 */ /* 0x000e24000800017f */
[----:B0-----:R-:W-:Y:S05]  /*fa90*/  @!P0 BRA `(.L_x_291) ;  /* 0x0000002000048947 */ /* 0x001fea0003800000 */
.L_x_353:
[----:B------:R-:W-:Y:S05]  /*faa0*/  BSYNC B2 ;  /* 0x0000000000027941 */ /* 0x000fea0003800000 */
.L_x_290:
[----:B------:R-:W1:Y:S02]  /*fab0*/  S2R R3, SR_TID.X ;  /* 0x0000000000037919 */ /* 0x000e640000002100 */
[----:B-1----:R-:W-:-:S04]  /*fac0*/  LOP3.LUT R3, R3, 0x7f, RZ, 0xc0, !PT ;  /* 0x0000007f03037812 */ /* 0x002fc800078ec0ff */
[----:B------:R-:W-:-:S13]  /*fad0*/  ISETP.NE.AND P0, PT, R3, RZ, PT ;  /* 0x000000ff0300720c */ /* 0x000fda0003f05270 */
[----:B------:R-:W-:-:S04]  /*fae0*/  @!P0 IMAD.MOV.U32 R3, RZ, RZ, 0xa800 ;  /* 0x0000a800ff038424 */ /* 0x000fc800078e00ff */
[----:B------:R1:W-:Y:S01]  /*faf0*/  @!P0 SYNCS.ARRIVE.TRANS64 RZ, [R2+URZ+0x36850], R3 ;  /* 0x0368500302ff89a7 */ /* 0x0003e2000800003f */
[----:B------:R-:W-:Y:S05]  /*fb00*/  @P1 BRA `(.L_x_292) ;  /* 0x0000000000041947 */ /* 0x000fea0003800000 */
[----:B------:R-:W-:Y:S01]  /*fb10*/  BPT.TRAP 0x1 ;  /* 0x000000040000795c */ /* 0x000fe20000300000 */
.L_x_292:
[----:B------:R-:W-:Y:S01]  /*fb20*/  LOP3.LUT P0, RZ, R18, 0x2, RZ, 0xc0, !PT ;  /* 0x0000000212ff7812 */ /* 0x000fe2000780c0ff */
[----:B------:R-:W-:-:S12]  /*fb30*/  BSSY B2, `(.L_x_293) ;  /* 0x0000003000027945 */ /* 0x000fd80003800000 */
[----:B------:R-:W-:Y:S05]  /*fb40*/  @P0 BRA `(.L_x_294) ;  /* 0x0000000000040947 */ /* 0x000fea0003800000 */
[----:B------:R-:W-:Y:S01]  /*fb50*/  BPT.TRAP 0x1 ;  /* 0x000000040000795c */ /* 0x000fe20000300000 */
.L_x_294:
[----:B------:R-:W-:Y:S05]  /*fb60*/  BSYNC B2 ;  /* 0x0000000000027941 */ /* 0x000fea0003800000 */
.L_x_293:
[----:B0-----:R-:W2:Y:S01]  /*fb70*/  LDL.LU R5, [R1+0x4] ;  /* 0x0000040001057983 */ /* 0x001ea20000300800 */
[----:B-1----:R-:W0:Y:S01]  /*fb80*/  S2R R3, SR_CgaCtaId ;  /* 0x0000000000037919 */ /* 0x002e220000008800 */
        /* <DEDUP_REMOVED lines=17> */
.L_x_295:
        /* <DEDUP_REMOVED lines=16> */
.L_x_296:
        /* <DEDUP_REMOVED lines=16> */
.L_x_297:
        /* <DEDUP_REMOVED lines=12> */
.L_x_280:
[----:B------:R-:W-:Y:S05]  /*ff60*/  BSYNC B1 ;  /* 0x0000000000017941 */ /* 0x000fea0003800000 */
.L_x_279:
[C---:B------:R-:W-:Y:S01]  /*ff70*/  ISETP.GT.AND P0, PT, R0.reuse, 0x1, PT ;  /* 0x000000010000780c */ /* 0x040fe20003f04270 */
[----:B------:R-:W-:-:S12]  /*ff80*/  VIADD R0, R0, 0xfffffffe ;  /* 0xfffffffe00007836 */ /* 0x000fd80000000000 */
[----:B------:R-:W-:Y:S05]  /*ff90*/  @P0 BRA `(.L_x_298) ;  /* 0xffffffe400b80947 */ /* 0x000fea000383ffff */
.L_x_259:
[----:B------:R-:W-:Y:S05]  /*ffa0*/  BSYNC B0 ;  /* 0x0000000000007941 */ /* 0x000fea0003800000 */
.L_x_238:
[----:B------:R-:W-:Y:S01]  /*ffb0*/  LOP3.LUT P0, RZ, R18, 0x8, RZ, 0xc0, !PT ;  /* 0x0000000812ff7812 */ /* 0x000fe2000780c0ff */
[----:B------:R-:W-:-:S12]  /*ffc0*/  BSSY B0, `(.L_x_299) ;  /* 0x0000055000007945 */ /* 0x000fd80003800000 */
[----:B------:R-:W-:Y:S05]  /*ffd0*/  @!P0 BRA `(.L_x_300) ;  /* 0x00000004004c8947 */ /* 0x000fea0003800000 */
[----:B0-----:R-:W3:Y:S01]  /*ffe0*/  LDL R2, [R1] ;  /* 0x0000000001027983 */ /* 0x001ee20000100800 */
[----:B------:R-:W-:Y:S01]  /*fff0*/  LEA R0, R19, UR36, 0x3 ;  /* 0x0000002413007c11 */ /* 0x000fe2000f8e18ff */
[----:B------:R-:W-:Y:S01]  /*10000*/  BSSY B1, `(.L_x_301) ;  /* 0x0000004000017945 */ /* 0x000fe20003800000 */
[----:B---3--:R-:W-:-:S04]  /*10010*/  SHF.L.U32 R2, R2, 0x1f, RZ ;  /* 0x0000001f02027819 */ /* 0x008fc800000006ff */
[----:B------:R-:W0:Y:S02]  /*10020*/  SYNCS.PHASECHK.TRANS64.TRYWAIT P0, [R0+URZ+0x36860], R2 ;  /* 0x03686002000075a7 */ /* 0x000e24000800017f */
[----:B0-----:R-:W-:Y:S05]  /*10030*/  @!P0 BRA `(.L_x_302) ;  /* 0x0000001800b08947 */ /* 0x001fea0003800000 */
.L_x_354:
[----:B------:R-:W-:Y:S05]  /*10040*/  BSYNC B1 ;  /* 0x0000000000017941 */ /* 0x000fea0003800000 */
.L_x_301:
[----:B------:R-:W3:Y:S01]  /*10050*/  LDL R3, [R1+0x18] ;  /* 0x0000180001037983 */ /* 0x000ee20000100800 */
[----:B------:R-:W4:Y:S02]  /*10060*/  S2R R4, SR_TID.X ;  /* 0x0000000000047919 */ /* 0x000f240000002100 */
[----:B----4-:R-:W-:-:S04]  /*10070*/  LOP3.LUT R4, R4, 0x7f, RZ, 0xc0, !PT ;  /* 0x0000007f04047812 */ /* 0x010fc800078ec0ff */
[----:B------:R-:W-:-:S13]  /*10080*/  ISETP.NE.AND P0, PT, R4, RZ, PT ;  /* 0x000000ff0400720c */ /* 0x000fda0003f05270 */
[----:B0-----:R-:W-:-:S04]  /*10090*/  @!P0 IMAD.MOV.U32 R2, RZ, RZ, 0xa800 ;  /* 0x0000a800ff028424 */ /* 0x001fc800078e00ff */
[----:B------:R3:W-:Y:S02]  /*100a0*/  @!P0 SYNCS.ARRIVE.TRANS64 RZ, [R0+URZ+0x36850], R2 ;  /* 0x0368500200ff89a7 */ /* 0x0007e4000800003f */
[----:B---3--:R-:W-:-:S04]  /*100b0*/  PRMT R2, R3, 0x9910, RZ ;  /* 0x0000991003027816 */ /* 0x008fc800000000ff */
[----:B------:R-:W-:-:S13]  /*100c0*/  ISETP.NE.AND P0, PT, R2, 0x2, PT ;  /* 0x000000020200780c */ /* 0x000fda0003f05270 */
[----:B------:R-:W-:Y:S05]  /*100d0*/  @P0 BRA `(.L_x_303) ;  /* 0x0000000000040947 */ /* 0x000fea0003800000 */
[----:B------:R-:W-:Y:S01]  /*100e0*/  BPT.TRAP 0x1 ;  /* 0x000000040000795c */ /* 0x000fe20000300000 */
.L_x_303:
[----:B------:R-:W-:Y:S01]  /*100f0*/  LOP3.LUT P0, RZ, R18, 0x2, RZ, 0xc0, !PT ;  /* 0x0000000212ff7812 */ /* 0x000fe2000780c0ff */
[----:B------:R-:W-:-:S12]  /*10100*/  BSSY B1, `(.L_x_304) ;  /* 0x0000003000017945 */ /* 0x000fd80003800000 */
[----:B------:R-:W-:Y:S05]  /*10110*/  @P0 BRA `(.L_x_305) ;  /* 0x0000000000040947 */ /* 0x000fea0003800000 */
[----:B------:R-:W-:Y:S01]  /*10120*/  BPT.TRAP 0x1 ;  /* 0x000000040000795c */ /* 0x000fe20000300000 */
.L_x_305:
[----:B------:R-:W-:Y:S05]  /*10130*/  BSYNC B1 ;  /* 0x0000000000017941 */ /* 0x000fea0003800000 */
.L_x_304:
[----:B------:R-:W3:Y:S01]  /*10140*/  LDL R3, [R1+0x4] ;  /* 0x0000040001037983 */ /* 0x000ee20000100800 */
[----:B------:R-:W0:Y:S01]  /*10150*/  S2R R2, SR_CgaCtaId ;  /* 0x0000000000027919 */ /* 0x000e220000008800 */
[----:B------:R-:W4:Y:S01]  /*10160*/  S2R R4, SR_CgaCtaId ;  /* 0x0000000000047919 */ /* 0x000f220000008800 */
[----:B------:R-:W-:Y:S01]  /*10170*/  UIADD3 UR4, UP0, UR38, 0x470, URZ ;  /* 0x0000047026047890 */ /* 0x000fe2000ff1e03f */
[----:B------:R-:W-:Y:S01]  /*10180*/  PLOP3.LUT P0, PT, PT, PT, PT, 0x80, 0x0 ;  /* 0x000000000000781c */ /* 0x000fe20003f0f070 */
[----:B------:R-:W-:Y:S01]  /*10190*/  VIADD R0, R0, 0x36850 ;  /* 0x0003685000007836 */ /* 0x000fe20000000000 */
[----:B------:R-:W-:Y:S01]  /*101a0*/  UMOV UR6, 0x30000 ;  /* 0x0003000000067882 */ /* 0x000fe20000000000 */
[----:B------:R-:W-:Y:S01]  /*101b0*/  UIADD3.X UR5, URZ, UR39, URZ, UP0, !UPT ;  /* 0x000000273f057290 */ /* 0x000fe200087fe43f */
[----:B0-----:R-:W-:Y:S02]  /*101c0*/  LOP3.LUT R2, R2, 0x1, RZ, 0xc0, !PT ;  /* 0x0000000102027812 */ /* 0x001fe400078ec0ff */
[----:B----4-:R-:W-:-:S03]  /*101d0*/  LOP3.LUT R4, R4, 0x1, RZ, 0xc0, !PT ;  /* 0x0000000104047812 */ /* 0x010fc600078ec0ff */
[----:B------:R-:W-:-:S04]  /*101e0*/  IMAD R2, R2, 0xe00, RZ ;  /* 0x00000e0002027824 */ /* 0x000fc800078e02ff */
[----:B------:R-:W-:Y:S02]  /*101f0*/  IMAD R2, R19, 0x5400, R2 ;  /* 0x0000540013027824 */ /* 0x000fe400078e0202 */
[----:B------:R-:W-:-:S03]  /*10200*/  IMAD R4, R4, 0x38, RZ ;  /* 0x0000003804047824 */ /* 0x000fc600078e02ff */
[----:B------:R-:W-:Y:S01]  /*10210*/  LEA R2, R2, UR36, 0x1 ;  /* 0x0000002402027c11 */ /* 0x000fe2000f8e08ff */
[----:B------:R-:W-:Y:S01]  /*10220*/  UMOV UR14, 0x0 ;  /* 0x00000000000e7882 */ /* 0x000fe20000000000 */
[----:B------:R-:W-:Y:S01]  /*10230*/  UMOV UR15, 0x14f00000 ;  /* 0x14f00000000f7882 */ /* 0x000fe20000000000 */
[----:B------:R-:W-:Y:S01]  /*10240*/  UMOV UR10, URZ ;  /* 0x0000003f000a7c82 */ /* 0x000fe20008000000 */
[----:B---3--:R-:W-:Y:S02]  /*10250*/  IMAD R3, R3, 0x70, R4 ;  /* 0x0000007003037824 */ /* 0x008fe400078e0204 */
[----:B------:R-:W-:-:S07]  /*10260*/  VIADD R4, R2, 0x400 ;  /* 0x0000040002047836 */ /* 0x000fce0000000000 */
.L_x_306:
        /* <DEDUP_REMOVED lines=10> */
[----:B------:R-:W-:Y:S01]  /*10310*/  PLOP3.LUT P0, PT, PT, PT, PT, 0x80, 0x0 ;  /* 0x000000000000781c */ /* 0x000fe20003f0f070 */
[----:B------:R-:W-:Y:S01]  /*10320*/  VIADD R4, R2, 0x3c00 ;  /* 0x00003c0002047836 */ /* 0x000fe20000000000 */
[----:B------:R-:W-:Y:S01]  /*10330*/  UMOV UR6, 0x30000 ;  /* 0x0003000000067882 */ /* 0x000fe20000000000 */
[----:B------:R-:W-:Y:S01]  /*10340*/  UMOV UR14, 0x0 ;  /* 0x00000000000e7882 */ /* 0x000fe20000000000 */
[----:B------:R-:W-:Y:S01]  /*10350*/  UMOV UR15, 0x14f00000 ;  /* 0x14f00000000f7882 */ /* 0x000fe20000000000 */
[----:B------:R-:W-:-:S08]  /*10360*/  UMOV UR10, 0x40 ;  /* 0x00000040000a7882 */ /* 0x000fd00000000000 */
.L_x_307:
        /* <DEDUP_REMOVED lines=16> */
.L_x_308:
        /* <DEDUP_REMOVED lines=9> */
[----:B---3--:R-:W-:Y:S05]  /*10500*/  @P0 BRA.U.ANY `(.L_x_308) ;  /* 0xfffffffd00d80947 */ /* 0x008fea000393ffff */
.L_x_300:
[----:B------:R-:W-:Y:S05]  /*10510*/  BSYNC B0 ;  /* 0x0000000000007941 */ /* 0x000fea0003800000 */
.L_x_299:
[----:B------:R-:W3:Y:S01]  /*10520*/  LDL.LU R6, [R1+0x28] ;  /* 0x0000280001067983 */ /* 0x000ee20000300800 */
[----:B------:R-:W-:Y:S01]  /*10530*/  VIADD R19, R19, 0x1 ;  /* 0x0000000113137836 */ /* 0x000fe20000000000 */
[----:B------:R-:W-:Y:S02]  /*10540*/  ULDC UR4, c[0x0][0xc34] ;  /* 0x00030d0000047ab9 */ /* 0x000fe40000000800 */
[----:B-1----:R-:W4:Y:S04]  /*10550*/  LDL.LU R5, [R1] ;  /* 0x0000000001057983 */ /* 0x002f280000300800 */
[----:B------:R-:W5:Y:S01]  /*10560*/  LDL.LU R4, [R1+0x34] ;  /* 0x0000340001047983 */ /* 0x000f620000300800 */
[----:B------:R-:W-:-:S04]  /*10570*/  ISETP.NE.AND P0, PT, R19, 0x2, PT ;  /* 0x000000021300780c */ /* 0x000fc80003f05270 */
[----:B0-----:R-:W-:Y:S02]  /*10580*/  SEL R0, RZ, 0x1, P0 ;  /* 0x00000001ff007807 */ /* 0x001fe40000000000 */
[----:B------:R-:W-:Y:S01]  /*10590*/  SEL R19, R19, RZ, P0 ;  /* 0x000000ff13137207 */ /* 0x000fe20000000000 */
[----:B---3--:R-:W-:Y:S01]  /*105a0*/  VIADD R6, R6, UR37 ;  /* 0x0000002506067c36 */ /* 0x008fe20008000000 */
[----:B----4-:R-:W-:-:S04]  /*105b0*/  LOP3.LUT R5, R5, R0, RZ, 0x3c, !PT ;  /* 0x0000000005057212 */ /* 0x010fc800078e3cff */
[----:B------:R0:W-:Y:S01]  /*105c0*/  STL [R1+0x28], R6 ;  /* 0x0000280601007387 */ /* 0x0001e20000100800 */
[----:B------:R-:W-:Y:S01]  /*105d0*/  ISETP.GE.AND P1, PT, R6, UR4, PT ;  /* 0x0000000406007c0c */ /* 0x000fe2000bf26270 */
[----:B-----5:R-:W-:-:S05]  /*105e0*/  VIADD R4, R4, 0x1 ;  /* 0x0000000104047836 */ /* 0x020fca0000000000 */
[----:B------:R0:W-:Y:S04]  /*105f0*/  STL [R1+0x34], R4 ;  /* 0x0000340401007387 */ /* 0x0001e80000100800 */
[----:B------:R0:W-:Y:S03]  /*10600*/  STL [R1], R5 ;  /* 0x0000000501007387 */ /* 0x0001e60000100800 */
[----:B------:R-:W-:Y:S05]  /*10610*/  @!P1 BRA `(.L_x_309) ;  /* 0xffffffb800509947 */ /* 0x000fea000383ffff */
[----:B------:R-:W-:-:S07]  /*10620*/  LOP3.LUT R2, R4, 0x1, RZ, 0xc, !PT ;  /* 0x0000000104027812 */ /* 0x000fce00078e0cff */
.L_x_221:
[----:B0-----:R-:W0:Y:S01]  /*10630*/  S2R R3, SR_CgaCtaId ;  /* 0x0000000000037919 */ /* 0x001e220000008800 */
[----:B------:R-:W-:Y:S01]  /*10640*/  MOV R0, 0x400 ;  /* 0x0000040000007802 */ /* 0x000fe20000000f00 */
[----:B------:R-:W-:Y:S03]  /*10650*/  BSSY B0, `(.L_x_310) ;  /* 0x0000005000007945 */ /* 0x000fe60003800000 */
[----:B0-----:R-:W-:Y:S02]  /*10660*/  LEA R0, R3, R0, 0x18 ;  /* 0x0000000003007211 */ /* 0x001fe400078ec0ff */
[----:B------:R-:W-:-:S04]  /*10670*/  SHF.L.U32 R3, R2, 0x1f, RZ ;  /* 0x0000001f02037819 */ /* 0x000fc800000006ff */
[----:B------:R-:W0:Y:S02]  /*10680*/  SYNCS.PHASECHK.TRANS64.TRYWAIT P0, [R0+URZ+0x36820], R3 ;  /* 0x03682003000075a7 */ /* 0x000e24000800017f */
[----:B0-----:R-:W-:Y:S05]  /*10690*/  @!P0 BRA `(.L_x_311) ;  /* 0x00000014002c8947 */ /* 0x001fea0003800000 */
.L_x_355:
[----:B------:R-:W-:Y:S05]  /*106a0*/  BSYNC B0 ;  /* 0x0000000000007941 */ /* 0x000fea0003800000 */
.L_x_310:
[----:B------:R-:W-:-:S03]  /*106b0*/  UMOV UR4, 0xffffffff ;  /* 0xffffffff00047882 */ /* 0x000fc60000000000 */
[----:B------:R-:W-:Y:S05]  /*106c0*/  BRA.DIV UR4, `(.L_x_312) ;  /* 0x0000001604347947 */ /* 0x000fea000b800000 */
[----:B------:R-:W1:Y:S02]  /*106d0*/  S2R R2, SR_TID.X ;  /* 0x0000000000027919 */ /* 0x000e640000002100 */
[----:B-1----:R-:W-:-:S04]  /*106e0*/  SHF.R.U32.HI R2, RZ, 0x5, R2 ;  /* 0x00000005ff027819 */ /* 0x002fc80000011602 */
[----:B------:R-:W-:-:S05]  /*106f0*/  LOP3.LUT R2, R2, 0x3, RZ, 0xc0, !PT ;  /* 0x0000000302027812 */ /* 0x000fca00078ec0ff */
[----:B------:R1:W3:Y:S02]  /*10700*/  SHFL.IDX PT, R14, R2, RZ, 0x1f ;  /* 0x00001fff020e7589 */ /* 0x0002e400000e0000 */
.L_x_358:
[----:B---3--:R-:W-:Y:S01]  /*10710*/  ISETP.NE.AND P0, PT, R14, RZ, PT ;  /* 0x000000ff0e00720c */ /* 0x008fe20003f05270 */
[----:B------:R-:W-:-:S12]  /*10720*/  BSSY B0, `(.L_x_313) ;  /* 0x0000025000007945 */ /* 0x000fd80003800000 */
[----:B------:R-:W-:Y:S05]  /*10730*/  @P0 BRA `(.L_x_314) ;  /* 0x00000000008c0947 */ /* 0x000fea0003800000 */
[----:B------:R-:W-:-:S03]  /*10740*/  UMOV UR4, 0xffffffff ;  /* 0xffffffff00047882 */ /* 0x000fc60000000000 */
[----:B------:R-:W-:Y:S05]  /*10750*/  BRA.DIV UR4, `(.L_x_315) ;  /* 0x0000001604447947 */ /* 0x000fea000b800000 */
[----:B------:R-:W-:-:S13]  /*10760*/  ELECT P6, URZ, PT ;  /* 0x00000000003f782f */ /* 0x000fda00038c0000 */
.L_x_361:
[----:B------:R-:W-:Y:S05]  /*10770*/  @!P6 BRA `(.L_x_314) ;  /* 0x00000000007ce947 */ /* 0x000fea0003800000 */
[----:B-1----:R-:W3:Y:S02]  /*10780*/  LDL.LU R2, [R1+0x2c] ;  /* 0x00002c0001027983 */ /* 0x002ee40000300800 */
[----:B---3--:R-:W-:-:S04]  /*10790*/  LOP3.LUT R2, R2, 0x2, RZ, 0xfc, !PT ;  /* 0x0000000202027812 */ /* 0x008fc800078efcff */
[----:B------:R-:W-:-:S13]  /*107a0*/  ISETP.NE.AND P2, PT, R2, 0x3, PT ;  /* 0x000000030200780c */ /* 0x000fda0003f45270 */
[----:B------:R-:W-:Y:S05]  /*107b0*/  @!P2 BRA `(.L_x_316) ;  /* 0x000000000004a947 */ /* 0x000fea0003800000 */
[----:B------:R-:W-:Y:S01]  /*107c0*/  BPT.TRAP 0x1 ;  /* 0x000000040000795c */ /* 0x000fe20000300000 */
.L_x_316:
[----:B------:R-:W3:Y:S01]  /*107d0*/  LDL.LU R7, [R1] ;  /* 0x0000000001077983 */ /* 0x000ee20000300800 */
[----:B------:R-:W-:Y:S02]  /*107e0*/  VIADD R2, R0, 0x36840 ;  /* 0x0003684000027836 */ /* 0x000fe40000000000 */
[C---:B0-----:R-:W-:Y:S02]  /*107f0*/  VIADD R3, R19.reuse, 0x1 ;  /* 0x0000000113037836 */ /* 0x041fe40000000000 */
[----:B------:R-:W-:-:S03]  /*10800*/  IMAD R6, R19, 0x8, R2 ;  /* 0x0000000813067824 */ /* 0x000fc600078e0202 */
[----:B------:R-:W-:-:S04]  /*10810*/  ISETP.NE.AND P1, PT, R3, 0x2, PT ;  /* 0x000000020300780c */ /* 0x000fc80003f25270 */
[----:B------:R-:W-:Y:S02]  /*10820*/  SEL R4, RZ, 0x1, P1 ;  /* 0x00000001ff047807 */ /* 0x000fe40000800000 */
[----:B------:R-:W-:Y:S02]  /*10830*/  SEL R3, R3, RZ, P1 ;  /* 0x000000ff03037207 */ /* 0x000fe40000800000 */
[C---:B---3--:R-:W-:Y:S02]  /*10840*/  SHF.L.U32 R5, R7.reuse, 0x1f, RZ ;  /* 0x0000001f07057819 */ /* 0x048fe400000006ff */
[----:B------:R-:W-:Y:S01]  /*10850*/  LOP3.LUT R4, R7, R4, RZ, 0x3c, !PT ;  /* 0x0000000407047212 */ /* 0x000fe200078e3cff */
[----:B------:R-:W-:Y:S01]  /*10860*/  IMAD R7, R3, 0x8, R2 ;  /* 0x0000000803077824 */ /* 0x000fe200078e0202 */
[----:B------:R-:W0:Y:S02]  /*10870*/  SYNCS.PHASECHK.TRANS64.TRYWAIT P0, [R6+URZ], R5 ;  /* 0x00000005060075a7 */ /* 0x000e24000800017f */
[----:B------:R-:W-:Y:S01]  /*10880*/  SHF.L.U32 R2, R4, 0x1f, RZ ;  /* 0x0000001f04027819 */ /* 0x000fe200000006ff */
[----:B0-----:R-:W-:Y:S06]  /*10890*/  @!P0 BRA `(.L_x_317) ;  /* 0x0000001400148947 */ /* 0x001fec0003800000 */
.L_x_362:
[----:B------:R-:W1:Y:S02]  /*108a0*/  SYNCS.PHASECHK.TRANS64.TRYWAIT P0, [R7+URZ], R2 ;  /* 0x00000002070075a7 */ /* 0x000e64000800017f */
[----:B-1----:R-:W-:Y:S05]  /*108b0*/  @!P0 BRA `(.L_x_318) ;  /* 0x0000001400208947 */ /* 0x002fea0003800000 */
.L_x_363:
[----:B------:R-:W-:Y:S05]  /*108c0*/  @!P2 BRA `(.L_x_319) ;  /* 0x000000000004a947 */ /* 0x000fea0003800000 */
[----:B------:R-:W-:Y:S01]  /*108d0*/  BPT.TRAP 0x1 ;  /* 0x000000040000795c */ /* 0x000fe20000300000 */
.L_x_319:
[----:B------:R-:W-:-:S04]  /*108e0*/  VIADD R0, R0, 0x36860 ;  /* 0x0003686000007836 */ /* 0x000fc80000000000 */
[----:B------:R-:W-:-:S04]  /*108f0*/  IMAD R4, R19, 0x8, R0 ;  /* 0x0000000813047824 */ /* 0x000fc800078e0200 */
[----:B------:R-:W3:Y:S02]  /*10900*/  SYNCS.PHASECHK.TRANS64.TRYWAIT P0, [R4+URZ], R5 ;  /* 0x00000005040075a7 */ /* 0x000ee4000800017f */
[----:B---3--:R-:W-:Y:S05]  /*10910*/  @!P0 BRA `(.L_x_320) ;  /* 0x00000014001c8947 */ /* 0x008fea0003800000 */
.L_x_364:
[----:B------:R-:W-:-:S07]  /*10920*/  IMAD R3, R3, 0x8, R0 ;  /* 0x0000000803037824 */ /* 0x000fce00078e0200 */
.L_x_321:
[----:B----4-:R4:W0:Y:S02]  /*10930*/  SYNCS.PHASECHK.TRANS64.TRYWAIT P0, [R3+URZ], R2 ;  /* 0x00000002030075a7 */ /* 0x010824000800017f */
[----:B0-----:R-:W-:Y:S05]  /*10940*/  @!P0 NANOSLEEP.SYNCS 0x989680 ;  /* 0x009896800000895d */ /* 0x001fea0003900000 */
[----:B------:R-:W0:Y:S02]  /*10950*/  @!P0 SYNCS.PHASECHK.TRANS64 P0, [R3+URZ], R2 ;  /* 0x00000002030085a7 */ /* 0x000e24000800007f */
[----:B0-----:R-:W-:Y:S05]  /*10960*/  @!P0 BRA `(.L_x_321) ;  /* 0xfffffffc00f08947 */ /* 0x001fea000383ffff */
.L_x_314:
[----:B------:R-:W-:Y:S05]  /*10970*/  BSYNC B0 ;  /* 0x0000000000007941 */ /* 0x000fea0003800000 */
.L_x_313:
[----:B------:R-:W-:Y:S05]  /*10980*/  EXIT ;  /* 0x000000000000794d */ /* 0x000fea0003800000 */
.L_x_189:
[----:B0-----:R-:W-:-:S04]  /*10990*/  IMAD.U32 R3, RZ, RZ, UR37 ;  /* 0x00000025ff037e24 */ /* 0x001fc8000f8e00ff */
[----:B------:R0:W1:Y:S03]  /*109a0*/  SYNCS.PHASECHK.TRANS64.TRYWAIT P1, [R3+URZ+0x36800], R0 ;  /* 0x03680000030075a7 */ /* 0x000066000802017f */
[----:B-1----:R-:W-:Y:S05]  /*109b0*/  @!P1 NANOSLEEP.SYNCS 0x989680 ;  /* 0x009896800000995d */ /* 0x002fea0003900000 */
[----:B------:R-:W1:Y:S02]  /*109c0*/  @!P1 SYNCS.PHASECHK.TRANS64 P1, [R3+URZ+0x36800], R0 ;  /* 0x03680000030095a7 */ /* 0x000e64000802007f */
[----:B-1----:R-:W-:Y:S05]  /*109d0*/  @!P1 BRA `(.L_x_189) ;  /* 0xfffffffc00ec9947 */ /* 0x002fea000383ffff */
[----:B------:R-:W-:Y:S05]  /*109e0*/  BRA `(.L_x_322) ;  /* 0xffffff0c00307947 */ /* 0x000fea000383ffff */
.L_x_193:
[----:B-1----:R1:W2:Y:S02]  /*109f0*/  SYNCS.PHASECHK.TRANS64.TRYWAIT P1, [R2+URZ+0x36830], R3 ;  /* 0x03683003020075a7 */ /* 0x0022a4000802017f */
[----:B--2---:R-:W-:Y:S05]  /*10a00*/  @!P1 NANOSLEEP.SYNCS 0x989680 ;  /* 0x009896800000995d */ /* 0x004fea0003900000 */
[----:B------:R-:W2:Y:S02]  /*10a10*/  @!P1 SYNCS.PHASECHK.TRANS64 P1, [R2+URZ+0x36830], R3 ;  /* 0x03683003020095a7 */ /* 0x000ea4000802007f */
[----:B--2---:R-:W-:Y:S05]  /*10a20*/  @!P1 BRA `(.L_x_193) ;  /* 0xfffffffc00f09947 */ /* 0x004fea000383ffff */
[----:B------:R-:W-:Y:S05]  /*10a30*/  BRA `(.L_x_192) ;  /* 0xffffff0c004c7947 */ /* 0x000fea000383ffff */
.L_x_199:
[----:B-1----:R-:W-:-:S04]  /*10a40*/  IMAD.U32 R3, RZ, RZ, UR38 ;  /* 0x00000026ff037e24 */ /* 0x002fc8000f8e00ff */
[----:B------:R1:W2:Y:S03]  /*10a50*/  SYNCS.PHASECHK.TRANS64.TRYWAIT P1, [R3+URZ+0x36830], R0 ;  /* 0x03683000030075a7 */ /* 0x0002a6000802017f */
[----:B--2---:R-:W-:Y:S05]  /*10a60*/  @!P1 NANOSLEEP.SYNCS 0x989680 ;  /* 0x009896800000995d */ /* 0x004fea0003900000 */
[----:B------:R-:W2:Y:S02]  /*10a70*/  @!P1 SYNCS.PHASECHK.TRANS64 P1, [R3+URZ+0x36830], R0 ;  /* 0x03683000030095a7 */ /* 0x000ea4000802007f */
[----:B--2---:R-:W-:Y:S05]  /*10a80*/  @!P1 BRA `(.L_x_199) ;  /* 0xfffffffc00ec9947 */ /* 0x004fea000383ffff */
[----:B------:R-:W-:Y:S05]  /*10a90*/  BRA `(.L_x_198) ;  /* 0xffffff4800f07947 */ /* 0x000fea000383ffff */
.L_x_203:
[----:B-1----:R-:W-:-:S04]  /*10aa0*/  IMAD.U32 R3, RZ, RZ, UR7 ;  /* 0x00000007ff037e24 */ /* 0x002fc8000f8e00ff */
[----:B------:R1:W2:Y:S03]  /*10ab0*/  SYNCS.PHASECHK.TRANS64.TRYWAIT P1, [R3+URZ+0x36850], R0 ;  /* 0x03685000030075a7 */ /* 0x0002a6000802017f */
[----:B--2---:R-:W-:Y:S05]  /*10ac0*/  @!P1 NANOSLEEP.SYNCS 0x989680 ;  /* 0x009896800000995d */ /* 0x004fea0003900000 */
[----:B------:R-:W2:Y:S02]  /*10ad0*/  @!P1 SYNCS.PHASECHK.TRANS64 P1, [R3+URZ+0x36850], R0 ;  /* 0x03685000030095a7 */ /* 0x000ea4000802007f */
[----:B--2---:R-:W-:Y:S05]  /*10ae0*/  @!P1 BRA `(.L_x_203) ;  /* 0xfffffffc00ec9947 */ /* 0x004fea000383ffff */
[----:B------:R-:W-:Y:S05]  /*10af0*/  BRA `(.L_x_202) ;  /* 0xffffff7000647947 */ /* 0x000fea000383ffff */
.L_x_210:
[----:B-1----:R-:W-:-:S04]  /*10b00*/  IMAD.U32 R7, RZ, RZ, UR9 ;  /* 0x00000009ff077e24 */ /* 0x002fc8000f8e00ff */
[----:B------:R1:W2:Y:S03]  /*10b10*/  SYNCS.PHASECHK.TRANS64.TRYWAIT P1, [R7+URZ+0x36850], R2 ;  /* 0x03685002070075a7 */ /* 0x0002a6000802017f */
[----:B--2---:R-:W-:Y:S05]  /*10b20*/  @!P1 NANOSLEEP.SYNCS 0x989680 ;  /* 0x009896800000995d */ /* 0x004fea0003900000 */
[----:B------:R-:W2:Y:S02]  /*10b30*/  @!P1 SYNCS.PHASECHK.TRANS64 P1, [R7+URZ+0x36850], R2 ;  /* 0x03685002070095a7 */ /* 0x000ea4000802007f */
[----:B--2---:R-:W-:Y:S05]  /*10b40*/  @!P1 BRA `(.L_x_210) ;  /* 0xfffffffc00ec9947 */ /* 0x004fea000383ffff */
[----:B------:R-:W-:Y:S05]  /*10b50*/  BRA `(.L_x_209) ;  /* 0xffffff8c00347947 */ /* 0x000fea000383ffff */
.L_x_225:
[----:B------:R-:W0:Y:S01]  /*10b60*/  S2R R5, SR_TID.X ;  /* 0x0000000000057919 */ /* 0x000e220000002100 */
[----:B------:R-:W-:Y:S01]  /*10b70*/  BSSY B0, `(.L_x_323) ;  /* 0x000000a000007945 */ /* 0x000fe20003800000 */
[----:B------:R-:W-:Y:S02]  /*10b80*/  IMAD.MOV.U32 R12, RZ, RZ, RZ ;  /* 0x000000ffff0c7224 */ /* 0x000fe400078e00ff */
[----:B------:R-:W-:Y:S02]  /*10b90*/  IMAD.MOV.U32 R11, RZ, RZ, 0x1f ;  /* 0x0000001fff0b7424 */ /* 0x000fe400078e00ff */
[----:B------:R-:W-:Y:S01]  /*10ba0*/  IMAD.MOV.U32 R15, RZ, RZ, -0x1 ;  /* 0xffffffffff0f7424 */ /* 0x000fe200078e00ff */
[----:B0-----:R-:W-:-:S04]  /*10bb0*/  SHF.R.U32.HI R5, RZ, 0x5, R5 ;  /* 0x00000005ff057819 */ /* 0x001fc80000011605 */
[----:B------:R-:W-:-:S05]  /*10bc0*/  LOP3.LUT R5, R5, 0x3, RZ, 0xc0, !PT ;  /* 0x0000000305057812 */ /* 0x000fca00078ec0ff */
[----:B------:R-:W-:-:S07]  /*10bd0*/  IMAD.MOV.U32 R13, RZ, RZ, R5 ;  /* 0x000000ffff0d7224 */ /* 0x000fce00078e0005 */
[----:B-1----:R-:W-:Y:S05]  /*10be0*/  WARPSYNC.COLLECTIVE R15, `(.L_x_324) ;  /* 0x000000000f087348 */ /* 0x002fea0003c00000 */
[----:B------:R0:W2:Y:S02]  /*10bf0*/  SHFL.IDX P6, R14, R13, R12, R11 ;  /* 0x0000000c0d0e7389 */ /* 0x0000a400000c000b */
[----:B012---:R-:W-:Y:S01]  /*10c00*/  ENDCOLLECTIVE ;  /* 0x000000000000791b */ /* 0x007fe20003800000 */
.L_x_324:
[----:B------:R-:W-:Y:S05]  /*10c10*/  BSYNC B0 ;  /* 0x0000000000007941 */ /* 0x000fea0003800000 */
.L_x_323:
[----:B------:R-:W-:Y:S05]  /*10c20*/  BRA `(.L_x_325) ;  /* 0xffffffb800987947 */ /* 0x000fea000383ffff */
.L_x_227:
[----:B------:R-:W-:Y:S01]  /*10c30*/  BSSY B0, `(.L_x_326) ;  /* 0x0000006000007945 */ /* 0x000fe20003800000 */
[----:B------:R-:W-:-:S07]  /*10c40*/  IMAD.MOV.U32 R15, RZ, RZ, -0x1 ;  /* 0xffffffffff0f7424 */ /* 0x000fce00078e00ff */
[----:B01----:R-:W-:Y:S05]  /*10c50*/  WARPSYNC.COLLECTIVE R15, `(.L_x_327) ;  /* 0x000000000f0c7348 */ /* 0x003fea0003c00000 */
[----:B------:R-:W-:Y:S02]  /*10c60*/  ELECT P6, UR62, PT ;  /* 0x00000000003e782f */ /* 0x000fe400038c0000 */
[----:B------:R-:W-:Y:S01]  /*10c70*/  MOV R14, UR62 ;  /* 0x0000003e000e7c02 */ /* 0x000fe20008000f00 */
[----:B01----:R-:W-:Y:S10]  /*10c80*/  ENDCOLLECTIVE ;  /* 0x000000000000791b */ /* 0x003ff40003800000 */
.L_x_327:
[----:B------:R-:W-:Y:S05]  /*10c90*/  BSYNC B0 ;  /* 0x0000000000007941 */ /* 0x000fea0003800000 */
.L_x_326:
[----:B------:R-:W-:Y:S05]  /*10ca0*/  BRA `(.L_x_328) ;  /* 0xffffffb800987947 */ /* 0x000fea000383ffff */
.L_x_229:
[----:B---3--:R3:W4:Y:S02]  /*10cb0*/  SYNCS.PHASECHK.TRANS64.TRYWAIT P0, [R2+URZ+0x36840], R3 ;  /* 0x03684003020075a7 */ /* 0x008724000800017f */
[----:B----4-:R-:W-:Y:S05]  /*10cc0*/  @!P0 NANOSLEEP.SYNCS 0x989680 ;  /* 0x009896800000895d */ /* 0x010fea0003900000 */
[----:B------:R-:W4:Y:S02]  /*10cd0*/  @!P0 SYNCS.PHASECHK.TRANS64 P0, [R2+URZ+0x36840], R3 ;  /* 0x03684003020085a7 */ /* 0x000f24000800007f */
[----:B----4-:R-:W-:Y:S05]  /*10ce0*/  @!P0 BRA `(.L_x_229) ;  /* 0xfffffffc00f08947 */ /* 0x010fea000383ffff */
[----:B------:R-:W-:Y:S05]  /*10cf0*/  BRA `(.L_x_329) ;  /* 0xffffffb800f07947 */ /* 0x000fea000383ffff */
.L_x_233:
        /* <DEDUP_REMOVED lines=8> */
.L_x_330:
[----:B------:R-:W-:Y:S01]  /*10d80*/  IMAD.MOV.U32 R13, RZ, RZ, R0 ;  /* 0x000000ffff0d7224 */ /* 0x000fe200078e0000 */
[----:B------:R-:W-:Y:S01]  /*10d90*/  LOP3.LUT R7, R7, 0x7f, RZ, 0xc0, !PT ;  /* 0x0000007f07077812 */ /* 0x000fe200078ec0ff */
[----:B------:R-:W-:-:S07]  /*10da0*/  IMAD.MOV.U32 R6, RZ, RZ, R14 ;  /* 0x000000ffff067224 */ /* 0x000fce00078e000e */
[----:B------:R-:W-:Y:S05]  /*10db0*/  WARPSYNC.COLLECTIVE R15, `(.L_x_331) ;  /* 0x000000000f087348 */ /* 0x000fea0003c00000 */
[----:B------:R0:W1:Y:S02]  /*10dc0*/  SHFL.IDX P6, R14, R13, R12, R11 ;  /* 0x0000000c0d0e7389 */ /* 0x00006400000c000b */
[----:B01----:R-:W-:Y:S01]  /*10dd0*/  ENDCOLLECTIVE ;  /* 0x000000000000791b */ /* 0x003fe20003800000 */
.L_x_331:
        /* <DEDUP_REMOVED lines=25> */
.L_x_332:
[----:B------:R-:W-:Y:S02]  /*10f70*/  IMAD.MOV.U32 R13, RZ, RZ, R0 ;  /* 0x000000ffff0d7224 */ /* 0x000fe400078e0000 */
[----:B------:R-:W-:-:S07]  /*10f80*/  IMAD.MOV.U32 R6, RZ, RZ, R14 ;  /* 0x000000ffff067224 */ /* 0x000fce00078e000e */
[----:B------:R-:W-:Y:S05]  /*10f90*/  WARPSYNC.COLLECTIVE R15, `(.L_x_333) ;  /* 0x000000000f087348 */ /* 0x000fea0003c00000 */
[----:B------:R0:W1:Y:S02]  /*10fa0*/  SHFL.IDX P6, R14, R13, R12, R11 ;  /* 0x0000000c0d0e7389 */ /* 0x00006400000c000b */
[----:B01----:R-:W-:Y:S01]  /*10fb0*/  ENDCOLLECTIVE ;  /* 0x000000000000791b */ /* 0x003fe20003800000 */
.L_x_333:
[----:B------:R-:W-:Y:S01]  /*10fc0*/  ULDC.64 UR4, c[0x0][0x208] ;  /* 0x0000820000047ab9 */ /* 0x000fe20000000a00 */
[----:B------:R-:W-:Y:S02]  /*10fd0*/  IMAD.MOV.U32 R13, RZ, RZ, R2 ;  /* 0x000000ffff0d7224 */ /* 0x000fe400078e0002 */
[----:B------:R-:W-:Y:S02]  /*10fe0*/  IMAD.MOV.U32 R12, RZ, RZ, 0x2 ;  /* 0x00000002ff0c7424 */ /* 0x000fe400078e00ff */
[----:B------:R-:W-:-:S05]  /*10ff0*/  IMAD.MOV.U32 R5, RZ, RZ, R14 ;  /* 0x000000ffff057224 */ /* 0x000fca00078e000e */
[----:B------:R-:W-:-:S05]  /*11000*/  @!P2 LEA R5, P4, R10, R5, 0x1 ;  /* 0x000000050a05a211 */ /* 0x000fca00078808ff */
[----:B------:R-:W-:-:S04]  /*11010*/  @!P2 IMAD.X R6, RZ, RZ, R6, P4 ;  /* 0x000000ffff06a224 */ /* 0x000fc800020e0606 */
        /* <DEDUP_REMOVED lines=13> */
.L_x_334:
[----:B------:R-:W-:Y:S02]  /*110f0*/  IMAD.MOV.U32 R13, RZ, RZ, R0 ;  /* 0x000000ffff0d7224 */ /* 0x000fe400078e0000 */
[----:B------:R-:W-:-:S07]  /*11100*/  IMAD.MOV.U32 R6, RZ, RZ, R14 ;  /* 0x000000ffff067224 */ /* 0x000fce00078e000e */
[----:B------:R-:W-:Y:S05]  /*11110*/  WARPSYNC.COLLECTIVE R15, `(.L_x_335) ;  /* 0x000000000f087348 */ /* 0x000fea0003c00000 */
[----:B------:R0:W1:Y:S02]  /*11120*/  SHFL.IDX P6, R14, R13, R12, R11 ;  /* 0x0000000c0d0e7389 */ /* 0x00006400000c000b */
[----:B01----:R-:W-:Y:S01]  /*11130*/  ENDCOLLECTIVE ;  /* 0x000000000000791b */ /* 0x003fe20003800000 */
.L_x_335:
        /* <DEDUP_REMOVED lines=19> */
.L_x_336:
[----:B------:R-:W-:Y:S02]  /*11270*/  IMAD.MOV.U32 R13, RZ, RZ, R0 ;  /* 0x000000ffff0d7224 */ /* 0x000fe400078e0000 */
[----:B------:R-:W-:-:S07]  /*11280*/  IMAD.MOV.U32 R6, RZ, RZ, R14 ;  /* 0x000000ffff067224 */ /* 0x000fce00078e000e */
[----:B------:R-:W-:Y:S05]  /*11290*/  WARPSYNC.COLLECTIVE R15, `(.L_x_337) ;  /* 0x000000000f087348 */ /* 0x000fea0003c00000 */
[----:B------:R0:W1:Y:S02]  /*112a0*/  SHFL.IDX P6, R14, R13, R12, R11 ;  /* 0x0000000c0d0e7389 */ /* 0x00006400000c000b */
[----:B01----:R-:W-:Y:S01]  /*112b0*/  ENDCOLLECTIVE ;  /* 0x000000000000791b */ /* 0x003fe20003800000 */
.L_x_337:
        /* <DEDUP_REMOVED lines=19> */
.L_x_338:
[----:B------:R-:W-:Y:S02]  /*113f0*/  IMAD.MOV.U32 R13, RZ, RZ, R0 ;  /* 0x000000ffff0d7224 */ /* 0x000fe400078e0000 */
[----:B------:R-:W-:-:S07]  /*11400*/  IMAD.MOV.U32 R6, RZ, RZ, R14 ;  /* 0x000000ffff067224 */ /* 0x000fce00078e000e */
[----:B------:R-:W-:Y:S05]  /*11410*/  WARPSYNC.COLLECTIVE R15, `(.L_x_339) ;  /* 0x000000000f087348 */ /* 0x000fea0003c00000 */
[----:B------:R0:W1:Y:S02]  /*11420*/  SHFL.IDX P6, R14, R13, R12, R11 ;  /* 0x0000000c0d0e7389 */ /* 0x00006400000c000b */
[----:B01----:R-:W-:Y:S01]  /*11430*/  ENDCOLLECTIVE ;  /* 0x000000000000791b */ /* 0x003fe20003800000 */
.L_x_339:
        /* <DEDUP_REMOVED lines=19> */
.L_x_340:
[----:B------:R-:W-:Y:S02]  /*11570*/  IMAD.MOV.U32 R13, RZ, RZ, R0 ;  /* 0x000000ffff0d7224 */ /* 0x000fe400078e0000 */
[----:B------:R-:W-:-:S07]  /*11580*/  IMAD.MOV.U32 R6, RZ, RZ, R14 ;  /* 0x000000ffff067224 */ /* 0x000fce00078e000e */
[----:B------:R-:W-:Y:S05]  /*11590*/  WARPSYNC.COLLECTIVE R15, `(.L_x_341) ;  /* 0x000000000f087348 */ /* 0x000fea0003c00000 */
[----:B------:R0:W1:Y:S02]  /*115a0*/  SHFL.IDX P6, R14, R13, R12, R11 ;  /* 0x0000000c0d0e7389 */ /* 0x00006400000c000b */
[----:B01----:R-:W-:Y:S01]  /*115b0*/  ENDCOLLECTIVE ;  /* 0x000000000000791b */ /* 0x003fe20003800000 */
.L_x_341:
        /* <DEDUP_REMOVED lines=19> */
.L_x_342:
[----:B------:R-:W-:Y:S02]  /*116f0*/  IMAD.MOV.U32 R13, RZ, RZ, R0 ;  /* 0x000000ffff0d7224 */ /* 0x000fe400078e0000 */
[----:B------:R-:W-:-:S07]  /*11700*/  IMAD.MOV.U32 R6, RZ, RZ, R14 ;  /* 0x000000ffff067224 */ /* 0x000fce00078e000e */
[----:B------:R-:W-:Y:S05]  /*11710*/  WARPSYNC.COLLECTIVE R15, `(.L_x_343) ;  /* 0x000000000f087348 */ /* 0x000fea0003c00000 */
[----:B------:R0:W1:Y:S02]  /*11720*/  SHFL.IDX P6, R14, R13, R12, R11 ;  /* 0x0000000c0d0e7389 */ /* 0x00006400000c000b */
[----:B01----:R-:W-:Y:S01]  /*11730*/  ENDCOLLECTIVE ;  /* 0x000000000000791b */ /* 0x003fe20003800000 */
.L_x_343:
[----:B------:R-:W-:Y:S01]  /*11740*/  ULDC.64 UR4, c[0x0][0x208] ;  /* 0x0000820000047ab9 */ /* 0x000fe20000000a00 */
[----:B------:R-:W-:Y:S02]  /*11750*/  IMAD.MOV.U32 R13, RZ, RZ, R2 ;  /* 0x000000ffff0d7224 */ /* 0x000fe400078e0002 */
[----:B------:R-:W-:Y:S02]  /*11760*/  IMAD.MOV.U32 R12, RZ, RZ, 0x7 ;  /* 0x00000007ff0c7424 */ /* 0x000fe400078e00ff */
[----:B------:R-:W-:-:S05]  /*11770*/  IMAD.MOV.U32 R5, RZ, RZ, R14 ;  /* 0x000000ffff057224 */ /* 0x000fca00078e000e */
[----:B------:R-:W-:-:S05]  /*11780*/  @!P2 LEA R5, P4, R10, R5, 0x1 ;  /* 0x000000050a05a211 */ /* 0x000fca00078808ff */
[----:B------:R-:W-:-:S04]  /*11790*/  @!P2 IMAD.X R6, RZ, RZ, R6, P4 ;  /* 0x000000ffff06a224 */ /* 0x000fc800020e0606 */
[----:B------:R-:W-:Y:S02]  /*117a0*/  @!P2 IMAD.MOV.U32 R7, RZ, RZ, R6 ;  /* 0x000000ffff07a224 */ /* 0x000fe400078e0006 */
        /* <DEDUP_REMOVED lines=10> */
.L_x_344:
[----:B------:R-:W-:Y:S02]  /*11850*/  IMAD.MOV.U32 R13, RZ, RZ, R0 ;  /* 0x000000ffff0d7224 */ /* 0x000fe400078e0000 */
[----:B------:R-:W-:-:S07]  /*11860*/  IMAD.MOV.U32 R5, RZ, RZ, R14 ;  /* 0x000000ffff057224 */ /* 0x000fce00078e000e */
[----:B------:R-:W-:Y:S05]  /*11870*/  WARPSYNC.COLLECTIVE R15, `(.L_x_345) ;  /* 0x000000000f087348 */ /* 0x000fea0003c00000 */
[----:B------:R0:W1:Y:S02]  /*11880*/  SHFL.IDX P6, R14, R13, R12, R11 ;  /* 0x0000000c0d0e7389 */ /* 0x00006400000c000b */
[----:B01----:R-:W-:Y:S01]  /*11890*/  ENDCOLLECTIVE ;  /* 0x000000000000791b */ /* 0x003fe20003800000 */
.L_x_345:
[----:B------:R-:W-:Y:S01]  /*118a0*/  IMAD.MOV.U32 R0, RZ, RZ, R14 ;  /* 0x000000ffff007224 */ /* 0x000fe200078e000e */
[----:B------:R-:W-:Y:S06]  /*118b0*/  BRA `(.L_x_346) ;  /* 0xffffffbc00907947 */ /* 0x000fec000383ffff */
.L_x_237:
[----:B0-----:R-:W-:-:S04]  /*118c0*/  IMAD.U32 R2, RZ, RZ, UR36 ;  /* 0x00000024ff027e24 */ /* 0x001fc8000f8e00ff */
[----:B------:R0:W2:Y:S03]  /*118d0*/  SYNCS.PHASECHK.TRANS64.TRYWAIT P0, [R2+URZ+0x36820], R0 ;  /* 0x03682000020075a7 */ /* 0x0000a6000800017f */
[----:B--2---:R-:W-:Y:S05]  /*118e0*/  @!P0 NANOSLEEP.SYNCS 0x989680 ;  /* 0x009896800000895d */ /* 0x004fea0003900000 */
[----:B------:R-:W2:Y:S02]  /*118f0*/  @!P0 SYNCS.PHASECHK.TRANS64 P0, [R2+URZ+0x36820], R0 ;  /* 0x03682000020085a7 */ /* 0x000ea4000800007f */
[----:B--2---:R-:W-:Y:S05]  /*11900*/  @!P0 BRA `(.L_x_237) ;  /* 0xfffffffc00ec8947 */ /* 0x004fea000383ffff */
[----:B------:R-:W-:Y:S05]  /*11910*/  BRA `(.L_x_347) ;  /* 0xffffffbc00e47947 */ /* 0x000fea000383ffff */
.L_x_244:
[----:B--2---:R2:W3:Y:S02]  /*11920*/  SYNCS.PHASECHK.TRANS64.TRYWAIT P0, [R3+URZ+0x36840], R2 ;  /* 0x03684002030075a7 */ /* 0x0044e4000800017f */
[----:B---3--:R-:W-:Y:S05]  /*11930*/  @!P0 NANOSLEEP.SYNCS 0x989680 ;  /* 0x009896800000895d */ /* 0x008fea0003900000 */
[----:B------:R-:W3:Y:S02]  /*11940*/  @!P0 SYNCS.PHASECHK.TRANS64 P0, [R3+URZ+0x36840], R2 ;  /* 0x03684002030085a7 */ /* 0x000ee4000800007f */
[----:B---3--:R-:W-:Y:S05]  /*11950*/  @!P0 BRA `(.L_x_244) ;  /* 0xfffffffc00f08947 */ /* 0x008fea000383ffff */
[----:B------:R-:W-:Y:S05]  /*11960*/  BRA `(.L_x_348) ;  /* 0xffffffc000947947 */ /* 0x000fea000383ffff */
.L_x_252:
[----:B0-----:R0:W1:Y:S02]  /*11970*/  SYNCS.PHASECHK.TRANS64.TRYWAIT P0, [R2+URZ+0x36860], R3 ;  /* 0x03686003020075a7 */ /* 0x001064000800017f */
[----:B-1----:R-:W-:Y:S05]  /*11980*/  @!P0 NANOSLEEP.SYNCS 0x989680 ;  /* 0x009896800000895d */ /* 0x002fea0003900000 */
[----:B------:R-:W1:Y:S02]  /*11990*/  @!P0 SYNCS.PHASECHK.TRANS64 P0, [R2+URZ+0x36860], R3 ;  /* 0x03686003020085a7 */ /* 0x000e64000800007f */
[----:B-1----:R-:W-:Y:S05]  /*119a0*/  @!P0 BRA `(.L_x_252) ;  /* 0xfffffffc00f08947 */ /* 0x002fea000383ffff */
[----:B------:R-:W-:Y:S05]  /*119b0*/  BRA `(.L_x_349) ;  /* 0xffffffc400d47947 */ /* 0x000fea000383ffff */
.L_x_264:
[----:B-1----:R1:W2:Y:S02]  /*119c0*/  SYNCS.PHASECHK.TRANS64.TRYWAIT P0, [R3+URZ+0x36840], R2 ;  /* 0x03684002030075a7 */ /* 0x0022a4000800017f */
[----:B--2---:R-:W-:Y:S05]  /*119d0*/  @!P0 NANOSLEEP.SYNCS 0x989680 ;  /* 0x009896800000895d */ /* 0x004fea0003900000 */
[----:B------:R-:W2:Y:S02]  /*119e0*/  @!P0 SYNCS.PHASECHK.TRANS64 P0, [R3+URZ+0x36840], R2 ;  /* 0x03684002030085a7 */ /* 0x000ea4000800007f */
[----:B--2---:R-:W-:Y:S05]  /*119f0*/  @!P0 BRA `(.L_x_264) ;  /* 0xfffffffc00f08947 */ /* 0x004fea000383ffff */
[----:B------:R-:W-:Y:S05]  /*11a00*/  BRA `(.L_x_350) ;  /* 0xffffffcc00b47947 */ /* 0x000fea000383ffff */
.L_x_272:
[----:B0-----:R0:W1:Y:S02]  /*11a10*/  SYNCS.PHASECHK.TRANS64.TRYWAIT P0, [R2+URZ+0x36860], R3 ;  /* 0x03686003020075a7 */ /* 0x001064000800017f */
[----:B-1----:R-:W-:Y:S05]  /*11a20*/  @!P0 NANOSLEEP.SYNCS 0x989680 ;  /* 0x009896800000895d */ /* 0x002fea0003900000 */
[----:B------:R-:W1:Y:S02]  /*11a30*/  @!P0 SYNCS.PHASECHK.TRANS64 P0, [R2+URZ+0x36860], R3 ;  /* 0x03686003020085a7 */ /* 0x000e64000800007f */
[----:B-1----:R-:W-:Y:S05]  /*11a40*/  @!P0 BRA `(.L_x_272) ;  /* 0xfffffffc00f08947 */ /* 0x002fea000383ffff */
[----:B------:R-:W-:Y:S05]  /*11a50*/  BRA `(.L_x_351) ;  /* 0xffffffd000f47947 */ /* 0x000fea000383ffff */
.L_x_283:
[----:B--2---:R2:W3:Y:S02]  /*11a60*/  SYNCS.PHASECHK.TRANS64.TRYWAIT P0, [R3+URZ+0x36840], R2 ;  /* 0x03684002030075a7 */ /* 0x0044e4000800017f */
[----:B---3--:R-:W-:Y:S05]  /*11a70*/  @!P0 NANOSLEEP.SYNCS 0x989680 ;  /* 0x009896800000895d */ /* 0x008fea0003900000 */
[----:B------:R-:W3:Y:S02]  /*11a80*/  @!P0 SYNCS.PHASECHK.TRANS64 P0, [R3+URZ+0x36840], R2 ;  /* 0x03684002030085a7 */ /* 0x000ee4000800007f */
[----:B---3--:R-:W-:Y:S05]  /*11a90*/  @!P0 BRA `(.L_x_283) ;  /* 0xfffffffc00f08947 */ /* 0x008fea000383ffff */
[----:B------:R-:W-:Y:S05]  /*11aa0*/  BRA `(.L_x_352) ;  /* 0xffffffd800ac7947 */ /* 0x000fea000383ffff */
.L_x_291:
[----:B0-----:R0:W1:Y:S02]  /*11ab0*/  SYNCS.PHASECHK.TRANS64.TRYWAIT P0, [R2+URZ+0x36860], R5 ;  /* 0x03686005020075a7 */ /* 0x001064000800017f */
[----:B-1----:R-:W-:Y:S05]  /*11ac0*/  @!P0 NANOSLEEP.SYNCS 0x989680 ;  /* 0x009896800000895d */ /* 0x002fea0003900000 */
[----:B------:R-:W1:Y:S02]  /*11ad0*/  @!P0 SYNCS.PHASECHK.TRANS64 P0, [R2+URZ+0x36860], R5 ;  /* 0x03686005020085a7 */ /* 0x000e64000800007f */
[----:B-1----:R-:W-:Y:S05]  /*11ae0*/  @!P0 BRA `(.L_x_291) ;  /* 0xfffffffc00f08947 */ /* 0x002fea000383ffff */
[----:B------:R-:W-:Y:S05]  /*11af0*/  BRA `(.L_x_353) ;  /* 0xffffffdc00e87947 */ /* 0x000fea000383ffff */
.L_x_302:
[----:B0-----:R0:W3:Y:S02]  /*11b00*/  SYNCS.PHASECHK.TRANS64.TRYWAIT P0, [R0+URZ+0x36860], R2 ;  /* 0x03686002000075a7 */ /* 0x0010e4000800017f */
[----:B---3--:R-:W-:Y:S05]  /*11b10*/  @!P0 NANOSLEEP.SYNCS 0x989680 ;  /* 0x009896800000895d */ /* 0x008fea0003900000 */
[----:B------:R-:W3:Y:S02]  /*11b20*/  @!P0 SYNCS.PHASECHK.TRANS64 P0, [R0+URZ+0x36860], R2 ;  /* 0x03686002000085a7 */ /* 0x000ee4000800007f */
[----:B---3--:R-:W-:Y:S05]  /*11b30*/  @!P0 BRA `(.L_x_302) ;  /* 0xfffffffc00f08947 */ /* 0x008fea000383ffff */
[----:B------:R-:W-:Y:S05]  /*11b40*/  BRA `(.L_x_354) ;  /* 0xffffffe4003c7947 */ /* 0x000fea000383ffff */
.L_x_311:
[----:B0-----:R0:W1:Y:S02]  /*11b50*/  SYNCS.PHASECHK.TRANS64.TRYWAIT P0, [R0+URZ+0x36820], R3 ;  /* 0x03682003000075a7 */ /* 0x001064000800017f */
[----:B-1----:R-:W-:Y:S05]  /*11b60*/  @!P0 NANOSLEEP.SYNCS 0x989680 ;  /* 0x009896800000895d */ /* 0x002fea0003900000 */
[----:B------:R-:W1:Y:S02]  /*11b70*/  @!P0 SYNCS.PHASECHK.TRANS64 P0, [R0+URZ+0x36820], R3 ;  /* 0x03682003000085a7 */ /* 0x000e64000800007f */
[----:B-1----:R-:W-:Y:S05]  /*11b80*/  @!P0 BRA `(.L_x_311) ;  /* 0xfffffffc00f08947 */ /* 0x002fea000383ffff */
[----:B------:R-:W-:Y:S05]  /*11b90*/  BRA `(.L_x_355) ;  /* 0xffffffe800c07947 */ /* 0x000fea000383ffff */
.L_x_312:
        /* <DEDUP_REMOVED lines=11> */
.L_x_357:
[----:B------:R-:W-:Y:S05]  /*11c50*/  BSYNC B0 ;  /* 0x0000000000007941 */ /* 0x000fea0003800000 */
.L_x_356:
[----:B------:R-:W-:Y:S05]  /*11c60*/  BRA `(.L_x_358) ;  /* 0xffffffe800a87947 */ /* 0x000fea000383ffff */
.L_x_315:
[----:B------:R-:W-:Y:S01]  /*11c70*/  BSSY B1, `(.L_x_359) ;  /* 0x0000006000017945 */ /* 0x000fe20003800000 */
[----:B------:R-:W-:-:S07]  /*11c80*/  IMAD.MOV.U32 R15, RZ, RZ, -0x1 ;  /* 0xffffffffff0f7424 */ /* 0x000fce00078e00ff */
[----:B012---:R-:W-:Y:S05]  /*11c90*/  WARPSYNC.COLLECTIVE R15, `(.L_x_360) ;  /* 0x000000000f0c7348 */ /* 0x007fea0003c00000 */
[----:B------:R-:W-:Y:S02]  /*11ca0*/  ELECT P6, UR62, PT ;  /* 0x00000000003e782f */ /* 0x000fe400038c0000 */
[----:B------:R-:W-:Y:S01]  /*11cb0*/  MOV R14, UR62 ;  /* 0x0000003e000e7c02 */ /* 0x000fe20008000f00 */
[----:B012---:R-:W-:Y:S10]  /*11cc0*/  ENDCOLLECTIVE ;  /* 0x000000000000791b */ /* 0x007ff40003800000 */
.L_x_360:
[----:B------:R-:W-:Y:S05]  /*11cd0*/  BSYNC B1 ;  /* 0x0000000000017941 */ /* 0x000fea0003800000 */
.L_x_359:
[----:B------:R-:W-:Y:S05]  /*11ce0*/  BRA `(.L_x_361) ;  /* 0xffffffe800a07947 */ /* 0x000fea000383ffff */
.L_x_317:
[----:B0-----:R0:W1:Y:S02]  /*11cf0*/  SYNCS.PHASECHK.TRANS64.TRYWAIT P0, [R6+URZ], R5 ;  /* 0x00000005060075a7 */ /* 0x001064000800017f */
[----:B-1----:R-:W-:Y:S05]  /*11d00*/  @!P0 NANOSLEEP.SYNCS 0x989680 ;  /* 0x009896800000895d */ /* 0x002fea0003900000 */
[----:B------:R-:W1:Y:S02]  /*11d10*/  @!P0 SYNCS.PHASECHK.TRANS64 P0, [R6+URZ], R5 ;  /* 0x00000005060085a7 */ /* 0x000e64000800007f */
[----:B-1----:R-:W-:Y:S05]  /*11d20*/  @!P0 BRA `(.L_x_317) ;  /* 0xfffffffc00f08947 */ /* 0x002fea000383ffff */
[----:B------:R-:W-:Y:S05]  /*11d30*/  BRA `(.L_x_362) ;  /* 0xffffffe800d87947 */ /* 0x000fea000383ffff */
.L_x_318:
[----:B-1----:R1:W3:Y:S02]  /*11d40*/  SYNCS.PHASECHK.TRANS64.TRYWAIT P0, [R7+URZ], R2 ;  /* 0x00000002070075a7 */ /* 0x0022e4000800017f */
[----:B---3--:R-:W-:Y:S05]  /*11d50*/  @!P0 NANOSLEEP.SYNCS 0x989680 ;  /* 0x009896800000895d */ /* 0x008fea0003900000 */
[----:B------:R-:W3:Y:S02]  /*11d60*/  @!P0 SYNCS.PHASECHK.TRANS64 P0, [R7+URZ], R2 ;  /* 0x00000002070085a7 */ /* 0x000ee4000800007f */
[----:B---3--:R-:W-:Y:S05]  /*11d70*/  @!P0 BRA `(.L_x_318) ;  /* 0xfffffffc00f08947 */ /* 0x008fea000383ffff */
[----:B------:R-:W-:Y:S05]  /*11d80*/  BRA `(.L_x_363) ;  /* 0xffffffe800cc7947 */ /* 0x000fea000383ffff */
.L_x_320:
[----:B---3--:R3:W4:Y:S02]  /*11d90*/  SYNCS.PHASECHK.TRANS64.TRYWAIT P0, [R4+URZ], R5 ;  /* 0x00000005040075a7 */ /* 0x008724000800017f */
[----:B----4-:R-:W-:Y:S05]  /*11da0*/  @!P0 NANOSLEEP.SYNCS 0x989680 ;  /* 0x009896800000895d */ /* 0x010fea0003900000 */
[----:B------:R-:W4:Y:S02]  /*11db0*/  @!P0 SYNCS.PHASECHK.TRANS64 P0, [R4+URZ], R5 ;  /* 0x00000005040085a7 */ /* 0x000f24000800007f */
[----:B----4-:R-:W-:Y:S05]  /*11dc0*/  @!P0 BRA `(.L_x_320) ;  /* 0xfffffffc00f08947 */ /* 0x010fea000383ffff */
[----:B------:R-:W-:Y:S05]  /*11dd0*/  BRA `(.L_x_364) ;  /* 0xffffffe800d07947 */ /* 0x000fea000383ffff */
.L_x_365:
        /* <DEDUP_REMOVED lines=10> */
.L_x_3240:


//--------------------- .text._ZN7cutlass13device_kernelIN5flash11enable_sm90INS1_16FlashAttnFwdSm90INS1_25CollectiveMainloopFwdSm90ILi2EN4cute5tupleIJNS5_1CILi1EEES8_S8_EEENS6_IJNS7_ILi128EEENS7_ILi112EEENS7_ILi192EEEEEELi192ENS_10bfloat16_tEfNS_4arch4Sm90ELb0ELb0ELb0ELb1ELb0ELb0ELb0ELb1ELb1ELb1ELb0ELb0EEENS1_21CollectiveEpilogueFwdINS6_IJSA_SC_SB_EEES9_SE_SG_Li256ELb1ELb1ELb0ELb0EEENS1_36VarlenDynamicPersistentTileSchedulerILi128ELi112ELi256ELi128ELb0ELb1ELb1ELb0ELb1ELb1EEEEEEEEEvNT_6ParamsE --------------------------
	.section	.text._ZN7cutlass13device_kernelIN5flash11enable_sm90INS1_16FlashAttnFwdSm90INS1_25CollectiveMainloopFwdSm90ILi2EN4cute5tupleIJNS5_1CILi1EEES8_S8_EEENS6_IJNS7_ILi128EEENS7_ILi112EEENS7_ILi192EEEEEELi192ENS_10bfloat16_tEfNS_4arch4Sm90ELb0ELb0ELb0ELb1ELb0ELb0ELb0ELb1ELb1ELb1ELb0ELb0EEENS1_21CollectiveEpilogueFwdINS6_IJSA_SC_SB_EEES9_SE_SG_Li256ELb1ELb1ELb0ELb0EEENS1_36VarlenDynamicPersistentTileSchedulerILi128ELi112ELi256ELi128ELb0ELb1ELb1ELb0ELb1ELb1EEEEEEEEEvNT_6ParamsE,"ax",@progbits
	.align	128
.text._ZN7cutlass13device_kernelIN5flash11enable_sm90INS1_16FlashAttnFwdSm90INS1_25CollectiveMainloopFwdSm90ILi2EN4cute5tupleIJNS5_1CILi1EEES8_S8_EEENS6_IJNS7_ILi128EEENS7_ILi112EEENS7_ILi192EEEEEELi192ENS_10bfloat16_tEfNS_4arch4Sm90ELb0ELb0ELb0ELb1ELb0ELb0ELb0ELb1ELb1ELb1ELb0ELb0EEENS1_21CollectiveEpilogueFwdINS6_IJSA_SC_SB_EEES9_SE_SG_Li256ELb1ELb1ELb0ELb0EEENS1_36VarlenDynamicPersistentTileSchedulerILi128ELi112ELi256ELi128ELb0ELb1ELb1ELb0ELb1ELb1EEEEEEEEEvNT_6ParamsE:
        .type           _ZN7cutlass13device_kernelIN5flash11enable_sm90INS1_16FlashAttnFwdSm90INS1_25CollectiveMainloopFwdSm90ILi2EN4cute5tupleIJNS5_1CILi1EEES8_S8_EEENS6_IJNS7_ILi128EEENS7_ILi112EEENS7_ILi192EEEEEELi192ENS_10bfloat16_tEfNS_4arch4Sm90ELb0ELb0ELb0ELb1ELb0ELb0ELb0ELb1ELb1ELb1ELb0ELb0EEENS1_21CollectiveEpilogueFwdINS6_IJSA_SC_SB_EEES9_SE_SG_Li256ELb1ELb1ELb0ELb0EEENS1_36VarlenDynamicPersistentTileSchedulerILi128ELi112ELi256ELi128ELb0ELb1ELb1ELb0ELb1ELb1EEEEEEEEEvNT_6ParamsE,@function
        .size           _ZN7cutlass13device_kernelIN5flash11enable_sm90INS1_16FlashAttnFwdSm90INS1_25CollectiveMainloopFwdSm90ILi2EN4cute5tupleIJNS5_1CILi1EEES8_S8_EEENS6_IJNS7_ILi128EEENS7_ILi112EEENS7_ILi192EEEEEELi192ENS_10bfloat16_tEfNS_4arch4Sm90ELb0ELb0ELb0ELb1ELb0ELb0ELb0ELb1ELb1ELb1ELb0ELb0EEENS1_21CollectiveEpilogueFwdINS6_IJSA_SC_SB_EEES9_SE_SG_Li256ELb1ELb1ELb0ELb0EEENS1_36VarlenDynamicPersistentTileSchedulerILi128ELi112ELi256ELi128ELb0ELb1ELb1ELb0ELb1ELb1EEEEEEEEEvNT_6ParamsE,(.L_x_3241 - _ZN7cutlass13device_kernelIN5flash11enable_sm90INS1_16FlashAttnFwdSm90INS1_25CollectiveMainloopFwdSm90ILi2EN4cute5tupleIJNS5_1CILi1EEES8_S8_EEENS6_IJNS7_ILi128EEENS7_ILi112EEENS7_ILi192EEEEEELi192ENS_10bfloat16_tEfNS_4arch4Sm90ELb0ELb0ELb0ELb1ELb0ELb0ELb0ELb1ELb1ELb1ELb0ELb0EEENS1_21CollectiveEpilogueFwdINS6_IJSA_SC_SB_EEES9_SE_SG_Li256ELb1ELb1ELb0ELb0EEENS1_36VarlenDynamicPersistentTileSchedulerILi128ELi112ELi256ELi128ELb0ELb1ELb1ELb0ELb1ELb1EEEEEEEEEvNT_6ParamsE)
        .other          _ZN7cutlass13device_kernelIN5flash11enable_sm90INS1_16FlashAttnFwdSm90INS1_25CollectiveMainloopFwdSm90ILi2EN4cute5tupleIJNS5_1CILi1EEES8_S8_EEENS6_IJNS7_ILi128EEENS7_ILi112EEENS7_ILi192EEEEEELi192ENS_10bfloat16_tEfNS_4arch4Sm90ELb0ELb0ELb0ELb1ELb0ELb0ELb0ELb1ELb1ELb1ELb0ELb0EEENS1_21CollectiveEpilogueFwdINS6_IJSA_SC_SB_EEES9_SE_SG_Li256ELb1ELb1ELb0ELb0EEENS1_36VarlenDynamicPersistentTileSchedulerILi128ELi112ELi256ELi128ELb0ELb1ELb1ELb0ELb1ELb1EEEEEEEEEvNT_6ParamsE,@"STO_CUDA_ENTRY STV_DEFAULT"
_ZN7cutlass13device_kernelIN5flash11enable_sm90INS1_16FlashAttnFwdSm90INS1_25CollectiveMainloopFwdSm90ILi2EN4cute5tupleIJNS5_1CILi1EEES8_S8_EEENS6_IJNS7_ILi128EEENS7_ILi112EEENS7_ILi192EEEEEELi192ENS_10bfloat16_tEfNS_4arch4Sm90ELb0ELb0ELb0ELb1ELb0ELb0ELb0ELb1ELb1ELb1ELb0ELb0EEENS1_21CollectiveEpilogueFwdINS6_IJSA_SC_SB_EEES9_SE_SG_Li256ELb1ELb1ELb0ELb0EEENS1_36VarlenDynamicPersistentTileSchedulerILi128ELi112ELi256ELi128ELb0ELb1ELb1ELb0ELb1ELb1EEEEEEEEEvNT_6ParamsE:
        /* <DEDUP_REMOVED lines=17> */
.L_x_367:
[----:B------:R-:W-:Y:S05]  /*0110*/  BSYNC B0 ;  /* 0x0000000000007941 */ /* 0x000fea0003800000 */
.L_x_366:
        /* <DEDUP_REMOVED lines=40> */
.L_x_368:
        /* <DEDUP_REMOVED lines=22> */
.L_x_369:
        /* <DEDUP_REMOVED lines=18> */
.L_x_370:
        /* <DEDUP_REMOVED lines=22> */
.L_x_371:
        /* <DEDUP_REMOVED lines=22> */
.L_x_372:
[----:B0-----:R-:W-:Y:S01]  /*08e0*/  ISETP.NE.AND P0, PT, R2, RZ, PT ;  /* 0x000000ff0200720c */ /* 0x001fe20003f05270 */
[----:B------:R-:W-:Y:S01]  /*08f0*/  IMAD.MOV.U32 R2, RZ, RZ, 0x1 ;  /* 0x00000001ff027424 */ /* 0x000fe200078e00ff */
[----:B------:R-:W-:Y:S01]  /*0900*/  NOP ;  /* 0x0000000000007918 */ /* 0x000fe20000000000 */
[----:B------:R-:W-:-:S03]  /*0910*/  ULDC.64 UR60, c[0x0][0x208] ;  /* 0x00008200003c7ab9 */ /* 0x000fc60000000a00 */
[----:B------:R-:W-:-:S05]  /*0920*/  SEL R2, R2, 0x2, !P0 ;  /* 0x0000000202027807 */ /* 0x000fca0004000000 */
[----:B------:R0:W-:Y:S01]  /*0930*/  STL [R1+0x58], R2 ;  /* 0x0000580201007387 */ /* 0x0001e20000100800 */
[----:B-123--:R-:W-:Y:S06]  /*0940*/  BAR.SYNC.DEFER_BLOCKING 0x0 ;  /* 0x0000000000007b1d */ /* 0x00efec0000010000 */
[----:B------:R-:W-:Y:S05]  /*0950*/  @!P0 BRA `(.L_x_373) ;  /* 0x000000c000e48947 */ /* 0x000fea0003800000 */
.L_x_374:
[----:B------:R-:W-:-:S08]  /*0960*/  NOP ;  /* 0x0000000000007918 */ /* 0x000fd00000000000 */
[----:B------:R-:W1:Y:S02]  /*0970*/  USETMAXREG.TRY_ALLOC.CTAPOOL UP0, 0xf0 ;  /* 0x000000f0000079c8 */ /* 0x000e640008000600 */
[----:B-1----:R-:W-:-:S13]  /*0980*/  PLOP3.LUT P0, PT, PT, PT, UP0, 0x80, 0x0 ;  /* 0x000000000000781c */ /* 0x002fda0003f0f008 */
[----:B------:R-:W-:Y:S05]  /*0990*/  @!P0 BRA `(.L_x_374) ;  /* 0xfffffffc00f08947 */ /* 0x000fea000383ffff */
[----:B------:R-:W1:Y:S08]  /*09a0*/  S2UR UR5, SR_CgaCtaId ;  /* 0x00000000000579c3 */ /* 0x000e700000008800 */
[----:B------:R-:W-:Y:S06]  /*09b0*/  BAR.ARV 0x8, 0x180 ;  /* 0x0206000000007b1d */ /* 0x000fec0000002000 */
[----:B------:R-:W-:-:S02]  /*09c0*/  UMOV UR4, 0x400 ;  /* 0x0000040000047882 */ /* 0x000fc40000000000 */
[----:B------:R-:W-:Y:S01]  /*09d0*/  BAR.SYNC.DEFER_BLOCKING 0x5, 0x180 ;  /* 0x0146000000007b1d */ /* 0x000fe20000010000 */
[----:B-1----:R-:W-:-:S09]  /*09e0*/  ULEA UR4, UR5, UR4, 0x18 ;  /* 0x0000000405047291 */ /* 0x002fd2000f8ec03f */
[----:B------:R-:W1:Y:S01]  /*09f0*/  LDS.128 R40, [UR4+0x368d0] ;  /* 0x0368d004ff287984 */ /* 0x000e620008000c00 */
[----:B------:R-:W-:Y:S01]  /*0a00*/  ULDC UR4, c[0x0][0xc3c] ;  /* 0x00030f0000047ab9 */ /* 0x000fe20000000800 */
[----:B------:R-:W-:Y:S06]  /*0a10*/  BAR.ARV 0x4, 0x180 ;  /* 0x0106000000007b1d */ /* 0x000fec0000002000 */
[----:B-1----:R-:W-:-:S13]  /*0a20*/  ISETP.GE.AND P0, PT, R43, UR4, PT ;  /* 0x000000042b007c0c */ /* 0x002fda000bf06270 */
[----:B------:R-:W-:Y:S05]  /*0a30*/  @P0 EXIT ;  /* 0x000000000000094d */ /* 0x000fea0003800000 */
[----:B------:R-:W2:Y:S01]  /*0a40*/  LDL.LU R10, [R1+0x58] ;  /* 0x00005800010a7983 */ /* 0x000ea20000300800 */
[----:B------:R-:W1:Y:S02]  /*0a50*/  S2R R0, SR_TID.X ;  /* 0x0000000000007919 */ /* 0x000e640000002100 */
[----:B-1----:R-:W-:-:S05]  /*0a60*/  VIADD R220, R0, 0xffffff80 ;  /* 0xffffff8000dc7836 */ /* 0x002fca0000000000 */
[----:B------:R-:W-:-:S04]  /*0a70*/  SHF.R.S32.HI R3, RZ, 0x1f, R220 ;  /* 0x0000001fff037819 */ /* 0x000fc800000114dc */
[CC--:B------:R-:W-:Y:S02]  /*0a80*/  LEA.HI R5, R3.reuse, R220.reuse, RZ, 0x7 ;  /* 0x000000dc03057211 */ /* 0x0c0fe400078f38ff */
[-C--:B0-----:R-:W-:Y:S02]  /*0a90*/  LEA.HI R2, R3, R220.reuse, RZ, 0x5 ;  /* 0x000000dc03027211 */ /* 0x081fe400078f28ff */
[----:B------:R-:W-:Y:S02]  /*0aa0*/  LOP3.LUT R211, R5, 0xffffff80, RZ, 0xc0, !PT ;  /* 0xffffff8005d37812 */ /* 0x000fe400078ec0ff */
[----:B------:R-:W-:Y:S01]  /*0ab0*/  LEA.HI R0, R3, R220, RZ, 0x4 ;  /* 0x000000dc03007211 */ /* 0x000fe200078f20ff */
[----:B------:R-:W-:Y:S02]  /*0ac0*/  IMAD.SHL.U32 R2, R2, 0x20, RZ ;  /* 0x0000002002027824 */ /* 0x000fe400078e00ff */
[----:B------:R-:W-:Y:S01]  /*0ad0*/  IMAD.IADD R211, R220, 0x1, -R211 ;  /* 0x00000001dcd37824 */ /* 0x000fe200078e0ad3 */
[----:B------:R-:W-:-:S02]  /*0ae0*/  SHF.R.S32.HI R9, RZ, 0x4, R0 ;  /* 0x00000004ff097819 */ /* 0x000fc40000011400 */
[----:B------:R-:W-:Y:S02]  /*0af0*/  LOP3.LUT R7, R0, 0x3fffff0, RZ, 0xc0, !PT ;  /* 0x03fffff000077812 */ /* 0x000fe400078ec0ff */
[----:B------:R-:W-:Y:S02]  /*0b00*/  SHF.R.S32.HI R4, RZ, 0x1f, R211 ;  /* 0x0000001fff047819 */ /* 0x000fe400000114d3 */
[----:B------:R-:W-:Y:S01]  /*0b10*/  LOP3.LUT R2, R2, 0xfffffc00, RZ, 0xc0, !PT ;  /* 0xfffffc0002027812 */ /* 0x000fe200078ec0ff */
[----:B------:R-:W-:Y:S01]  /*0b20*/  IMAD.IADD R7, R220, 0x1, -R7 ;  /* 0x00000001dc077824 */ /* 0x000fe200078e0a07 */
[----:B------:R-:W-:Y:S02]  /*0b30*/  LEA.HI R0, R0, R9, RZ, 0x1 ;  /* 0x0000000900007211 */ /* 0x000fe400078f08ff */
[----:B------:R-:W-:Y:S01]  /*0b40*/  LEA.HI R6, R4, R211, RZ, 0x2 ;  /* 0x000000d304067211 */ /* 0x000fe200078f10ff */
[----:B------:R-:W-:Y:S01]  /*0b50*/  IMAD R7, R7, 0x40, R2 ;  /* 0x0000004007077824 */ /* 0x000fe200078e0202 */
[----:B------:R-:W-:-:S02]  /*0b60*/  LOP3.LUT R0, R0, 0x1ffffffe, RZ, 0xc0, !PT ;  /* 0x1ffffffe00007812 */ /* 0x000fc400078ec0ff */
[-C--:B------:R-:W-:Y:S02]  /*0b70*/  LEA.HI R2, R3, R220.reuse, RZ, 0x2 ;  /* 0x000000dc03027211 */ /* 0x080fe400078f10ff */
[----:B------:R-:W-:Y:S01]  /*0b80*/  SHF.R.S32.HI R8, RZ, 0x2, R6 ;  /* 0x00000002ff087819 */ /* 0x000fe20000011406 */
[----:B------:R-:W-:Y:S01]  /*0b90*/  IMAD.IADD R0, R9, 0x1, -R0 ;  /* 0x0000000109007824 */ /* 0x000fe200078e0a00 */
[----:B------:R-:W-:Y:S02]  /*0ba0*/  SHF.R.S32.HI R11, RZ, 0x1f, R6 ;  /* 0x0000001fff0b7819 */ /* 0x000fe40000011406 */
[----:B------:R-:W-:Y:S02]  /*0bb0*/  LOP3.LUT R9, R2, 0xfffffffc, RZ, 0xc0, !PT ;  /* 0xfffffffc02097812 */ /* 0x000fe400078ec0ff */
[----:B------:R-:W-:Y:S02]  /*0bc0*/  LEA.HI R3, R3, R220, RZ, 0x3 ;  /* 0x000000dc03037211 */ /* 0x000fe400078f18ff */
[----:B------:R-:W-:-:S02]  /*0bd0*/  LEA.HI R11, R11, R8, RZ, 0x3 ;  /* 0x000000080b0b7211 */ /* 0x000fc400078f18ff */
[----:B------:R-:W-:Y:S01]  /*0be0*/  SHF.R.S32.HI R212, RZ, 0x7, R5 ;  /* 0x00000007ffd47819 */ /* 0x000fe20000011405 */
[----:B------:R-:W-:Y:S01]  /*0bf0*/  IMAD.IADD R9, R220, 0x1, -R9 ;  /* 0x00000001dc097824 */ /* 0x000fe200078e0a09 */
[----:B------:R-:W-:Y:S02]  /*0c00*/  LOP3.LUT R205, R3, 0xfffffff8, RZ, 0xc0, !PT ;  /* 0xfffffff803cd7812 */ /* 0x000fe400078ec0ff */
[----:B------:R-:W-:Y:S02]  /*0c10*/  LOP3.LUT R11, R11, 0xfffffff8, RZ, 0xc0, !PT ;  /* 0xfffffff80b0b7812 */ /* 0x000fe400078ec0ff */
[----:B------:R-:W-:Y:S02]  /*0c20*/  LEA.HI R4, R4, R211, RZ, 0x5 ;  /* 0x000000d304047211 */ /* 0x000fe400078f28ff */
[----:B------:R-:W-:Y:S01]  /*0c30*/  LEA.HI R5, R5, R212, RZ, 0x1 ;  /* 0x000000d405057211 */ /* 0x000fe200078f08ff */
[----:B------:R-:W-:Y:S01]  /*0c40*/  IMAD R216, R0, 0x8, R7 ;  /* 0x0000000800d87824 */ /* 0x000fe200078e0207 */
[----:B------:R-:W-:Y:S01]  /*0c50*/  LEA.HI R0, R9, R9, RZ, 0x1 ;  /* 0x0000000909007211 */ /* 0x000fe200078f08ff */
[----:B------:R-:W-:Y:S01]  /*0c60*/  IMAD.IADD R205, R220, 0x1, -R205 ;  /* 0x00000001dccd7824 */ /* 0x000fe200078e0acd */
[----:B------:R-:W-:Y:S01]  /*0c70*/  SHF.R.S32.HI R4, RZ, 0x5, R4 ;  /* 0x00000005ff047819 */ /* 0x000fe20000011404 */
[----:B------:R-:W-:Y:S01]  /*0c80*/  IMAD.IADD R11, R8, 0x1, -R11 ;  /* 0x00000001080b7824 */ /* 0x000fe200078e0a0b */
[----:B------:R-:W-:Y:S01]  /*0c90*/  LOP3.LUT R5, R5, 0x3fffffe, RZ, 0xc0, !PT ;  /* 0x03fffffe05057812 */ /* 0x000fe200078ec0ff */
[----:B------:R-:W-:Y:S01]  /*0ca0*/  IMAD.SHL.U32 R18, R205, 0x8, RZ ;  /* 0x00000008cd127824 */ /* 0x000fe200078e00ff */
[----:B------:R-:W-:Y:S01]  /*0cb0*/  LOP3.LUT R6, R6, 0x7ffffffc, RZ, 0xc0, !PT ;  /* 0x7ffffffc06067812 */ /* 0x000fe200078ec0ff */
[----:B------:R-:W-:Y:S01]  /*0cc0*/  IMAD R4, R4, 0x10, R11 ;  /* 0x0000001004047824 */ /* 0x000fe200078e020b */
[----:B------:R-:W-:Y:S01]  /*0cd0*/  LOP3.LUT R0, R0, 0x1ffffffe, RZ, 0xc0, !PT ;  /* 0x1ffffffe00007812 */ /* 0x000fe200078ec0ff */
[----:B------:R-:W-:-:S02]  /*0ce0*/  IMAD.IADD R5, R212, 0x1, -R5 ;  /* 0x00000001d4057824 */ /* 0x000fc400078e0a05 */
[C---:B------:R-:W-:Y:S02]  /*0cf0*/  VIADD R19, R18.reuse, 0x40 ;  /* 0x0000004012137836 */ /* 0x040fe40000000000 */
[----:B------:R-:W-:Y:S02]  /*0d00*/  VIADD R23, R18, 0x80 ;  /* 0x0000008012177836 */ /* 0x000fe40000000000 */
[----:B------:R-:W-:Y:S02]  /*0d10*/  IMAD.MOV.U32 R7, RZ, RZ, -0x2 ;  /* 0xfffffffeff077424 */ /* 0x000fe400078e00ff */
[----:B------:R-:W-:Y:S02]  /*0d20*/  IMAD.IADD R6, R211, 0x1, -R6 ;  /* 0x00000001d3067824 */ /* 0x000fe400078e0a06 */
[----:B------:R-:W-:Y:S02]  /*0d30*/  IMAD.IADD R0, R9, 0x1, -R0 ;  /* 0x0000000109007824 */ /* 0x000fe400078e0a00 */
[----:B------:R-:W-:Y:S01]  /*0d40*/  IMAD R213, R5, 0x40, R4 ;  /* 0x0000004005d57824 */ /* 0x000fe200078e0204 */
[----:B------:R-:W-:Y:S01]  /*0d50*/  CS2R R16, SRZ ;  /* 0x0000000000107805 */ /* 0x000fe2000001ff00 */
[----:B------:R-:W-:Y:S01]  /*0d60*/  IMAD R214, R6, R7, 0x70 ;  /* 0x0000007006d67424 */ /* 0x000fe200078e0207 */
[----:B------:R-:W-:Y:S01]  /*0d70*/  SHF.R.S32.HI R209, RZ, 0x3, R3 ;  /* 0x00000003ffd17819 */ /* 0x000fe20000011403 */
[----:B------:R-:W-:Y:S01]  /*0d80*/  IMAD.MOV.U32 R210, RZ, RZ, RZ ;  /* 0x000000ffffd27224 */ /* 0x000fe200078e00ff */
[----:B------:R-:W-:Y:S01]  /*0d90*/  SHF.R.S32.HI R219, RZ, 0x1f, R18 ;  /* 0x0000001fffdb7819 */ /* 0x000fe20000011412 */
[----:B------:R-:W-:Y:S01]  /*0da0*/  IMAD R215, R0, 0x8, R213 ;  /* 0x0000000800d77824 */ /* 0x000fe200078e02d5 */
[----:B------:R-:W-:-:S02]  /*0db0*/  SHF.R.S32.HI R218, RZ, 0x1f, R19 ;  /* 0x0000001fffda7819 */ /* 0x000fc40000011413 */
[----:B------:R-:W-:Y:S02]  /*0dc0*/  SHF.R.S32.HI R217, RZ, 0x1f, R23 ;  /* 0x0000001fffd97819 */ /* 0x000fe40000011417 */
[----:B--2---:R-:W-:-:S07]  /*0dd0*/  LOP3.LUT R22, R10, 0x1, RZ, 0xfc, !PT ;  /* 0x000000010a167812 */ /* 0x004fce00078efcff */
.L_x_417:
[----:B0---4-:R-:W0:Y:S01]  /*0de0*/  LDC.64 R2, c[0x0][0xc88] ;  /* 0x00032200ff027b82 */ /* 0x011e220000000a00 */
[----:B------:R-:W-:Y:S01]  /*0df0*/  ULDC.64 UR4, c[0x0][0xa28] ;  /* 0x00028a0000047ab9 */ /* 0x000fe20000000a00 */
[----:B------:R-:W-:Y:S01]  /*0e00*/  IMAD.MOV.U32 R0, RZ, RZ, RZ ;  /* 0x000000ffff007224 */ /* 0x000fe200078e00ff */
[----:B------:R-:W-:Y:S01]  /*0e10*/  ULDC.64 UR6, c[0x0][0xa20] ;  /* 0x0002880000067ab9 */ /* 0x000fe20000000a00 */
[----:B0-----:R-:W-:-:S05]  /*0e20*/  IMAD.WIDE R2, R43, 0x4, R2 ;  /* 0x000000042b027825 */ /* 0x001fca00078e0202 */
[----:B--2---:R-:W2:Y:S01]  /*0e30*/  LDG.E R204, desc[UR60][R2.64] ;  /* 0x0000003c02cc7981 */ /* 0x004ea2000c1e1900 */
[----:B------:R-:W-:-:S04]  /*0e40*/  ISETP.NE.U32.AND P0, PT, RZ, UR4, PT ;  /* 0x00000004ff007c0c */ /* 0x000fc8000bf05070 */
[----:B------:R-:W-:Y:S02]  /*0e50*/  ISETP.NE.AND.EX P0, PT, RZ, UR5, PT, P0 ;  /* 0x00000005ff007c0c */ /* 0x000fe4000bf05300 */
[----:B--2---:R-:W-:-:S11]  /*0e60*/  SHF.R.S32.HI R208, RZ, 0x1f, R204 ;  /* 0x0000001fffd07819 */ /* 0x004fd600000114cc */
[----:B---3--:R-:W-:-:S04]  /*0e70*/  @P0 LEA R4, P1, R204, UR4, 0x2 ;  /* 0x00000004cc040c11 */ /* 0x008fc8000f8210ff */
[----:B------:R-:W-:Y:S01]  /*0e80*/  @P0 LEA.HI.X R5, R204, UR5, R208, 0x2, P1 ;  /* 0x00000005cc050c11 */ /* 0x000fe200088f14d0 */
[----:B------:R-:W-:-:S04]  /*0e90*/  ULDC.64 UR4, c[0x0][0x418] ;  /* 0x0001060000047ab9 */ /* 0x000fc80000000a00 */
[----:B------:R0:W5:Y:S01]  /*0ea0*/  @P0 LDG.E R0, desc[UR60][R4.64] ;  /* 0x0000003c04000981 */ /* 0x000162000c1e1900 */
[----:B------:R-:W-:Y:S01]  /*0eb0*/  ISETP.NE.U32.AND P0, PT, RZ, UR6, PT ;  /* 0x00000006ff007c0c */ /* 0x000fe2000bf05070 */
[----:B------:R-:W-:-:S03]  /*0ec0*/  UISETP.NE.U32.AND UP0, UPT, UR4, URZ, UPT ;  /* 0x0000003f0400728c */ /* 0x000fc6000bf05070 */
[----:B------:R-:W-:Y:S01]  /*0ed0*/  ISETP.NE.AND.EX P0, PT, RZ, UR7, PT, P0 ;  /* 0x00000007ff007c0c */ /* 0x000fe2000bf05300 */
[----:B------:R-:W-:Y:S01]  /*0ee0*/  UISETP.NE.AND.EX UP0, UPT, UR5, URZ, UPT, UP0 ;  /* 0x0000003f0500728c */ /* 0x000fe2000bf05300 */
[----:B------:R-:W-:Y:S02]  /*0ef0*/  ULDC UR4, c[0x0][0x424] ;  /* 0x0001090000047ab9 */ /* 0x000fe40000000800 */
[----:B------:R-:W-:Y:S01]  /*0f00*/  ULDC UR5, c[0x0][0x2f0] ;  /* 0x0000bc0000057ab9 */ /* 0x000fe20000000800 */
[----:B------:R-:W-:-:S04]  /*0f10*/  USEL UR4, UR4, 0x1, UP0 ;  /* 0x0000000104047887 */ /* 0x000fc80008000000 */
[----:B------:R-:W-:-:S04]  /*0f20*/  UIMAD UR4, UR4, UR5, URZ ;  /* 0x00000005040472a4 */ /* 0x000fc8000f8e023f */
[C---:B------:R-:W-:Y:S02]  /*0f30*/  @P0 LEA R2, P1, R204.reuse, UR6, 0x2 ;  /* 0x00000006cc020c11 */ /* 0x040fe4000f8210ff */
[----:B------:R-:W-:Y:S02]  /*0f40*/  IMAD.U32 R83, RZ, RZ, UR4 ;  /* 0x00000004ff537e24 */ /* 0x000fe4000f8e00ff */
[----:B------:R-:W-:-:S05]  /*0f50*/  @P0 LEA.HI.X R3, R204, UR7, R208, 0x2, P1 ;  /* 0x00000007cc030c11 */ /* 0x000fca00088f14d0 */
[----:B------:R0:W5:Y:S01]  /*0f60*/  @P0 LDG.E R83, desc[UR60][R2.64] ;  /* 0x0000003c02530981 */ /* 0x000162000c1e1900 */
[----:B------:R-:W-:Y:S05]  /*0f70*/  @P0 BRA `(.L_x_375) ;  /* 0x0000000000240947 */ /* 0x000fea0003800000 */
[----:B------:R-:W-:Y:S02]  /*0f80*/  ULDC.64 UR4, c[0x0][0xa08] ;  /* 0x0002820000047ab9 */ /* 0x000fe40000000a00 */
[----:B------:R-:W-:-:S04]  /*0f90*/  ISETP.NE.U32.AND P0, PT, RZ, UR4, PT ;  /* 0x00000004ff007c0c */ /* 0x000fc8000bf05070 */
[----:B------:R-:W-:-:S13]  /*0fa0*/  ISETP.NE.AND.EX P0, PT, RZ, UR5, PT, P0 ;  /* 0x00000005ff007c0c */ /* 0x000fda000bf05300 */
[----:B------:R-:W-:Y:S05]  /*0fb0*/  @!P0 BRA `(.L_x_375) ;  /* 0x0000000000148947 */ /* 0x000fea0003800000 */
[----:B0-----:R-:W0:Y:S02]  /*0fc0*/  LDC.64 R2, c[0x0][0xa08] ;  /* 0x00028200ff027b82 */ /* 0x001e240000000a00 */
[----:B0-----:R-:W-:-:S05]  /*0fd0*/  IMAD.WIDE R2, R204, 0x4, R2 ;  /* 0x00000004cc027825 */ /* 0x001fca00078e0202 */
[----:B-----5:R-:W2:Y:S04]  /*0fe0*/  LDG.E R83, desc[UR60][R2.64] ;  /* 0x0000003c02537981 */ /* 0x020ea8000c1e1900 */
[----:B------:R-:W2:Y:S02]  /*0ff0*/  LDG.E R4, desc[UR60][R2.64+0x4] ;  /* 0x0000043c02047981 */ /* 0x000ea4000c1e1900 */
[----:B--2---:R-:W-:-:S07]  /*1000*/  IMAD.IADD R83, R4, 0x1, -R83 ;  /* 0x0000000104537824 */ /* 0x004fce00078e0a53 */
.L_x_375:
[----:B-----5:R-:W-:Y:S01]  /*1010*/  IMAD.IADD R83, R83, 0x1, -R0 ;  /* 0x0000000153537824 */ /* 0x020fe200078e0a00 */
[----:B------:R-:W-:Y:S01]  /*1020*/  PLOP3.LUT P0, PT, PT, PT, PT, 0x80, 0x0 ;  /* 0x000000000000781c */ /* 0x000fe20003f0f070 */
[----:B0-----:R-:W-:Y:S01]  /*1030*/  IMAD.MOV.U32 R2, RZ, RZ, RZ ;  /* 0x000000ffff027224 */ /* 0x001fe200078e00ff */
[----:B------:R-:W-:Y:S01]  /*1040*/  CS2R R20, SRZ ;  /* 0x0000000000147805 */ /* 0x000fe2000001ff00 */
[C---:B------:R-:W-:Y:S01]  /*1050*/  VIADD R3, R83.reuse, 0x6f ;  /* 0x0000006f53037836 */ /* 0x040fe20000000000 */
[----:B------:R-:W-:Y:S01]  /*1060*/  ISETP.GE.AND P1, PT, R83, 0x1, PT ;  /* 0x000000015300780c */ /* 0x000fe20003f26270 */
[----:B------:R-:W-:Y:S01]  /*1070*/  IMAD.MOV.U32 R207, RZ, RZ, R41 ;  /* 0x000000ffffcf7224 */ /* 0x000fe200078e0029 */
[----:B------:R-:W-:Y:S01]  /*1080*/  CS2R R118, SRZ ;  /* 0x0000000000767805 */ /* 0x000fe2000001ff00 */
[----:B------:R-:W-:Y:S01]  /*1090*/  IMAD.HI R2, R3, -0x6db6db6d, R2 ;  /* 0x9249249303027827 */ /* 0x000fe200078e0202 */
[----:B------:R-:W-:Y:S02]  /*10a0*/  CS2R R116, SRZ ;  /* 0x0000000000747805 */ /* 0x000fe4000001ff00 */
[----:B------:R-:W-:-:S02]  /*10b0*/  CS2R R114, SRZ ;  /* 0x0000000000727805 */ /* 0x000fc4000001ff00 */
[----:B------:R-:W-:Y:S01]  /*10c0*/  CS2R R112, SRZ ;  /* 0x0000000000707805 */ /* 0x000fe2000001ff00 */
[----:B------:R-:W-:Y:S01]  /*10d0*/  IMAD.MOV.U32 R206, RZ, RZ, R42 ;  /* 0x000000ffffce7224 */ /* 0x000fe200078e002a */
[----:B------:R-:W-:Y:S02]  /*10e0*/  SHF.R.U32.HI R3, RZ, 0x1f, R2 ;  /* 0x0000001fff037819 */ /* 0x000fe40000011602 */
[----:B------:R-:W-:Y:S02]  /*10f0*/  CS2R R110, SRZ ;  /* 0x00000000006e7805 */ /* 0x000fe4000001ff00 */
[----:B------:R-:W-:Y:S02]  /*1100*/  CS2R R108, SRZ ;  /* 0x00000000006c7805 */ /* 0x000fe4000001ff00 */
[----:B------:R-:W-:Y:S02]  /*1110*/  CS2R R106, SRZ ;  /* 0x00000000006a7805 */ /* 0x000fe4000001ff00 */
[----:B------:R-:W-:-:S02]  /*1120*/  LEA.HI.SX32 R120, R2, R3, 0x1a ;  /* 0x0000000302787211 */ /* 0x000fc400078fd2ff */
        /* <DEDUP_REMOVED lines=12> */
[----:B------:R-:W-:Y:S01]  /*11f0*/  IMAD.MOV.U32 R47, RZ, RZ, RZ ;  /* 0x000000ffff2f7224 */ /* 0x000fe200078e00ff */
[----:B------:R-:W-:Y:S01]  /*1200*/  CS2R R80, SRZ ;  /* 0x0000000000507805 */ /* 0x000fe2000001ff00 */
[----:B------:R-:W-:Y:S01]  /*1210*/  IMAD.MOV.U32 R82, RZ, RZ, RZ ;  /* 0x000000ffff527224 */ /* 0x000fe200078e00ff */
        /* <DEDUP_REMOVED lines=20> */
[----:B------:R-:W-:Y:S01]  /*1360*/  CS2R R126, SRZ ;  /* 0x00000000007e7805 */ /* 0x000fe2000001ff00 */
[----:B------:R-:W-:Y:S01]  /*1370*/  IMAD.MOV.U32 R121, RZ, RZ, RZ ;  /* 0x000000ffff797224 */ /* 0x000fe200078e00ff */
[----:B------:R-:W-:Y:S01]  /*1380*/  CS2R R132, SRZ ;  /* 0x0000000000847805 */ /* 0x000fe2000001ff00 */
[----:B------:R-:W-:Y:S01]  /*1390*/  IMAD.MOV.U32 R0, RZ, RZ, RZ ;  /* 0x000000ffff007224 */ /* 0x000fe200078e00ff */
[----:B------:R-:W-:Y:S01]  /*13a0*/  CS2R R122, SRZ ;  /* 0x00000000007a7805 */ /* 0x000fe2000001ff00 */
[----:B------:R-:W-:Y:S01]  /*13b0*/  IMAD.MOV.U32 R36, RZ, RZ, RZ ;  /* 0x000000ffff247224 */ /* 0x000fe200078e00ff */
[----:B------:R-:W-:Y:S02]  /*13c0*/  CS2R R6, SRZ ;  /* 0x0000000000067805 */ /* 0x000fe4000001ff00 */
[----:B------:R-:W-:Y:S01]  /*13d0*/  CS2R R134, SRZ ;  /* 0x0000000000867805 */ /* 0x000fe2000001ff00 */
[----:B------:R-:W-:Y:S01]  /*13e0*/  IMAD.MOV.U32 R24, RZ, RZ, RZ ;  /* 0x000000ffff187224 */ /* 0x000fe200078e00ff */
[----:B------:R-:W-:Y:S06]  /*13f0*/  @!P1 BRA `(.L_x_376) ;  /* 0x0000009000c09947 */ /* 0x000fec0003800000 */
[----:B------:R-:W0:Y:S01]  /*1400*/  SHFL.IDX PT, R0, R212, RZ, 0x1f ;  /* 0x00001fffd4007589 */ /* 0x000e2200000e0000 */
[----:B------:R-:W1:Y:S01]  /*1410*/  S2UR UR7, SR_CgaCtaId ;  /* 0x00000000000779c3 */ /* 0x000e620000008800 */
[----:B------:R-:W-:Y:S01]  /*1420*/  UMOV UR6, 0x400 ;  /* 0x0000040000067882 */ /* 0x000fe20000000000 */
[----:B0-----:R-:W-:Y:S01]  /*1430*/  R2UR UR4, R0 ;  /* 0x00000000000472ca */ /* 0x001fe200000e0000 */
[----:B-1----:R-:W-:-:S04]  /*1440*/  ULEA UR6, UR7, UR6, 0x18 ;  /* 0x0000000607067291 */ /* 0x002fc8000f8ec03f */
[----:B------:R-:W-:-:S04]  /*1450*/  UIADD3 UR6, UR6, 0x15400, URZ ;  /* 0x0001540006067890 */ /* 0x000fc8000fffe03f */
[----:B------:R-:W-:-:S04]  /*1460*/  ULOP3.LUT UP0, URZ, UR6, 0x9f, URZ, 0xc0, !UPT ;  /* 0x0000009f063f7892 */ /* 0x000fc8000f80c03f */
[----:B------:R-:W-:Y:S02]  /*1470*/  ULEA.HI UR5, UR4, UR4, URZ, 0x1 ;  /* 0x0000000404057291 */ /* 0x000fe4000f8f083f */
[----:B------:R-:W-:Y:S02]  /*1480*/  PLOP3.LUT P0, PT, PT, PT, UP0, 0x80, 0x0 ;  /* 0x000000000000781c */ /* 0x000fe40003f0f008 */
[----:B------:R-:W-:-:S04]  /*1490*/  ULOP3.LUT UR5, UR5, 0x1e, URZ, 0xc0, !UPT ;  /* 0x0000001e05057892 */ /* 0x000fc8000f8ec03f */
[----:B------:R-:W-:-:S04]  /*14a0*/  UIADD3 UR5, UR4, -UR5, URZ ;  /* 0x8000000504057290 */ /* 0x000fc8000fffe03f */
[----:B------:R-:W-:-:S04]  /*14b0*/  ULEA UR5, UR5, UR6, 0xd ;  /* 0x0000000605057291 */ /* 0x000fc8000f8e683f */
[----:B------:R-:W-:-:S04]  /*14c0*/  USHF.R.U32.HI UR5, URZ, 0x4, UR5 ;  /* 0x000000043f057899 */ /* 0x000fc80008011605 */
[----:B------:R-:W-:Y:S01]  /*14d0*/  ULOP3.LUT UR36, UR5, 0x3fff, URZ, 0xc0, !UPT ;  /* 0x00003fff05247892 */ /* 0x000fe2000f8ec03f */
[----:B------:R-:W-:Y:S11]  /*14e0*/  @!P0 BRA `(.L_x_377) ;  /* 0x0000000000408947 */ /* 0x000ff60003800000 */
        /* <DEDUP_REMOVED lines=16> */
.L_x_377:
[----:B------:R-:W0:Y:S01]  /*15f0*/  S2UR UR5, SR_CgaCtaId ;  /* 0x00000000000579c3 */ /* 0x000e220000008800 */
[----:B------:R-:W-:Y:S01]  /*1600*/  LEA.HI R0, R210, R210, RZ, 0x1 ;  /* 0x000000d2d2007211 */ /* 0x000fe200078f08ff */
[----:B------:R-:W-:Y:S01]  /*1610*/  UMOV UR4, 0x400 ;  /* 0x0000040000047882 */ /* 0x000fe20000000000 */
[----:B------:R-:W-:Y:S01]  /*1620*/  BSSY B0, `(.L_x_378) ;  /* 0x0000009000007945 */ /* 0x000fe20003800000 */
[----:B------:R-:W-:Y:S02]  /*1630*/  ISETP.NE.AND P0, PT, R22, 0x3, PT ;  /* 0x000000031600780c */ /* 0x000fe40003f05270 */
[----:B------:R-:W-:-:S05]  /*1640*/  LOP3.LUT R3, R0, 0xfffffffe, RZ, 0xc0, !PT ;  /* 0xfffffffe00037812 */ /* 0x000fca00078ec0ff */
[----:B------:R-:W-:-:S05]  /*1650*/  IMAD.IADD R0, R210, 0x1, -R3 ;  /* 0x00000001d2007824 */ /* 0x000fca00078e0a03 */
[----:B------:R-:W-:Y:S01]  /*1660*/  SHF.L.U32 R0, R0, 0x1f, RZ ;  /* 0x0000001f00007819 */ /* 0x000fe200000006ff */
[----:B0-----:R-:W-:-:S06]  /*1670*/  ULEA UR4, UR5, UR4, 0x18 ;  /* 0x0000000405047291 */ /* 0x001fcc000f8ec03f */
[----:B------:R-:W-:-:S04]  /*1680*/  IMAD.U32 R5, RZ, RZ, UR4 ;  /* 0x00000004ff057e24 */ /* 0x000fc8000f8e00ff */
[----:B------:R-:W0:Y:S02]  /*1690*/  SYNCS.PHASECHK.TRANS64.TRYWAIT P1, [R5+URZ+0x36800], R0 ;  /* 0x03680000050075a7 */ /* 0x000e24000802017f */
[----:B0-----:R-:W-:Y:S05]  /*16a0*/  @!P1 BRA `(.L_x_379) ;  /* 0x0000011800ec9947 */ /* 0x001fea0003800000 */
.L_x_546:
[----:B------:R-:W-:Y:S05]  /*16b0*/  BSYNC B0 ;  /* 0x0000000000007941 */ /* 0x000fea0003800000 */
.L_x_378:
[----:B------:R-:W-:Y:S05]  /*16c0*/  @!P0 BRA `(.L_x_380) ;  /* 0x0000000000048947 */ /* 0x000fea0003800000 */
[----:B------:R-:W-:Y:S01]  /*16d0*/  BPT.TRAP 0x1 ;  /* 0x000000040000795c */ /* 0x000fe20000300000 */
.L_x_380:
[----:B------:R-:W-:Y:S01]  /*16e0*/  IMAD R2, R16, 0x8, R5 ;  /* 0x0000000810027824 */ /* 0x000fe200078e0205 */
[----:B------:R-:W-:-:S04]  /*16f0*/  SHF.L.U32 R3, R17, 0x1f, RZ ;  /* 0x0000001f11037819 */ /* 0x000fc800000006ff */
[----:B------:R1:W2:Y:S01]  /*1700*/  SYNCS.PHASECHK.TRANS64.TRYWAIT P2, [R2+URZ+0x36830], R3 ;  /* 0x03683003020075a7 */ /* 0x0002a2000804017f */
[----:B------:R-:W-:Y:S05]  /*1710*/  @!P0 BRA `(.L_x_381) ;  /* 0x0000000000048947 */ /* 0x000fea0003800000 */
[----:B------:R-:W-:Y:S01]  /*1720*/  BPT.TRAP 0x1 ;  /* 0x000000040000795c */ /* 0x000fe20000300000 */
.L_x_381:
[----:B0-----:R-:W0:Y:S01]  /*1730*/  S2R R0, SR_TID.X ;  /* 0x0000000000007919 */ /* 0x001e220000002100 */
[----:B------:R-:W-:Y:S01]  /*1740*/  IMAD.MOV.U32 R119, RZ, RZ, RZ ;  /* 0x000000ffff777224 */ /* 0x000fe200078e00ff */
[----:B0-----:R-:W-:Y:S01]  /*1750*/  LOP3.LUT P1, RZ, R0, 0x7f, RZ, 0xc0, !PT ;  /* 0x0000007f00ff7812 */ /* 0x001fe2000782c0ff */
[----:B--2---:R-:W-:-:S12]  /*1760*/  @P2 BRA `(.L_x_382) ;  /* 0x0000000000082947 */ /* 0x004fd80003800000 */
[----:B------:R-:W0:Y:S02]  /*1770*/  SYNCS.PHASECHK.TRANS64.TRYWAIT P2, [R2+URZ+0x36830], R3 ;  /* 0x03683003020075a7 */ /* 0x000e24000804017f */
[----:B0-----:R-:W-:Y:S05]  /*1780*/  @!P2 BRA `(.L_x_383) ;  /* 0x0000011800c8a947 */ /* 0x001fea0003800000 */
.L_x_382:
[----:B------:R-:W-:Y:S05]  /*1790*/  WARPSYNC.ALL ;  /* 0x0000000000007948 */ /* 0x000fea0003800000 */
[----:B------:R-:W-:Y:S01]  /*17a0*/  VIADD R0, R5, 0x21400 ;  /* 0x0002140005007836 */ /* 0x000fe20000000000 */
[----:B------:R-:W-:Y:S01]  /*17b0*/  ULOP3.LUT UR8, UR36, 0x10000, URZ, 0xfc, !UPT ;  /* 0x0001000024087892 */ /* 0x000fe2000f8efc3f */
[----:B------:R-:W-:Y:S01]  /*17c0*/  WARPGROUP.ARRIVE ;  /* 0x00000000000079c5 */ /* 0x000fe20000000000 */
[----:B------:R-:W-:Y:S01]  /*17d0*/  UMOV UR9, 0x40000040 ;  /* 0x4000004000097882 */ /* 0x000fe20000000000 */
[----:B------:R-:W-:Y:S01]  /*17e0*/  UMOV UR11, 0x40000040 ;  /* 0x40000040000b7882 */ /* 0x000fe20000000000 */
[----:B------:R-:W-:Y:S01]  /*17f0*/  SHF.R.U32.HI R0, RZ, 0x4, R0 ;  /* 0x00000004ff007819 */ /* 0x000fe20000011600 */
[----:B------:R-:W-:Y:S01]  /*1800*/  UMOV UR5, UR9 ;  /* 0x0000000900057c82 */ /* 0x000fe20008000000 */
[----:B------:R-:W-:Y:S01]  /*1810*/  UMOV UR7, 0x40000040 ;  /* 0x4000004000077882 */ /* 0x000fe20000000000 */
[----:B------:R-:W-:Y:S01]  /*1820*/  UMOV UR4, UR8 ;  /* 0x0000000800047c82 */ /* 0x000fe20008000000 */
[----:B------:R-:W-:Y:S01]  /*1830*/  LOP3.LUT R0, R0, 0x3fff, RZ, 0xc0, !PT ;  /* 0x00003fff00007812 */ /* 0x000fe200078ec0ff */
[----:B------:R-:W-:Y:S01]  /*1840*/  UMOV UR12, UR8 ;  /* 0x00000008000c7c82 */ /* 0x000fe20008000000 */
[----:B------:R-:W-:Y:S01]  /*1850*/  UMOV UR13, UR9 ;  /* 0x00000009000d7c82 */ /* 0x000fe20008000000 */
[----:B------:R-:W-:Y:S01]  /*1860*/  UMOV UR15, 0x40000040 ;  /* 0x40000040000f7882 */ /* 0x000fe20000000000 */
[----:B------:R-:W-:Y:S01]  /*1870*/  LOP3.LUT R9, R0, 0x10000, RZ, 0xfc, !PT ;  /* 0x0001000000097812 */ /* 0x000fe200078efcff */
[----:B------:R-:W-:Y:S01]  /*1880*/  UMOV UR16, UR8 ;  /* 0x0000000800107c82 */ /* 0x000fe20008000000 */
[----:B------:R-:W-:Y:S01]  /*1890*/  UMOV UR17, UR9 ;  /* 0x0000000900117c82 */ /* 0x000fe20008000000 */
[----:B------:R-:W-:Y:S01]  /*18a0*/  UMOV UR19, 0x40000040 ;  /* 0x4000004000137882 */ /* 0x000fe20000000000 */
[----:B------:R-:W-:Y:S01]  /*18b0*/  UMOV UR20, UR8 ;  /* 0x0000000800147c82 */ /* 0x000fe20008000000 */
[----:B------:R-:W-:Y:S01]  /*18c0*/  IMAD R0, R16, 0xa80, R9 ;  /* 0x00000a8010007824 */ /* 0x000fe200078e0209 */
[----:B------:R-:W-:Y:S01]  /*18d0*/  UMOV UR21, UR9 ;  /* 0x0000000900157c82 */ /* 0x000fe20008000000 */
[----:B------:R-:W-:Y:S01]  /*18e0*/  UMOV UR23, 0x40000040 ;  /* 0x4000004000177882 */ /* 0x000fe20000000000 */
[----:B------:R-:W-:Y:S01]  /*18f0*/  UMOV UR27, 0x40000040 ;  /* 0x40000040001b7882 */ /* 0x000fe20000000000 */
[----:B------:R-:W-:Y:S01]  /*1900*/  UMOV UR31, 0x40000040 ;  /* 0x40000040001f7882 */ /* 0x000fe20000000000 */
[----:B------:R-:W-:Y:S01]  /*1910*/  R2UR UR10, R0 ;  /* 0x00000000000a72ca */ /* 0x000fe200000e0000 */
[----:B------:R-:W-:Y:S01]  /*1920*/  UMOV UR35, 0x40000040 ;  /* 0x4000004000237882 */ /* 0x000fe20000000000 */
[----:B------:R-:W-:Y:S01]  /*1930*/  UMOV UR39, 0x40000040 ;  /* 0x4000004000277882 */ /* 0x000fe20000000000 */
[----:B------:R-:W-:Y:S01]  /*1940*/  UMOV UR43, 0x40000040 ;  /* 0x40000040002b7882 */ /* 0x000fe20000000000 */
[----:B------:R-:W-:Y:S01]  /*1950*/  UMOV UR47, 0x40000040 ;  /* 0x40000040002f7882 */ /* 0x000fe20000000000 */
[----:B------:R-:W-:Y:S01]  /*1960*/  UMOV UR51, 0x40000040 ;  /* 0x4000004000337882 */ /* 0x000fe20000000000 */
[----:B------:R-:W-:Y:S01]  /*1970*/  UMOV UR55, 0x40000040 ;  /* 0x4000004000377882 */ /* 0x000fe20000000000 */
[----:B------:R-:W-:Y:S01]  /*1980*/  UMOV UR59, 0x40000040 ;  /* 0x40000040003b7882 */ /* 0x000fe20000000000 */
[----:B01----:R-:W-:Y:S01]  /*1990*/  IMAD.IADD R3, R214, 0x1, R83 ;  /* 0x00000001d6037824 */ /* 0x003fe200078e0253 */
[----:B------:R-:W-:Y:S01]  /*19a0*/  P2R R80, PR, RZ, 0x2 ;  /* 0x00000002ff507803 */ /* 0x000fe20000000000 */
[----:B------:R-:W-:Y:S01]  /*19b0*/  IMAD.MOV.U32 R118, RZ, RZ, R119 ;  /* 0x000000ffff767224 */ /* 0x000fe200078e0077 */
[----:B------:R-:W-:Y:S01]  /*19c0*/  P2R R82, PR, RZ, 0x1 ;  /* 0x00000001ff527803 */ /* 0x000fe20000000000 */
[----:B------:R-:W-:Y:S01]  /*19d0*/  IMAD R3, R120, -0x70, R3 ;  /* 0xffffff9078037824 */ /* 0x000fe200078e0203 */
[----:B------:R-:W-:Y:S01]  /*19e0*/  HGMMA.64x16x16.F32.BF16 R72, gdesc[UR8], RZ, !UPT, gsb0 ;  /* 0x00200000084879f0 */ /* 0x000fe2000c0018ff */
[----:B------:R-:W-:Y:S01]  /*19f0*/  UIADD3 UR6, UR10, 0x80, URZ ;  /* 0x000000800a067890 */ /* 0x000fe2000fffe03f */
[--C-:B------:R-:W-:Y:S01]  /*1a00*/  IMAD.MOV.U32 R116, RZ, RZ, R119.reuse ;  /* 0x000000ffff747224 */ /* 0x100fe200078e0077 */
[----:B------:R-:W-:Y:S01]  /*1a10*/  UIADD3 UR14, UR10, 0x180, URZ ;  /* 0x000001800a0e7890 */ /* 0x000fe2000fffe03f */
[C---:B------:R-:W-:Y:S01]  /*1a20*/  ISETP.GT.AND P2, PT, R3.reuse, RZ, PT ;  /* 0x000000ff0300720c */ /* 0x040fe20003f44270 */
[----:B------:R-:W-:Y:S01]  /*1a30*/  UIADD3 UR18, UR10, 0x200, URZ ;  /* 0x000002000a127890 */ /* 0x000fe2000fffe03f */
[C---:B------:R-:W-:Y:S01]  /*1a40*/  ISETP.GT.AND P3, PT, R3.reuse, 0x1, PT ;  /* 0x000000010300780c */ /* 0x040fe20003f64270 */
        /* <DEDUP_REMOVED lines=9> */
[----:B------:R-:W-:Y:S01]  /*1ae0*/  ISETP.GT.AND P0, PT, R3, 0x50, PT ;  /* 0x000000500300780c */ /* 0x000fe20003f04270 */
[----:B------:R-:W-:Y:S01]  /*1af0*/  UIADD3 UR38, UR10, 0x502, URZ ;  /* 0x000005020a267890 */ /* 0x000fe2000fffe03f */
[--C-:B------:R-:W-:Y:S01]  /*1b00*/  IMAD.MOV.U32 R114, RZ, RZ, R119.reuse ;  /* 0x000000ffff727224 */ /* 0x100fe200078e0077 */
        /* <DEDUP_REMOVED lines=9> */
[----:B------:R-:W-:-:S02]  /*1ba0*/  IMAD.MOV.U32 R104, RZ, RZ, R119 ;  /* 0x000000ffff687224 */ /* 0x000fc400078e0077 */
[--C-:B------:R-:W-:Y:S02]  /*1bb0*/  IMAD.MOV.U32 R102, RZ, RZ, R119.reuse ;  /* 0x000000ffff667224 */ /* 0x100fe400078e0077 */
[--C-:B------:R-:W-:Y:S02]  /*1bc0*/  IMAD.MOV.U32 R100, RZ, RZ, R119.reuse ;  /* 0x000000ffff647224 */ /* 0x100fe400078e0077 */
[--C-:B------:R-:W-:Y:S02]  /*1bd0*/  IMAD.MOV.U32 R98, RZ, RZ, R119.reuse ;  /* 0x000000ffff627224 */ /* 0x100fe400078e0077 */
[--C-:B------:R-:W-:Y:S02]  /*1be0*/  IMAD.MOV.U32 R96, RZ, RZ, R119.reuse ;  /* 0x000000ffff607224 */ /* 0x100fe400078e0077 */
[--C-:B------:R-:W-:Y:S02]  /*1bf0*/  IMAD.MOV.U32 R94, RZ, RZ, R119.reuse ;  /* 0x000000ffff5e7224 */ /* 0x100fe400078e0077 */
[----:B------:R-:W-:-:S02]  /*1c00*/  IMAD.MOV.U32 R92, RZ, RZ, R119 ;  /* 0x000000ffff5c7224 */ /* 0x000fc400078e0077 */
[--C-:B------:R-:W-:Y:S02]  /*1c10*/  IMAD.MOV.U32 R90, RZ, RZ, R119.reuse ;  /* 0x000000ffff5a7224 */ /* 0x100fe400078e0077 */
[--C-:B------:R-:W-:Y:S02]  /*1c20*/  IMAD.MOV.U32 R88, RZ, RZ, R119.reuse ;  /* 0x000000ffff587224 */ /* 0x100fe400078e0077 */
[--C-:B------:R-:W-:Y:S02]  /*1c30*/  IMAD.MOV.U32 R86, RZ, RZ, R119.reuse ;  /* 0x000000ffff567224 */ /* 0x100fe400078e0077 */
[----:B------:R-:W-:Y:S01]  /*1c40*/  IMAD.MOV.U32 R84, RZ, RZ, R119 ;  /* 0x000000ffff547224 */ /* 0x000fe200078e0077 */
        /* <DEDUP_REMOVED lines=19> */
[----:B------:R-:W-:Y:S01]  /*1d80*/  UMOV UR13, 0x40000040 ;  /* 0x40000040000d7882 */ /* 0x000fe20000000000 */
[----:B------:R-:W-:Y:S01]  /*1d90*/  UMOV UR15, 0x40000040 ;  /* 0x40000040000f7882 */ /* 0x000fe20000000000 */
[----:B------:R-:W-:Y:S01]  /*1da0*/  UIADD3 UR11, UR8, 0x4, URZ ;  /* 0x00000004080b7890 */ /* 0x000fe2000fffe03f */
        /* <DEDUP_REMOVED lines=60> */
[----:B------:R-:W-:Y:S01]  /*2170*/  UMOV UR4, UR16 ;  /* 0x0000001000047c82 */ /* 0x000fe20008000000 */
[----:B------:R-:W-:Y:S02]  /*2180*/  WARPGROUP.DEPBAR.LE gsb0, 0x0 ;  /* 0x00008000000079c5 */ /* 0x000fe40000010000 */
[----:B------:R-:W-:-:S06]  /*2190*/  WARPGROUP.ARRIVE ;  /* 0x00000000000079c5 */ /* 0x000fcc0000000000 */
[----:B------:R-:W-:Y:S01]  /*21a0*/  HGMMA.64x16x16.F32.BF16 R24, gdesc[UR12], R24, gsb0 ;  /* 0x002000000c1879f0 */ /* 0x000fe20008001818 */
[----:B------:R-:W-:Y:S02]  /*21b0*/  UIADD3 UR14, UR8, 0x6, URZ ;  /* 0x00000006080e7890 */ /* 0x000fe4000fffe03f */
        /* <DEDUP_REMOVED lines=363> */
[----:B------:R-:W-:Y:S01]  /*3870*/  UMOV UR52, UR11 ;  /* 0x0000000b00347c82 */ /* 0x000fe20008000000 */
[----:B------:R-:W-:Y:S01]  /*3880*/  UMOV UR53, 0x40000040 ;  /* 0x4000004000357882 */ /* 0x000fe20000000000 */
[----:B------:R-:W-:Y:S01]  /*3890*/  UMOV UR55, 0x40000040 ;  /* 0x4000004000377882 */ /* 0x000fe20000000000 */
        /* <DEDUP_REMOVED lines=22> */
[--C-:B------:R-:W-:Y:S01]  /*3a00*/  IMAD.MOV.U32 R76, RZ, RZ, R119.reuse ;  /* 0x000000ffff4c7224 */ /* 0x100fe200078e0077 */
[----:B------:R-:W-:Y:S01]  /*3a10*/  FSEL R77, R77, -INF , P5 ;  /* 0xff8000004d4d7808 */ /* 0x000fe20002800000 */
[----:B------:R-:W-:Y:S01]  /*3a20*/  IMAD.MOV.U32 R74, RZ, RZ, R119 ;  /* 0x000000ffff4a7224 */ /* 0x000fe200078e0077 */
[----:B------:R-:W-:-:S02]  /*3a30*/  ISETP.GT.AND P2, PT, R3, 0x10, PT ;  /* 0x000000100300780c */ /* 0x000fc40003f44270 */
        /* <DEDUP_REMOVED lines=23> */
[----:B------:R-:W-:-:S02]  /*3bb0*/  FSEL R69, R69, -INF , P5 ;  /* 0xff80000045457808 */ /* 0x000fc40002800000 */
[----:B------:R-:W-:Y:S02]  /*3bc0*/  ISETP.GT.AND P2, PT, R3, 0x20, PT ;  /* 0x000000200300780c */ /* 0x000fe40003f44270 */
        /* <DEDUP_REMOVED lines=23> */
[----:B------:R-:W-:Y:S02]  /*3d40*/  FSEL R21, R58, -INF , P2 ;  /* 0xff8000003a157808 */ /* 0x000fe40001000000 */
[----:B------:R-:W-:Y:S02]  /*3d50*/  ISETP.GT.AND P2, PT, R3, 0x31, PT ;  /* 0x000000310300780c */ /* 0x000fe40003f44270 */
[----:B------:R-:W-:Y:S02]  /*3d60*/  FMNMX.FTZ R0, R97, R0, !PT ;  /* 0x0000000061007209 */ /* 0x000fe40007810000 */
[----:B------:R-:W-:Y:S02]  /*3d70*/  FSEL R59, R59, -INF , P6 ;  /* 0xff8000003b3b7808 */ /* 0x000fe40003000000 */
        /* <DEDUP_REMOVED lines=14> */
[----:B------:R-:W-:Y:S01]  /*3e60*/  ULDC UR4, c[0x0][0x988] ;  /* 0x0002620000047ab9 */ /* 0x000fe20000000800 */
[----:B------:R-:W-:Y:S01]  /*3e70*/  ISETP.GT.AND P5, PT, R3, 0x39, PT ;  /* 0x000000390300780c */ /* 0x000fe20003fa4270 */
[--C-:B------:R-:W-:Y:S01]  /*3e80*/  IMAD.MOV.U32 R62, RZ, RZ, R119.reuse ;  /* 0x000000ffff3e7224 */ /* 0x100fe200078e0077 */
[----:B------:R-:W-:Y:S01]  /*3e90*/  FSEL R103, R52, -INF , P6 ;  /* 0xff80000034677808 */ /* 0x000fe20003000000 */
[----:B------:R-:W-:Y:S01]  /*3ea0*/  IMAD.MOV.U32 R52, RZ, RZ, R119 ;  /* 0x000000ffff347224 */ /* 0x000fe200078e0077 */
[----:B------:R-:W-:-:S02]  /*3eb0*/  FMNMX.FTZ R0, R101, R0, !PT ;  /* 0x0000000065007209 */ /* 0x000fc40007810000 */
[----:B------:R-:W-:Y:S02]  /*3ec0*/  FSEL R105, R53, -INF , P5 ;  /* 0xff80000035697808 */ /* 0x000fe40002800000 */
[----:B------:R-:W-:Y:S02]  /*3ed0*/  FMNMX.FTZ R0, R103, R0, !PT ;  /* 0x0000000067007209 */ /* 0x000fe40007810000 */
[----:B------:R-:W-:Y:S01]  /*3ee0*/  FSEL R53, R50, -INF , P3 ;  /* 0xff80000032357808 */ /* 0x000fe20001800000 */
[----:B------:R-:W-:Y:S01]  /*3ef0*/  IMAD.MOV.U32 R50, RZ, RZ, R119 ;  /* 0x000000ffff327224 */ /* 0x000fe200078e0077 */
[----:B------:R-:W-:Y:S02]  /*3f00*/  ISETP.GT.AND P3, PT, R3, 0x41, PT ;  /* 0x000000410300780c */ /* 0x000fe40003f64270 */
[----:B------:R-:W-:Y:S02]  /*3f10*/  FMNMX.FTZ R0, R105, R0, !PT ;  /* 0x0000000069007209 */ /* 0x000fe40007810000 */
[----:B------:R-:W-:-:S02]  /*3f20*/  FSEL R51, R51, -INF , P2 ;  /* 0xff80000033337808 */ /* 0x000fc40001000000 */
[----:B------:R-:W-:Y:S02]  /*3f30*/  ISETP.GT.AND P2, PT, R3, 0x48, PT ;  /* 0x000000480300780c */ /* 0x000fe40003f44270 */
[----:B------:R-:W-:Y:S02]  /*3f40*/  FSEL R55, R55, -INF , P5 ;  /* 0xff80000037377808 */ /* 0x000fe40002800000 */
[----:B------:R-:W-:Y:S01]  /*3f50*/  ISETP.GT.AND P5, PT, R3, 0x68, PT ;  /* 0x000000680300780c */ /* 0x000fe20003fa4270 */
[----:B------:R-:W-:Y:S02]  /*3f60*/  WARPGROUP.DEPBAR.LE gsb0, 0x0 ;  /* 0x00008000000079c5 */ /* 0x000fe40000010000 */
[----:B------:R-:W-:Y:S01]  /*3f70*/  WARPGROUP.ARRIVE ;  /* 0x00000000000079c5 */ /* 0x000fe20000000000 */
[----:B------:R-:W-:Y:S02]  /*3f80*/  FSEL R107, R40, -INF , P4 ;  /* 0xff800000286b7808 */ /* 0x000fe40002000000 */
[----:B------:R-:W-:-:S02]  /*3f90*/  FSEL R109, R41, -INF , P3 ;  /* 0xff800000296d7808 */ /* 0x000fc40001800000 */
[----:B------:R-:W-:Y:S01]  /*3fa0*/  FMNMX.FTZ R0, R107, R0, !PT ;  /* 0x000000006b007209 */ /* 0x000fe20007810000 */
[----:B------:R-:W-:Y:S01]  /*3fb0*/  HGMMA.64x16x16.F32.BF16 R32, gdesc[UR52], R32, gsb0 ;  /* 0x00200000342079f0 */ /* 0x000fe20008001820 */
[----:B------:R-:W-:Y:S01]  /*3fc0*/  UIADD3 UR54, UR10, 0xa06, URZ ;  /* 0x00000a060a367890 */ /* 0x000fe2000fffe03f */
[----:B------:R-:W-:Y:S01]  /*3fd0*/  FSEL R111, R44, -INF , P2 ;  /* 0xff8000002c6f7808 */ /* 0x000fe20001000000 */
[----:B------:R-:W-:Y:S01]  /*3fe0*/  UMOV UR55, 0x40000040 ;  /* 0x4000004000377882 */ /* 0x000fe20000000000 */
[----:B------:R-:W-:Y:S01]  /*3ff0*/  FMNMX.FTZ R0, R109, R0, !PT ;  /* 0x000000006d007209 */ /* 0x000fe20007810000 */
[----:B------:R-:W-:Y:S01]  /*4000*/  IMAD.MOV.U32 R44, RZ, RZ, R119 ;  /* 0x000000ffff2c7224 */ /* 0x000fe200078e0077 */
[----:B------:R-:W-:Y:S02]  /*4010*/  FSEL R113, R45, -INF , P1 ;  /* 0xff8000002d717808 */ /* 0x000fe40000800000 */
[----:B------:R-:W-:Y:S02]  /*4020*/  FMNMX.FTZ R0, R111, R0, !PT ;  /* 0x000000006f007209 */ /* 0x000fe40007810000 */
[----:B------:R-:W-:-:S02]  /*4030*/  ISETP.GT.AND P1, PT, R3, 0x51, PT ;  /* 0x000000510300780c */ /* 0x000fc40003f24270 */
[----:B------:R-:W-:Y:S02]  /*4040*/  FMNMX.FTZ R0, R113, R0, !PT ;  /* 0x0000000071007209 */ /* 0x000fe40007810000 */
[----:B------:R-:W-:Y:S02]  /*4050*/  FSEL R43, R43, -INF , P3 ;  /* 0xff8000002b2b7808 */ /* 0x000fe40001800000 */
[C---:B------:R-:W-:Y:S02]  /*4060*/  ISETP.GT.AND P3, PT, R3.reuse, 0x60, PT ;  /* 0x000000600300780c */ /* 0x040fe40003f64270 */
[----:B------:R-:W-:Y:S01]  /*4070*/  FSEL R45, R42, -INF , P4 ;  /* 0xff8000002a2d7808 */ /* 0x000fe20002000000 */
[--C-:B------:R-:W-:Y:S01]  /*4080*/  IMAD.MOV.U32 R42, RZ, RZ, R119.reuse ;  /* 0x000000ffff2a7224 */ /* 0x100fe200078e0077 */
[C---:B------:R-:W-:Y:S02]  /*4090*/  ISETP.GT.AND P4, PT, R3.reuse, 0x61, PT ;  /* 0x000000610300780c */ /* 0x040fe40003f84270 */
[----:B------:R-:W-:Y:S01]  /*40a0*/  FSEL R41, R54, -INF , P6 ;  /* 0xff80000036297808 */ /* 0x000fe20003000000 */
[----:B------:R-:W-:Y:S01]  /*40b0*/  IMAD.MOV.U32 R54, RZ, RZ, R119 ;  /* 0x000000ffff367224 */ /* 0x000fe200078e0077 */
[----:B------:R-:W-:-:S02]  /*40c0*/  ISETP.GT.AND P6, PT, R3, 0x69, PT ;  /* 0x000000690300780c */ /* 0x000fc40003fc4270 */
[----:B------:R-:W-:Y:S01]  /*40d0*/  P2R R20, PR, RZ, 0x2 ;  /* 0x00000002ff147803 */ /* 0x000fe20000000000 */
[----:B------:R-:W-:Y:S02]  /*40e0*/  WARPGROUP.DEPBAR.LE gsb0, 0x0 ;  /* 0x00008000000079c5 */ /* 0x000fe40000010000 */
[----:B------:R-:W-:Y:S01]  /*40f0*/  WARPGROUP.ARRIVE ;  /* 0x00000000000079c5 */ /* 0x000fe20000000000 */
[----:B------:R-:W-:Y:S02]  /*4100*/  FSEL R115, R32, -INF , P0 ;  /* 0xff80000020737808 */ /* 0x000fe40000000000 */
[----:B------:R-:W-:Y:S02]  /*4110*/  ISETP.GT.AND P0, PT, R3, 0x58, PT ;  /* 0x000000580300780c */ /* 0x000fe40003f04270 */
[----:B------:R-:W-:Y:S01]  /*4120*/  FSEL R117, R33, -INF , P1 ;  /* 0xff80000021757808 */ /* 0x000fe20000800000 */
[----:B------:R-:W-:Y:S01]  /*4130*/  HGMMA.64x16x16.F32.BF16 R24, gdesc[UR52], R24, gsb0 ;  /* 0x00200000341879f0 */ /* 0x000fe20008001818 */
[----:B------:R-:W-:-:S02]  /*4140*/  FMNMX.FTZ R0, R115, R0, !PT ;  /* 0x0000000073007209 */ /* 0x000fc40007810000 */
[----:B------:R-:W-:Y:S01]  /*4150*/  FSEL R33, R46, -INF , P2 ;  /* 0xff8000002e217808 */ /* 0x000fe20001000000 */
[----:B------:R-:W-:Y:S01]  /*4160*/  IMAD.MOV.U32 R46, RZ, RZ, R119 ;  /* 0x000000ffff2e7224 */ /* 0x000fe200078e0077 */
[----:B------:R-:W-:Y:S02]  /*4170*/  ISETP.GT.AND P2, PT, R3, 0x59, PT ;  /* 0x000000590300780c */ /* 0x000fe40003f44270 */
[----:B------:R-:W-:Y:S02]  /*4180*/  FSEL R121, R36, -INF , P0 ;  /* 0xff80000024797808 */ /* 0x000fe40000000000 */
[----:B------:R-:W-:Y:S02]  /*4190*/  FMNMX.FTZ R0, R117, R0, !PT ;  /* 0x0000000075007209 */ /* 0x000fe40007810000 */
[----:B------:R-:W-:Y:S02]  /*41a0*/  FSEL R123, R37, -INF , P2 ;  /* 0xff800000257b7808 */ /* 0x000fe40001000000 */
[----:B------:R-:W-:-:S02]  /*41b0*/  FMNMX.FTZ R0, R121, R0, !PT ;  /* 0x0000000079007209 */ /* 0x000fc40007810000 */
[----:B------:R-:W-:Y:S02]  /*41c0*/  P2R R14, PR, RZ, 0x1 ;  /* 0x00000001ff0e7803 */ /* 0x000fe40000000000 */
[----:B------:R-:W-:Y:S02]  /*41d0*/  FMNMX.FTZ R0, R123, R0, !PT ;  /* 0x000000007b007209 */ /* 0x000fe40007810000 */
[C---:B------:R-:W-:Y:S02]  /*41e0*/  ISETP.GT.AND P0, PT, R3.reuse, 0x49, PT ;  /* 0x000000490300780c */ /* 0x040fe40003f04270 */
[----:B------:R-:W-:Y:S02]  /*41f0*/  ISETP.GT.AND P1, PT, R3, 0x50, PT ;  /* 0x000000500300780c */ /* 0x000fe40003f24270 */
[----:B------:R-:W-:Y:S02]  /*4200*/  FSEL R57, R47, -INF , P0 ;  /* 0xff8000002f397808 */ /* 0x000fe40000000000 */
[----:B------:R-:W-:-:S02]  /*4210*/  FSEL R37, R34, -INF , P1 ;  /* 0xff80000022257808 */ /* 0x000fc40000800000 */
[----:B------:R-:W-:Y:S02]  /*4220*/  ISETP.NE.AND P1, PT, R20, RZ, PT ;  /* 0x000000ff1400720c */ /* 0x000fe40003f25270 */
[----:B------:R-:W-:Y:S02]  /*4230*/  P2R R12, PR, RZ, 0x4 ;  /* 0x00000004ff0c7803 */ /* 0x000fe40000000000 */
[----:B------:R-:W-:Y:S02]  /*4240*/  ISETP.NE.AND P0, PT, R14, RZ, PT ;  /* 0x000000ff0e00720c */ /* 0x000fe40003f05270 */
        /* <DEDUP_REMOVED lines=48> */
[----:B------:R-:W-:Y:S01]  /*4550*/  MUFU.EX2 R25, R25 ;  /* 0x0000001900197308 */ /* 0x000fe20000000800 */
[----:B------:R-:W-:Y:S01]  /*4560*/  FMNMX.FTZ R6, R41, R6, !PT ;  /* 0x0000000629067209 */ /* 0x000fe20007810000 */
[-CC-:B------:R-:W-:Y:S01]  /*4570*/  FFMA.FTZ R196, R87, R0.reuse, -R10.reuse ;  /* 0x0000000057c47223 */ /* 0x180fe2000001080a */
[----:B------:R-:W-:Y:S01]  /*4580*/  FSEL R77, R30, -INF , P5 ;  /* 0xff8000001e4d7808 */ /* 0x000fe20002800000 */
[--C-:B------:R-:W-:Y:S01]  /*4590*/  FFMA.FTZ R61, R65, R0, -R10.reuse ;  /* 0x00000000413d7223 */ /* 0x100fe2000001080a */
[----:B------:R-:W-:Y:S01]  /*45a0*/  FMNMX.FTZ R6, R55, R6, !PT ;  /* 0x0000000637067209 */ /* 0x000fe20007810000 */
[-CC-:B------:R-:W-:Y:S01]  /*45b0*/  FFMA.FTZ R198, R89, R0.reuse, -R10.reuse ;  /* 0x0000000059c67223 */ /* 0x180fe2000001080a */
[--C-:B------:R-:W-:Y:S01]  /*45c0*/  FFMA.FTZ R65, R69, R0, -R10.reuse ;  /* 0x0000000045417223 */ /* 0x100fe2000001080a */
[----:B------:R-:W0:Y:S01]  /*45d0*/  MUFU.EX2 R200, R200 ;  /* 0x000000c800c87308 */ /* 0x000e220000000800 */
        /* <DEDUP_REMOVED lines=22> */
[--C-:B------:R-:W-:Y:S01]  /*4740*/  FFMA.FTZ R121, R121, R0, -R10.reuse ;  /* 0x0000000079797223 */ /* 0x100fe2000001080a */
[----:B------:R-:W4:Y:S01]  /*4750*/  MUFU.EX2 R196, R196 ;  /* 0x000000c400c47308 */ /* 0x000f220000000800 */
[----:B------:R-:W-:Y:S01]  /*4760*/  FMNMX.FTZ R6, R29, R6, !PT ;  /* 0x000000061d067209 */ /* 0x000fe20007810000 */
[-CC-:B------:R-:W-:Y:S01]  /*4770*/  FFMA.FTZ R123, R123, R0.reuse, -R10.reuse ;  /* 0x000000007b7b7223 */ /* 0x180fe2000001080a */
[-CC-:B------:R-:W-:Y:S01]  /*4780*/  FFMA.FTZ R125, R125, R0.reuse, -R10.reuse ;  /* 0x000000007d7d7223 */ /* 0x180fe2000001080a */
[--C-:B------:R-:W-:Y:S01]  /*4790*/  FFMA.FTZ R127, R127, R0, -R10.reuse ;  /* 0x000000007f7f7223 */ /* 0x100fe2000001080a */
[----:B------:R-:W-:Y:S01]  /*47a0*/  FMNMX.FTZ R6, R39, R6, !PT ;  /* 0x0000000627067209 */ /* 0x000fe20007810000 */
[-CC-:B------:R-:W-:Y:S01]  /*47b0*/  FFMA.FTZ R129, R129, R0.reuse, -R10.reuse ;  /* 0x0000000081817223 */ /* 0x180fe2000001080a */
[----:B------:R-:W-:Y:S01]  /*47c0*/  FFMA.FTZ R10, R131, R0, -R10 ;  /* 0x00000000830a7223 */ /* 0x000fe2000001080a */
[----:B------:R-:W5:Y:S01]  /*47d0*/  MUFU.EX2 R61, R61 ;  /* 0x0000003d003d7308 */ /* 0x000f620000000800 */
[----:B------:R-:W-:Y:S01]  /*47e0*/  FMNMX.FTZ R6, R73, R6, !PT ;  /* 0x0000000649067209 */ /* 0x000fe20007810000 */
[----:B------:R-:W-:-:S02]  /*47f0*/  IMAD.MOV.U32 R95, RZ, RZ, R119 ;  /* 0x000000ffff5f7224 */ /* 0x000fc400078e0077 */
[--C-:B------:R-:W-:Y:S01]  /*4800*/  IMAD.MOV.U32 R93, RZ, RZ, R119.reuse ;  /* 0x000000ffff5d7224 */ /* 0x100fe200078e0077 */
[----:B------:R-:W-:Y:S01]  /*4810*/  FMNMX.FTZ R6, R27, R6, !PT ;  /* 0x000000061b067209 */ /* 0x000fe20007810000 */
[--C-:B------:R-:W-:Y:S02]  /*4820*/  IMAD.MOV.U32 R91, RZ, RZ, R119.reuse ;  /* 0x000000ffff5b7224 */ /* 0x100fe400078e0077 */
[----:B------:R-:W-:Y:S01]  /*4830*/  MUFU.EX2 R198, R198 ;  /* 0x000000c600c67308 */ /* 0x000fe20000000800 */
[----:B------:R-:W-:Y:S01]  /*4840*/  FMNMX.FTZ R6, R77, R6, !PT ;  /* 0x000000064d067209 */ /* 0x000fe20007810000 */
[--C-:B------:R-:W-:Y:S02]  /*4850*/  IMAD.MOV.U32 R89, RZ, RZ, R119.reuse ;  /* 0x000000ffff597224 */ /* 0x100fe400078e0077 */
[--C-:B------:R-:W-:Y:S01]  /*4860*/  IMAD.MOV.U32 R87, RZ, RZ, R119.reuse ;  /* 0x000000ffff577224 */ /* 0x100fe200078e0077 */
[----:B------:R-:W-:Y:S01]  /*4870*/  FMNMX.FTZ R6, R31, R6, !PT ;  /* 0x000000061f067209 */ /* 0x000fe20007810000 */
[----:B------:R-:W-:-:S02]  /*4880*/  IMAD.MOV.U32 R85, RZ, RZ, R119 ;  /* 0x000000ffff557224 */ /* 0x000fc400078e0077 */
[----:B------:R-:W-:Y:S01]  /*4890*/  MUFU.EX2 R65, R65 ;  /* 0x0000004100417308 */ /* 0x000fe20000000800 */
[----:B------:R-:W-:Y:S01]  /*48a0*/  IMAD.MOV.U32 R81, RZ, RZ, R119 ;  /* 0x000000ffff517224 */ /* 0x000fe200078e0077 */
[----:B------:R-:W1:Y:S06]  /*48b0*/  SHFL.BFLY PT, R3, R6, 0x2, 0x1f ;  /* 0x0c401f0006037f89 */ /* 0x000e6c00000e0000 */
[----:B------:R-:W-:Y:S08]  /*48c0*/  MUFU.EX2 R192, R192 ;  /* 0x000000c000c07308 */ /* 0x000ff00000000800 */
[----:B------:R-:W-:Y:S08]  /*48d0*/  MUFU.EX2 R69, R69 ;  /* 0x0000004500457308 */ /* 0x000ff00000000800 */
[----:B------:R-:W-:Y:S01]  /*48e0*/  MUFU.EX2 R194, R194 ;  /* 0x000000c200c27308 */ /* 0x000fe20000000800 */
[----:B-1----:R-:W-:-:S05]  /*48f0*/  FMNMX.FTZ R8, R6, R3, !PT ;  /* 0x0000000306087209 */ /* 0x002fca0007810000 */
[----:B------:R-:W1:Y:S02]  /*4900*/  SHFL.BFLY PT, R3, R8, 0x1, 0x1f ;  /* 0x0c201f0008037f89 */ /* 0x000e6400000e0000 */
[----:B------:R-:W-:Y:S08]  /*4910*/  MUFU.EX2 R97, R97 ;  /* 0x0000006100617308 */ /* 0x000ff00000000800 */
[----:B------:R-:W-:Y:S08]  /*4920*/  MUFU.EX2 R99, R99 ;  /* 0x0000006300637308 */ /* 0x000ff00000000800 */
[----:B------:R0:W-:Y:S01]  /*4930*/  MUFU.EX2 R188, R101 ;  /* 0x0000006500bc7308 */ /* 0x0001e20000000800 */
[----:B-1----:R-:W-:-:S07]  /*4940*/  FMNMX.FTZ R3, R8, R3, !PT ;  /* 0x0000000308037209 */ /* 0x002fce0007810000 */
[----:B------:R-:W-:Y:S01]  /*4950*/  MUFU.EX2 R103, R103 ;  /* 0x0000006700677308 */ /* 0x000fe20000000800 */
[----:B0-----:R-:W-:Y:S01]  /*4960*/  IMAD.MOV.U32 R101, RZ, RZ, R119 ;  /* 0x000000ffff657224 */ /* 0x001fe200078e0077 */
[C---:B------:R-:W-:Y:S01]  /*4970*/  FSETP.NEU.FTZ.AND P2, PT, R3.reuse, -INF , PT ;  /* 0xff8000000300780b */ /* 0x040fe20003f5d000 */
[----:B------:R-:W-:-:S05]  /*4980*/  FMUL.FTZ R6, R3, R0 ;  /* 0x0000000003067220 */ /* 0x000fca0000410000 */
[----:B------:R-:W-:Y:S01]  /*4990*/  MUFU.EX2 R190, R105 ;  /* 0x0000006900be7308 */ /* 0x000fe20000000800 */
[----:B------:R-:W-:Y:S02]  /*49a0*/  FSEL R6, R6, RZ, P2 ;  /* 0x000000ff06067208 */ /* 0x000fe40001000000 */
[----:B------:R-:W-:Y:S01]  /*49b0*/  ISETP.GE.AND P2, PT, R83, 0x71, PT ;  /* 0x000000715300780c */ /* 0x000fe20003f46270 */
[----:B------:R-:W-:Y:S02]  /*49c0*/  IMAD.MOV.U32 R83, RZ, RZ, R119 ;  /* 0x000000ffff537224 */ /* 0x000fe400078e0077 */
        /* <DEDUP_REMOVED lines=27> */
[----:B------:R-:W-:Y:S01]  /*4b80*/  FFMA.FTZ R37, R37, R0, -R6 ;  /* 0x0000000025257223 */ /* 0x000fe20000010806 */
[----:B------:R-:W2:Y:S01]  /*4b90*/  MUFU.EX2 R12, R79 ;  /* 0x0000004f000c7308 */ /* 0x000ea20000000800 */
[----:B-----5:R-:W-:Y:S01]  /*4ba0*/  FADD.FTZ R7, R61, R32 ;  /* 0x000000203d077221 */ /* 0x020fe20000010000 */
[----:B-1----:R-:W-:Y:S01]  /*4bb0*/  FADD.FTZ R32, R201, R8 ;  /* 0x00000008c9207221 */ /* 0x002fe20000010000 */
[----:B------:R-:W-:Y:S01]  /*4bc0*/  F2FP.BF16.F32.PACK_AB R200, R25, R200 ;  /* 0x000000c819c8723e */ /* 0x000fe200000010ff */
        /* <DEDUP_REMOVED lines=8> */
[-CC-:B------:R-:W-:Y:S01]  /*4c50*/  FFMA.FTZ R77, R77, R0.reuse, -R6.reuse ;  /* 0x000000004d4d7223 */ /* 0x180fe20000010806 */
[----:B------:R-:W-:Y:S01]  /*4c60*/  FFMA.FTZ R31, R31, R0, -R6 ;  /* 0x000000001f1f7223 */ /* 0x000fe20000010806 */
[----:B------:R-:W-:Y:S01]  /*4c70*/  F2FP.BF16.F32.PACK_AB R201, R8, R201 ;  /* 0x000000c908c9723e */ /* 0x000fe200000010ff */
[--C-:B------:R-:W-:Y:S01]  /*4c80*/  IMAD.MOV.U32 R105, RZ, RZ, R119.reuse ;  /* 0x000000ffff697224 */ /* 0x100fe200078e0077 */
[----:B------:R0:W1:Y:S01]  /*4c90*/  MUFU.EX2 R14, R67 ;  /* 0x00000043000e7308 */ /* 0x0000620000000800 */
[----:B--2---:R-:W-:Y:S01]  /*4ca0*/  F2FP.BF16.F32.PACK_AB R203, R12, R11 ;  /* 0x0000000b0ccb723e */ /* 0x004fe200000010ff */
[--C-:B------:R-:W-:Y:S01]  /*4cb0*/  IMAD.MOV.U32 R79, RZ, RZ, R119.reuse ;  /* 0x000000ffff4f7224 */ /* 0x100fe200078e0077 */
[----:B------:R-:W-:Y:S01]  /*4cc0*/  F2FP.BF16.F32.PACK_AB R202, R47, R202 ;  /* 0x000000ca2fca723e */ /* 0x000fe200000010ff */
[--C-:B------:R-:W-:Y:S01]  /*4cd0*/  IMAD.MOV.U32 R75, RZ, RZ, R119.reuse ;  /* 0x000000ffff4b7224 */ /* 0x100fe200078e0077 */
[----:B------:R-:W-:Y:S01]  /*4ce0*/  F2FP.BF16.F32.PACK_AB R196, R61, R196 ;  /* 0x000000c43dc4723e */ /* 0x000fe200000010ff */
[--C-:B------:R-:W-:Y:S01]  /*4cf0*/  IMAD.MOV.U32 R61, RZ, RZ, R119.reuse ;  /* 0x000000ffff3d7224 */ /* 0x100fe200078e0077 */
[----:B------:R-:W-:Y:S01]  /*4d00*/  F2FP.BF16.F32.PACK_AB R198, R65, R198 ;  /* 0x000000c641c6723e */ /* 0x000fe200000010ff */
[----:B------:R-:W2:Y:S01]  /*4d10*/  MUFU.EX2 R15, R15 ;  /* 0x0000000f000f7308 */ /* 0x000ea20000000800 */
[----:B0-----:R-:W-:-:S02]  /*4d20*/  IMAD.MOV.U32 R67, RZ, RZ, R119 ;  /* 0x000000ffff437224 */ /* 0x001fc400078e0077 */
[----:B------:R-:W-:-:S05]  /*4d30*/  IMAD.MOV.U32 R47, RZ, RZ, R119 ;  /* 0x000000ffff2f7224 */ /* 0x000fca00078e0077 */
[----:B------:R0:W-:Y:S01]  /*4d40*/  MUFU.EX2 R28, R51 ;  /* 0x00000033001c7308 */ /* 0x0001e20000000800 */
[----:B-1----:R-:W-:-:S07]  /*4d50*/  F2FP.BF16.F32.PACK_AB R197, R14, R13 ;  /* 0x0000000d0ec5723e */ /* 0x002fce00000010ff */
[----:B------:R1:W3:Y:S01]  /*4d60*/  MUFU.EX2 R20, R71 ;  /* 0x0000004700147308 */ /* 0x0002e20000000800 */
[----:B0-----:R-:W-:Y:S01]  /*4d70*/  FADD.FTZ R51, R65, R34 ;  /* 0x0000002241337221 */ /* 0x001fe20000010000 */
[----:B------:R-:W-:Y:S01]  /*4d80*/  FADD.FTZ R34, R12, R7 ;  /* 0x000000070c227221 */ /* 0x000fe20000010000 */
[----:B------:R-:W-:Y:S02]  /*4d90*/  IMAD.MOV.U32 R65, RZ, RZ, R119 ;  /* 0x000000ffff417224 */ /* 0x000fe400078e0077 */
[----:B------:R-:W-:Y:S01]  /*4da0*/  FADD.FTZ R36, R192, R51 ;  /* 0x00000033c0247221 */ /* 0x000fe20000010000 */
[----:B------:R-:W-:Y:S01]  /*4db0*/  FADD.FTZ R7, R13, R34 ;  /* 0x000000220d077221 */ /* 0x000fe20000010000 */
[C---:B------:R-:W-:Y:S01]  /*4dc0*/  F2FP.BF16.F32.PACK_AB R192, R69.reuse, R192 ;  /* 0x000000c045c0723e */ /* 0x040fe200000010ff */
[----:B------:R-:W0:Y:S01]  /*4dd0*/  MUFU.EX2 R21, R21 ;  /* 0x0000001500157308 */ /* 0x000e220000000800 */
[----:B------:R-:W-:Y:S01]  /*4de0*/  FADD.FTZ R51, R69, R36 ;  /* 0x0000002445337221 */ /* 0x000fe20000010000 */
[----:B------:R-:W-:Y:S01]  /*4df0*/  FADD.FTZ R34, R14, R7 ;  /* 0x000000070e227221 */ /* 0x000fe20000010000 */
[----:B-1----:R-:W-:-:S02]  /*4e00*/  IMAD.MOV.U32 R71, RZ, RZ, R119 ;  /* 0x000000ffff477224 */ /* 0x002fc400078e0077 */
[----:B------:R-:W-:Y:S01]  /*4e10*/  FADD.FTZ R36, R194, R51 ;  /* 0x00000033c2247221 */ /* 0x000fe20000010000 */
[----:B--2---:R-:W-:Y:S01]  /*4e20*/  FADD.FTZ R7, R15, R34 ;  /* 0x000000220f077221 */ /* 0x004fe20000010000 */
[C---:B------:R-:W-:Y:S01]  /*4e30*/  F2FP.BF16.F32.PACK_AB R194, R97.reuse, R194 ;  /* 0x000000c261c2723e */ /* 0x040fe200000010ff */
[----:B------:R1:W2:Y:S01]  /*4e40*/  MUFU.EX2 R24, R59 ;  /* 0x0000003b00187308 */ /* 0x0002a20000000800 */
[----:B------:R-:W-:Y:S01]  /*4e50*/  FADD.FTZ R38, R97, R36 ;  /* 0x0000002461267221 */ /* 0x000fe20000010000 */
[C---:B---3--:R-:W-:Y:S01]  /*4e60*/  FADD.FTZ R36, R20.reuse, R7 ;  /* 0x0000000714247221 */ /* 0x048fe20000010000 */
[----:B------:R-:W-:Y:S01]  /*4e70*/  F2FP.BF16.F32.PACK_AB R199, R20, R15 ;  /* 0x0000000f14c7723e */ /* 0x000fe200000010ff */
[--C-:B------:R-:W-:Y:S02]  /*4e80*/  IMAD.MOV.U32 R97, RZ, RZ, R119.reuse ;  /* 0x000000ffff617224 */ /* 0x100fe400078e0077 */
[--C-:B------:R-:W-:Y:S02]  /*4e90*/  IMAD.MOV.U32 R69, RZ, RZ, R119.reuse ;  /* 0x000000ffff457224 */ /* 0x100fe400078e0077 */
[----:B------:R-:W3:Y:S01]  /*4ea0*/  MUFU.EX2 R49, R49 ;  /* 0x0000003100317308 */ /* 0x000ee20000000800 */
[----:B0-----:R-:W-:Y:S01]  /*4eb0*/  FADD.FTZ R7, R21, R36 ;  /* 0x0000002415077221 */ /* 0x001fe20000010000 */
[----:B-1----:R-:W-:-:S02]  /*4ec0*/  IMAD.MOV.U32 R59, RZ, RZ, R119 ;  /* 0x000000ffff3b7224 */ /* 0x002fc400078e0077 */
[----:B------:R-:W-:-:S04]  /*4ed0*/  IMAD.MOV.U32 R51, RZ, RZ, R119 ;  /* 0x000000ffff337224 */ /* 0x000fc800078e0077 */
[----:B------:R0:W1:Y:S01]  /*4ee0*/  MUFU.EX2 R26, R63 ;  /* 0x0000003f001a7308 */ /* 0x0000620000000800 */
[C---:B--2---:R-:W-:Y:S01]  /*4ef0*/  FADD.FTZ R2, R24.reuse, R7 ;  /* 0x0000000718027221 */ /* 0x044fe20000010000 */
[----:B------:R-:W-:Y:S01]  /*4f00*/  F2FP.BF16.F32.PACK_AB R193, R24, R21 ;  /* 0x0000001518c1723e */ /* 0x000fe200000010ff */
[----:B------:R-:W-:-:S05]  /*4f10*/  IMAD.MOV.U32 R24, RZ, RZ, R119 ;  /* 0x000000ffff187224 */ /* 0x000fca00078e0077 */
[----:B------:R-:W2:Y:S01]  /*4f20*/  MUFU.EX2 R107, R107 ;  /* 0x0000006b006b7308 */ /* 0x000ea20000000800 */
[----:B---3--:R-:W-:Y:S01]  /*4f30*/  FADD.FTZ R7, R49, R2 ;  /* 0x0000000231077221 */ /* 0x008fe20000010000 */
[----:B0-----:R-:W-:-:S06]  /*4f40*/  IMAD.MOV.U32 R63, RZ, RZ, R119 ;  /* 0x000000ffff3f7224 */ /* 0x001fcc00078e0077 */
[----:B------:R0:W-:Y:S01]  /*4f50*/  MUFU.EX2 R32, R43 ;  /* 0x0000002b00207308 */ /* 0x0001e20000000800 */
[----:B-1----:R-:W-:Y:S01]  /*4f60*/  F2FP.BF16.F32.PACK_AB R195, R26, R49 ;  /* 0x000000311ac3723e */ /* 0x002fe200000010ff */
[----:B------:R-:W-:-:S06]  /*4f70*/  IMAD.MOV.U32 R49, RZ, RZ, R119 ;  /* 0x000000ffff317224 */ /* 0x000fcc00078e0077 */
[----:B------:R-:W1:Y:S01]  /*4f80*/  MUFU.EX2 R53, R53 ;  /* 0x0000003500357308 */ /* 0x000e620000000800 */
[----:B0-----:R-:W-:-:S04]  /*4f90*/  FADD.FTZ R43, R99, R38 ;  /* 0x00000026632b7221 */ /* 0x001fc80000010000 */
[C---:B------:R-:W-:Y:S01]  /*4fa0*/  FADD.FTZ R36, R188.reuse, R43 ;  /* 0x0000002bbc247221 */ /* 0x040fe20000010000 */
[----:B------:R-:W-:Y:S01]  /*4fb0*/  F2FP.BF16.F32.PACK_AB R188, R188, R99 ;  /* 0x00000063bcbc723e */ /* 0x000fe200000010ff */
[----:B------:R-:W-:Y:S01]  /*4fc0*/  IMAD.MOV.U32 R99, RZ, RZ, R119 ;  /* 0x000000ffff637224 */ /* 0x000fe200078e0077 */
[----:B------:R0:W3:Y:S01]  /*4fd0*/  MUFU.EX2 R184, R109 ;  /* 0x0000006d00b87308 */ /* 0x0000e20000000800 */
[----:B------:R-:W-:Y:S01]  /*4fe0*/  FADD.FTZ R43, R103, R36 ;  /* 0x00000024672b7221 */ /* 0x000fe20000010000 */
[----:B------:R-:W-:Y:S01]  /*4ff0*/  FADD.FTZ R36, R26, R7 ;  /* 0x000000071a247221 */ /* 0x000fe20000010000 */
[----:B------:R-:W-:Y:S02]  /*5000*/  IMAD.MOV.U32 R26, RZ, RZ, R119 ;  /* 0x000000ffff1a7224 */ /* 0x000fe400078e0077 */
[C---:B------:R-:W-:Y:S01]  /*5010*/  FADD.FTZ R38, R190.reuse, R43 ;  /* 0x0000002bbe267221 */ /* 0x040fe20000010000 */
[----:B------:R-:W-:Y:S01]  /*5020*/  F2FP.BF16.F32.PACK_AB R190, R190, R103 ;  /* 0x00000067bebe723e */ /* 0x000fe200000010ff */
[--C-:B------:R-:W-:Y:S01]  /*5030*/  IMAD.MOV.U32 R103, RZ, RZ, R119.reuse ;  /* 0x000000ffff677224 */ /* 0x100fe200078e0077 */
[----:B------:R-:W4:Y:S01]  /*5040*/  MUFU.EX2 R111, R111 ;  /* 0x0000006f006f7308 */ /* 0x000f220000000800 */
[----:B--2---:R-:W-:Y:S01]  /*5050*/  FADD.FTZ R43, R107, R38 ;  /* 0x000000266b2b7221 */ /* 0x004fe20000010000 */
[----:B-1----:R-:W-:Y:S01]  /*5060*/  FADD.FTZ R7, R53, R36 ;  /* 0x0000002435077221 */ /* 0x002fe20000010000 */
[----:B------:R-:W-:Y:S01]  /*5070*/  F2FP.BF16.F32.PACK_AB R189, R28, R53 ;  /* 0x000000351cbd723e */ /* 0x000fe200000010ff */
[----:B0-----:R-:W-:-:S02]  /*5080*/  IMAD.MOV.U32 R109, RZ, RZ, R119 ;  /* 0x000000ffff6d7224 */ /* 0x001fc400078e0077 */
[----:B------:R-:W-:Y:S01]  /*5090*/  FADD.FTZ R36, R28, R7 ;  /* 0x000000071c247221 */ /* 0x000fe20000010000 */
[----:B------:R-:W-:Y:S01]  /*50a0*/  IMAD.MOV.U32 R53, RZ, RZ, R119 ;  /* 0x000000ffff357224 */ /* 0x000fe200078e0077 */
[----:B------:R-:W0:Y:S01]  /*50b0*/  MUFU.EX2 R41, R41 ;  /* 0x0000002900297308 */ /* 0x000e220000000800 */
[C---:B---3--:R-:W-:Y:S01]  /*50c0*/  FADD.FTZ R38, R184.reuse, R43 ;  /* 0x0000002bb8267221 */ /* 0x048fe20000010000 */
[----:B------:R-:W-:Y:S01]  /*50d0*/  F2FP.BF16.F32.PACK_AB R184, R184, R107 ;  /* 0x0000006bb8b8723e */ /* 0x000fe200000010ff */
[--C-:B------:R-:W-:Y:S02]  /*50e0*/  IMAD.MOV.U32 R107, RZ, RZ, R119.reuse ;  /* 0x000000ffff6b7224 */ /* 0x100fe400078e0077 */
[----:B------:R-:W-:-:S03]  /*50f0*/  IMAD.MOV.U32 R28, RZ, RZ, R119 ;  /* 0x000000ffff1c7224 */ /* 0x000fc600078e0077 */
[----:B------:R1:W2:Y:S01]  /*5100*/  MUFU.EX2 R186, R113 ;  /* 0x0000007100ba7308 */ /* 0x0002a20000000800 */
[----:B----4-:R-:W-:-:S07]  /*5110*/  FADD.FTZ R43, R111, R38 ;  /* 0x000000266f2b7221 */ /* 0x010fce0000010000 */
[----:B------:R3:W4:Y:S01]  /*5120*/  MUFU.EX2 R30, R55 ;  /* 0x00000037001e7308 */ /* 0x0007220000000800 */
[----:B0-----:R-:W-:Y:S01]  /*5130*/  FADD.FTZ R7, R41, R36 ;  /* 0x0000002429077221 */ /* 0x001fe20000010000 */
[----:B-1----:R-:W-:-:S06]  /*5140*/  IMAD.MOV.U32 R113, RZ, RZ, R119 ;  /* 0x000000ffff717224 */ /* 0x002fcc00078e0077 */
[----:B------:R-:W0:Y:S01]  /*5150*/  MUFU.EX2 R115, R115 ;  /* 0x0000007300737308 */ /* 0x000e220000000800 */
[C---:B--2---:R-:W-:Y:S01]  /*5160*/  FADD.FTZ R38, R186.reuse, R43 ;  /* 0x0000002bba267221 */ /* 0x044fe20000010000 */
[----:B------:R-:W-:Y:S01]  /*5170*/  F2FP.BF16.F32.PACK_AB R186, R186, R111 ;  /* 0x0000006fbaba723e */ /* 0x000fe200000010ff */
[--C-:B------:R-:W-:Y:S02]  /*5180*/  IMAD.MOV.U32 R111, RZ, RZ, R119.reuse ;  /* 0x000000ffff6f7224 */ /* 0x100fe400078e0077 */
[--C-:B---3--:R-:W-:Y:S02]  /*5190*/  IMAD.MOV.U32 R55, RZ, RZ, R119.reuse ;  /* 0x000000ffff377224 */ /* 0x108fe400078e0077 */
[----:B------:R-:W-:Y:S01]  /*51a0*/  IMAD.MOV.U32 R43, RZ, RZ, R119 ;  /* 0x000000ffff2b7224 */ /* 0x000fe200078e0077 */
[----:B------:R-:W1:Y:S01]  /*51b0*/  MUFU.EX2 R45, R45 ;  /* 0x0000002d002d7308 */ /* 0x000e620000000800 */
[C---:B----4-:R-:W-:Y:S01]  /*51c0*/  FADD.FTZ R36, R30.reuse, R7 ;  /* 0x000000071e247221 */ /* 0x050fe20000010000 */
[----:B------:R-:W-:Y:S01]  /*51d0*/  F2FP.BF16.F32.PACK_AB R191, R30, R41 ;  /* 0x000000291ebf723e */ /* 0x000fe200000010ff */
[----:B------:R-:W-:-:S02]  /*51e0*/  IMAD.MOV.U32 R41, RZ, RZ, R119 ;  /* 0x000000ffff297224 */ /* 0x000fc400078e0077 */
[----:B------:R-:W-:-:S03]  /*51f0*/  IMAD.MOV.U32 R30, RZ, RZ, R119 ;  /* 0x000000ffff1e7224 */ /* 0x000fc600078e0077 */
[----:B------:R2:W3:Y:S01]  /*5200*/  MUFU.EX2 R180, R117 ;  /* 0x0000007500b47308 */ /* 0x0004e20000000800 */
[----:B0-----:R-:W-:-:S07]  /*5210*/  FADD.FTZ R25, R115, R38 ;  /* 0x0000002673197221 */ /* 0x001fce0000010000 */
[----:B------:R-:W0:Y:S01]  /*5220*/  MUFU.EX2 R121, R121 ;  /* 0x0000007900797308 */ /* 0x000e220000000800 */
[----:B-1----:R-:W-:Y:S01]  /*5230*/  FADD.FTZ R7, R45, R36 ;  /* 0x000000242d077221 */ /* 0x002fe20000010000 */
[C---:B------:R-:W-:Y:S01]  /*5240*/  F2FP.BF16.F32.PACK_AB R185, R32.reuse, R45 ;  /* 0x0000002d20b9723e */ /* 0x040fe200000010ff */
[----:B--2---:R-:W-:Y:S02]  /*5250*/  IMAD.MOV.U32 R117, RZ, RZ, R119 ;  /* 0x000000ffff757224 */ /* 0x004fe400078e0077 */
[----:B------:R-:W-:Y:S01]  /*5260*/  FADD.FTZ R36, R32, R7 ;  /* 0x0000000720247221 */ /* 0x000fe20000010000 */
[----:B------:R-:W-:Y:S02]  /*5270*/  IMAD.MOV.U32 R45, RZ, RZ, R119 ;  /* 0x000000ffff2d7224 */ /* 0x000fe400078e0077 */
[----:B------:R-:W1:Y:S01]  /*5280*/  MUFU.EX2 R33, R33 ;  /* 0x0000002100217308 */ /* 0x000e620000000800 */
[C---:B---3--:R-:W-:Y:S01]  /*5290*/  FADD.FTZ R38, R180.reuse, R25 ;  /* 0x00000019b4267221 */ /* 0x048fe20000010000 */
[----:B------:R-:W-:Y:S01]  /*52a0*/  F2FP.BF16.F32.PACK_AB R180, R180, R115 ;  /* 0x00000073b4b4723e */ /* 0x000fe200000010ff */
[----:B------:R-:W-:-:S02]  /*52b0*/  IMAD.MOV.U32 R115, RZ, RZ, R119 ;  /* 0x000000ffff737224 */ /* 0x000fc400078e0077 */
[----:B------:R-:W-:-:S03]  /*52c0*/  IMAD.MOV.U32 R32, RZ, RZ, R119 ;  /* 0x000000ffff207224 */ /* 0x000fc600078e0077 */
[----:B------:R-:W2:Y:S01]  /*52d0*/  MUFU.EX2 R182, R123 ;  /* 0x0000007b00b67308 */ /* 0x000ea20000000800 */
[----:B0-----:R-:W-:-:S07]  /*52e0*/  FADD.FTZ R25, R121, R38 ;  /* 0x0000002679197221 */ /* 0x001fce0000010000 */
[----:B------:R0:W3:Y:S01]  /*52f0*/  MUFU.EX2 R34, R57 ;  /* 0x0000003900227308 */ /* 0x0000e20000000800 */
[----:B-1----:R-:W-:-:S07]  /*5300*/  FADD.FTZ R7, R33, R36 ;  /* 0x0000002421077221 */ /* 0x002fce0000010000 */
[----:B------:R-:W1:Y:S01]  /*5310*/  MUFU.EX2 R125, R125 ;  /* 0x0000007d007d7308 */ /* 0x000e620000000800 */
[C---:B--2---:R-:W-:Y:S01]  /*5320*/  FADD.FTZ R40, R182.reuse, R25 ;  /* 0x00000019b6287221 */ /* 0x044fe20000010000 */
[----:B------:R-:W-:Y:S01]  /*5330*/  F2FP.BF16.F32.PACK_AB R182, R182, R121 ;  /* 0x00000079b6b6723e */ /* 0x000fe200000010ff */
[----:B0-----:R-:W-:-:S05]  /*5340*/  IMAD.MOV.U32 R57, RZ, RZ, R119 ;  /* 0x000000ffff397224 */ /* 0x001fca00078e0077 */
[----:B------:R-:W0:Y:S01]  /*5350*/  MUFU.EX2 R37, R37 ;  /* 0x0000002500257308 */ /* 0x000e220000000800 */
[C---:B---3--:R-:W-:Y:S01]  /*5360*/  FADD.FTZ R38, R34.reuse, R7 ;  /* 0x0000000722267221 */ /* 0x048fe20000010000 */
[----:B------:R-:W-:Y:S01]  /*5370*/  F2FP.BF16.F32.PACK_AB R187, R34, R33 ;  /* 0x0000002122bb723e */ /* 0x000fe200000010ff */
[--C-:B------:R-:W-:Y:S02]  /*5380*/  IMAD.MOV.U32 R34, RZ, RZ, R119.reuse ;  /* 0x000000ffff227224 */ /* 0x100fe400078e0077 */
[----:B------:R-:W-:-:S03]  /*5390*/  IMAD.MOV.U32 R33, RZ, RZ, R119 ;  /* 0x000000ffff217224 */ /* 0x000fc600078e0077 */
[----:B------:R-:W2:Y:S01]  /*53a0*/  MUFU.EX2 R176, R127 ;  /* 0x0000007f00b07308 */ /* 0x000ea20000000800 */
[----:B-1----:R-:W-:-:S07]  /*53b0*/  FADD.FTZ R25, R125, R40 ;  /* 0x000000287d197221 */ /* 0x002fce0000010000 */
[----:B------:R1:W3:Y:S01]  /*53c0*/  MUFU.EX2 R2, R35 ;  /* 0x0000002300027308 */ /* 0x0002e20000000800 */
[----:B0-----:R-:W-:-:S07]  /*53d0*/  FADD.FTZ R7, R37, R38 ;  /* 0x0000002625077221 */ /* 0x001fce0000010000 */
[----:B------:R-:W0:Y:S01]  /*53e0*/  MUFU.EX2 R129, R129 ;  /* 0x0000008100817308 */ /* 0x000e220000000800 */
[C---:B--2---:R-:W-:Y:S01]  /*53f0*/  FADD.FTZ R40, R176.reuse, R25 ;  /* 0x00000019b0287221 */ /* 0x044fe20000010000 */
[----:B------:R-:W-:Y:S01]  /*5400*/  F2FP.BF16.F32.PACK_AB R176, R176, R125 ;  /* 0x0000007db0b0723e */ /* 0x000fe200000010ff */
[----:B-1----:R-:W-:-:S05]  /*5410*/  IMAD.MOV.U32 R35, RZ, RZ, R119 ;  /* 0x000000ffff237224 */ /* 0x002fca00078e0077 */
[----:B------:R-:W1:Y:S01]  /*5420*/  MUFU.EX2 R29, R29 ;  /* 0x0000001d001d7308 */ /* 0x000e620000000800 */
[C---:B---3--:R-:W-:Y:S01]  /*5430*/  FADD.FTZ R38, R2.reuse, R7 ;  /* 0x0000000702267221 */ /* 0x048fe20000010000 */
[----:B------:R-:W-:Y:S01]  /*5440*/  F2FP.BF16.F32.PACK_AB R181, R2, R37 ;  /* 0x0000002502b5723e */ /* 0x000fe200000010ff */
[----:B------:R-:W-:Y:S02]  /*5450*/  IMAD.MOV.U32 R2, RZ, RZ, 0x3f800000 ;  /* 0x3f800000ff027424 */ /* 0x000fe400078e00ff */
[----:B------:R-:W-:-:S03]  /*5460*/  IMAD.MOV.U32 R37, RZ, RZ, R119 ;  /* 0x000000ffff257224 */ /* 0x000fc600078e0077 */
[----:B------:R-:W2:Y:S01]  /*5470*/  MUFU.EX2 R10, R10 ;  /* 0x0000000a000a7308 */ /* 0x000ea20000000800 */
[----:B0-----:R-:W-:Y:S01]  /*5480*/  FADD.FTZ R7, R129, R40 ;  /* 0x0000002881077221 */ /* 0x001fe20000010000 */
[----:B------:R-:W-:-:S06]  /*5490*/  IMAD.MOV.U32 R40, RZ, RZ, R119 ;  /* 0x000000ffff287224 */ /* 0x000fcc00078e0077 */
[----:B------:R0:W3:Y:S01]  /*54a0*/  MUFU.EX2 R6, R39 ;  /* 0x0000002700067308 */ /* 0x0000e20000000800 */
[----:B-1----:R-:W-:Y:S01]  /*54b0*/  FADD.FTZ R25, R29, R38 ;  /* 0x000000261d197221 */ /* 0x002fe20000010000 */
[----:B------:R-:W-:-:S06]  /*54c0*/  IMAD.MOV.U32 R38, RZ, RZ, R119 ;  /* 0x000000ffff267224 */ /* 0x000fcc00078e0077 */
[----:B------:R-:W1:Y:S01]  /*54d0*/  MUFU.EX2 R73, R73 ;  /* 0x0000004900497308 */ /* 0x000e620000000800 */
[C---:B--2---:R-:W-:Y:S01]  /*54e0*/  FADD.FTZ R7, R10.reuse, R7 ;  /* 0x000000070a077221 */ /* 0x044fe20000010000 */
[----:B------:R-:W-:Y:S01]  /*54f0*/  F2FP.BF16.F32.PACK_AB R178, R10, R129 ;  /* 0x000000810ab2723e */ /* 0x000fe200000010ff */
[----:B0-----:R-:W-:-:S05]  /*5500*/  IMAD.MOV.U32 R39, RZ, RZ, R119 ;  /* 0x000000ffff277224 */ /* 0x001fca00078e0077 */
[----:B------:R0:W2:Y:S01]  /*5510*/  MUFU.EX2 R36, R27 ;  /* 0x0000001b00247308 */ /* 0x0000a20000000800 */
[C---:B---3--:R-:W-:Y:S01]  /*5520*/  FADD.FTZ R10, R6.reuse, R25 ;  /* 0x00000019060a7221 */ /* 0x048fe20000010000 */
[----:B------:R-:W-:Y:S01]  /*5530*/  F2FP.BF16.F32.PACK_AB R183, R6, R29 ;  /* 0x0000001d06b7723e */ /* 0x000fe200000010ff */
[--C-:B------:R-:W-:Y:S02]  /*5540*/  IMAD.MOV.U32 R29, RZ, RZ, R119.reuse ;  /* 0x000000ffff1d7224 */ /* 0x100fe400078e0077 */
[----:B------:R-:W-:-:S03]  /*5550*/  IMAD.MOV.U32 R25, RZ, RZ, R119 ;  /* 0x000000ffff197224 */ /* 0x000fc600078e0077 */
[----:B------:R-:W3:Y:S01]  /*5560*/  MUFU.EX2 R77, R77 ;  /* 0x0000004d004d7308 */ /* 0x000ee20000000800 */
[----:B-1----:R-:W-:Y:S01]  /*5570*/  FADD.FTZ R11, R73, R10 ;  /* 0x0000000a490b7221 */ /* 0x002fe20000010000 */
[----:B0-----:R-:W-:-:S06]  /*5580*/  IMAD.MOV.U32 R27, RZ, RZ, R119 ;  /* 0x000000ffff1b7224 */ /* 0x001fcc00078e0077 */
        /* <DEDUP_REMOVED lines=12> */
[----:B------:R-:W-:Y:S01]  /*5650*/  R2UR UR4, R16 ;  /* 0x00000000100472ca */ /* 0x000fe200000e0000 */
[----:B------:R-:W-:Y:S01]  /*5660*/  VIADD R11, R120, 0xfffffffe ;  /* 0xfffffffe780b7836 */ /* 0x000fe20000000000 */
[----:B------:R-:W-:Y:S01]  /*5670*/  CS2R R118, SRZ ;  /* 0x0000000000767805 */ /* 0x000fe2000001ff00 */
[----:B------:R-:W-:Y:S01]  /*5680*/  IMAD.MOV.U32 R10, RZ, RZ, R3 ;  /* 0x000000ffff0a7224 */ /* 0x000fe200078e0003 */
[----:B------:R-:W-:Y:S01]  /*5690*/  CS2R R114, SRZ ;  /* 0x0000000000727805 */ /* 0x000fe2000001ff00 */
[----:B------:R-:W-:Y:S01]  /*56a0*/  IMAD.MOV.U32 R15, RZ, RZ, R4 ;  /* 0x000000ffff0f7224 */ /* 0x000fe200078e0004 */
[----:B------:R-:W-:Y:S01]  /*56b0*/  CS2R R110, SRZ ;  /* 0x00000000006e7805 */ /* 0x000fe2000001ff00 */
[----:B------:R-:W-:Y:S01]  /*56c0*/  IMAD.MOV.U32 R13, RZ, RZ, R17 ;  /* 0x000000ffff0d7224 */ /* 0x000fe200078e0011 */
[----:B------:R-:W-:Y:S01]  /*56d0*/  CS2R R106, SRZ ;  /* 0x00000000006a7805 */ /* 0x000fe2000001ff00 */
[----:B------:R-:W-:Y:S01]  /*56e0*/  IMAD.MOV.U32 R2, RZ, RZ, 0x3f800000 ;  /* 0x3f800000ff027424 */ /* 0x000fe200078e00ff */
        /* <DEDUP_REMOVED lines=43> */
[----:B------:R-:W-:-:S07]  /*59a0*/  CS2R R24, SRZ ;  /* 0x0000000000187805 */ /* 0x000fce000001ff00 */
.L_x_393:
[----:B------:R-:W-:-:S04]  /*59b0*/  UIADD3 UR5, UR4, 0x1, URZ ;  /* 0x0000000104057890 */ /* 0x000fc8000fffe03f */
[----:B------:R-:W-:-:S04]  /*59c0*/  UISETP.NE.AND UP0, UPT, UR5, 0x2, UPT ;  /* 0x000000020500788c */ /* 0x000fc8000bf05270 */
[----:B------:R-:W-:Y:S02]  /*59d0*/  USEL UR6, URZ, 0x1, UP0 ;  /* 0x000000013f067887 */ /* 0x000fe40008000000 */
[----:B------:R-:W-:-:S04]  /*59e0*/  USEL UR5, UR5, URZ, UP0 ;  /* 0x0000003f05057287 */ /* 0x000fc80008000000 */
[----:B------:R-:W-:Y:S02]  /*59f0*/  LOP3.LUT R17, R13, UR6, RZ, 0x3c, !PT ;  /* 0x000000060d117c12 */ /* 0x000fe4000f8e3cff */
[----:B------:R-:W-:Y:S01]  /*5a00*/  IMAD.U32 R16, RZ, RZ, UR5 ;  /* 0x00000005ff107e24 */ /* 0x000fe2000f8e00ff */
[----:B------:R-:W-:Y:S06]  /*5a10*/  @!P0 BRA `(.L_x_385) ;  /* 0x0000000000048947 */ /* 0x000fec0003800000 */
[----:B------:R-:W-:Y:S01]  /*5a20*/  BPT.TRAP 0x1 ;  /* 0x000000040000795c */ /* 0x000fe20000300000 */
.L_x_385:
[----:B------:R-:W0:Y:S01]  /*5a30*/  S2UR UR7, SR_CgaCtaId ;  /* 0x00000000000779c3 */ /* 0x000e220000008800 */
[----:B------:R-:W-:Y:S01]  /*5a40*/  UMOV UR6, 0x400 ;  /* 0x0000040000067882 */ /* 0x000fe20000000000 */
[----:B------:R-:W-:Y:S01]  /*5a50*/  IMAD.U32 R12, RZ, RZ, UR5 ;  /* 0x00000005ff0c7e24 */ /* 0x000fe2000f8e00ff */
[----:B------:R-:W-:Y:S01]  /*5a60*/  SHF.L.U32 R3, R17, 0x1f, RZ ;  /* 0x0000001f11037819 */ /* 0x000fe200000006ff */
[----:B0-----:R-:W-:-:S06]  /*5a70*/  ULEA UR6, UR7, UR6, 0x18 ;  /* 0x0000000607067291 */ /* 0x001fcc000f8ec03f */
[----:B------:R-:W-:-:S04]  /*5a80*/  IMAD.U32 R5, RZ, RZ, UR6 ;  /* 0x00000006ff057e24 */ /* 0x000fc8000f8e00ff */
[----:B------:R-:W-:-:S04]  /*5a90*/  IMAD R12, R12, 0x8, R5 ;  /* 0x000000080c0c7824 */ /* 0x000fc800078e0205 */
[----:B------:R0:W1:Y:S01]  /*5aa0*/  SYNCS.PHASECHK.TRANS64.TRYWAIT P2, [R12+URZ+0x36830], R3 ;  /* 0x036830030c0075a7 */ /* 0x000062000804017f */
[----:B------:R-:W-:Y:S05]  /*5ab0*/  @!P0 BRA `(.L_x_386) ;  /* 0x0000000000048947 */ /* 0x000fea0003800000 */
[----:B------:R-:W-:Y:S01]  /*5ac0*/  BPT.TRAP 0x1 ;  /* 0x000000040000795c */ /* 0x000fe20000300000 */
.L_x_386:
[----:B------:R-:W-:Y:S01]  /*5ad0*/  IMAD R0, R16, 0xa80, R9 ;  /* 0x00000a8010007824 */ /* 0x000fe200078e0209 */
[----:B-1----:R-:W-:Y:S06]  /*5ae0*/  @P2 BRA `(.L_x_387) ;  /* 0x0000000000082947 */ /* 0x002fec0003800000 */
[----:B------:R-:W1:Y:S02]  /*5af0*/  SYNCS.PHASECHK.TRANS64.TRYWAIT P2, [R12+URZ+0x36830], R3 ;  /* 0x036830030c0075a7 */ /* 0x000e64000804017f */
[----:B-1----:R-:W-:Y:S05]  /*5b00*/  @!P2 BRA `(.L_x_388) ;  /* 0x000000d400fca947 */ /* 0x002fea0003800000 */
.L_x_387:
[----:B------:R-:W-:Y:S01]  /*5b10*/  R2UR UR6, R0 ;  /* 0x00000000000672ca */ /* 0x000fe200000e0000 */
[----:B------:R-:W-:Y:S01]  /*5b20*/  WARPGROUP.ARRIVE ;  /* 0x00000000000079c5 */ /* 0x000fe20000000000 */
        /* <DEDUP_REMOVED lines=11> */
[----:B------:R-:W-:Y:S01]  /*5be0*/  UMOV UR10, UR6 ;  /* 0x00000006000a7c82 */ /* 0x000fe20008000000 */
[----:B------:R-:W-:Y:S01]  /*5bf0*/  UIADD3 UR5, UR6, 0x80, URZ ;  /* 0x0000008006057890 */ /* 0x000fe2000fffe03f */
[----:B------:R-:W-:Y:S01]  /*5c00*/  HGMMA.64x16x16.F32.BF16 R168, gdesc[UR8], RZ, !UPT, gsb0 ;  /* 0x0020000008a879f0 */ /* 0x000fe2000c0018ff */
[----:B------:R-:W-:Y:S01]  /*5c10*/  UMOV UR11, 0x40000040 ;  /* 0x40000040000b7882 */ /* 0x000fe20000000000 */
[----:B------:R-:W-:Y:S01]  /*5c20*/  UIADD3 UR7, UR6, 0x100, URZ ;  /* 0x0000010006077890 */ /* 0x000fe2000fffe03f */
[-C--:B------:R-:W-:Y:S01]  /*5c30*/  FMUL.FTZ R24, R24, R8.reuse ;  /* 0x0000000818187220 */ /* 0x080fe20000410000 */
[----:B------:R-:W-:Y:S01]  /*5c40*/  UIADD3 UR14, UR6, 0x2, URZ ;  /* 0x00000002060e7890 */ /* 0x000fe2000fffe03f */
[-C--:B------:R-:W-:Y:S01]  /*5c50*/  FMUL.FTZ R25, R25, R8.reuse ;  /* 0x0000000819197220 */ /* 0x080fe20000410000 */
[----:B------:R-:W-:Y:S01]  /*5c60*/  UMOV UR10, UR5 ;  /* 0x00000005000a7c82 */ /* 0x000fe20008000000 */
        /* <DEDUP_REMOVED lines=54> */
[----:B------:R-:W-:Y:S01]  /*5fd0*/  UMOV UR11, 0x40000040 ;  /* 0x40000040000b7882 */ /* 0x000fe20000000000 */
[----:B------:R-:W-:Y:S01]  /*5fe0*/  UIADD3 UR7, UR6, 0x200, URZ ;  /* 0x0000020006077890 */ /* 0x000fe2000fffe03f */
        /* <DEDUP_REMOVED lines=61> */
[----:B------:R-:W-:Y:S01]  /*63c0*/  FMUL.FTZ R119, R119, R2 ;  /* 0x0000000277777220 */ /* 0x000fe20000410000 */
[----:B------:R-:W-:-:S02]  /*63d0*/  WARPGROUP.DEPBAR.LE gsb0, 0x0 ;  /* 0x00008000000079c5 */ /* 0x000fc40000010000 */
[----:B------:R-:W-:-:S06]  /*63e0*/  WARPGROUP.ARRIVE ;  /* 0x00000000000079c5 */ /* 0x000fcc0000000000 */
[----:B------:R-:W-:Y:S01]  /*63f0*/  HGMMA.64x16x16.F32.BF16 R144, gdesc[UR8], RZ, !UPT, gsb0 ;  /* 0x00200000089079f0 */ /* 0x000fe2000c0018ff */
[----:B------:R-:W-:Y:S01]  /*6400*/  UMOV UR10, UR7 ;  /* 0x00000007000a7c82 */ /* 0x000fe20008000000 */
[----:B------:R-:W-:Y:S01]  /*6410*/  UMOV UR11, 0x40000040 ;  /* 0x40000040000b7882 */ /* 0x000fe20000000000 */
[----:B------:R-:W-:Y:S01]  /*6420*/  UIADD3 UR7, UR6, 0x300, URZ ;  /* 0x0000030006077890 */ /* 0x000fe2000fffe03f */
[----:B------:R-:W-:Y:S02]  /*6430*/  WARPGROUP.DEPBAR.LE gsb0, 0x0 ;  /* 0x00008000000079c5 */ /* 0x000fe40000010000 */
        /* <DEDUP_REMOVED lines=444> */
.L_x_389:
[----:B------:R-:W-:Y:S01]  /*8000*/  IMAD.U32 R2, RZ, RZ, UR4 ;  /* 0x00000004ff027e24 */ /* 0x000fe2000f8e00ff */
[----:B------:R-:W-:-:S03]  /*8010*/  SHF.L.U32 R0, R13, 0x1f, RZ ;  /* 0x0000001f0d007819 */ /* 0x000fc600000006ff */
[----:B------:R-:W-:-:S04]  /*8020*/  IMAD R13, R2, 0x8, R5 ;  /* 0x00000008020d7824 */ /* 0x000fc800078e0205 */
[----:B------:R2:W3:Y:S01]  /*8030*/  SYNCS.PHASECHK.TRANS64.TRYWAIT P2, [R13+URZ+0x36850], R0 ;  /* 0x036850000d0075a7 */ /* 0x0004e2000804017f */
[----:B------:R-:W-:Y:S05]  /*8040*/  @!P0 BRA `(.L_x_390) ;  /* 0x0000000000048947 */ /* 0x000fea0003800000 */
[----:B------:R-:W-:Y:S01]  /*8050*/  BPT.TRAP 0x1 ;  /* 0x000000040000795c */ /* 0x000fe20000300000 */
.L_x_390:
[----:B---3--:R-:W-:Y:S05]  /*8060*/  @P2 BRA `(.L_x_391) ;  /* 0x0000000000082947 */ /* 0x008fea0003800000 */
[----:B------:R-:W3:Y:S02]  /*8070*/  SYNCS.PHASECHK.TRANS64.TRYWAIT P2, [R13+URZ+0x36850], R0 ;  /* 0x036850000d0075a7 */ /* 0x000ee4000804017f */
[----:B---3--:R-:W-:Y:S05]  /*8080*/  @!P2 BRA `(.L_x_392) ;  /* 0x000000b000b0a947 */ /* 0x008fea0003800000 */
.L_x_391:
[----:B------:R-:W-:Y:S01]  /*8090*/  R2UR UR5, R5 ;  /* 0x00000000050572ca */ /* 0x000fe200000e0000 */
[----:B------:R-:W-:Y:S01]  /*80a0*/  WARPGROUP.ARRIVE ;  /* 0x00000000000079c5 */ /* 0x000fe20000000000 */
[----:B------:R-:W-:Y:S01]  /*80b0*/  UMOV UR7, 0x40000040 ;  /* 0x4000004000077882 */ /* 0x000fe20000000000 */
[----:B--23--:R-:W-:Y:S01]  /*80c0*/  FMNMX.FTZ R0, R168, R15, !PT ;  /* 0x0000000fa8007209 */ /* 0x00cfe20007810000 */
[----:B01----:R-:W-:Y:S01]  /*80d0*/  @!P1 VIADD R12, R12, 0x36840 ;  /* 0x000368400c0c9836 */ /* 0x003fe20000000000 */
[C---:B------:R-:W-:Y:S01]  /*80e0*/  ISETP.GT.AND P2, PT, R11.reuse, RZ, PT ;  /* 0x000000ff0b00720c */ /* 0x040fe20003f44270 */
[----:B------:R-:W-:Y:S01]  /*80f0*/  VIADD R11, R11, 0xffffffff ;  /* 0xffffffff0b0b7836 */ /* 0x000fe20000000000 */
[----:B------:R-:W-:-:S04]  /*8100*/  FMNMX.FTZ R3, R169, R0, !PT ;  /* 0x00000000a9037209 */ /* 0x000fc80007810000 */
[----:B------:R-:W-:Y:S02]  /*8110*/  FMNMX.FTZ R0, R172, R3, !PT ;  /* 0x00000003ac007209 */ /* 0x000fe40007810000 */
[----:B------:R-:W-:Y:S02]  /*8120*/  UIADD3 UR5, UR5, 0x400, URZ ;  /* 0x0000040005057890 */ /* 0x000fe4000fffe03f */
[----:B------:R-:W-:Y:S02]  /*8130*/  FMNMX.FTZ R3, R173, R0, !PT ;  /* 0x00000000ad037209 */ /* 0x000fe40007810000 */
[----:B------:R-:W-:Y:S02]  /*8140*/  USHF.R.U32.HI UR5, URZ, 0x4, UR5 ;  /* 0x000000043f057899 */ /* 0x000fe40008011605 */
[----:B------:R-:W-:Y:S02]  /*8150*/  FMNMX.FTZ R0, R160, R3, !PT ;  /* 0x00000003a0007209 */ /* 0x000fe40007810000 */
[----:B------:R-:W-:-:S02]  /*8160*/  ULOP3.LUT UR5, UR5, 0x3fff, URZ, 0xc0, !UPT ;  /* 0x00003fff05057892 */ /* 0x000fc4000f8ec03f */
[----:B------:R-:W-:Y:S02]  /*8170*/  FMNMX.FTZ R3, R161, R0, !PT ;  /* 0x00000000a1037209 */ /* 0x000fe40007810000 */
[----:B------:R-:W-:Y:S02]  /*8180*/  ULOP3.LUT UR5, UR5, 0x3800000, URZ, 0xfc, !UPT ;  /* 0x0380000005057892 */ /* 0x000fe4000f8efc3f */
[----:B------:R-:W-:Y:S02]  /*8190*/  FMNMX.FTZ R0, R164, R3, !PT ;  /* 0x00000003a4007209 */ /* 0x000fe40007810000 */
[----:B------:R-:W-:Y:S02]  /*81a0*/  UIMAD UR4, UR4, 0xa80, UR5 ;  /* 0x00000a80040478a4 */ /* 0x000fe4000f8e0205 */
[----:B------:R-:W-:-:S04]  /*81b0*/  FMNMX.FTZ R3, R165, R0, !PT ;  /* 0x00000000a5037209 */ /* 0x000fc80007810000 */
[----:B------:R-:W-:Y:S01]  /*81c0*/  FMNMX.FTZ R0, R152, R3, !PT ;  /* 0x0000000398007209 */ /* 0x000fe20007810000 */
[----:B------:R-:W-:Y:S02]  /*81d0*/  UMOV UR6, UR4 ;  /* 0x0000000400067c82 */ /* 0x000fe40008000000 */
[----:B------:R-:W-:Y:S01]  /*81e0*/  HGMMA.64x192x16.F32.BF16 R24, R200, gdesc[UR4].tnspB, R24, gsb0 ;  /* 0x42e00004c8187df0 */ /* 0x000fe20008001818 */
[----:B------:R-:W-:Y:S01]  /*81f0*/  UIADD3 UR6, UR4, 0x80, URZ ;  /* 0x0000008004067890 */ /* 0x000fe2000fffe03f */
[----:B------:R-:W-:Y:S01]  /*8200*/  FMNMX.FTZ R3, R153, R0, !PT ;  /* 0x0000000099037209 */ /* 0x000fe20007810000 */
[----:B------:R-:W-:-:S03]  /*8210*/  UMOV UR7, 0x40000040 ;  /* 0x4000004000077882 */ /* 0x000fc60000000000 */
        /* <DEDUP_REMOVED lines=86> */
[----:B------:R-:W-:Y:S01]  /*8780*/  FADD.FTZ R133, -R3, R10 ;  /* 0x0000000a03857221 */ /* 0x000fe20000010100 */
[-CC-:B------:R-:W-:Y:S01]  /*8790*/  FFMA.FTZ R15, R168, R0.reuse, -R189.reuse ;  /* 0x00000000a80f7223 */ /* 0x180fe200000108bd */
[-CC-:B------:R-:W-:Y:S01]  /*87a0*/  FFMA.FTZ R200, R169, R0.reuse, -R189.reuse ;  /* 0x00000000a9c87223 */ /* 0x180fe200000108bd */
[-CC-:B------:R-:W-:Y:S01]  /*87b0*/  FFMA.FTZ R202, R172, R0.reuse, -R189.reuse ;  /* 0x00000000acca7223 */ /* 0x180fe200000108bd */
[-C--:B------:R-:W-:Y:S01]  /*87c0*/  FMUL.FTZ R2, R133, R0.reuse ;  /* 0x0000000085027220 */ /* 0x080fe20000410000 */
[-C--:B------:R-:W-:Y:S01]  /*87d0*/  FMUL.FTZ R133, R3, R0.reuse ;  /* 0x0000000003857220 */ /* 0x080fe20000410000 */
[-CC-:B------:R-:W-:Y:S01]  /*87e0*/  FFMA.FTZ R169, R173, R0.reuse, -R189.reuse ;  /* 0x00000000ada97223 */ /* 0x180fe200000108bd */
[----:B------:R-:W0:Y:S01]  /*87f0*/  MUFU.EX2 R15, R15 ;  /* 0x0000000f000f7308 */ /* 0x000e220000000800 */
[-C--:B------:R-:W-:Y:S01]  /*8800*/  FFMA.FTZ R14, R120, R0.reuse, -R189 ;  /* 0x00000000780e7223 */ /* 0x080fe200000108bd */
[-CC-:B------:R-:W-:Y:S01]  /*8810*/  FFMA.FTZ R201, R170, R0.reuse, -R133.reuse ;  /* 0x00000000aac97223 */ /* 0x180fe20000010885 */
[-CC-:B------:R-:W-:Y:S01]  /*8820*/  FFMA.FTZ R10, R171, R0.reuse, -R133.reuse ;  /* 0x00000000ab0a7223 */ /* 0x180fe20000010885 */
[-CC-:B------:R-:W-:Y:S01]  /*8830*/  FFMA.FTZ R203, R174, R0.reuse, -R133.reuse ;  /* 0x00000000aecb7223 */ /* 0x180fe20000010885 */
[-C--:B------:R-:W-:Y:S01]  /*8840*/  FFMA.FTZ R120, R175, R0.reuse, -R133 ;  /* 0x00000000af787223 */ /* 0x080fe20000010885 */
[-CC-:B------:R-:W-:Y:S01]  /*8850*/  FFMA.FTZ R196, R160, R0.reuse, -R189.reuse ;  /* 0x00000000a0c47223 */ /* 0x180fe200000108bd */
[-CC-:B------:R-:W-:Y:S01]  /*8860*/  FFMA.FTZ R188, R144, R0.reuse, -R189.reuse ;  /* 0x0000000090bc7223 */ /* 0x180fe200000108bd */
[----:B------:R-:W-:Y:S01]  /*8870*/  MUFU.EX2 R200, R200 ;  /* 0x000000c800c87308 */ /* 0x000fe20000000800 */
[-C--:B------:R-:W-:Y:S01]  /*8880*/  FFMA.FTZ R124, R124, R0.reuse, -R189 ;  /* 0x000000007c7c7223 */ /* 0x080fe200000108bd */
[-C--:B------:R-:W-:Y:S01]  /*8890*/  FFMA.FTZ R197, R162, R0.reuse, -R133 ;  /* 0x00000000a2c57223 */ /* 0x080fe20000010885 */
[----:B------:R-:W-:Y:S01]  /*88a0*/  @!P1 PRMT R144, RZ, 0x654, R12 ;  /* 0x00000654ff909816 */ /* 0x000fe2000000000c */
[-CC-:B------:R-:W-:Y:S01]  /*88b0*/  FFMA.FTZ R173, R161, R0.reuse, -R189.reuse ;  /* 0x00000000a1ad7223 */ /* 0x180fe200000108bd */
[-C--:B------:R-:W-:Y:S01]  /*88c0*/  FFMA.FTZ R198, R164, R0.reuse, -R189 ;  /* 0x00000000a4c67223 */ /* 0x080fe200000108bd */
[-C--:B------:R-:W-:Y:S01]  /*88d0*/  FFMA.FTZ R199, R166, R0.reuse, -R133 ;  /* 0x00000000a6c77223 */ /* 0x080fe20000010885 */
[-C--:B------:R-:W-:Y:S01]  /*88e0*/  FFMA.FTZ R161, R165, R0.reuse, -R189 ;  /* 0x00000000a5a17223 */ /* 0x080fe200000108bd */
[----:B------:R-:W-:Y:S01]  /*88f0*/  MUFU.EX2 R2, R2 ;  /* 0x0000000200027308 */ /* 0x000fe20000000800 */
[----:B0-----:R-:W-:Y:S01]  /*8900*/  FFMA.FTZ R7, R8, R7, R15 ;  /* 0x0000000708077223 */ /* 0x001fe2000001000f */
[-C--:B------:R-:W-:Y:S01]  /*8910*/  FFMA.FTZ R192, R152, R0.reuse, -R189 ;  /* 0x0000000098c07223 */ /* 0x080fe200000108bd */
[-C--:B------:R-:W-:Y:S01]  /*8920*/  FFMA.FTZ R193, R154, R0.reuse, -R133 ;  /* 0x000000009ac17223 */ /* 0x080fe20000010885 */
[-C--:B------:R-:W-:Y:S01]  /*8930*/  FFMA.FTZ R194, R156, R0.reuse, -R189 ;  /* 0x000000009cc27223 */ /* 0x080fe200000108bd */
[-C--:B------:R-:W-:Y:S01]  /*8940*/  FFMA.FTZ R195, R158, R0.reuse, -R133 ;  /* 0x000000009ec37223 */ /* 0x080fe20000010885 */
[-CC-:B------:R-:W-:Y:S01]  /*8950*/  FFMA.FTZ R190, R148, R0.reuse, -R189.reuse ;  /* 0x0000000094be7223 */ /* 0x180fe200000108bd */
[-CC-:B------:R-:W-:Y:S01]  /*8960*/  FFMA.FTZ R137, R137, R0.reuse, -R189.reuse ;  /* 0x0000000089897223 */ /* 0x180fe200000108bd */
[----:B------:R-:W-:Y:S01]  /*8970*/  MUFU.EX2 R201, R201 ;  /* 0x000000c900c97308 */ /* 0x000fe20000000800 */
[-CC-:B------:R-:W-:Y:S01]  /*8980*/  FFMA.FTZ R141, R141, R0.reuse, -R189.reuse ;  /* 0x000000008d8d7223 */ /* 0x180fe200000108bd */
[-CC-:B------:R-:W-:Y:S01]  /*8990*/  FFMA.FTZ R121, R121, R0.reuse, -R189.reuse ;  /* 0x0000000079797223 */ /* 0x180fe200000108bd */
[-C--:B------:R-:W-:Y:S01]  /*89a0*/  FFMA.FTZ R125, R125, R0.reuse, -R189 ;  /* 0x000000007d7d7223 */ /* 0x080fe200000108bd */
[-CC-:B------:R-:W-:Y:S01]  /*89b0*/  FFMA.FTZ R191, R150, R0.reuse, -R133.reuse ;  /* 0x0000000096bf7223 */ /* 0x180fe20000010885 */
[-CC-:B------:R-:W-:Y:S01]  /*89c0*/  FFMA.FTZ R151, R151, R0.reuse, -R133.reuse ;  /* 0x0000000097977223 */ /* 0x180fe20000010885 */
[-CC-:B------:R-:W-:Y:S01]  /*89d0*/  FFMA.FTZ R143, R143, R0.reuse, -R133.reuse ;  /* 0x000000008f8f7223 */ /* 0x180fe20000010885 */
[-CC-:B------:R-:W-:Y:S01]  /*89e0*/  FFMA.FTZ R131, R131, R0.reuse, -R133.reuse ;  /* 0x0000000083837223 */ /* 0x180fe20000010885 */
[----:B------:R-:W-:Y:S01]  /*89f0*/  MUFU.EX2 R10, R10 ;  /* 0x0000000a000a7308 */ /* 0x000fe20000000800 */
[-CC-:B------:R-:W-:Y:S01]  /*8a00*/  FFMA.FTZ R134, R134, R0.reuse, -R133.reuse ;  /* 0x0000000086867223 */ /* 0x180fe20000010885 */
[-CC-:B------:R-:W-:Y:S01]  /*8a10*/  FFMA.FTZ R135, R135, R0.reuse, -R133.reuse ;  /* 0x0000000087877223 */ /* 0x180fe20000010885 */
[-CC-:B------:R-:W-:Y:S01]  /*8a20*/  FFMA.FTZ R123, R123, R0.reuse, -R133.reuse ;  /* 0x000000007b7b7223 */ /* 0x180fe20000010885 */
[-CC-:B------:R-:W-:Y:S01]  /*8a30*/  FFMA.FTZ R126, R126, R0.reuse, -R133.reuse ;  /* 0x000000007e7e7223 */ /* 0x180fe20000010885 */
[----:B------:R-:W-:-:S03]  /*8a40*/  FFMA.FTZ R127, R127, R0, -R133 ;  /* 0x000000007f7f7223 */ /* 0x000fc60000010885 */
[----:B------:R-:W-:Y:S08]  /*8a50*/  MUFU.EX2 R202, R202 ;  /* 0x000000ca00ca7308 */ /* 0x000ff00000000800 */
[----:B------:R-:W-:Y:S08]  /*8a60*/  MUFU.EX2 R203, R203 ;  /* 0x000000cb00cb7308 */ /* 0x000ff00000000800 */
[----:B------:R-:W-:Y:S08]  /*8a70*/  MUFU.EX2 R169, R169 ;  /* 0x000000a900a97308 */ /* 0x000ff00000000800 */
[----:B------:R-:W-:Y:S08]  /*8a80*/  MUFU.EX2 R120, R120 ;  /* 0x0000007800787308 */ /* 0x000ff00000000800 */
[----:B------:R0:W-:Y:S08]  /*8a90*/  MUFU.EX2 R20, R124 ;  /* 0x0000007c00147308 */ /* 0x0001f00000000800 */
[----:B------:R-:W-:Y:S01]  /*8aa0*/  MUFU.EX2 R196, R196 ;  /* 0x000000c400c47308 */ /* 0x000fe20000000800 */
[----:B0-----:R-:W-:-:S07]  /*8ab0*/  FFMA.FTZ R124, R163, R0, -R133 ;  /* 0x00000000a37c7223 */ /* 0x001fce0000010885 */
        /* <DEDUP_REMOVED lines=16> */
[-C--:B------:R-:W-:Y:S01]  /*8bc0*/  FFMA.FTZ R187, R142, R0.reuse, -R133 ;  /* 0x000000008ebb7223 */ /* 0x080fe20000010885 */
[-C--:B------:R-:W-:Y:S01]  /*8bd0*/  FFMA.FTZ R184, R136, R0.reuse, -R189 ;  /* 0x0000000088b87223 */ /* 0x080fe200000108bd */
[-C--:B------:R-:W-:Y:S01]  /*8be0*/  FFMA.FTZ R136, R159, R0.reuse, -R133 ;  /* 0x000000009f887223 */ /* 0x080fe20000010885 */
[-C--:B------:R-:W-:Y:S01]  /*8bf0*/  FFMA.FTZ R186, R140, R0.reuse, -R189 ;  /* 0x000000008cba7223 */ /* 0x080fe200000108bd */
[----:B------:R-:W-:Y:S01]  /*8c00*/  HGMMA.64x192x16.F32.BF16 R24, R180, gdesc[UR4].tnspB, R24, gsb0 ;  /* 0x42e00004b4187df0 */ /* 0x000fe20008001818 */
[----:B------:R-:W-:Y:S01]  /*8c10*/  UMOV UR6, UR4 ;  /* 0x0000000400067c82 */ /* 0x000fe20008000000 */
[----:B------:R-:W-:Y:S01]  /*8c20*/  UMOV UR7, 0x40000040 ;  /* 0x4000004000077882 */ /* 0x000fe20000000000 */
[----:B------:R-:W-:Y:S01]  /*8c30*/  FFMA.FTZ R140, R147, R0, -R133 ;  /* 0x00000000938c7223 */ /* 0x000fe20000010885 */
[----:B------:R-:W-:Y:S01]  /*8c40*/  MUFU.EX2 R136, R136 ;  /* 0x0000008800887308 */ /* 0x000fe20000000800 */
[----:B------:R-:W-:-:S07]  /*8c50*/  R2UR UR4, R16 ;  /* 0x00000000100472ca */ /* 0x000fce00000e0000 */
        /* <DEDUP_REMOVED lines=17> */
[----:B------:R-:W0:Y:S08]  /*8d70*/  MUFU.EX2 R121, R121 ;  /* 0x0000007900797308 */ /* 0x000e300000000800 */
[----:B------:R-:W-:Y:S08]  /*8d80*/  MUFU.EX2 R123, R123 ;  /* 0x0000007b007b7308 */ /* 0x000ff00000000800 */
[----:B------:R-:W1:Y:S08]  /*8d90*/  MUFU.EX2 R125, R125 ;  /* 0x0000007d007d7308 */ /* 0x000e700000000800 */
[----:B------:R-:W-:Y:S01]  /*8da0*/  MUFU.EX2 R127, R127 ;  /* 0x0000007f007f7308 */ /* 0x000fe20000000800 */
[----:B------:R-:W-:-:S02]  /*8db0*/  WARPGROUP.DEPBAR.LE gsb0, 0x0 ;  /* 0x00008000000079c5 */ /* 0x000fc40000010000 */
[----:B------:R-:W-:Y:S01]  /*8dc0*/  WARPGROUP.ARRIVE ;  /* 0x00000000000079c5 */ /* 0x000fe20000000000 */
[-C--:B------:R-:W-:Y:S01]  /*8dd0*/  FFMA.FTZ R180, R128, R0.reuse, -R189 ;  /* 0x0000000080b47223 */ /* 0x080fe200000108bd */
[-C--:B------:R-:W-:Y:S01]  /*8de0*/  FFMA.FTZ R128, R167, R0.reuse, -R133 ;  /* 0x00000000a7807223 */ /* 0x080fe20000010885 */
[-C--:B------:R-:W-:Y:S01]  /*8df0*/  FFMA.FTZ R182, R132, R0.reuse, -R189 ;  /* 0x0000000084b67223 */ /* 0x080fe200000108bd */
[-CC-:B------:R-:W-:Y:S01]  /*8e00*/  FFMA.FTZ R132, R155, R0.reuse, -R133.reuse ;  /* 0x000000009b847223 */ /* 0x180fe20000010885 */
[-CC-:B------:R-:W-:Y:S01]  /*8e10*/  FFMA.FTZ R181, R130, R0.reuse, -R133.reuse ;  /* 0x0000000082b57223 */ /* 0x180fe20000010885 */
[----:B------:R-:W-:Y:S01]  /*8e20*/  HGMMA.64x192x16.F32.BF16 R24, R176, gdesc[UR4].tnspB, R24, gsb0 ;  /* 0x42e00004b0187df0 */ /* 0x000fe20008001818 */
[----:B------:R-:W-:Y:S01]  /*8e30*/  FFMA.FTZ R189, R146, R0, -R133 ;  /* 0x0000000092bd7223 */ /* 0x000fe20000010885 */
[----:B------:R-:W2:Y:S08]  /*8e40*/  MUFU.EX2 R128, R128 ;  /* 0x0000008000807308 */ /* 0x000eb00000000800 */
[----:B------:R-:W3:Y:S08]  /*8e50*/  MUFU.EX2 R132, R132 ;  /* 0x0000008400847308 */ /* 0x000ef00000000800 */
[----:B------:R-:W4:Y:S08]  /*8e60*/  MUFU.EX2 R189, R189 ;  /* 0x000000bd00bd7308 */ /* 0x000f300000000800 */
[----:B------:R-:W-:Y:S08]  /*8e70*/  MUFU.EX2 R180, R180 ;  /* 0x000000b400b47308 */ /* 0x000ff00000000800 */
[----:B------:R-:W-:Y:S08]  /*8e80*/  MUFU.EX2 R181, R181 ;  /* 0x000000b500b57308 */ /* 0x000ff00000000800 */
[----:B------:R-:W-:Y:S08]  /*8e90*/  MUFU.EX2 R182, R182 ;  /* 0x000000b600b67308 */ /* 0x000ff00000000800 */
[----:B------:R-:W-:Y:S01]  /*8ea0*/  MUFU.EX2 R183, R134 ;  /* 0x0000008600b77308 */ /* 0x000fe20000000800 */
[----:B------:R-:W-:-:S02]  /*8eb0*/  WARPGROUP.DEPBAR.LE gsb0, 0x0 ;  /* 0x00008000000079c5 */ /* 0x000fc40000010000 */
[----:B------:R5:W-:Y:S05]  /*8ec0*/  @!P1 SYNCS.ARRIVE.TRANS64.RED.A1T0 RZ, [R144+URZ], RZ ;  /* 0x000000ff90ff99a7 */ /* 0x000bea000810043f */
[----:B------:R-:W-:Y:S01]  /*8ed0*/  MUFU.EX2 R179, R126 ;  /* 0x0000007e00b37308 */ /* 0x000fe20000000800 */
[----:B0-----:R-:W-:Y:S02]  /*8ee0*/  F2FP.BF16.F32.PACK_AB R176, R121, R14 ;  /* 0x0000000e79b0723e */ /* 0x001fe400000010ff */
[----:B-1----:R-:W-:Y:S01]  /*8ef0*/  F2FP.BF16.F32.PACK_AB R178, R125, R20 ;  /* 0x000000147db2723e */ /* 0x002fe200000010ff */
[----:B-----5:R-:W-:Y:S02]  /*8f00*/  @!P1 VIADD R144, R13, 0x36860 ;  /* 0x000368600d909836 */ /* 0x020fe40000000000 */
[----:B------:R-:W-:Y:S01]  /*8f10*/  FADD.FTZ R13, R200, R7 ;  /* 0x00000007c80d7221 */ /* 0x000fe20000010000 */
[----:B------:R-:W-:Y:S01]  /*8f20*/  FFMA.FTZ R7, R2, R6, R201 ;  /* 0x0000000602077223 */ /* 0x000fe200000100c9 */
[----:B------:R-:W-:-:S02]  /*8f30*/  F2FP.BF16.F32.PACK_AB R200, R200, R15 ;  /* 0x0000000fc8c8723e */ /* 0x000fc400000010ff */
[----:B------:R-:W-:Y:S01]  /*8f40*/  FADD.FTZ R6, R202, R13 ;  /* 0x0000000dca067221 */ /* 0x000fe20000010000 */
[C---:B------:R-:W-:Y:S01]  /*8f50*/  FADD.FTZ R138, R10.reuse, R7 ;  /* 0x000000070a8a7221 */ /* 0x040fe20000010000 */
[----:B------:R-:W-:Y:S02]  /*8f60*/  F2FP.BF16.F32.PACK_AB R201, R10, R201 ;  /* 0x000000c90ac9723e */ /* 0x000fe400000010ff */
[----:B------:R-:W-:Y:S01]  /*8f70*/  FADD.FTZ R13, R169, R6 ;  /* 0x00000006a90d7221 */ /* 0x000fe20000010000 */
[----:B------:R-:W-:Y:S01]  /*8f80*/  FADD.FTZ R7, R203, R138 ;  /* 0x0000008acb077221 */ /* 0x000fe20000010000 */
[----:B------:R-:W-:Y:S01]  /*8f90*/  FFMA.FTZ R6, R139, R0, -R133 ;  /* 0x000000008b067223 */ /* 0x000fe20000010885 */
[----:B------:R-:W-:Y:S01]  /*8fa0*/  F2FP.BF16.F32.PACK_AB R203, R120, R203 ;  /* 0x000000cb78cb723e */ /* 0x000fe200000010ff */
[----:B------:R-:W-:Y:S01]  /*8fb0*/  FADD.FTZ R142, R196, R13 ;  /* 0x0000000dc48e7221 */ /* 0x000fe20000010000 */
[----:B------:R-:W-:Y:S01]  /*8fc0*/  FADD.FTZ R138, R120, R7 ;  /* 0x00000007788a7221 */ /* 0x000fe20000010000 */
[----:B------:R-:W-:-:S02]  /*8fd0*/  @!P1 PRMT R144, RZ, 0x654, R144 ;  /* 0x00000654ff909816 */ /* 0x000fc40000000090 */
[----:B------:R-:W-:Y:S01]  /*8fe0*/  FADD.FTZ R13, R173, R142 ;  /* 0x0000008ead0d7221 */ /* 0x000fe20000010000 */
[----:B------:R-:W-:Y:S01]  /*8ff0*/  FADD.FTZ R7, R197, R138 ;  /* 0x0000008ac5077221 */ /* 0x000fe20000010000 */
[----:B------:R-:W0:Y:S01]  /*9000*/  MUFU.EX2 R6, R6 ;  /* 0x0000000600067308 */ /* 0x000e220000000800 */
[----:B------:R1:W-:Y:S01]  /*9010*/  @!P1 SYNCS.ARRIVE.TRANS64.RED.A1T0 RZ, [R144+URZ], RZ ;  /* 0x000000ff90ff99a7 */ /* 0x0003e2000810043f */
[----:B------:R-:W-:Y:S01]  /*9020*/  FADD.FTZ R138, R198, R13 ;  /* 0x0000000dc68a7221 */ /* 0x000fe20000010000 */
[----:B------:R-:W-:Y:S01]  /*9030*/  FADD.FTZ R130, R124, R7 ;  /* 0x000000077c827221 */ /* 0x000fe20000010000 */
[----:B------:R-:W-:Y:S01]  /*9040*/  FFMA.FTZ R7, R122, R0, -R133 ;  /* 0x000000007a077223 */ /* 0x000fe20000010885 */
[----:B------:R-:W-:Y:S01]  /*9050*/  F2FP.BF16.F32.PACK_AB R202, R169, R202 ;  /* 0x000000caa9ca723e */ /* 0x000fe200000010ff */
[----:B------:R-:W-:Y:S01]  /*9060*/  FADD.FTZ R139, R161, R138 ;  /* 0x0000008aa18b7221 */ /* 0x000fe20000010000 */
[----:B------:R-:W-:Y:S01]  /*9070*/  FADD.FTZ R13, R199, R130 ;  /* 0x00000082c70d7221 */ /* 0x000fe20000010000 */
[----:B------:R-:W5:Y:S01]  /*9080*/  MUFU.EX2 R122, R143 ;  /* 0x0000008f007a7308 */ /* 0x000f620000000800 */
[----:B------:R-:W-:Y:S01]  /*9090*/  F2FP.BF16.F32.PACK_AB R196, R173, R196 ;  /* 0x000000c4adc4723e */ /* 0x000fe200000010ff */
[----:B------:R-:W-:Y:S01]  /*90a0*/  FADD.FTZ R138, R192, R139 ;  /* 0x0000008bc08a7221 */ /* 0x000fe20000010000 */
[----:B--2---:R-:W-:Y:S01]  /*90b0*/  FADD.FTZ R130, R128, R13 ;  /* 0x0000000d80827221 */ /* 0x004fe20000010000 */
[----:B------:R-:W-:-:S02]  /*90c0*/  F2FP.BF16.F32.PACK_AB R197, R124, R197 ;  /* 0x000000c57cc5723e */ /* 0x000fc400000010ff */
[----:B------:R-:W-:Y:S01]  /*90d0*/  FADD.FTZ R139, R21, R138 ;  /* 0x0000008a158b7221 */ /* 0x000fe20000010000 */
[----:B------:R-:W-:Y:S01]  /*90e0*/  FADD.FTZ R13, R193, R130 ;  /* 0x00000082c10d7221 */ /* 0x000fe20000010000 */
[----:B------:R2:W1:Y:S01]  /*90f0*/  MUFU.EX2 R177, R7 ;  /* 0x0000000700b17308 */ /* 0x0004620000000800 */
[----:B------:R-:W-:Y:S01]  /*9100*/  F2FP.BF16.F32.PACK_AB R198, R161, R198 ;  /* 0x000000c6a1c6723e */ /* 0x000fe200000010ff */
[----:B------:R-:W-:Y:S01]  /*9110*/  FADD.FTZ R138, R194, R139 ;  /* 0x0000008bc28a7221 */ /* 0x000fe20000010000 */
[----:B---3--:R-:W-:Y:S01]  /*9120*/  FADD.FTZ R130, R132, R13 ;  /* 0x0000000d84827221 */ /* 0x008fe20000010000 */
[----:B------:R-:W-:Y:S02]  /*9130*/  F2FP.BF16.F32.PACK_AB R199, R128, R199 ;  /* 0x000000c780c7723e */ /* 0x000fe400000010ff */
[----:B------:R-:W-:Y:S01]  /*9140*/  FADD.FTZ R15, R153, R138 ;  /* 0x0000008a990f7221 */ /* 0x000fe20000010000 */
[----:B------:R-:W-:Y:S01]  /*9150*/  FADD.FTZ R13, R195, R130 ;  /* 0x00000082c30d7221 */ /* 0x000fe20000010000 */
[----:B------:R-:W-:-:S02]  /*9160*/  F2FP.BF16.F32.PACK_AB R192, R21, R192 ;  /* 0x000000c015c0723e */ /* 0x000fc400000010ff */
[----:B------:R-:W-:Y:S01]  /*9170*/  FADD.FTZ R138, R188, R15 ;  /* 0x0000000fbc8a7221 */ /* 0x000fe20000010000 */
[----:B------:R-:W-:Y:S01]  /*9180*/  FADD.FTZ R130, R136, R13 ;  /* 0x0000000d88827221 */ /* 0x000fe20000010000 */
[----:B------:R-:W-:Y:S02]  /*9190*/  F2FP.BF16.F32.PACK_AB R193, R132, R193 ;  /* 0x000000c184c1723e */ /* 0x000fe400000010ff */
[----:B------:R-:W-:Y:S01]  /*91a0*/  FADD.FTZ R15, R157, R138 ;  /* 0x0000008a9d0f7221 */ /* 0x000fe20000010000 */
[----:B----4-:R-:W-:Y:S01]  /*91b0*/  FADD.FTZ R13, R189, R130 ;  /* 0x00000082bd0d7221 */ /* 0x010fe20000010000 */
        /* <DEDUP_REMOVED lines=8> */
[----:B------:R-:W-:Y:S01]  /*9240*/  FADD.FTZ R10, R12, R13 ;  /* 0x0000000d0c0a7221 */ /* 0x000fe20000010000 */
[----:B------:R-:W-:Y:S02]  /*9250*/  F2FP.BF16.F32.PACK_AB R189, R140, R189 ;  /* 0x000000bd8cbd723e */ /* 0x000fe400000010ff */
[----:B------:R-:W-:Y:S01]  /*9260*/  FADD.FTZ R15, R137, R120 ;  /* 0x00000078890f7221 */ /* 0x000fe20000010000 */
[----:B------:R-:W-:Y:S01]  /*9270*/  FADD.FTZ R13, R185, R10 ;  /* 0x0000000ab90d7221 */ /* 0x000fe20000010000 */
[----:B0-----:R-:W-:-:S02]  /*9280*/  F2FP.BF16.F32.PACK_AB R185, R6, R185 ;  /* 0x000000b906b9723e */ /* 0x001fc400000010ff */
[----:B------:R-:W-:Y:S01]  /*9290*/  FADD.FTZ R120, R186, R15 ;  /* 0x0000000fba787221 */ /* 0x000fe20000010000 */
[----:B------:R-:W-:Y:S01]  /*92a0*/  FADD.FTZ R10, R6, R13 ;  /* 0x0000000d060a7221 */ /* 0x000fe20000010000 */
[----:B------:R-:W-:Y:S02]  /*92b0*/  F2FP.BF16.F32.PACK_AB R190, R145, R190 ;  /* 0x000000be91be723e */ /* 0x000fe400000010ff */
[----:B------:R-:W-:Y:S01]  /*92c0*/  FADD.FTZ R15, R141, R120 ;  /* 0x000000788d0f7221 */ /* 0x000fe20000010000 */
[----:B------:R-:W-:Y:S01]  /*92d0*/  FADD.FTZ R13, R187, R10 ;  /* 0x0000000abb0d7221 */ /* 0x000fe20000010000 */
[----:B------:R-:W-:Y:S02]  /*92e0*/  F2FP.BF16.F32.PACK_AB R191, R12, R191 ;  /* 0x000000bf0cbf723e */ /* 0x000fe400000010ff */
[----:B------:R-:W-:Y:S01]  /*92f0*/  FADD.FTZ R120, R180, R15 ;  /* 0x0000000fb4787221 */ /* 0x000fe20000010000 */
[----:B-----5:R-:W-:Y:S01]  /*9300*/  FADD.FTZ R10, R122, R13 ;  /* 0x0000000d7a0a7221 */ /* 0x020fe20000010000 */
[----:B------:R-:W-:Y:S01]  /*9310*/  F2FP.BF16.F32.PACK_AB R184, R137, R184 ;  /* 0x000000b889b8723e */ /* 0x000fe200000010ff */
[----:B------:R-:W-:-:S02]  /*9320*/  IMAD.MOV.U32 R13, RZ, RZ, R17 ;  /* 0x000000ffff0d7224 */ /* 0x000fc400078e0011 */
[----:B--2---:R-:W-:Y:S01]  /*9330*/  FADD.FTZ R7, R149, R120 ;  /* 0x0000007895077221 */ /* 0x004fe20000010000 */
[----:B------:R-:W-:Y:S01]  /*9340*/  FADD.FTZ R10, R181, R10 ;  /* 0x0000000ab50a7221 */ /* 0x000fe20000010000 */
[----:B------:R-:W-:Y:S01]  /*9350*/  F2FP.BF16.F32.PACK_AB R186, R141, R186 ;  /* 0x000000ba8dba723e */ /* 0x000fe200000010ff */
[----:B------:R-:W-:Y:S02]  /*9360*/  IMAD.MOV.U32 R15, RZ, RZ, R4 ;  /* 0x000000ffff0f7224 */ /* 0x000fe400078e0004 */
[----:B------:R-:W-:Y:S01]  /*9370*/  FADD.FTZ R6, R182, R7 ;  /* 0x00000007b6067221 */ /* 0x000fe20000010000 */
[----:B------:R-:W-:Y:S01]  /*9380*/  FADD.FTZ R10, R131, R10 ;  /* 0x0000000a830a7221 */ /* 0x000fe20000010000 */
        /* <DEDUP_REMOVED lines=8> */
[----:B-1----:R-:W-:Y:S01]  /*9410*/  FADD.FTZ R10, R177, R10 ;  /* 0x0000000ab10a7221 */ /* 0x002fe20000010000 */
[----:B------:R-:W-:Y:S02]  /*9420*/  F2FP.BF16.F32.PACK_AB R182, R129, R182 ;  /* 0x000000b681b6723e */ /* 0x000fe400000010ff */
[----:B------:R-:W-:Y:S01]  /*9430*/  FADD.FTZ R6, R20, R7 ;  /* 0x0000000714067221 */ /* 0x000fe20000010000 */
[----:B------:R-:W-:Y:S01]  /*9440*/  FADD.FTZ R10, R123, R10 ;  /* 0x0000000a7b0a7221 */ /* 0x000fe20000010000 */
[----:B------:R-:W-:-:S02]  /*9450*/  F2FP.BF16.F32.PACK_AB R183, R135, R183 ;  /* 0x000000b787b7723e */ /* 0x000fc400000010ff */
[----:B------:R-:W-:Y:S01]  /*9460*/  FADD.FTZ R7, R125, R6 ;  /* 0x000000067d077221 */ /* 0x000fe20000010000 */
[----:B------:R-:W-:Y:S01]  /*9470*/  FADD.FTZ R10, R179, R10 ;  /* 0x0000000ab30a7221 */ /* 0x000fe20000010000 */
[----:B------:R-:W-:Y:S02]  /*9480*/  F2FP.BF16.F32.PACK_AB R177, R123, R177 ;  /* 0x000000b17bb1723e */ /* 0x000fe400000010ff */
[C---:B------:R-:W-:Y:S01]  /*9490*/  F2FP.BF16.F32.PACK_AB R179, R127.reuse, R179 ;  /* 0x000000b37fb3723e */ /* 0x040fe200000010ff */
[----:B------:R-:W-:Y:S01]  /*94a0*/  FADD.FTZ R6, R127, R10 ;  /* 0x0000000a7f067221 */ /* 0x000fe20000010000 */
[----:B------:R-:W-:Y:S01]  /*94b0*/  IMAD.MOV.U32 R10, RZ, RZ, R3 ;  /* 0x000000ffff0a7224 */ /* 0x000fe200078e0003 */
[----:B------:R-:W-:Y:S06]  /*94c0*/  @P2 BRA `(.L_x_393) ;  /* 0xffffffc400382947 */ /* 0x000fec000383ffff */
.L_x_384:
        /* <DEDUP_REMOVED lines=99> */
.L_x_394:
[----:B------:R-:W-:Y:S01]  /*9b00*/  IMAD R11, R16, 0x8, R5 ;  /* 0x00000008100b7824 */ /* 0x000fe200078e0205 */
[----:B------:R-:W-:-:S04]  /*9b10*/  SHF.L.U32 R2, R17, 0x1f, RZ ;  /* 0x0000001f11027819 */ /* 0x000fc800000006ff */
[----:B------:R0:W1:Y:S01]  /*9b20*/  SYNCS.PHASECHK.TRANS64.TRYWAIT P2, [R11+URZ+0x36850], R2 ;  /* 0x036850020b0075a7 */ /* 0x000062000804017f */
[----:B------:R-:W-:Y:S05]  /*9b30*/  @!P0 BRA `(.L_x_395) ;  /* 0x0000000000048947 */ /* 0x000fea0003800000 */
[----:B------:R-:W-:Y:S01]  /*9b40*/  BPT.TRAP 0x1 ;  /* 0x000000040000795c */ /* 0x000fe20000300000 */
.L_x_395:
[----:B-1----:R-:W-:Y:S05]  /*9b50*/  @P2 BRA `(.L_x_396) ;  /* 0x0000000000082947 */ /* 0x002fea0003800000 */
[----:B------:R-:W1:Y:S02]  /*9b60*/  SYNCS.PHASECHK.TRANS64.TRYWAIT P0, [R11+URZ+0x36850], R2 ;  /* 0x036850020b0075a7 */ /* 0x000e64000800017f */
[----:B-1----:R-:W-:Y:S05]  /*9b70*/  @!P0 BRA `(.L_x_397) ;  /* 0x0000009800088947 */ /* 0x002fea0003800000 */
.L_x_396:
[----:B------:R-:W-:Y:S05]  /*9b80*/  WARPSYNC.ALL ;  /* 0x0000000000007948 */ /* 0x000fea0003800000 */
[----:B------:R-:W-:Y:S01]  /*9b90*/  VIADD R5, R5, 0x400 ;  /* 0x0000040005057836 */ /* 0x000fe20000000000 */
[----:B------:R-:W-:Y:S01]  /*9ba0*/  WARPGROUP.ARRIVE ;  /* 0x00000000000079c5 */ /* 0x000fe20000000000 */
[----:B------:R-:W-:Y:S01]  /*9bb0*/  IMAD.MOV.U32 R9, RZ, RZ, 0x40000040 ;  /* 0x40000040ff097424 */ /* 0x000fe200078e00ff */
[----:B01----:R-:W0:Y:S01]  /*9bc0*/  SHFL.BFLY PT, R2, R7, 0x2, 0x1f ;  /* 0x0c401f0007027f89 */ /* 0x003e2200000e0000 */
[----:B------:R-:W-:Y:S01]  /*9bd0*/  IMAD.MOV.U32 R13, RZ, RZ, 0x40000040 ;  /* 0x40000040ff0d7424 */ /* 0x000fe200078e00ff */
[----:B------:R-:W-:Y:S01]  /*9be0*/  SHF.R.U32.HI R5, RZ, 0x4, R5 ;  /* 0x00000004ff057819 */ /* 0x000fe20000011605 */
[----:B------:R-:W-:Y:S01]  /*9bf0*/  @!P1 VIADD R10, R11, 0x36860 ;  /* 0x000368600b0a9836 */ /* 0x000fe20000000000 */
[----:B------:R-:W-:Y:S01]  /*9c00*/  R2UR UR7, R9 ;  /* 0x00000000090772ca */ /* 0x000fe200000e0000 */
[----:B------:R-:W-:Y:S01]  /*9c10*/  IMAD.MOV.U32 R9, RZ, RZ, 0x40000040 ;  /* 0x40000040ff097424 */ /* 0x000fe200078e00ff */
[----:B------:R-:W-:Y:S01]  /*9c20*/  LOP3.LUT R5, R5, 0x3fff, RZ, 0xc0, !PT ;  /* 0x00003fff05057812 */ /* 0x000fe200078ec0ff */
[----:B------:R-:W-:Y:S01]  /*9c30*/  IMAD.MOV.U32 R20, RZ, RZ, -0x800000 ;  /* 0xff800000ff147424 */ /* 0x000fe200078e00ff */
[----:B------:R-:W-:Y:S01]  /*9c40*/  @!P1 PRMT R10, RZ, 0x654, R10 ;  /* 0x00000654ff0a9816 */ /* 0x000fe2000000000a */
[----:B------:R-:W-:Y:S01]  /*9c50*/  VIADD R210, R210, 0x1 ;  /* 0x00000001d2d27836 */ /* 0x000fe20000000000 */
[----:B------:R-:W-:-:S05]  /*9c60*/  LOP3.LUT R5, R5, 0x3800000, RZ, 0xfc, !PT ;  /* 0x0380000005057812 */ /* 0x000fca00078efcff */
[C---:B------:R-:W-:Y:S02]  /*9c70*/  IMAD R8, R16.reuse, 0xa80, R5 ;  /* 0x00000a8010087824 */ /* 0x040fe400078e0205 */
[----:B------:R-:W1:Y:S01]  /*9c80*/  SHFL.BFLY PT, R5, R6, 0x2, 0x1f ;  /* 0x0c401f0006057f89 */ /* 0x000e6200000e0000 */
[----:B------:R-:W-:Y:S02]  /*9c90*/  VIADD R16, R16, 0x1 ;  /* 0x0000000110107836 */ /* 0x000fe40000000000 */
[C---:B------:R-:W-:Y:S01]  /*9ca0*/  R2UR UR6, R8.reuse ;  /* 0x00000000080672ca */ /* 0x040fe200000e0000 */
[----:B------:R-:W-:Y:S02]  /*9cb0*/  VIADD R12, R8, 0x80 ;  /* 0x00000080080c7836 */ /* 0x000fe40000000000 */
[----:B------:R-:W-:Y:S01]  /*9cc0*/  ISETP.NE.AND P2, PT, R16, 0x2, PT ;  /* 0x000000021000780c */ /* 0x000fe20003f45270 */
[----:B0-----:R-:W-:-:S03]  /*9cd0*/  FADD.FTZ R2, R2, R7 ;  /* 0x0000000702027221 */ /* 0x001fc60000010000 */
[----:B------:R-:W-:-:S06]  /*9ce0*/  SEL R16, R16, RZ, P2 ;  /* 0x000000ff10107207 */ /* 0x000fcc0001000000 */
[----:B------:R-:W-:Y:S01]  /*9cf0*/  HGMMA.64x192x16.F32.BF16 R24, R200, gdesc[UR4].tnspB, R24, gsb0 ;  /* 0x42e00004c8187df0 */ /* 0x000fe20008001818 */
[----:B------:R-:W-:Y:S01]  /*9d00*/  R2UR UR6, R12 ;  /* 0x000000000c0672ca */ /* 0x000fe200000e0000 */
[----:B------:R-:W-:Y:S01]  /*9d10*/  VIADD R12, R8, 0x100 ;  /* 0x00000100080c7836 */ /* 0x000fe20000000000 */
[----:B------:R-:W-:Y:S01]  /*9d20*/  R2UR UR7, R13 ;  /* 0x000000000d0772ca */ /* 0x000fe200000e0000 */
[----:B------:R-:W-:Y:S01]  /*9d30*/  IMAD.MOV.U32 R13, RZ, RZ, 0x40000040 ;  /* 0x40000040ff0d7424 */ /* 0x000fe200078e00ff */
[----:B------:R-:W-:Y:S02]  /*9d40*/  WARPGROUP.DEPBAR.LE gsb0, 0x0 ;  /* 0x00008000000079c5 */ /* 0x000fe40000010000 */
[----:B------:R-:W-:-:S13]  /*9d50*/  WARPGROUP.ARRIVE ;  /* 0x00000000000079c5 */ /* 0x000fda0000000000 */
        /* <DEDUP_REMOVED lines=16> */
[C---:B------:R-:W-:Y:S01]  /*9e60*/  VIADD R12, R8.reuse, 0x280 ;  /* 0x00000280080c7836 */ /* 0x040fe20000000000 */
[----:B------:R-:W-:Y:S01]  /*9e70*/  R2UR UR7, R13 ;  /* 0x000000000d0772ca */ /* 0x000fe200000e0000 */
[----:B------:R-:W-:Y:S02]  /*9e80*/  IMAD.MOV.U32 R13, RZ, RZ, 0x40000040 ;  /* 0x40000040ff0d7424 */ /* 0x000fe400078e00ff */
[----:B------:R-:W-:Y:S01]  /*9e90*/  VIADD R8, R8, 0x300 ;  /* 0x0000030008087836 */ /* 0x000fe20000000000 */
[----:B------:R-:W-:Y:S02]  /*9ea0*/  WARPGROUP.DEPBAR.LE gsb0, 0x0 ;  /* 0x00008000000079c5 */ /* 0x000fe40000010000 */
[----:B------:R-:W-:-:S11]  /*9eb0*/  WARPGROUP.ARRIVE ;  /* 0x00000000000079c5 */ /* 0x000fd60000000000 */
[----:B------:R-:W-:Y:S01]  /*9ec0*/  HGMMA.64x192x16.F32.BF16 R24, R184, gdesc[UR4].tnspB, R24, gsb0 ;  /* 0x42e00004b8187df0 */ /* 0x000fe20008001818 */
[----:B------:R-:W-:Y:S02]  /*9ed0*/  R2UR UR6, R12 ;  /* 0x000000000c0672ca */ /* 0x000fe400000e0000 */
[----:B------:R-:W-:Y:S01]  /*9ee0*/  R2UR UR7, R13 ;  /* 0x000000000d0772ca */ /* 0x000fe200000e0000 */
[----:B------:R-:W-:Y:S02]  /*9ef0*/  WARPGROUP.DEPBAR.LE gsb0, 0x0 ;  /* 0x00008000000079c5 */ /* 0x000fe40000010000 */
[----:B------:R-:W-:-:S14]  /*9f00*/  WARPGROUP.ARRIVE ;  /* 0x00000000000079c5 */ /* 0x000fdc0000000000 */
[----:B------:R-:W-:Y:S01]  /*9f10*/  HGMMA.64x192x16.F32.BF16 R24, R180, gdesc[UR4].tnspB, R24, gsb0 ;  /* 0x42e00004b4187df0 */ /* 0x000fe20008001818 */
[----:B------:R-:W-:Y:S01]  /*9f20*/  R2UR UR6, R8 ;  /* 0x00000000080672ca */ /* 0x000fe200000e0000 */
[----:B-1----:R-:W-:Y:S01]  /*9f30*/  FADD.FTZ R8, R5, R6 ;  /* 0x0000000605087221 */ /* 0x002fe20000010000 */
[----:B------:R-:W-:Y:S01]  /*9f40*/  R2UR UR7, R9 ;  /* 0x00000000090772ca */ /* 0x000fe200000e0000 */
[----:B------:R-:W0:Y:S04]  /*9f50*/  SHFL.BFLY PT, R5, R2, 0x1, 0x1f ;  /* 0x0c201f0002057f89 */ /* 0x000e2800000e0000 */
[----:B------:R-:W1:Y:S01]  /*9f60*/  SHFL.BFLY PT, R9, R8, 0x1, 0x1f ;  /* 0x0c201f0008097f89 */ /* 0x000e6200000e0000 */
[----:B0-----:R-:W-:Y:S01]  /*9f70*/  FADD.FTZ R12, R2, R5 ;  /* 0x00000005020c7221 */ /* 0x001fe20000010000 */
[----:B------:R-:W-:Y:S01]  /*9f80*/  IMAD.MOV.U32 R5, RZ, RZ, RZ ;  /* 0x000000ffff057224 */ /* 0x000fe200078e00ff */
[----:B------:R-:W-:Y:S01]  /*9f90*/  SEL R2, RZ, 0x1, P2 ;  /* 0x00000001ff027807 */ /* 0x000fe20001000000 */
[----:B-1----:R-:W-:-:S02]  /*9fa0*/  FADD.FTZ R13, R8, R9 ;  /* 0x00000009080d7221 */ /* 0x002fc40000010000 */
[----:B------:R-:W-:Y:S01]  /*9fb0*/  FSETP.NE.FTZ.AND P0, PT, R12, RZ, PT ;  /* 0x000000ff0c00720b */ /* 0x000fe20003f15000 */
[----:B------:R-:W-:Y:S01]  /*9fc0*/  IMAD.MOV.U32 R8, RZ, RZ, RZ ;  /* 0x000000ffff087224 */ /* 0x000fe200078e00ff */
[----:B------:R-:W-:Y:S01]  /*9fd0*/  LOP3.LUT R17, R17, R2, RZ, 0x3c, !PT ;  /* 0x0000000211117212 */ /* 0x000fe200078e3cff */
[----:B------:R-:W-:Y:S01]  /*9fe0*/  IMAD.MOV.U32 R2, RZ, RZ, -0x800000 ;  /* 0xff800000ff027424 */ /* 0x000fe200078e00ff */
[----:B------:R-:W-:-:S09]  /*9ff0*/  FSETP.NE.FTZ.AND P3, PT, R13, RZ, PT ;  /* 0x000000ff0d00720b */ /* 0x000fd20003f75000 */
[----:B------:R-:W0:Y:S01]  /*a000*/  @P0 MUFU.LG2 R9, R12 ;  /* 0x0000000c00090308 */ /* 0x000e220000000c00 */
[----:B------:R-:W-:-:S03]  /*a010*/  @P0 FMUL.FTZ R7, R0, 0.69314718246459960938 ;  /* 0x3f31721800070820 */ /* 0x000fc60000410000 */
[----:B------:R-:W-:-:S04]  /*a020*/  @P3 FMUL.FTZ R11, R0, 0.69314718246459960938 ;  /* 0x3f317218000b3820 */ /* 0x000fc80000410000 */
[----:B------:R-:W1:Y:S08]  /*a030*/  @P3 MUFU.LG2 R6, R13 ;  /* 0x0000000d00063308 */ /* 0x000e700000000c00 */
[----:B------:R-:W2:Y:S01]  /*a040*/  @P0 MUFU.RCP R5, R12 ;  /* 0x0000000c00050308 */ /* 0x000ea20000001000 */
[----:B0-----:R-:W-:-:S04]  /*a050*/  @P0 FMUL.FTZ R0, R9, 0.69314718246459960938 ;  /* 0x3f31721809000820 */ /* 0x001fc80000410000 */
[----:B------:R-:W-:Y:S01]  /*a060*/  @P0 FFMA.FTZ R2, R7, R4, R0 ;  /* 0x0000000407020223 */ /* 0x000fe20000010000 */
[----:B------:R-:W-:Y:S02]  /*a070*/  PLOP3.LUT P0, PT, PT, PT, PT, 0x8, 0x0 ;  /* 0x000000000000781c */ /* 0x000fe40003f0e170 */
[----:B------:R-:W0:Y:S01]  /*a080*/  @P3 MUFU.RCP R8, R13 ;  /* 0x0000000d00083308 */ /* 0x000e220000001000 */
[----:B-1----:R-:W-:-:S04]  /*a090*/  @P3 FMUL.FTZ R6, R6, 0.69314718246459960938 ;  /* 0x3f31721806063820 */ /* 0x002fc80000410000 */
[----:B------:R-:W-:Y:S01]  /*a0a0*/  @P3 FFMA.FTZ R20, R11, R3, R6 ;  /* 0x000000030b143223 */ /* 0x000fe20000010006 */
[----:B------:R-:W-:Y:S02]  /*a0b0*/  WARPGROUP.DEPBAR.LE gsb0, 0x0 ;  /* 0x00008000000079c5 */ /* 0x000fe40000010000 */
[----:B------:R-:W-:-:S06]  /*a0c0*/  WARPGROUP.ARRIVE ;  /* 0x00000000000079c5 */ /* 0x000fcc0000000000 */
[----:B------:R-:W-:Y:S03]  /*a0d0*/  HGMMA.64x192x16.F32.BF16 R24, R176, gdesc[UR4].tnspB, R24, gsb0 ;  /* 0x42e00004b0187df0 */ /* 0x000fe60008001818 */
[----:B------:R-:W-:Y:S02]  /*a0e0*/  WARPGROUP.DEPBAR.LE gsb0, 0x0 ;  /* 0x00008000000079c5 */ /* 0x000fe40000010000 */
[----:B------:R1:W-:Y:S01]  /*a0f0*/  @!P1 SYNCS.ARRIVE.TRANS64.RED.A1T0 RZ, [R10+URZ], RZ ;  /* 0x000000ff0aff99a7 */ /* 0x0003e2000810043f */
[-C--:B--2---:R-:W-:Y:S01]  /*a100*/  FMUL.FTZ R3, R36, R5.reuse ;  /* 0x0000000524037220 */ /* 0x084fe20000410000 */
[-C--:B0-----:R-:W-:Y:S01]  /*a110*/  FMUL.FTZ R130, R47, R8.reuse ;  /* 0x000000082f827220 */ /* 0x081fe20000410000 */
        /* <DEDUP_REMOVED lines=93> */
[----:B-1----:R-:W-:-:S07]  /*a6f0*/  FMUL.FTZ R119, R119, R8 ;  /* 0x0000000877777220 */ /* 0x002fce0000410000 */
.L_x_376:
[----:B------:R-:W0:Y:S01]  /*a700*/  S2R R5, SR_CgaCtaId ;  /* 0x0000000000057919 */ /* 0x000e220000008800 */
[----:B------:R-:W-:Y:S01]  /*a710*/  MOV R46, 0x400 ;  /* 0x00000400002e7802 */ /* 0x000fe20000000f00 */
[----:B------:R-:W-:Y:S01]  /*a720*/  BSSY B0, `(.L_x_398) ;  /* 0x0000258000007945 */ /* 0x000fe20003800000 */
[----:B------:R-:W-:Y:S02]  /*a730*/  BAR.SYNC.DEFER_BLOCKING 0x5, 0x180 ;  /* 0x0146000000007b1d */ /* 0x000fe40000010000 */
[----:B0-----:R-:W-:-:S05]  /*a740*/  LEA R46, R5, R46, 0x18 ;  /* 0x0000002e052e7211 */ /* 0x001fca00078ec0ff */
[----:B------:R0:W1:Y:S01]  /*a750*/  LDS.128 R40, [R46+0x368d0] ;  /* 0x0368d0002e287984 */ /* 0x0000620000000c00 */
[----:B------:R-:W-:Y:S06]  /*a760*/  BAR.ARV 0x4, 0x180 ;  /* 0x0106000000007b1d */ /* 0x000fec0000002000 */
[----:B------:R-:W-:Y:S05]  /*a770*/  @P0 BRA `(.L_x_399) ;  /* 0x0000001800580947 */ /* 0x000fea0003800000 */
[----:B------:R-:W2:Y:S01]  /*a780*/  S2R R5, SR_SWINHI ;  /* 0x0000000000057919 */ /* 0x000ea20000002f00 */
[----:B------:R-:W-:Y:S01]  /*a790*/  F2FP.BF16.F32.PACK_AB R6, R7, R6 ;  /* 0x000000060706723e */ /* 0x000fe200000010ff */
[----:B------:R-:W-:Y:S01]  /*a7a0*/  ULDC.64 UR4, c[0x0][0xc08] ;  /* 0x0003020000047ab9 */ /* 0x000fe20000000a00 */
        /* <DEDUP_REMOVED lines=13> */
[----:B------:R-:W-:Y:S02]  /*a880*/  MOV R32, R46 ;  /* 0x0000002e00207202 */ /* 0x000fe40000000f00 */
[----:B--2---:R-:W-:-:S03]  /*a890*/  MOV R33, R5 ;  /* 0x0000000500217202 */ /* 0x004fc60000000f00 */
[----:B------:R-:W-:-:S03]  /*a8a0*/  IMAD.WIDE R4, R216, 0x2, R32 ;  /* 0x00000002d8047825 */ /* 0x000fc600078e0220 */
[C---:B------:R-:W-:Y:S02]  /*a8b0*/  LOP3.LUT R25, R4.reuse, 0x380, RZ, 0xc0, !PT ;  /* 0x0000038004197812 */ /* 0x040fe400078ec0ff */
[C---:B------:R-:W-:Y:S02]  /*a8c0*/  IADD3 R83, P2, R4.reuse, 0x20, RZ ;  /* 0x0000002004537810 */ /* 0x040fe40007f5e0ff */
[C---:B------:R-:W-:Y:S02]  /*a8d0*/  IADD3 R137, P1, R4.reuse, 0x40, RZ ;  /* 0x0000004004897810 */ /* 0x040fe40007f3e0ff */
[C---:B------:R-:W-:Y:S01]  /*a8e0*/  IADD3 R139, P6, R4.reuse, 0x60, RZ ;  /* 0x00000060048b7810 */ /* 0x040fe20007fde0ff */
[--C-:B------:R-:W-:Y:S01]  /*a8f0*/  IMAD.X R9, RZ, RZ, R5.reuse, P2 ;  /* 0x000000ffff097224 */ /* 0x100fe200010e0605 */
[C---:B------:R-:W-:Y:S01]  /*a900*/  IADD3 R141, P5, R4.reuse, 0x4000, RZ ;  /* 0x00004000048d7810 */ /* 0x040fe20007fbe0ff */
[--C-:B------:R-:W-:Y:S01]  /*a910*/  IMAD.X R11, RZ, RZ, R5.reuse, P1 ;  /* 0x000000ffff0b7224 */ /* 0x100fe200008e0605 */
[----:B------:R-:W-:Y:S01]  /*a920*/  SHF.R.U64 R25, R25, 0x3, RZ ;  /* 0x0000000319197819 */ /* 0x000fe200000012ff */
[--C-:B------:R-:W-:Y:S01]  /*a930*/  IMAD.X R13, RZ, RZ, R5.reuse, P6 ;  /* 0x000000ffff0d7224 */ /* 0x100fe200030e0605 */
[C---:B------:R-:W-:Y:S01]  /*a940*/  IADD3 R143, P0, R4.reuse, 0x4020, RZ ;  /* 0x00004020048f7810 */ /* 0x040fe20007f1e0ff */
[----:B------:R-:W-:Y:S01]  /*a950*/  IMAD.X R15, RZ, RZ, R5, P5 ;  /* 0x000000ffff0f7224 */ /* 0x000fe200028e0605 */
[----:B------:R-:W-:-:S02]  /*a960*/  IADD3 R145, P4, R4, 0x4040, RZ ;  /* 0x0000404004917810 */ /* 0x000fc40007f9e0ff */
[C---:B------:R-:W-:Y:S01]  /*a970*/  IADD3 R147, P3, R4.reuse, 0x4060, RZ ;  /* 0x0000406004937810 */ /* 0x040fe20007f7e0ff */
[--C-:B------:R-:W-:Y:S01]  /*a980*/  IMAD.X R27, RZ, RZ, R5.reuse, P0 ;  /* 0x000000ffff1b7224 */ /* 0x100fe200000e0605 */
[C---:B------:R-:W-:Y:S01]  /*a990*/  IADD3 R149, P2, R4.reuse, 0x8000, RZ ;  /* 0x0000800004957810 */ /* 0x040fe20007f5e0ff */
[--C-:B------:R-:W-:Y:S01]  /*a9a0*/  IMAD.X R29, RZ, RZ, R5.reuse, P4 ;  /* 0x000000ffff1d7224 */ /* 0x100fe200020e0605 */
[C---:B------:R-:W-:Y:S01]  /*a9b0*/  IADD3 R151, P1, R4.reuse, 0x8020, RZ ;  /* 0x0000802004977810 */ /* 0x040fe20007f3e0ff */
[--C-:B------:R-:W-:Y:S01]  /*a9c0*/  IMAD.X R31, RZ, RZ, R5.reuse, P3 ;  /* 0x000000ffff1f7224 */ /* 0x100fe200018e0605 */
[C---:B------:R-:W-:Y:S01]  /*a9d0*/  IADD3 R153, P6, R4.reuse, 0x8040, RZ ;  /* 0x0000804004997810 */ /* 0x040fe20007fde0ff */
[--C-:B------:R-:W-:Y:S01]  /*a9e0*/  IMAD.X R35, RZ, RZ, R5.reuse, P2 ;  /* 0x000000ffff237224 */ /* 0x100fe200010e0605 */
[----:B------:R-:W-:Y:S01]  /*a9f0*/  IADD3 R155, P5, R4, 0x8060, RZ ;  /* 0x00008060049b7810 */ /* 0x000fe20007fbe0ff */
[--C-:B------:R-:W-:Y:S01]  /*aa00*/  IMAD.X R37, RZ, RZ, R5.reuse, P1 ;  /* 0x000000ffff257224 */ /* 0x100fe200008e0605 */
[----:B------:R-:W-:Y:S01]  /*aa10*/  LOP3.LUT R4, R25, R4, RZ, 0x3c, !PT ;  /* 0x0000000419047212 */ /* 0x000fe200078e3cff */
[--C-:B------:R-:W-:Y:S01]  /*aa20*/  IMAD.X R39, RZ, RZ, R5.reuse, P6 ;  /* 0x000000ffff277224 */ /* 0x100fe200030e0605 */
[----:B------:R-:W-:Y:S01]  /*aa30*/  LOP3.LUT R10, R137, 0x380, RZ, 0xc0, !PT ;  /* 0x00000380890a7812 */ /* 0x000fe200078ec0ff */
[----:B------:R-:W-:Y:S01]  /*aa40*/  IMAD.X R25, RZ, RZ, R5, P5 ;  /* 0x000000ffff197224 */ /* 0x000fe200028e0605 */
[----:B------:R-:W-:-:S02]  /*aa50*/  LOP3.LUT R8, R83, 0x380, RZ, 0xc0, !PT ;  /* 0x0000038053087812 */ /* 0x000fc400078ec0ff */
[----:B------:R-:W-:Y:S02]  /*aa60*/  MOV R136, R4 ;  /* 0x0000000400887202 */ /* 0x000fe40000000f00 */
[----:B------:R-:W-:Y:S02]  /*aa70*/  LOP3.LUT R12, R139, 0x380, RZ, 0xc0, !PT ;  /* 0x000003808b0c7812 */ /* 0x000fe400078ec0ff */
[----:B------:R-:W-:Y:S02]  /*aa80*/  LOP3.LUT R14, R141, 0x380, RZ, 0xc0, !PT ;  /* 0x000003808d0e7812 */ /* 0x000fe400078ec0ff */
[----:B------:R-:W-:Y:S02]  /*aa90*/  F2FP.BF16.F32.PACK_AB R4, R123, R24 ;  /* 0x000000187b04723e */ /* 0x000fe400000010ff */
[----:B------:R-:W-:Y:S02]  /*aaa0*/  SHF.R.U64 R10, R10, 0x3, RZ ;  /* 0x000000030a0a7819 */ /* 0x000fe400000012ff */
[----:B------:R-:W-:-:S02]  /*aab0*/  LOP3.LUT R24, R151, 0x380, RZ, 0xc0, !PT ;  /* 0x0000038097187812 */ /* 0x000fc400078ec0ff */
[----:B------:R-:W-:Y:S02]  /*aac0*/  LOP3.LUT R26, R143, 0x380, RZ, 0xc0, !PT ;  /* 0x000003808f1a7812 */ /* 0x000fe400078ec0ff */
[----:B-1----:R-:W-:Y:S02]  /*aad0*/  LOP3.LUT R40, R155, 0x380, RZ, 0xc0, !PT ;  /* 0x000003809b287812 */ /* 0x002fe400078ec0ff */
[----:B------:R-:W-:Y:S02]  /*aae0*/  SHF.R.U64 R8, R8, 0x3, RZ ;  /* 0x0000000308087819 */ /* 0x000fe400000012ff */
[----:B------:R-:W-:Y:S02]  /*aaf0*/  LOP3.LUT R28, R145, 0x380, RZ, 0xc0, !PT ;  /* 0x00000380911c7812 */ /* 0x000fe400078ec0ff */
[----:B------:R-:W-:Y:S02]  /*ab00*/  LOP3.LUT R30, R147, 0x380, RZ, 0xc0, !PT ;  /* 0x00000380931e7812 */ /* 0x000fe400078ec0ff */
[----:B------:R-:W-:-:S02]  /*ab10*/  SHF.R.U64 R12, R12, 0x3, RZ ;  /* 0x000000030c0c7819 */ /* 0x000fc400000012ff */
[----:B------:R-:W-:Y:S02]  /*ab20*/  SHF.R.U64 R14, R14, 0x3, RZ ;  /* 0x000000030e0e7819 */ /* 0x000fe400000012ff */
[----:B------:R-:W-:Y:S02]  /*ab30*/  LOP3.LUT R10, R10, R137, RZ, 0x3c, !PT ;  /* 0x000000890a0a7212 */ /* 0x000fe400078e3cff */
[----:B------:R-:W-:Y:S01]  /*ab40*/  F2FP.BF16.F32.PACK_AB R5, R135, R134 ;  /* 0x000000868705723e */ /* 0x000fe200000010ff */
[----:B------:R-:W-:Y:S01]  /*ab50*/  BAR.SYNC.DEFER_BLOCKING 0x1, 0x100 ;  /* 0x0044000000007b1d */ /* 0x000fe20000010000 */
[----:B------:R-:W-:Y:S02]  /*ab60*/  SHF.R.U64 R24, R24, 0x3, RZ ;  /* 0x0000000318187819 */ /* 0x000fe400000012ff */
[----:B------:R-:W-:Y:S02]  /*ab70*/  SHF.R.U64 R26, R26, 0x3, RZ ;  /* 0x000000031a1a7819 */ /* 0x000fe400000012ff */
[----:B------:R-:W-:-:S02]  /*ab80*/  SHF.R.U64 R40, R40, 0x3, RZ ;  /* 0x0000000328287819 */ /* 0x000fc400000012ff */
[----:B------:R-:W-:Y:S02]  /*ab90*/  LOP3.LUT R8, R8, R83, RZ, 0x3c, !PT ;  /* 0x0000005308087212 */ /* 0x000fe400078e3cff */
[----:B------:R-:W-:Y:S02]  /*aba0*/  LOP3.LUT R34, R149, 0x380, RZ, 0xc0, !PT ;  /* 0x0000038095227812 */ /* 0x000fe400078ec0ff */
[----:B------:R-:W-:Y:S02]  /*abb0*/  SHF.R.U64 R28, R28, 0x3, RZ ;  /* 0x000000031c1c7819 */ /* 0x000fe400000012ff */
[----:B------:R-:W-:Y:S02]  /*abc0*/  SHF.R.U64 R30, R30, 0x3, RZ ;  /* 0x000000031e1e7819 */ /* 0x000fe400000012ff */
[----:B------:R-:W-:Y:S02]  /*abd0*/  LOP3.LUT R12, R12, R139, RZ, 0x3c, !PT ;  /* 0x0000008b0c0c7212 */ /* 0x000fe400078e3cff */
[----:B------:R-:W-:-:S02]  /*abe0*/  LOP3.LUT R14, R14, R141, RZ, 0x3c, !PT ;  /* 0x0000008d0e0e7212 */ /* 0x000fc400078e3cff */
[----:B------:R-:W-:Y:S02]  /*abf0*/  LOP3.LUT R38, R153, 0x380, RZ, 0xc0, !PT ;  /* 0x0000038099267812 */ /* 0x000fe400078ec0ff */
[----:B------:R-:W-:Y:S02]  /*ac00*/  LOP3.LUT R36, R24, R151, RZ, 0x3c, !PT ;  /* 0x0000009718247212 */ /* 0x000fe400078e3cff */
[----:B------:R-:W-:Y:S01]  /*ac10*/  MOV R134, R10 ;  /* 0x0000000a00867202 */ /* 0x000fe20000000f00 */
[----:B------:R1:W-:Y:S01]  /*ac20*/  STSM.16.M88.4 [R136], R4 ;  /* 0x0000000488007844 */ /* 0x0003e20000000200 */
[----:B------:R-:W-:Y:S02]  /*ac30*/  LOP3.LUT R26, R26, R143, RZ, 0x3c, !PT ;  /* 0x0000008f1a1a7212 */ /* 0x000fe400078e3cff */
[----:B------:R-:W-:Y:S02]  /*ac40*/  LOP3.LUT R24, R40, R155, RZ, 0x3c, !PT ;  /* 0x0000009b28187212 */ /* 0x000fe400078e3cff */
[----:B------:R-:W-:-:S02]  /*ac50*/  F2FP.BF16.F32.PACK_AB R10, R45, R44 ;  /* 0x0000002c2d0a723e */ /* 0x000fc400000010ff */
[----:B------:R-:W-:Y:S01]  /*ac60*/  SHF.R.U64 R34, R34, 0x3, RZ ;  /* 0x0000000322227819 */ /* 0x000fe200000012ff */
[----:B------:R-:W2:Y:S01]  /*ac70*/  LDC.64 R44, c[0x0][0xc00] ;  /* 0x00030000ff2c7b82 */ /* 0x000ea20000000a00 */
[----:B------:R-:W-:Y:S02]  /*ac80*/  LOP3.LUT R28, R28, R145, RZ, 0x3c, !PT ;  /* 0x000000911c1c7212 */ /* 0x000fe400078e3cff */
[----:B------:R-:W-:Y:S02]  /*ac90*/  LOP3.LUT R30, R30, R147, RZ, 0x3c, !PT ;  /* 0x000000931e1e7212 */ /* 0x000fe400078e3cff */
[----:B------:R-:W-:Y:S02]  /*aca0*/  MOV R135, R8 ;  /* 0x0000000800877202 */ /* 0x000fe40000000f00 */
[----:B------:R-:W-:Y:S02]  /*acb0*/  MOV R133, R12 ;  /* 0x0000000c00857202 */ /* 0x000fe40000000f00 */
[----:B-1----:R-:W-:-:S02]  /*acc0*/  F2FP.BF16.F32.PACK_AB R4, R124, R21 ;  /* 0x000000157c04723e */ /* 0x002fc400000010ff */
[----:B------:R-:W-:Y:S02]  /*acd0*/  F2FP.BF16.F32.PACK_AB R5, R131, R128 ;  /* 0x000000808305723e */ /* 0x000fe400000010ff */
[----:B------:R-:W-:Y:S02]  /*ace0*/  F2FP.BF16.F32.PACK_AB R6, R122, R3 ;  /* 0x000000037a06723e */ /* 0x000fe400000010ff */
[----:B------:R-:W-:Y:S02]  /*acf0*/  F2FP.BF16.F32.PACK_AB R7, R132, R127 ;  /* 0x0000007f8407723e */ /* 0x000fe400000010ff */
[----:B------:R-:W-:Y:S02]  /*ad00*/  MOV R123, R14 ;  /* 0x0000000e007b7202 */ /* 0x000fe40000000f00 */
[----:B------:R-:W-:Y:S01]  /*ad10*/  F2FP.BF16.F32.PACK_AB R8, R121, R0 ;  /* 0x000000007908723e */ /* 0x000fe200000010ff */
[----:B------:R1:W-:Y:S01]  /*ad20*/  STSM.16.M88.4 [R135], R4 ;  /* 0x0000000487007844 */ /* 0x0003e20000000200 */
[----:B------:R-:W-:-:S02]  /*ad30*/  F2FP.BF16.F32.PACK_AB R9, R129, R126 ;  /* 0x0000007e8109723e */ /* 0x000fc400000010ff */
[----:B------:R-:W-:Y:S02]  /*ad40*/  F2FP.BF16.F32.PACK_AB R11, R130, R125 ;  /* 0x0000007d820b723e */ /* 0x000fe400000010ff */
[----:B------:R-:W-:Y:S02]  /*ad50*/  SHF.R.U64 R38, R38, 0x3, RZ ;  /* 0x0000000326267819 */ /* 0x000fe400000012ff */
[----:B------:R-:W-:Y:S01]  /*ad60*/  F2FP.BF16.F32.PACK_AB R12, R49, R48 ;  /* 0x00000030310c723e */ /* 0x000fe200000010ff */
[----:B------:R3:W-:Y:S01]  /*ad70*/  STSM.16.M88.4 [R134], R8 ;  /* 0x0000000886007844 */ /* 0x0007e20000000200 */
[----:B------:R-:W-:Y:S02]  /*ad80*/  F2FP.BF16.F32.PACK_AB R13, R51, R50 ;  /* 0x00000032330d723e */ /* 0x000fe400000010ff */
[----:B------:R-:W-:Y:S02]  /*ad90*/  F2FP.BF16.F32.PACK_AB R14, R53, R52 ;  /* 0x00000034350e723e */ /* 0x000fe400000010ff */
[----:B------:R-:W-:-:S02]  /*ada0*/  F2FP.BF16.F32.PACK_AB R15, R55, R54 ;  /* 0x00000036370f723e */ /* 0x000fc400000010ff */
[----:B------:R-:W-:Y:S02]  /*adb0*/  MOV R120, R26 ;  /* 0x0000001a00787202 */ /* 0x000fe40000000f00 */
[----:B------:R-:W-:Y:S01]  /*adc0*/  MOV R0, R24 ;  /* 0x0000001800007202 */ /* 0x000fe20000000f00 */
[----:B------:R4:W-:Y:S01]  /*add0*/  STSM.16.M88.4 [R133], R12 ;  /* 0x0000000c85007844 */ /* 0x0009e20000000200 */
[----:B------:R-:W-:Y:S02]  /*ade0*/  LOP3.LUT R34, R34, R149, RZ, 0x3c, !PT ;  /* 0x0000009522227212 */ /* 0x000fe400078e3cff */
[----:B------:R-:W-:Y:S02]  /*adf0*/  MOV R83, R28 ;  /* 0x0000001c00537202 */ /* 0x000fe40000000f00 */
[----:B------:R-:W-:Y:S02]  /*ae00*/  MOV R40, R30 ;  /* 0x0000001e00287202 */ /* 0x000fe40000000f00 */
[----:B------:R-:W-:-:S02]  /*ae10*/  F2FP.BF16.F32.PACK_AB R24, R57, R56 ;  /* 0x000000383918723e */ /* 0x000fc400000010ff */
[----:B------:R-:W-:Y:S02]  /*ae20*/  F2FP.BF16.F32.PACK_AB R25, R59, R58 ;  /* 0x0000003a3b19723e */ /* 0x000fe400000010ff */
[----:B------:R-:W-:Y:S02]  /*ae30*/  F2FP.BF16.F32.PACK_AB R26, R61, R60 ;  /* 0x0000003c3d1a723e */ /* 0x000fe400000010ff */
[----:B------:R-:W-:Y:S02]  /*ae40*/  F2FP.BF16.F32.PACK_AB R27, R63, R62 ;  /* 0x0000003e3f1b723e */ /* 0x000fe400000010ff */
[----:B------:R-:W-:Y:S02]  /*ae50*/  F2FP.BF16.F32.PACK_AB R28, R65, R64 ;  /* 0x00000040411c723e */ /* 0x000fe400000010ff */
[----:B------:R-:W-:Y:S01]  /*ae60*/  F2FP.BF16.F32.PACK_AB R29, R67, R66 ;  /* 0x00000042431d723e */ /* 0x000fe200000010ff */
[----:B------:R-:W-:Y:S01]  /*ae70*/  STSM.16.M88.4 [R123], R24 ;  /* 0x000000187b007844 */ /* 0x000fe20000000200 */
[----:B------:R-:W-:-:S02]  /*ae80*/  F2FP.BF16.F32.PACK_AB R30, R69, R68 ;  /* 0x00000044451e723e */ /* 0x000fc400000010ff */
[----:B------:R-:W-:Y:S02]  /*ae90*/  F2FP.BF16.F32.PACK_AB R31, R71, R70 ;  /* 0x00000046471f723e */ /* 0x000fe400000010ff */
[----:B------:R-:W-:Y:S02]  /*aea0*/  LOP3.LUT R38, R38, R153, RZ, 0x3c, !PT ;  /* 0x0000009926267212 */ /* 0x000fe400078e3cff */
[----:B-1----:R-:W-:Y:S01]  /*aeb0*/  F2FP.BF16.F32.PACK_AB R4, R73, R72 ;  /* 0x000000484904723e */ /* 0x002fe200000010ff */
[----:B------:R-:W-:Y:S01]  /*aec0*/  STSM.16.M88.4 [R120], R28 ;  /* 0x0000001c78007844 */ /* 0x000fe20000000200 */
[----:B------:R-:W-:Y:S02]  /*aed0*/  F2FP.BF16.F32.PACK_AB R5, R75, R74 ;  /* 0x0000004a4b05723e */ /* 0x000fe400000010ff */
[----:B------:R-:W-:Y:S02]  /*aee0*/  F2FP.BF16.F32.PACK_AB R6, R77, R76 ;  /* 0x0000004c4d06723e */ /* 0x000fe400000010ff */
[----:B------:R-:W-:-:S02]  /*aef0*/  F2FP.BF16.F32.PACK_AB R7, R79, R78 ;  /* 0x0000004e4f07723e */ /* 0x000fc400000010ff */
[----:B---3--:R-:W-:Y:S02]  /*af00*/  F2FP.BF16.F32.PACK_AB R8, R81, R80 ;  /* 0x000000505108723e */ /* 0x008fe400000010ff */
[----:B------:R-:W-:Y:S01]  /*af10*/  F2FP.BF16.F32.PACK_AB R9, R47, R82 ;  /* 0x000000522f09723e */ /* 0x000fe200000010ff */
[----:B------:R1:W-:Y:S01]  /*af20*/  STSM.16.M88.4 [R83], R4 ;  /* 0x0000000453007844 */ /* 0x0003e20000000200 */
[----:B------:R-:W-:Y:S01]  /*af30*/  F2FP.BF16.F32.PACK_AB R10, R85, R84 ;  /* 0x00000054550a723e */ /* 0x000fe200000010ff */
[----:B------:R-:W3:Y:S01]  /*af40*/  LDC R47, c[0x0][0xbe8] ;  /* 0x0002fa00ff2f7b82 */ /* 0x000ee20000000800 */
[----:B------:R-:W-:Y:S02]  /*af50*/  F2FP.BF16.F32.PACK_AB R11, R87, R86 ;  /* 0x00000056570b723e */ /* 0x000fe400000010ff */
[----:B------:R-:W-:Y:S02]  /*af60*/  MOV R34, R34 ;  /* 0x0000002200227202 */ /* 0x000fe40000000f00 */
[----:B----4-:R-:W-:Y:S01]  /*af70*/  F2FP.BF16.F32.PACK_AB R12, R89, R88 ;  /* 0x00000058590c723e */ /* 0x010fe200000010ff */
[----:B------:R4:W-:Y:S01]  /*af80*/  STSM.16.M88.4 [R40], R8 ;  /* 0x0000000828007844 */ /* 0x0009e20000000200 */
[----:B------:R-:W-:-:S02]  /*af90*/  F2FP.BF16.F32.PACK_AB R13, R91, R90 ;  /* 0x0000005a5b0d723e */ /* 0x000fc400000010ff */
[----:B------:R-:W-:Y:S02]  /*afa0*/  F2FP.BF16.F32.PACK_AB R14, R93, R92 ;  /* 0x0000005c5d0e723e */ /* 0x000fe400000010ff */
[----:B------:R-:W-:Y:S02]  /*afb0*/  F2FP.BF16.F32.PACK_AB R15, R95, R94 ;  /* 0x0000005e5f0f723e */ /* 0x000fe400000010ff */
[----:B------:R-:W-:Y:S01]  /*afc0*/  MOV R36, R36 ;  /* 0x0000002400247202 */ /* 0x000fe20000000f00 */
[----:B-1----:R-:W-:Y:S01]  /*afd0*/  IMAD.SHL.U32 R5, R204, 0x4, RZ ;  /* 0x00000004cc057824 */ /* 0x002fe200078e00ff */
[----:B------:R-:W-:Y:S01]  /*afe0*/  MOV R38, R38 ;  /* 0x0000002600267202 */ /* 0x000fe20000000f00 */
[----:B------:R-:W-:Y:S01]  /*aff0*/  STSM.16.M88.4 [R34], R12 ;  /* 0x0000000c22007844 */ /* 0x000fe20000000200 */
[----:B------:R-:W-:Y:S02]  /*b000*/  ISETP.NE.U32.AND P2, PT, RZ, UR4, PT ;  /* 0x00000004ff007c0c */ /* 0x000fe4000bf45070 */
[----:B--2---:R-:W-:Y:S01]  /*b010*/  ISETP.NE.U32.AND P0, PT, R44, RZ, PT ;  /* 0x000000ff2c00720c */ /* 0x004fe20003f05070 */
[----:B------:R-:W-:Y:S01]  /*b020*/  STSM.16.M88.4 [R36], R96 ;  /* 0x0000006024007844 */ /* 0x000fe20000000200 */
[----:B------:R-:W-:-:S02]  /*b030*/  ISETP.NE.AND.EX P2, PT, RZ, UR5, PT, P2 ;  /* 0x00000005ff007c0c */ /* 0x000fc4000bf45320 */
[----:B------:R-:W-:Y:S01]  /*b040*/  ISETP.NE.AND.EX P0, PT, R45, RZ, PT, P0 ;  /* 0x000000ff2d00720c */ /* 0x000fe20003f05300 */
[----:B------:R-:W-:Y:S01]  /*b050*/  STSM.16.M88.4 [R38], R104 ;  /* 0x0000006826007844 */ /* 0x000fe20000000200 */
[----:B----4-:R-:W-:Y:S02]  /*b060*/  SHF.L.U64.HI R10, R204, 0x2, R208 ;  /* 0x00000002cc0a7819 */ /* 0x010fe400000102d0 */
[----:B------:R-:W-:Y:S01]  /*b070*/  IADD3 R6, P1, R5, R44, RZ ;  /* 0x0000002c05067210 */ /* 0x000fe20007f3e0ff */
[----:B------:R1:W-:Y:S01]  /*b080*/  STSM.16.M88.4 [R0], R112 ;  /* 0x0000007000007844 */ /* 0x0003e20000000200 */
[----:B------:R-:W-:-:S03]  /*b090*/  IMAD.MOV.U32 R44, RZ, RZ, RZ ;  /* 0x000000ffff2c7224 */ /* 0x000fc600078e00ff */
[----:B------:R-:W-:Y:S01]  /*b0a0*/  IMAD.X R7, R10, 0x1, R45, P1 ;  /* 0x000000010a077824 */ /* 0x000fe200008e062d */
[----:B------:R-:W-:Y:S01]  /*b0b0*/  BAR.SYNC.DEFER_BLOCKING 0x1, 0x100 ;  /* 0x0044000000007b1d */ /* 0x000fe20000010000 */
[----:B------:R-:W-:-:S05]  /*b0c0*/  @P2 IADD3 R4, P3, R5, UR4, RZ ;  /* 0x0000000405042c10 */ /* 0x000fca000ff7e0ff */
[----:B------:R-:W-:Y:S01]  /*b0d0*/  ULDC UR4, c[0x0][0xa88] ;  /* 0x0002a20000047ab9 */ /* 0x000fe20000000800 */
[----:B------:R-:W-:Y:S01]  /*b0e0*/  @P2 IADD3.X R5, R10, UR5, RZ, P3, !PT ;  /* 0x000000050a052c10 */ /* 0x000fe20009ffe4ff */
[----:B-1----:R-:W-:Y:S01]  /*b0f0*/  IMAD.U32 R0, RZ, RZ, UR4 ;  /* 0x00000004ff007e24 */ /* 0x002fe2000f8e00ff */
[----:B------:R1:W5:Y:S01]  /*b100*/  @P0 LDG.E R44, desc[UR60][R6.64] ;  /* 0x0000003c062c0981 */ /* 0x000362000c1e1900 */
[----:B---3--:R-:W-:-:S04]  /*b110*/  ISETP.NE.AND P1, PT, R47, 0x1, PT ;  /* 0x000000012f00780c */ /* 0x008fc80003f25270 */
[----:B------:R1:W5:Y:S09]  /*b120*/  @P2 LDG.E R0, desc[UR60][R4.64] ;  /* 0x0000003c04002981 */ /* 0x000372000c1e1900 */
[----:B------:R-:W2:Y:S08]  /*b130*/  @P1 LDC R8, c[0x0][0xbec] ;  /* 0x0002fb00ff081b82 */ /* 0x000eb00000000800 */
[----:B------:R-:W3:Y:S01]  /*b140*/  @P1 LDC R11, c[0x0][0xbf0] ;  /* 0x0002fc00ff0b1b82 */ /* 0x000ee20000000800 */
[----:B-1----:R-:W-:Y:S05]  /*b150*/  @P2 BRA `(.L_x_400) ;  /* 0x0000000000102947 */ /* 0x002fea0003800000 */
[----:B------:R-:W-:Y:S05]  /*b160*/  @!P0 BRA `(.L_x_400) ;  /* 0x00000000000c8947 */ /* 0x000fea0003800000 */
[----:B------:R-:W4:Y:S04]  /*b170*/  LDG.E R3, desc[UR60][R6.64] ;  /* 0x0000003c06037981 */ /* 0x000f28000c1e1900 */
[----:B-----5:R-:W4:Y:S02]  /*b180*/  LDG.E R0, desc[UR60][R6.64+0x4] ;  /* 0x0000043c06007981 */ /* 0x020f24000c1e1900 */
[----:B----4-:R-:W-:-:S07]  /*b190*/  IMAD.IADD R0, R0, 0x1, -R3 ;  /* 0x0000000100007824 */ /* 0x010fce00078e0a03 */
.L_x_400:
[----:B------:R-:W-:Y:S01]  /*b1a0*/  SHF.R.S32.HI R40, RZ, 0x1f, R206 ;  /* 0x0000001fff287819 */ /* 0x000fe200000114ce */
[----:B------:R-:W-:Y:S01]  /*b1b0*/  IMAD R13, R207, 0x80, R215 ;  /* 0x00000080cf0d7824 */ /* 0x000fe200078e02d7 */
[----:B------:R-:W-:Y:S01]  /*b1c0*/  ULDC.64 UR4, c[0x0][0xb90] ;  /* 0x0002e40000047ab9 */ /* 0x000fe20000000a00 */
[----:B-----5:R-:W-:Y:S01]  /*b1d0*/  SHF.R.S32.HI R45, RZ, 0x1f, R44 ;  /* 0x0000001fff2d7819 */ /* 0x020fe2000001142c */
[----:B------:R-:W-:Y:S01]  /*b1e0*/  IMAD R7, R209, 0x40, R18 ;  /* 0x00000040d1077824 */ /* 0x000fe200078e0212 */
[----:B------:R-:W-:Y:S01]  /*b1f0*/  SEL R69, R204, RZ, !P0 ;  /* 0x000000ffcc457207 */ /* 0x000fe20004000000 */
[----:B------:R-:W-:Y:S01]  /*b200*/  IMAD R5, R40, UR4, RZ ;  /* 0x0000000428057c24 */ /* 0x000fe2000f8e02ff */
[----:B------:R-:W-:Y:S01]  /*b210*/  SEL R208, R208, RZ, !P0 ;  /* 0x000000ffd0d07207 */ /* 0x000fe20004000000 */
[----:B--2---:R-:W-:Y:S01]  /*b220*/  @P1 IMAD.HI.U32 R6, R13, R8, RZ ;  /* 0x000000080d061227 */ /* 0x004fe200078e00ff */
[----:B------:R-:W1:Y:S03]  /*b230*/  @P1 LDC R73, c[0x0][0xbec] ;  /* 0x0002fb00ff491b82 */ /* 0x000e660000000800 */
[----:B------:R-:W-:Y:S01]  /*b240*/  IMAD.MOV.U32 R3, RZ, RZ, R13 ;  /* 0x000000ffff037224 */ /* 0x000fe200078e000d */
[----:B---3--:R-:W-:Y:S01]  /*b250*/  @P1 SHF.R.U32.HI R3, RZ, R11, R6 ;  /* 0x0000000bff031219 */ /* 0x008fe20000011606 */
[----:B------:R-:W-:-:S02]  /*b260*/  IMAD R9, R206, UR5, R5 ;  /* 0x00000005ce097c24 */ /* 0x000fc4000f8e0205 */
[----:B------:R-:W-:Y:S01]  /*b270*/  IMAD.WIDE.U32 R4, R206, UR4, R44 ;  /* 0x00000004ce047c25 */ /* 0x000fe2000f8e002c */
[----:B------:R-:W-:-:S03]  /*b280*/  ULDC.64 UR4, c[0x0][0xb98] ;  /* 0x0002e60000047ab9 */ /* 0x000fc60000000a00 */
[----:B------:R-:W-:Y:S01]  /*b290*/  IMAD.IADD R5, R5, 0x1, R9 ;  /* 0x0000000105057824 */ /* 0x000fe200078e0209 */
[--C-:B------:R-:W-:Y:S01]  /*b2a0*/  SHF.R.S32.HI R9, RZ, 0x1f, R3.reuse ;  /* 0x0000001fff097819 */ /* 0x100fe20000011403 */
[----:B------:R-:W-:Y:S02]  /*b2b0*/  IMAD.MOV R8, RZ, RZ, -R3 ;  /* 0x000000ffff087224 */ /* 0x000fe400078e0a03 */
[----:B------:R-:W-:-:S04]  /*b2c0*/  IMAD.WIDE.U32 R4, R69, UR4, R4 ;  /* 0x0000000445047c25 */ /* 0x000fc8000f8e0004 */
[----:B------:R-:W-:Y:S01]  /*b2d0*/  IMAD.WIDE R32, R7, 0x2, R32 ;  /* 0x0000000207207825 */ /* 0x000fe200078e0220 */
[----:B------:R-:W-:-:S03]  /*b2e0*/  IADD3 R4, P0, R3, R4, RZ ;  /* 0x0000000403047210 */ /* 0x000fc60007f1e0ff */
[----:B------:R-:W-:Y:S01]  /*b2f0*/  IMAD R6, R208, UR4, RZ ;  /* 0x00000004d0067c24 */ /* 0x000fe2000f8e02ff */
[C---:B------:R-:W-:Y:S01]  /*b300*/  IADD3 R11, P2, R32.reuse, 0x1000, RZ ;  /* 0x00001000200b7810 */ /* 0x040fe20007f5e0ff */
[----:B------:R-:W-:Y:S01]  /*b310*/  IMAD R7, R47, R8, R13 ;  /* 0x000000082f077224 */ /* 0x000fe200078e020d */
[----:B------:R-:W-:Y:S01]  /*b320*/  IADD3 R29, P3, R32, 0x6000, RZ ;  /* 0x00006000201d7810 */ /* 0x000fe20007f7e0ff */
[----:B------:R-:W-:Y:S01]  /*b330*/  IMAD R6, R69, UR5, R6 ;  /* 0x0000000545067c24 */ /* 0x000fe2000f8e0206 */
[----:B------:R-:W-:Y:S01]  /*b340*/  ULDC.64 UR4, c[0x0][0xb88] ;  /* 0x0002e20000047ab9 */ /* 0x000fe20000000a00 */
[----:B------:R-:W-:Y:S01]  /*b350*/  IMAD R10, R207, 0x80, R213 ;  /* 0x00000080cf0a7824 */ /* 0x000fe200078e02d5 */
[----:B------:R-:W-:Y:S01]  /*b360*/  SHF.R.S32.HI R3, RZ, 0x1f, R7 ;  /* 0x0000001fff037819 */ /* 0x000fe20000011407 */
[----:B------:R-:W-:Y:S01]  /*b370*/  IMAD R71, R0, R47, RZ ;  /* 0x0000002f00477224 */ /* 0x000fe200078e02ff */
[----:B------:R-:W-:Y:S01]  /*b380*/  IADD3.X R5, R9, R5, R6, P0, !PT ;  /* 0x0000000509057210 */ /* 0x000fe200007fe406 */
[----:B------:R-:W-:Y:S01]  /*b390*/  IMAD.X R9, RZ, RZ, R33, P2 ;  /* 0x000000ffff097224 */ /* 0x000fe200010e0621 */
[----:B------:R-:W-:Y:S01]  /*b3a0*/  IADD3 R35, P2, R32, 0x7000, RZ ;  /* 0x0000700020237810 */ /* 0x000fe20007f5e0ff */
[----:B------:R-:W-:Y:S01]  /*b3b0*/  IMAD R6, R3, UR4, RZ ;  /* 0x0000000403067c24 */ /* 0x000fe2000f8e02ff */
[----:B------:R-:W-:Y:S01]  /*b3c0*/  LOP3.LUT R28, R29, 0x380, RZ, 0xc0, !PT ;  /* 0x000003801d1c7812 */ /* 0x000fe200078ec0ff */
[----:B------:R-:W-:Y:S01]  /*b3d0*/  IMAD.WIDE.U32 R4, R7, UR4, R4 ;  /* 0x0000000407047c25 */ /* 0x000fe2000f8e0004 */
[----:B------:R-:W-:-:S02]  /*b3e0*/  LOP3.LUT R34, R35, 0x380, RZ, 0xc0, !PT ;  /* 0x0000038023227812 */ /* 0x000fc400078ec0ff */
[----:B------:R-:W-:Y:S01]  /*b3f0*/  SHF.R.U64 R28, R28, 0x3, RZ ;  /* 0x000000031c1c7819 */ /* 0x000fe200000012ff */
[----:B------:R-:W-:Y:S01]  /*b400*/  IMAD R3, R7, UR5, R6 ;  /* 0x0000000507037c24 */ /* 0x000fe2000f8e0206 */
[----:B------:R-:W-:Y:S01]  /*b410*/  ULDC.64 UR4, c[0x0][0xb50] ;  /* 0x0002d40000047ab9 */ /* 0x000fe20000000a00 */
[----:B------:R-:W-:Y:S02]  /*b420*/  SHF.R.U64 R34, R34, 0x3, RZ ;  /* 0x0000000322227819 */ /* 0x000fe400000012ff */
[----:B------:R-:W-:Y:S01]  /*b430*/  IMAD.IADD R3, R5, 0x1, R3 ;  /* 0x0000000105037824 */ /* 0x000fe200078e0203 */
[----:B------:R-:W-:Y:S02]  /*b440*/  LEA R6, P0, R4, UR4, 0x2 ;  /* 0x0000000404067c11 */ /* 0x000fe4000f8010ff */
[----:B------:R-:W-:Y:S01]  /*b450*/  LOP3.LUT R34, R34, R35, RZ, 0x3c, !PT ;  /* 0x0000002322227212 */ /* 0x000fe200078e3cff */
[----:B------:R-:W-:Y:S01]  /*b460*/  IMAD.X R35, RZ, RZ, R33, P2 ;  /* 0x000000ffff237224 */ /* 0x000fe200010e0621 */
[----:B------:R-:W-:Y:S01]  /*b470*/  LEA.HI.X R4, R4, UR5, R3, 0x2, P0 ;  /* 0x0000000504047c11 */ /* 0x000fe200080f1403 */
[----:B------:R-:W-:Y:S01]  /*b480*/  SHFL.IDX PT, R50, R6, RZ, 0x1c1f ;  /* 0x001c1fff06327589 */ /* 0x000fe200000e0000 */
[----:B------:R-:W-:Y:S01]  /*b490*/  IADD3 R37, P0, R32, 0x5000, RZ ;  /* 0x0000500020257810 */ /* 0x000fe20007f1e0ff */
[----:B------:R-:W-:Y:S01]  /*b4a0*/  VIADD R3, R10, 0x8 ;  /* 0x000000080a037836 */ /* 0x000fe20000000000 */
[----:B------:R-:W-:Y:S01]  /*b4b0*/  LOP3.LUT R28, R28, R29, RZ, 0x3c, !PT ;  /* 0x0000001d1c1c7212 */ /* 0x000fe200078e3cff */
[----:B------:R-:W2:Y:S01]  /*b4c0*/  SHFL.IDX PT, R51, R4, RZ, 0x1c1f ;  /* 0x001c1fff04337589 */ /* 0x000ea200000e0000 */
[----:B------:R-:W-:Y:S01]  /*b4d0*/  LOP3.LUT R36, R37, 0x380, RZ, 0xc0, !PT ;  /* 0x0000038025247812 */ /* 0x000fe200078ec0ff */
[----:B------:R-:W-:Y:S01]  /*b4e0*/  IMAD.X R29, RZ, RZ, R33, P3 ;  /* 0x000000ffff1d7224 */ /* 0x000fe200018e0621 */
[----:B------:R-:W-:Y:S01]  /*b4f0*/  ULDC.64 UR4, c[0x0][0xaa0] ;  /* 0x0002a80000047ab9 */ /* 0x000fe20000000a00 */
[----:B------:R-:W-:Y:S01]  /*b500*/  IADD3 R7, P3, R32, 0xb000, RZ ;  /* 0x0000b00020077810 */ /* 0x000fe20007f7e0ff */
[----:B------:R-:W-:Y:S01]  /*b510*/  SHFL.IDX PT, R58, R6, 0x1, 0x1c1f ;  /* 0x003c1f00063a7f89 */ /* 0x000fe200000e0000 */
[----:B------:R-:W-:-:S02]  /*b520*/  SHF.R.U64 R36, R36, 0x3, RZ ;  /* 0x0000000324247819 */ /* 0x000fc400000012ff */
[----:B------:R-:W-:Y:S01]  /*b530*/  LOP3.LUT R0, R7, 0x380, RZ, 0xc0, !PT ;  /* 0x0000038007007812 */ /* 0x000fe200078ec0ff */
[----:B------:R-:W3:Y:S01]  /*b540*/  SHFL.IDX PT, R59, R4, 0x1, 0x1c1f ;  /* 0x003c1f00043b7f89 */ /* 0x000ee200000e0000 */
[----:B------:R-:W-:Y:S01]  /*b550*/  LOP3.LUT R36, R36, R37, RZ, 0x3c, !PT ;  /* 0x0000002524247212 */ /* 0x000fe200078e3cff */
[--C-:B------:R-:W-:Y:S01]  /*b560*/  IMAD.X R37, RZ, RZ, R33.reuse, P0 ;  /* 0x000000ffff257224 */ /* 0x100fe200000e0621 */
[----:B------:R-:W-:Y:S01]  /*b570*/  LOP3.LUT P0, RZ, R211, 0x3, RZ, 0xc0, !PT ;  /* 0x00000003d3ff7812 */ /* 0x000fe2000780c0ff */
[----:B------:R-:W-:Y:S01]  /*b580*/  IMAD.X R49, RZ, RZ, R33, P3 ;  /* 0x000000ffff317224 */ /* 0x000fe200018e0621 */
[----:B------:R-:W-:Y:S02]  /*b590*/  IADD3 R13, P6, R32, 0x2000, RZ ;  /* 0x00002000200d7810 */ /* 0x000fe40007fde0ff */
[-C--:B------:R-:W-:Y:S02]  /*b5a0*/  ISETP.GE.OR P2, PT, R10, R71.reuse, P0 ;  /* 0x000000470a00720c */ /* 0x080fe40000746670 */
[----:B------:R-:W-:Y:S01]  /*b5b0*/  ISETP.GE.OR P0, PT, R3, R71, P0 ;  /* 0x000000470300720c */ /* 0x000fe20000706670 */
[----:B------:R-:W-:Y:S01]  /*b5c0*/  IMAD R3, R45, UR4, RZ ;  /* 0x000000042d037c24 */ /* 0x000fe2000f8e02ff */
[C---:B------:R-:W-:Y:S01]  /*b5d0*/  IADD3 R25, P5, R32.reuse, 0x3000, RZ ;  /* 0x0000300020197810 */ /* 0x040fe20007fbe0ff */
[----:B------:R-:W4:Y:S01]  /*b5e0*/  @P1 LDC R45, c[0x0][0xbf0] ;  /* 0x0002fc00ff2d1b82 */ /* 0x000f220000000800 */
[----:B------:R-:W-:-:S02]  /*b5f0*/  IADD3 R53, P4, R32, 0x4000, RZ ;  /* 0x0000400020357810 */ /* 0x000fc40007f9e0ff */
[----:B------:R-:W-:Y:S01]  /*b600*/  SHF.R.U64 R0, R0, 0x3, RZ ;  /* 0x0000000300007819 */ /* 0x000fe200000012ff */
[----:B------:R-:W-:Y:S01]  /*b610*/  IMAD R21, R44, UR5, R3 ;  /* 0x000000052c157c24 */ /* 0x000fe2000f8e0203 */
[----:B------:R-:W-:Y:S02]  /*b620*/  LOP3.LUT R12, R13, 0x380, RZ, 0xc0, !PT ;  /* 0x000003800d0c7812 */ /* 0x000fe400078ec0ff */
[----:B------:R-:W-:Y:S01]  /*b630*/  LOP3.LUT R24, R25, 0x380, RZ, 0xc0, !PT ;  /* 0x0000038019187812 */ /* 0x000fe200078ec0ff */
[----:B--2---:R2:W-:Y:S01]  /*b640*/  @!P2 ST.E desc[UR60][R50.64], R2 ;  /* 0x000000023200a985 */ /* 0x0045e2000c10193c */
[----:B------:R-:W-:Y:S02]  /*b650*/  LOP3.LUT R52, R53, 0x380, RZ, 0xc0, !PT ;  /* 0x0000038035347812 */ /* 0x000fe400078ec0ff */
[----:B------:R-:W-:Y:S01]  /*b660*/  LOP3.LUT R48, R0, R7, RZ, 0x3c, !PT ;  /* 0x0000000700307212 */ /* 0x000fe200078e3cff */
[----:B------:R-:W-:Y:S01]  /*b670*/  IMAD R0, R205, 0x20, R209 ;  /* 0x00000020cd007824 */ /* 0x000fe200078e02d1 */
[----:B------:R-:W-:Y:S01]  /*b680*/  SHF.R.U64 R12, R12, 0x3, RZ ;  /* 0x000000030c0c7819 */ /* 0x000fe200000012ff */
[----:B---3--:R3:W-:Y:S01]  /*b690*/  @!P0 ST.E desc[UR60][R58.64], R20 ;  /* 0x000000143a008985 */ /* 0x0087e2000c10193c */
[----:B------:R-:W-:-:S02]  /*b6a0*/  SHF.R.U64 R24, R24, 0x3, RZ ;  /* 0x0000000318187819 */ /* 0x000fc400000012ff */
[----:B------:R-:W-:Y:S01]  /*b6b0*/  SHF.R.U64 R52, R52, 0x3, RZ ;  /* 0x0000000334347819 */ /* 0x000fe200000012ff */
[----:B------:R-:W5:Y:S01]  /*b6c0*/  LD.E.128 R36, desc[UR60][R36.64] ;  /* 0x0000003c24247980 */ /* 0x000f62000c101d00 */
[----:B------:R-:W-:Y:S01]  /*b6d0*/  LOP3.LUT R12, R12, R13, RZ, 0x3c, !PT ;  /* 0x0000000d0c0c7212 */ /* 0x000fe200078e3cff */
[----:B--2---:R-:W-:Y:S01]  /*b6e0*/  IMAD.WIDE.U32 R2, R44, UR4, RZ ;  /* 0x000000042c027c25 */ /* 0x004fe2000f8e00ff */
[----:B------:R-:W-:Y:S01]  /*b6f0*/  ULDC.64 UR4, c[0x0][0xae8] ;  /* 0x0002ba0000047ab9 */ /* 0x000fe20000000a00 */
[----:B------:R-:W-:Y:S01]  /*b700*/  LOP3.LUT R24, R24, R25, RZ, 0x3c, !PT ;  /* 0x0000001918187212 */ /* 0x000fe200078e3cff */
[----:B------:R-:W5:Y:S01]  /*b710*/  LD.E.128 R28, desc[UR60][R28.64] ;  /* 0x0000003c1c1c7980 */ /* 0x000f62000c101d00 */
[----:B------:R-:W-:Y:S01]  /*b720*/  IMAD.IADD R3, R3, 0x1, R21 ;  /* 0x0000000103037824 */ /* 0x000fe200078e0215 */
[----:B------:R-:W-:Y:S01]  /*b730*/  LOP3.LUT R52, R52, R53, RZ, 0x3c, !PT ;  /* 0x0000003534347212 */ /* 0x000fe200078e3cff */
[----:B------:R-:W-:Y:S01]  /*b740*/  IMAD R21, R40, UR4, RZ ;  /* 0x0000000428157c24 */ /* 0x000fe2000f8e02ff */
[----:B------:R-:W-:Y:S01]  /*b750*/  IADD3.X R13, RZ, R33, RZ, P6, !PT ;  /* 0x00000021ff0d7210 */ /* 0x000fe200037fe4ff */
[----:B------:R-:W-:Y:S01]  /*b760*/  IMAD R40, R207, 0x80, R0 ;  /* 0x00000080cf287824 */ /* 0x000fe200078e0200 */
[C---:B------:R-:W-:Y:S01]  /*b770*/  IADD3 R65, P6, R32.reuse, 0x8000, RZ ;  /* 0x0000800020417810 */ /* 0x040fe20007fde0ff */
[--C-:B------:R-:W-:Y:S01]  /*b780*/  IMAD.X R25, RZ, RZ, R33.reuse, P5 ;  /* 0x000000ffff197224 */ /* 0x100fe200028e0621 */
[C---:B------:R-:W-:Y:S01]  /*b790*/  IADD3 R61, P5, R32.reuse, 0x9000, RZ ;  /* 0x00009000203d7810 */ /* 0x040fe20007fbe0ff */
[----:B------:R-:W-:Y:S01]  /*b7a0*/  IMAD.X R53, RZ, RZ, R33, P4 ;  /* 0x000000ffff357224 */ /* 0x000fe200020e0621 */
[----:B------:R-:W-:Y:S01]  /*b7b0*/  IADD3 R57, P4, R32, 0xa000, RZ ;  /* 0x0000a00020397810 */ /* 0x000fe20007f9e0ff */
[C---:B------:R-:W-:Y:S01]  /*b7c0*/  IMAD R21, R206.reuse, UR5, R21 ;  /* 0x00000005ce157c24 */ /* 0x040fe2000f8e0215 */
[----:B------:R-:W-:Y:S01]  /*b7d0*/  LOP3.LUT R64, R65, 0x380, RZ, 0xc0, !PT ;  /* 0x0000038041407812 */ /* 0x000fe200078ec0ff */
[----:B------:R-:W-:Y:S01]  /*b7e0*/  IMAD.WIDE.U32 R2, R206, UR4, R2 ;  /* 0x00000004ce027c25 */ /* 0x000fe2000f8e0002 */
[----:B------:R-:W-:Y:S01]  /*b7f0*/  LOP3.LUT R60, R61, 0x380, RZ, 0xc0, !PT ;  /* 0x000003803d3c7812 */ /* 0x000fe200078ec0ff */
[----:B------:R-:W-:Y:S01]  /*b800*/  ULDC.64 UR4, c[0x0][0xaf0] ;  /* 0x0002bc0000047ab9 */ /* 0x000fe20000000a00 */
[----:B------:R-:W-:Y:S01]  /*b810*/  LOP3.LUT R56, R57, 0x380, RZ, 0xc0, !PT ;  /* 0x0000038039387812 */ /* 0x000fe200078ec0ff */
[----:B-1----:R-:W-:Y:S01]  /*b820*/  @P1 IMAD.HI.U32 R0, R40, R73, RZ ;  /* 0x0000004928001227 */ /* 0x002fe200078e00ff */
[----:B------:R-:W-:Y:S01]  /*b830*/  LOP3.LUT R5, R32, 0x380, RZ, 0xc0, !PT ;  /* 0x0000038020057812 */ /* 0x000fe200078ec0ff */
[----:B------:R-:W5:Y:S01]  /*b840*/  LD.E.128 R12, desc[UR60][R12.64] ;  /* 0x0000003c0c0c7980 */ /* 0x000f62000c101d00 */
[----:B------:R-:W-:Y:S01]  /*b850*/  LOP3.LUT R8, R11, 0x380, RZ, 0xc0, !PT ;  /* 0x000003800b087812 */ /* 0x000fe200078ec0ff */
[----:B------:R-:W-:Y:S01]  /*b860*/  IMAD.IADD R3, R3, 0x1, R21 ;  /* 0x0000000103037824 */ /* 0x000fe200078e0215 */
[----:B------:R-:W-:Y:S01]  /*b870*/  SHF.R.U64 R64, R64, 0x3, RZ ;  /* 0x0000000340407819 */ /* 0x000fe200000012ff */
[----:B------:R-:W-:Y:S01]  /*b880*/  IMAD.MOV.U32 R21, RZ, RZ, R40 ;  /* 0x000000ffff157224 */ /* 0x000fe200078e0028 */
[----:B----4-:R-:W-:Y:S01]  /*b890*/  @P1 SHF.R.U32.HI R21, RZ, R45, R0 ;  /* 0x0000002dff151219 */ /* 0x010fe20000011600 */
[----:B---3--:R-:W-:Y:S01]  /*b8a0*/  IMAD R20, R208, UR4, RZ ;  /* 0x00000004d0147c24 */ /* 0x008fe2000f8e02ff */
[----:B------:R-:W-:Y:S01]  /*b8b0*/  SHF.R.U64 R60, R60, 0x3, RZ ;  /* 0x000000033c3c7819 */ /* 0x000fe200000012ff */
[----:B------:R-:W5:Y:S01]  /*b8c0*/  LD.E.128 R24, desc[UR60][R24.64] ;  /* 0x0000003c18187980 */ /* 0x000f62000c101d00 */
[----:B------:R-:W-:-:S02]  /*b8d0*/  SHF.R.U64 R56, R56, 0x3, RZ ;  /* 0x0000000338387819 */ /* 0x000fc400000012ff */
[----:B------:R-:W-:Y:S01]  /*b8e0*/  SHF.R.U64 R5, R5, 0x3, RZ ;  /* 0x0000000305057819 */ /* 0x000fe200000012ff */
[----:B------:R-:W5:Y:S01]  /*b8f0*/  LD.E.128 R52, desc[UR60][R52.64] ;  /* 0x0000003c34347980 */ /* 0x000f62000c101d00 */
[----:B------:R-:W-:Y:S01]  /*b900*/  SHF.R.U64 R8, R8, 0x3, RZ ;  /* 0x0000000308087819 */ /* 0x000fe200000012ff */
[C---:B------:R-:W-:Y:S01]  /*b910*/  IMAD R45, R69.reuse, UR5, R20 ;  /* 0x00000005452d7c24 */ /* 0x040fe2000f8e0214 */
[----:B------:R-:W-:Y:S01]  /*b920*/  SHF.R.S32.HI R0, RZ, 0x1f, R21 ;  /* 0x0000001fff007819 */ /* 0x000fe20000011415 */
[----:B------:R-:W-:Y:S01]  /*b930*/  IMAD.WIDE.U32 R2, R69, UR4, R2 ;  /* 0x0000000445027c25 */ /* 0x000fe2000f8e0002 */
[----:B------:R-:W-:Y:S01]  /*b940*/  LOP3.LUT R64, R64, R65, RZ, 0x3c, !PT ;  /* 0x0000004140407212 */ /* 0x000fe200078e3cff */
[----:B------:R-:W-:Y:S01]  /*b950*/  ULDC.64 UR4, c[0x0][0xae0] ;  /* 0x0002b80000047ab9 */ /* 0x000fe20000000a00 */
[----:B------:R-:W-:Y:S01]  /*b960*/  LOP3.LUT R60, R60, R61, RZ, 0x3c, !PT ;  /* 0x0000003d3c3c7212 */ /* 0x000fe200078e3cff */
[----:B------:R-:W-:Y:S01]  /*b970*/  IMAD.MOV R20, RZ, RZ, -R21 ;  /* 0x000000ffff147224 */ /* 0x000fe200078e0a15 */
[----:B------:R-:W-:Y:S01]  /*b980*/  LOP3.LUT R56, R56, R57, RZ, 0x3c, !PT ;  /* 0x0000003938387212 */ /* 0x000fe200078e3cff */
[--C-:B------:R-:W-:Y:S01]  /*b990*/  IMAD.X R65, RZ, RZ, R33.reuse, P6 ;  /* 0x000000ffff417224 */ /* 0x100fe200030e0621 */
[----:B------:R-:W-:Y:S01]  /*b9a0*/  LOP3.LUT R4, R5, R32, RZ, 0x3c, !PT ;  /* 0x0000002005047212 */ /* 0x000fe200078e3cff */
[--C-:B------:R-:W-:Y:S01]  /*b9b0*/  IMAD.X R61, RZ, RZ, R33.reuse, P5 ;  /* 0x000000ffff3d7224 */ /* 0x100fe200028e0621 */
[----:B------:R-:W-:Y:S01]  /*b9c0*/  LOP3.LUT R8, R8, R11, RZ, 0x3c, !PT ;  /* 0x0000000b08087212 */ /* 0x000fe200078e3cff */
[--C-:B------:R-:W-:Y:S01]  /*b9d0*/  IMAD.X R57, RZ, RZ, R33.reuse, P4 ;  /* 0x000000ffff397224 */ /* 0x100fe200020e0621 */
[----:B------:R-:W5:Y:S01]  /*b9e0*/  LD.E.128 R48, desc[UR60][R48.64] ;  /* 0x0000003c30307980 */ /* 0x000f62000c101d00 */
[----:B------:R-:W-:-:S02]  /*b9f0*/  IMAD.MOV.U32 R5, RZ, RZ, R33 ;  /* 0x000000ffff057224 */ /* 0x000fc400078e0021 */
[----:B------:R-:W-:Y:S01]  /*ba00*/  IMAD.IADD R3, R3, 0x1, R45 ;  /* 0x0000000103037824 */ /* 0x000fe200078e022d */
[----:B------:R-:W5:Y:S01]  /*ba10*/  LD.E.128 R8, desc[UR60][R8.64] ;  /* 0x0000003c08087980 */ /* 0x000f62000c101d00 */
[----:B------:R-:W-:Y:S02]  /*ba20*/  IMAD R0, R0, UR4, RZ ;  /* 0x0000000400007c24 */ /* 0x000fe4000f8e02ff */
[----:B------:R-:W-:Y:S01]  /*ba30*/  IMAD R45, R47, R20, R40 ;  /* 0x000000142f2d7224 */ /* 0x000fe200078e0228 */
[----:B------:R-:W5:Y:S01]  /*ba40*/  LD.E.128 R4, desc[UR60][R4.64] ;  /* 0x0000003c04047980 */ /* 0x000f62000c101d00 */
[----:B------:R-:W-:-:S03]  /*ba50*/  IMAD R47, R21, UR5, R0 ;  /* 0x00000005152f7c24 */ /* 0x000fc6000f8e0200 */
[----:B------:R-:W5:Y:S01]  /*ba60*/  LD.E.128 R32, desc[UR60][R34.64] ;  /* 0x0000003c22207980 */ /* 0x000f62000c101d00 */
[----:B------:R-:W-:-:S03]  /*ba70*/  SHF.R.S32.HI R0, RZ, 0x1f, R45 ;  /* 0x0000001fff007819 */ /* 0x000fc6000001142d */
[----:B------:R-:W5:Y:S01]  /*ba80*/  LD.E.128 R64, desc[UR60][R64.64] ;  /* 0x0000003c40407980 */ /* 0x000f62000c101d00 */
[----:B------:R-:W-:Y:S01]  /*ba90*/  IMAD.WIDE.U32 R2, R21, UR4, R2 ;  /* 0x0000000415027c25 */ /* 0x000fe2000f8e0002 */
[----:B------:R-:W-:Y:S02]  /*baa0*/  ULDC.64 UR4, c[0x0][0xad8] ;  /* 0x0002b60000047ab9 */ /* 0x000fe40000000a00 */
[----:B------:R-:W5:Y:S04]  /*bab0*/  LD.E.128 R60, desc[UR60][R60.64] ;  /* 0x0000003c3c3c7980 */ /* 0x000f68000c101d00 */
[----:B------:R-:W5:Y:S01]  /*bac0*/  LD.E.128 R56, desc[UR60][R56.64] ;  /* 0x0000003c38387980 */ /* 0x000f62000c101d00 */
[----:B------:R-:W-:Y:S01]  /*bad0*/  @!PT LDS RZ, [RZ] ;  /* 0x00000000fffff984 */ /* 0x000fe20000000800 */
[----:B------:R-:W-:Y:S01]  /*bae0*/  @!PT LDS RZ, [RZ] ;  /* 0x00000000fffff984 */ /* 0x000fe20000000800 */
[----:B------:R-:W-:Y:S01]  /*baf0*/  @!PT LDS RZ, [RZ] ;  /* 0x00000000fffff984 */ /* 0x000fe20000000800 */
[----:B------:R-:W-:Y:S01]  /*bb00*/  @!PT LDS RZ, [RZ] ;  /* 0x00000000fffff984 */ /* 0x000fe20000000800 */
[----:B------:R1:W-:Y:S06]  /*bb10*/  MEMBAR.ALL.CTA ;  /* 0x0000000000007992 */ /* 0x0003ec0000008000 */
[----:B-1----:R-:W1:Y:S01]  /*bb20*/  FENCE.VIEW.ASYNC.S ;  /* 0x00000000000073c6 */ /* 0x002e620000000000 */
[----:B------:R-:W-:-:S02]  /*bb30*/  IMAD.IADD R3, R3, 0x1, R47 ;  /* 0x0000000103037824 */ /* 0x000fc400078e022f */
[----:B------:R-:W-:Y:S02]  /*bb40*/  IMAD R20, R0, UR4, RZ ;  /* 0x0000000400147c24 */ /* 0x000fe4000f8e02ff */
[----:B------:R-:W-:Y:S02]  /*bb50*/  IMAD R68, R207, 0x80, R209 ;  /* 0x00000080cf447824 */ /* 0x000fe400078e02d1 */
[C---:B------:R-:W-:Y:S02]  /*bb60*/  IMAD R21, R45.reuse, UR5, R20 ;  /* 0x000000052d157c24 */ /* 0x040fe4000f8e0214 */
[----:B------:R-:W-:Y:S01]  /*bb70*/  IMAD.WIDE.U32 R2, R45, UR4, R2 ;  /* 0x000000042d027c25 */ /* 0x000fe2000f8e0002 */
[C---:B------:R-:W-:Y:S01]  /*bb80*/  ISETP.GE.AND P2, PT, R68.reuse, R71, PT ;  /* 0x000000474400720c */ /* 0x040fe20003f46270 */
[----:B------:R-:W-:Y:S02]  /*bb90*/  ULDC.64 UR4, c[0x0][0xa80] ;  /* 0x0002a00000047ab9 */ /* 0x000fe40000000a00 */
[----:B------:R-:W-:Y:S01]  /*bba0*/  VIADD R0, R68, 0x20 ;  /* 0x0000002044007836 */ /* 0x000fe20000000000 */
[----:B------:R-:W-:Y:S01]  /*bbb0*/  LEA R40, P3, R2, UR4, 0x1 ;  /* 0x0000000402287c11 */ /* 0x000fe2000f8608ff */
[----:B------:R-:W-:-:S02]  /*bbc0*/  IMAD.IADD R3, R3, 0x1, R21 ;  /* 0x0000000103037824 */ /* 0x000fc400078e0215 */
[----:B0-----:R-:W-:Y:S01]  /*bbd0*/  VIADD R46, R46, 0x36820 ;  /* 0x000368202e2e7836 */ /* 0x001fe20000000000 */
[-C--:B------:R-:W-:Y:S01]  /*bbe0*/  ISETP.GE.AND P1, PT, R0, R71.reuse, PT ;  /* 0x000000470000720c */ /* 0x080fe20003f26270 */
[----:B------:R-:W-:Y:S01]  /*bbf0*/  VIADD R0, R68, 0x40 ;  /* 0x0000004044007836 */ /* 0x000fe20000000000 */
[----:B------:R-:W-:Y:S02]  /*bc00*/  LEA.HI.X R47, R2, UR5, R3, 0x1, P3 ;  /* 0x00000005022f7c11 */ /* 0x000fe400098f0c03 */
[----:B------:R-:W-:Y:S01]  /*bc10*/  PRMT R46, RZ, 0x654, R46 ;  /* 0x00000654ff2e7816 */ /* 0x000fe2000000002e */
[----:B-1----:R0:W1:Y:S01]  /*bc20*/  SHFL.IDX PT, R44, R40, RZ, 0x181f ;  /* 0x00181fff282c7589 */ /* 0x00206200000e0000 */
[----:B------:R-:W-:Y:S01]  /*bc30*/  ISETP.GE.AND P0, PT, R0, R71, PT ;  /* 0x000000470000720c */ /* 0x000fe20003f06270 */
[----:B------:R-:W-:Y:S01]  /*bc40*/  BSSY B1, `(.L_x_401) ;  /* 0x0000011000017945 */ /* 0x000fe20003800000 */
[----:B------:R0:W-:Y:S01]  /*bc50*/  SYNCS.ARRIVE.TRANS64.RED.A1T0 RZ, [R46+URZ], RZ ;  /* 0x000000ff2eff79a7 */ /* 0x0001e2000810043f */
[----:B------:R0:W2:Y:S02]  /*bc60*/  SHFL.IDX PT, R0, R47, RZ, 0x181f ;  /* 0x00181fff2f007589 */ /* 0x0000a400000e0000 */
[----:B------:R-:W-:Y:S08]  /*bc70*/  @P2 BRA `(.L_x_402) ;  /* 0x0000000000342947 */ /* 0x000ff00003800000 */
[----:B------:R-:W-:Y:S02]  /*bc80*/  ULDC UR4, c[0x0][0xac8] ;  /* 0x0002b20000047ab9 */ /* 0x000fe40000000800 */
[----:B------:R-:W-:Y:S02]  /*bc90*/  ISETP.GE.AND P4, PT, R18, UR4, PT ;  /* 0x0000000412007c0c */ /* 0x000fe4000bf86270 */
[----:B------:R-:W-:Y:S02]  /*bca0*/  ISETP.GE.AND P3, PT, R19, UR4, PT ;  /* 0x0000000413007c0c */ /* 0x000fe4000bf66270 */
[----:B------:R-:W-:-:S09]  /*bcb0*/  ISETP.GE.AND P2, PT, R23, UR4, PT ;  /* 0x0000000417007c0c */ /* 0x000fd2000bf46270 */
[CC--:B-1----:R-:W-:Y:S02]  /*bcc0*/  @!P4 LEA R2, P6, R18.reuse, R44.reuse, 0x1 ;  /* 0x0000002c1202c211 */ /* 0x0c2fe400078c08ff */
[----:B------:R-:W-:Y:S02]  /*bcd0*/  @!P3 LEA R20, P5, R19, R44, 0x1 ;  /* 0x0000002c1314b211 */ /* 0x000fe400078a08ff */
[----:B--2---:R-:W-:Y:S02]  /*bce0*/  @!P4 LEA.HI.X R3, R18, R0, R219, 0x1, P6 ;  /* 0x000000001203c211 */ /* 0x004fe400030f0cdb */
[----:B------:R-:W-:Y:S02]  /*bcf0*/  @!P2 LEA R44, P6, R23, R44, 0x1 ;  /* 0x0000002c172ca211 */ /* 0x000fe400078c08ff */
[-C--:B------:R-:W-:Y:S01]  /*bd00*/  @!P3 LEA.HI.X R21, R19, R0.reuse, R218, 0x1, P5 ;  /* 0x000000001315b211 */ /* 0x080fe200028f0cda */
[----:B-----5:R3:W-:Y:S01]  /*bd10*/  @!P4 ST.E.128 desc[UR60][R2.64], R4 ;  /* 0x000000040200c985 */ /* 0x0207e2000c101d3c */
[----:B------:R-:W-:-:S03]  /*bd20*/  @!P2 LEA.HI.X R45, R23, R0, R217, 0x1, P6 ;  /* 0x00000000172da211 */ /* 0x000fc600030f0cd9 */
[----:B------:R3:W-:Y:S04]  /*bd30*/  @!P3 ST.E.128 desc[UR60][R20.64], R52 ;  /* 0x000000341400b985 */ /* 0x0007e8000c101d3c */
[----:B------:R3:W-:Y:S02]  /*bd40*/  @!P2 ST.E.128 desc[UR60][R44.64], R64 ;  /* 0x000000402c00a985 */ /* 0x0007e4000c101d3c */
.L_x_402:
[----:B------:R-:W-:Y:S05]  /*bd50*/  BSYNC B1 ;  /* 0x0000000000017941 */ /* 0x000fea0003800000 */
.L_x_401:
[----:B--2---:R2:W4:Y:S01]  /*bd60*/  SHFL.IDX PT, R0, R47, 0x1, 0x181f ;  /* 0x00381f002f007f89 */ /* 0x00452200000e0000 */
[----:B------:R-:W-:Y:S03]  /*bd70*/  BSSY B1, `(.L_x_403) ;  /* 0x0000010000017945 */ /* 0x000fe60003800000 */
[----:B---3-5:R2:W3:Y:S01]  /*bd80*/  SHFL.IDX PT, R6, R40, 0x1, 0x181f ;  /* 0x00381f0028067f89 */ /* 0x0284e200000e0000 */
[----:B------:R-:W-:Y:S05]  /*bd90*/  @P1 BRA `(.L_x_404) ;  /* 0x0000000000341947 */ /* 0x000fea0003800000 */
[----:B------:R-:W-:Y:S02]  /*bda0*/  ULDC UR4, c[0x0][0xac8] ;  /* 0x0002b20000047ab9 */ /* 0x000fe40000000800 */
[----:B------:R-:W-:Y:S02]  /*bdb0*/  ISETP.GE.AND P4, PT, R18, UR4, PT ;  /* 0x0000000412007c0c */ /* 0x000fe4000bf86270 */
[----:B------:R-:W-:Y:S02]  /*bdc0*/  ISETP.GE.AND P5, PT, R19, UR4, PT ;  /* 0x0000000413007c0c */ /* 0x000fe4000bfa6270 */
[----:B------:R-:W-:-:S09]  /*bdd0*/  ISETP.GE.AND P6, PT, R23, UR4, PT ;  /* 0x0000000417007c0c */ /* 0x000fd2000bfc6270 */
[CC--:B---3--:R-:W-:Y:S02]  /*bde0*/  @!P4 LEA R2, P1, R18.reuse, R6.reuse, 0x1 ;  /* 0x000000061202c211 */ /* 0x0c8fe400078208ff */
[-C--:B------:R-:W-:Y:S02]  /*bdf0*/  @!P5 LEA R4, P2, R19, R6.reuse, 0x1 ;  /* 0x000000061304d211 */ /* 0x080fe400078408ff */
[----:B------:R-:W-:Y:S02]  /*be00*/  @!P6 LEA R6, P3, R23, R6, 0x1 ;  /* 0x000000061706e211 */ /* 0x000fe400078608ff */
[-C--:B----4-:R-:W-:Y:S02]  /*be10*/  @!P4 LEA.HI.X R3, R18, R0.reuse, R219, 0x1, P1 ;  /* 0x000000001203c211 */ /* 0x090fe400008f0cdb */
[-C--:B------:R-:W-:Y:S02]  /*be20*/  @!P5 LEA.HI.X R5, R19, R0.reuse, R218, 0x1, P2 ;  /* 0x000000001305d211 */ /* 0x080fe400010f0cda */
[----:B------:R-:W-:Y:S01]  /*be30*/  @!P6 LEA.HI.X R7, R23, R0, R217, 0x1, P3 ;  /* 0x000000001707e211 */ /* 0x000fe200018f0cd9 */
[----:B------:R3:W-:Y:S04]  /*be40*/  @!P4 ST.E.128 desc[UR60][R2.64], R8 ;  /* 0x000000080200c985 */ /* 0x0007e8000c101d3c */
[----:B------:R3:W-:Y:S04]  /*be50*/  @!P5 ST.E.128 desc[UR60][R4.64], R36 ;  /* 0x000000240400d985 */ /* 0x0007e8000c101d3c */
[----:B------:R3:W-:Y:S02]  /*be60*/  @!P6 ST.E.128 desc[UR60][R6.64], R60 ;  /* 0x0000003c0600e985 */ /* 0x0007e4000c101d3c */
.L_x_404:
[----:B------:R-:W-:Y:S05]  /*be70*/  BSYNC B1 ;  /* 0x0000000000017941 */ /* 0x000fea0003800000 */
.L_x_403:
[----:B----4-:R4:W0:Y:S01]  /*be80*/  SHFL.IDX PT, R0, R47, 0x2, 0x181f ;  /* 0x00581f002f007f89 */ /* 0x01082200000e0000 */
[----:B------:R-:W-:Y:S03]  /*be90*/  BSSY B1, `(.L_x_405) ;  /* 0x0000010000017945 */ /* 0x000fe60003800000 */
[----:B---3--:R4:W3:Y:S01]  /*bea0*/  SHFL.IDX PT, R6, R40, 0x2, 0x181f ;  /* 0x00581f0028067f89 */ /* 0x0088e200000e0000 */
        /* <DEDUP_REMOVED lines=8> */
[-C--:B0-----:R-:W-:Y:S02]  /*bf30*/  @!P3 LEA.HI.X R3, R18, R0.reuse, R219, 0x1, P0 ;  /* 0x000000001203b211 */ /* 0x081fe400000f0cdb */
[-C--:B------:R-:W-:Y:S02]  /*bf40*/  @!P4 LEA.HI.X R5, R19, R0.reuse, R218, 0x1, P1 ;  /* 0x000000001305c211 */ /* 0x080fe400008f0cda */
[----:B------:R-:W-:Y:S01]  /*bf50*/  @!P5 LEA.HI.X R7, R23, R0, R217, 0x1, P2 ;  /* 0x000000001707d211 */ /* 0x000fe200010f0cd9 */
[----:B------:R0:W-:Y:S04]  /*bf60*/  @!P3 ST.E.128 desc[UR60][R2.64], R12 ;  /* 0x0000000c0200b985 */ /* 0x0001e8000c101d3c */
[----:B------:R0:W-:Y:S04]  /*bf70*/  @!P4 ST.E.128 desc[UR60][R4.64], R28 ;  /* 0x0000001c0400c985 */ /* 0x0001e8000c101d3c */
[----:B------:R0:W-:Y:S02]  /*bf80*/  @!P5 ST.E.128 desc[UR60][R6.64], R56 ;  /* 0x000000380600d985 */ /* 0x0001e4000c101d3c */
.L_x_406:
[----:B------:R-:W-:Y:S05]  /*bf90*/  BSYNC B1 ;  /* 0x0000000000017941 */ /* 0x000fea0003800000 */
.L_x_405:
[----:B0-----:R-:W-:Y:S01]  /*bfa0*/  VIADD R0, R68, 0x60 ;  /* 0x0000006044007836 */ /* 0x001fe20000000000 */
[----:B---3--:R0:W3:Y:S04]  /*bfb0*/  SHFL.IDX PT, R6, R47, 0x3, 0x181f ;  /* 0x00781f002f067f89 */ /* 0x0080e800000e0000 */
[----:B------:R-:W-:Y:S01]  /*bfc0*/  ISETP.GE.AND P0, PT, R0, R71, PT ;  /* 0x000000470000720c */ /* 0x000fe20003f06270 */
[----:B--2-4-:R-:W2:-:S12]  /*bfd0*/  SHFL.IDX PT, R40, R40, 0x3, 0x181f ;  /* 0x00781f0028287f89 */ /* 0x014e9800000e0000 */
[----:B0-----:R-:W-:Y:S05]  /*bfe0*/  @P0 BRA `(.L_x_407) ;  /* 0x0000000c002c0947 */ /* 0x001fea0003800000 */
[----:B------:R-:W-:Y:S02]  /*bff0*/  ULDC UR4, c[0x0][0xac8] ;  /* 0x0002b20000047ab9 */ /* 0x000fe40000000800 */
[----:B------:R-:W-:Y:S02]  /*c000*/  ISETP.GE.AND P2, PT, R18, UR4, PT ;  /* 0x0000000412007c0c */ /* 0x000fe4000bf46270 */
[----:B------:R-:W-:-:S11]  /*c010*/  ISETP.GE.AND P3, PT, R19, UR4, PT ;  /* 0x0000000413007c0c */ /* 0x000fd6000bf66270 */
[CC--:B--2---:R-:W-:Y:S02]  /*c020*/  @!P2 LEA R2, P0, R18.reuse, R40.reuse, 0x1 ;  /* 0x000000281202a211 */ /* 0x0c4fe400078008ff */
[C---:B------:R-:W-:Y:S02]  /*c030*/  @!P3 LEA R4, P1, R19.reuse, R40, 0x1 ;  /* 0x000000281304b211 */ /* 0x040fe400078208ff */
[-C--:B---3--:R-:W-:Y:S02]  /*c040*/  @!P2 LEA.HI.X R3, R18, R6.reuse, R219, 0x1, P0 ;  /* 0x000000061203a211 */ /* 0x088fe400000f0cdb */
[----:B------:R-:W-:Y:S02]  /*c050*/  @!P3 LEA.HI.X R5, R19, R6, R218, 0x1, P1 ;  /* 0x000000061305b211 */ /* 0x000fe400008f0cda */
[----:B------:R-:W-:Y:S01]  /*c060*/  ISETP.GE.AND P0, PT, R23, UR4, PT ;  /* 0x0000000417007c0c */ /* 0x000fe2000bf06270 */
[----:B------:R0:W-:Y:S04]  /*c070*/  @!P2 ST.E.128 desc[UR60][R2.64], R24 ;  /* 0x000000180200a985 */ /* 0x0001e8000c101d3c */
[----:B------:R0:W-:Y:S08]  /*c080*/  @!P3 ST.E.128 desc[UR60][R4.64], R32 ;  /* 0x000000200400b985 */ /* 0x0001f0000c101d3c */
[----:B------:R-:W-:Y:S05]  /*c090*/  @P0 BRA `(.L_x_407) ;  /* 0x0000000c00000947 */ /* 0x000fea0003800000 */
[----:B0-----:R-:W-:-:S04]  /*c0a0*/  LEA R2, P0, R23, R40, 0x1 ;  /* 0x0000002817027211 */ /* 0x001fc800078008ff */
[----:B------:R-:W-:-:S05]  /*c0b0*/  LEA.HI.X R3, R23, R6, R217, 0x1, P0 ;  /* 0x0000000617037211 */ /* 0x000fca00000f0cd9 */
[----:B------:R4:W-:Y:S01]  /*c0c0*/  ST.E.128 desc[UR60][R2.64], R48 ;  /* 0x0000003002007985 */ /* 0x0009e2000c101d3c */
[----:B------:R-:W-:Y:S05]  /*c0d0*/  BRA `(.L_x_407) ;  /* 0x0000000800f07947 */ /* 0x000fea0003800000 */
.L_x_399:
[----:B------:R-:W2:Y:S01]  /*c0e0*/  LDC.64 R4, c[0x0][0xc00] ;  /* 0x00030000ff047b82 */ /* 0x000ea20000000a00 */
[----:B------:R-:W-:Y:S01]  /*c0f0*/  ULDC.64 UR4, c[0x0][0xc08] ;  /* 0x0003020000047ab9 */ /* 0x000fe20000000a00 */
[----:B------:R-:W-:-:S06]  /*c100*/  IMAD.MOV.U32 R6, RZ, RZ, RZ ;  /* 0x000000ffff067224 */ /* 0x000fcc00078e00ff */
[----:B------:R-:W3:Y:S01]  /*c110*/  LDC.64 R2, c[0x0][0xc00] ;  /* 0x00030000ff027b82 */ /* 0x000ee20000000a00 */
[----:B------:R-:W-:-:S04]  /*c120*/  ISETP.NE.U32.AND P1, PT, RZ, UR4, PT ;  /* 0x00000004ff007c0c */ /* 0x000fc8000bf25070 */
[----:B------:R-:W-:-:S03]  /*c130*/  ISETP.NE.AND.EX P1, PT, RZ, UR5, PT, P1 ;  /* 0x00000005ff007c0c */ /* 0x000fc6000bf25310 */
[----:B------:R-:W4:Y:S01]  /*c140*/  LDC R25, c[0x0][0xbe8] ;  /* 0x0002fa00ff197b82 */ /* 0x000f220000000800 */
[----:B--2---:R-:W-:-:S04]  /*c150*/  ISETP.NE.U32.AND P0, PT, R4, RZ, PT ;  /* 0x000000ff0400720c */ /* 0x004fc80003f05070 */
[----:B------:R-:W-:Y:S01]  /*c160*/  ISETP.NE.AND.EX P0, PT, R5, RZ, PT, P0 ;  /* 0x000000ff0500720c */ /* 0x000fe20003f05300 */
[----:B---3--:R-:W-:-:S04]  /*c170*/  IMAD.WIDE R4, R204, 0x4, R2 ;  /* 0x00000004cc047825 */ /* 0x008fc800078e0202 */
[----:B------:R-:W2:Y:S01]  /*c180*/  @P1 LDC.64 R2, c[0x0][0xc08] ;  /* 0x00030200ff021b82 */ /* 0x000ea20000000a00 */
[----:B------:R-:W-:Y:S02]  /*c190*/  ULDC UR4, c[0x0][0xa88] ;  /* 0x0002a20000047ab9 */ /* 0x000fe40000000800 */
[----:B------:R-:W-:-:S05]  /*c1a0*/  IMAD.U32 R0, RZ, RZ, UR4 ;  /* 0x00000004ff007e24 */ /* 0x000fca000f8e00ff */
[----:B------:R3:W5:Y:S01]  /*c1b0*/  @P0 LDG.E R6, desc[UR60][R4.64] ;  /* 0x0000003c04060981 */ /* 0x000762000c1e1900 */
[----:B--2---:R-:W-:-:S05]  /*c1c0*/  @P1 IMAD.WIDE R2, R204, 0x4, R2 ;  /* 0x00000004cc021825 */ /* 0x004fca00078e0202 */
[----:B------:R3:W5:Y:S01]  /*c1d0*/  @P1 LDG.E R0, desc[UR60][R2.64] ;  /* 0x0000003c02001981 */ /* 0x000762000c1e1900 */
[----:B----4-:R-:W-:Y:S02]  /*c1e0*/  ISETP.NE.AND P2, PT, R25, 0x1, PT ;  /* 0x000000011900780c */ /* 0x010fe40003f45270 */
[----:B------:R-:W-:-:S11]  /*c1f0*/  ISETP.GE.AND P3, PT, R220, 0x80, PT ;  /* 0x00000080dc00780c */ /* 0x000fd60003f66270 */
[----:B------:R-:W2:Y:S08]  /*c200*/  @P2 LDC R12, c[0x0][0xbec] ;  /* 0x0002fb00ff0c2b82 */ /* 0x000eb00000000800 */
[----:B------:R-:W4:Y:S01]  /*c210*/  @P2 LDC R27, c[0x0][0xbf0] ;  /* 0x0002fc00ff1b2b82 */ /* 0x000f220000000800 */
[----:B---3--:R-:W-:Y:S05]  /*c220*/  @P1 BRA `(.L_x_408) ;  /* 0x0000000000101947 */ /* 0x008fea0003800000 */
[----:B------:R-:W-:Y:S05]  /*c230*/  @!P0 BRA `(.L_x_408) ;  /* 0x00000000000c8947 */ /* 0x000fea0003800000 */
[----:B------:R-:W3:Y:S04]  /*c240*/  LDG.E R3, desc[UR60][R4.64] ;  /* 0x0000003c04037981 */ /* 0x000ee8000c1e1900 */
[----:B-----5:R-:W3:Y:S02]  /*c250*/  LDG.E R0, desc[UR60][R4.64+0x4] ;  /* 0x0000043c04007981 */ /* 0x020ee4000c1e1900 */
[----:B---3--:R-:W-:-:S07]  /*c260*/  IMAD.IADD R0, R0, 0x1, -R3 ;  /* 0x0000000100007824 */ /* 0x008fce00078e0a03 */
.L_x_408:
[----:B------:R-:W-:Y:S01]  /*c270*/  BSSY B1, `(.L_x_409) ;  /* 0x000002e000017945 */ /* 0x000fe20003800000 */
[----:B------:R-:W-:Y:S02]  /*c280*/  SHF.R.S32.HI R10, RZ, 0x1f, R206 ;  /* 0x0000001fff0a7819 */ /* 0x000fe400000114ce */
[----:B------:R-:W-:Y:S02]  /*c290*/  SEL R13, R204, RZ, !P0 ;  /* 0x000000ffcc0d7207 */ /* 0x000fe40004000000 */
[----:B------:R-:W-:Y:S02]  /*c2a0*/  SEL R208, R208, RZ, !P0 ;  /* 0x000000ffd0d07207 */ /* 0x000fe40004000000 */
[----:B-----5:R-:W-:Y:S01]  /*c2b0*/  SHF.R.S32.HI R11, RZ, 0x1f, R6 ;  /* 0x0000001fff0b7819 */ /* 0x020fe20000011406 */
[----:B------:R-:W-:Y:S06]  /*c2c0*/  @P3 BRA `(.L_x_410) ;  /* 0x0000000000a03947 */ /* 0x000fec0003800000 */
[----:B------:R-:W3:Y:S01]  /*c2d0*/  S2R R2, SR_TID.X ;  /* 0x0000000000027919 */ /* 0x000ee20000002100 */
[----:B------:R-:W5:Y:S02]  /*c2e0*/  LDC R9, c[0x0][0xbe8] ;  /* 0x0002fa00ff097b82 */ /* 0x000f640000000800 */
[----:B-----5:R-:W-:Y:S02]  /*c2f0*/  IMAD R3, R0, R9, RZ ;  /* 0x0000000900037224 */ /* 0x020fe400078e02ff */
[----:B---3--:R-:W-:-:S04]  /*c300*/  IMAD R2, R207, 0x80, R2 ;  /* 0x00000080cf027824 */ /* 0x008fc800078e0202 */
[----:B------:R-:W-:-:S05]  /*c310*/  VIADD R8, R2, 0xffffff80 ;  /* 0xffffff8002087836 */ /* 0x000fca0000000000 */
[----:B------:R-:W-:-:S13]  /*c320*/  ISETP.GE.AND P0, PT, R8, R3, PT ;  /* 0x000000030800720c */ /* 0x000fda0003f06270 */
[----:B------:R-:W-:Y:S05]  /*c330*/  @P0 BRA `(.L_x_410) ;  /* 0x0000000000840947 */ /* 0x000fea0003800000 */
[----:B------:R-:W-:Y:S01]  /*c340*/  ISETP.NE.AND P0, PT, R9, 0x1, PT ;  /* 0x000000010900780c */ /* 0x000fe20003f05270 */
[----:B------:R-:W-:Y:S01]  /*c350*/  ULDC.64 UR4, c[0x0][0xb90] ;  /* 0x0002e40000047ab9 */ /* 0x000fe20000000a00 */
[----:B------:R-:W-:Y:S02]  /*c360*/  IMAD.MOV.U32 R2, RZ, RZ, R6 ;  /* 0x000000ffff027224 */ /* 0x000fe400078e0006 */
[----:B------:R-:W-:Y:S02]  /*c370*/  IMAD R7, R10, UR4, RZ ;  /* 0x000000040a077c24 */ /* 0x000fe4000f8e02ff */
[----:B------:R-:W-:Y:S02]  /*c380*/  IMAD.MOV.U32 R3, RZ, RZ, R11 ;  /* 0x000000ffff037224 */ /* 0x000fe400078e000b */
[----:B------:R-:W-:Y:S02]  /*c390*/  IMAD.MOV.U32 R5, RZ, RZ, R8 ;  /* 0x000000ffff057224 */ /* 0x000fe400078e0008 */
[----:B------:R-:W-:-:S03]  /*c3a0*/  IMAD.WIDE.U32 R2, R206, UR4, R2 ;  /* 0x00000004ce027c25 */ /* 0x000fc6000f8e0002 */
[----:B------:R-:W3:Y:S01]  /*c3b0*/  @P0 LDC R15, c[0x0][0xbec] ;  /* 0x0002fb00ff0f0b82 */ /* 0x000ee20000000800 */
[----:B------:R-:W-:Y:S01]  /*c3c0*/  IMAD R7, R206, UR5, R7 ;  /* 0x00000005ce077c24 */ /* 0x000fe2000f8e0207 */
[----:B------:R-:W-:-:S03]  /*c3d0*/  ULDC.64 UR4, c[0x0][0xb98] ;  /* 0x0002e60000047ab9 */ /* 0x000fc60000000a00 */
[----:B------:R-:W-:-:S03]  /*c3e0*/  IMAD.IADD R3, R3, 0x1, R7 ;  /* 0x0000000103037824 */ /* 0x000fc600078e0207 */
[----:B------:R-:W5:Y:S01]  /*c3f0*/  @P0 LDC R21, c[0x0][0xbf0] ;  /* 0x0002fc00ff150b82 */ /* 0x000f620000000800 */
[----:B------:R-:W-:-:S04]  /*c400*/  IMAD.WIDE.U32 R2, R13, UR4, R2 ;  /* 0x000000040d027c25 */ /* 0x000fc8000f8e0002 */
[----:B---3--:R-:W-:-:S05]  /*c410*/  @P0 IMAD.HI.U32 R4, R8, R15, RZ ;  /* 0x0000000f08040227 */ /* 0x008fca00078e00ff */
[----:B-----5:R-:W-:Y:S01]  /*c420*/  @P0 SHF.R.U32.HI R5, RZ, R21, R4 ;  /* 0x00000015ff050219 */ /* 0x020fe20000011604 */
[----:B------:R-:W-:-:S03]  /*c430*/  IMAD R4, R208, UR4, RZ ;  /* 0x00000004d0047c24 */ /* 0x000fc6000f8e02ff */
[----:B------:R-:W-:Y:S01]  /*c440*/  IADD3 R2, P0, R5, R2, RZ ;  /* 0x0000000205027210 */ /* 0x000fe20007f1e0ff */
[----:B------:R-:W-:-:S04]  /*c450*/  IMAD.MOV R7, RZ, RZ, -R5 ;  /* 0x000000ffff077224 */ /* 0x000fc800078e0a05 */
[----:B------:R-:W-:Y:S01]  /*c460*/  IMAD R7, R9, R7, R8 ;  /* 0x0000000709077224 */ /* 0x000fe200078e0208 */
[----:B------:R-:W-:Y:S01]  /*c470*/  SHF.R.S32.HI R9, RZ, 0x1f, R5 ;  /* 0x0000001fff097819 */ /* 0x000fe20000011405 */
[----:B------:R-:W-:Y:S01]  /*c480*/  IMAD R8, R13, UR5, R4 ;  /* 0x000000050d087c24 */ /* 0x000fe2000f8e0204 */
[----:B------:R-:W-:Y:S02]  /*c490*/  ULDC.64 UR4, c[0x0][0xb88] ;  /* 0x0002e20000047ab9 */ /* 0x000fe40000000a00 */
[----:B------:R-:W-:Y:S02]  /*c4a0*/  SHF.R.S32.HI R4, RZ, 0x1f, R7 ;  /* 0x0000001fff047819 */ /* 0x000fe40000011407 */
[----:B------:R-:W-:-:S03]  /*c4b0*/  IADD3.X R3, R9, R3, R8, P0, !PT ;  /* 0x0000000309037210 */ /* 0x000fc600007fe408 */
[----:B------:R-:W-:Y:S02]  /*c4c0*/  IMAD R4, R4, UR4, RZ ;  /* 0x0000000404047c24 */ /* 0x000fe4000f8e02ff */
[----:B------:R-:W-:-:S04]  /*c4d0*/  IMAD.WIDE.U32 R2, R7, UR4, R2 ;  /* 0x0000000407027c25 */ /* 0x000fc8000f8e0002 */
[----:B------:R-:W-:Y:S01]  /*c4e0*/  IMAD R5, R7, UR5, R4 ;  /* 0x0000000507057c24 */ /* 0x000fe2000f8e0204 */
[----:B------:R-:W-:Y:S02]  /*c4f0*/  ULDC.64 UR4, c[0x0][0xb50] ;  /* 0x0002d40000047ab9 */ /* 0x000fe40000000a00 */
[----:B------:R-:W-:Y:S01]  /*c500*/  LEA R4, P0, R2, UR4, 0x2 ;  /* 0x0000000402047c11 */ /* 0x000fe2000f8010ff */
[----:B------:R-:W-:-:S05]  /*c510*/  IMAD.IADD R3, R3, 0x1, R5 ;  /* 0x0000000103037824 */ /* 0x000fca00078e0205 */
[----:B------:R-:W-:Y:S01]  /*c520*/  LEA.HI.X R5, R2, UR5, R3, 0x2, P0 ;  /* 0x0000000502057c11 */ /* 0x000fe200080f1403 */
[----:B------:R-:W-:-:S05]  /*c530*/  IMAD.MOV.U32 R3, RZ, RZ, -0x800000 ;  /* 0xff800000ff037424 */ /* 0x000fca00078e00ff */
[----:B------:R3:W-:Y:S02]  /*c540*/  STG.E desc[UR60][R4.64], R3 ;  /* 0x0000000304007986 */ /* 0x0007e4000c10193c */
.L_x_410:
[----:B------:R-:W-:Y:S05]  /*c550*/  BSYNC B1 ;  /* 0x0000000000017941 */ /* 0x000fea0003800000 */
.L_x_409:
[----:B------:R-:W-:Y:S01]  /*c560*/  ULDC.64 UR4, c[0x0][0xaa0] ;  /* 0x0002a80000047ab9 */ /* 0x000fe20000000a00 */
[----:B---3--:R-:W-:Y:S01]  /*c570*/  IMAD R4, R205, 0x20, R209 ;  /* 0x00000020cd047824 */ /* 0x008fe200078e02d1 */
[----:B------:R-:W-:Y:S01]  /*c580*/  BSSY B1, `(.L_x_411) ;  /* 0x000003b000017945 */ /* 0x000fe20003800000 */
[----:B------:R-:W-:Y:S02]  /*c590*/  IMAD R3, R11, UR4, RZ ;  /* 0x000000040b037c24 */ /* 0x000fe4000f8e02ff */
[----:B------:R-:W-:Y:S02]  /*c5a0*/  IMAD R9, R207, 0x80, R4 ;  /* 0x00000080cf097824 */ /* 0x000fe400078e0204 */
[C---:B------:R-:W-:Y:S02]  /*c5b0*/  IMAD R5, R6.reuse, UR5, R3 ;  /* 0x0000000506057c24 */ /* 0x040fe4000f8e0203 */
[----:B------:R-:W-:Y:S01]  /*c5c0*/  IMAD.WIDE.U32 R2, R6, UR4, RZ ;  /* 0x0000000406027c25 */ /* 0x000fe2000f8e00ff */
[----:B------:R-:W-:-:S03]  /*c5d0*/  ULDC.64 UR4, c[0x0][0xae8] ;  /* 0x0002ba0000047ab9 */ /* 0x000fc60000000a00 */
[----:B------:R-:W-:Y:S02]  /*c5e0*/  IMAD.IADD R3, R3, 0x1, R5 ;  /* 0x0000000103037824 */ /* 0x000fe400078e0205 */
[----:B------:R-:W-:Y:S02]  /*c5f0*/  IMAD R7, R10, UR4, RZ ;  /* 0x000000040a077c24 */ /* 0x000fe4000f8e02ff */
[----:B--2---:R-:W-:-:S04]  /*c600*/  @P2 IMAD.HI.U32 R4, R9, R12, RZ ;  /* 0x0000000c09042227 */ /* 0x004fc800078e00ff */
[C---:B------:R-:W-:Y:S02]  /*c610*/  IMAD R7, R206.reuse, UR5, R7 ;  /* 0x00000005ce077c24 */ /* 0x040fe4000f8e0207 */
[----:B------:R-:W-:Y:S01]  /*c620*/  IMAD.WIDE.U32 R2, R206, UR4, R2 ;  /* 0x00000004ce027c25 */ /* 0x000fe2000f8e0002 */
[----:B------:R-:W-:-:S03]  /*c630*/  ULDC.64 UR4, c[0x0][0xaf0] ;  /* 0x0002bc0000047ab9 */ /* 0x000fc60000000a00 */
[----:B------:R-:W-:Y:S01]  /*c640*/  IMAD.MOV.U32 R5, RZ, RZ, R9 ;  /* 0x000000ffff057224 */ /* 0x000fe200078e0009 */
[----:B----4-:R-:W-:Y:S01]  /*c650*/  @P2 SHF.R.U32.HI R5, RZ, R27, R4 ;  /* 0x0000001bff052219 */ /* 0x010fe20000011604 */
[----:B------:R-:W-:Y:S02]  /*c660*/  IMAD R6, R208, UR4, RZ ;  /* 0x00000004d0067c24 */ /* 0x000fe4000f8e02ff */
[----:B------:R-:W-:Y:S01]  /*c670*/  IMAD.IADD R3, R3, 0x1, R7 ;  /* 0x0000000103037824 */ /* 0x000fe200078e0207 */
[----:B------:R-:W-:Y:S01]  /*c680*/  SHF.R.S32.HI R4, RZ, 0x1f, R5 ;  /* 0x0000001fff047819 */ /* 0x000fe20000011405 */
[C---:B------:R-:W-:Y:S02]  /*c690*/  IMAD R7, R13.reuse, UR5, R6 ;  /* 0x000000050d077c24 */ /* 0x040fe4000f8e0206 */
[----:B------:R-:W-:Y:S01]  /*c6a0*/  IMAD.WIDE.U32 R2, R13, UR4, R2 ;  /* 0x000000040d027c25 */ /* 0x000fe2000f8e0002 */
[----:B------:R-:W-:-:S03]  /*c6b0*/  ULDC.64 UR4, c[0x0][0xae0] ;  /* 0x0002b80000047ab9 */ /* 0x000fc60000000a00 */
[----:B------:R-:W-:Y:S02]  /*c6c0*/  IMAD.MOV R6, RZ, RZ, -R5 ;  /* 0x000000ffff067224 */ /* 0x000fe400078e0a05 */
[----:B------:R-:W-:Y:S02]  /*c6d0*/  IMAD.IADD R3, R3, 0x1, R7 ;  /* 0x0000000103037824 */ /* 0x000fe400078e0207 */
[----:B------:R-:W-:Y:S02]  /*c6e0*/  IMAD R4, R4, UR4, RZ ;  /* 0x0000000404047c24 */ /* 0x000fe4000f8e02ff */
[----:B------:R-:W-:Y:S02]  /*c6f0*/  IMAD R7, R25, R6, R9 ;  /* 0x0000000619077224 */ /* 0x000fe400078e0209 */
[C---:B------:R-:W-:Y:S02]  /*c700*/  IMAD R9, R5.reuse, UR5, R4 ;  /* 0x0000000505097c24 */ /* 0x040fe4000f8e0204 */
[----:B------:R-:W-:Y:S01]  /*c710*/  IMAD.WIDE.U32 R2, R5, UR4, R2 ;  /* 0x0000000405027c25 */ /* 0x000fe2000f8e0002 */
[----:B------:R-:W-:Y:S01]  /*c720*/  SHF.R.S32.HI R4, RZ, 0x1f, R7 ;  /* 0x0000001fff047819 */ /* 0x000fe20000011407 */
[----:B------:R-:W-:-:S02]  /*c730*/  ULDC.64 UR4, c[0x0][0xad8] ;  /* 0x0002b60000047ab9 */ /* 0x000fc40000000a00 */
[----:B------:R-:W-:Y:S02]  /*c740*/  IMAD.IADD R3, R3, 0x1, R9 ;  /* 0x0000000103037824 */ /* 0x000fe400078e0209 */
[----:B------:R-:W-:Y:S02]  /*c750*/  IMAD R4, R4, UR4, RZ ;  /* 0x0000000404047c24 */ /* 0x000fe4000f8e02ff */
[----:B------:R-:W-:Y:S02]  /*c760*/  IMAD R8, R207, 0x80, R209 ;  /* 0x00000080cf087824 */ /* 0x000fe400078e02d1 */
[----:B------:R-:W-:Y:S02]  /*c770*/  IMAD R25, R0, R25, RZ ;  /* 0x0000001900197224 */ /* 0x000fe400078e02ff */
[C---:B------:R-:W-:Y:S02]  /*c780*/  IMAD R5, R7.reuse, UR5, R4 ;  /* 0x0000000507057c24 */ /* 0x040fe4000f8e0204 */
[----:B------:R-:W-:Y:S01]  /*c790*/  IMAD.WIDE.U32 R2, R7, UR4, R2 ;  /* 0x0000000407027c25 */ /* 0x000fe2000f8e0002 */
[----:B------:R-:W-:Y:S01]  /*c7a0*/  ISETP.GE.AND P2, PT, R8, R25, PT ;  /* 0x000000190800720c */ /* 0x000fe20003f46270 */
[----:B------:R-:W-:-:S02]  /*c7b0*/  ULDC.64 UR4, c[0x0][0xa80] ;  /* 0x0002a00000047ab9 */ /* 0x000fc40000000a00 */
[----:B------:R-:W-:Y:S01]  /*c7c0*/  VIADD R0, R8, 0x20 ;  /* 0x0000002008007836 */ /* 0x000fe20000000000 */
[----:B------:R-:W-:Y:S01]  /*c7d0*/  LEA R4, P3, R2, UR4, 0x1 ;  /* 0x0000000402047c11 */ /* 0x000fe2000f8608ff */
[----:B------:R-:W-:-:S03]  /*c7e0*/  IMAD.IADD R3, R3, 0x1, R5 ;  /* 0x0000000103037824 */ /* 0x000fc600078e0205 */
[-C--:B------:R-:W-:Y:S01]  /*c7f0*/  ISETP.GE.AND P1, PT, R0, R25.reuse, PT ;  /* 0x000000190000720c */ /* 0x080fe20003f26270 */
[----:B------:R-:W-:Y:S01]  /*c800*/  VIADD R0, R8, 0x40 ;  /* 0x0000004008007836 */ /* 0x000fe20000000000 */
[----:B------:R-:W-:Y:S02]  /*c810*/  LEA.HI.X R5, R2, UR5, R3, 0x1, P3 ;  /* 0x0000000502057c11 */ /* 0x000fe400098f0c03 */
[----:B------:R2:W3:Y:S02]  /*c820*/  SHFL.IDX PT, R2, R4, RZ, 0x181f ;  /* 0x00181fff04027589 */ /* 0x0004e400000e0000 */
[----:B------:R-:W-:Y:S02]  /*c830*/  ISETP.GE.AND P0, PT, R0, R25, PT ;  /* 0x000000190000720c */ /* 0x000fe40003f06270 */
[----:B------:R2:W4:Y:S01]  /*c840*/  SHFL.IDX PT, R0, R5, RZ, 0x181f ;  /* 0x00181fff05007589 */ /* 0x00052200000e0000 */
[----:B------:R-:W-:Y:S10]  /*c850*/  @P2 BRA `(.L_x_412) ;  /* 0x0000000000342947 */ /* 0x000ff40003800000 */
[----:B------:R-:W-:Y:S02]  /*c860*/  ULDC UR4, c[0x0][0xac8] ;  /* 0x0002b20000047ab9 */ /* 0x000fe40000000800 */
[----:B------:R-:W-:Y:S02]  /*c870*/  ISETP.GE.AND P4, PT, R18, UR4, PT ;  /* 0x0000000412007c0c */ /* 0x000fe4000bf86270 */
[----:B------:R-:W-:Y:S02]  /*c880*/  ISETP.GE.AND P3, PT, R19, UR4, PT ;  /* 0x0000000413007c0c */ /* 0x000fe4000bf66270 */
[----:B------:R-:W-:-:S09]  /*c890*/  ISETP.GE.AND P2, PT, R23, UR4, PT ;  /* 0x0000000417007c0c */ /* 0x000fd2000bf46270 */
[CC--:B---3--:R-:W-:Y:S02]  /*c8a0*/  @!P4 LEA R6, P6, R18.reuse, R2.reuse, 0x1 ;  /* 0x000000021206c211 */ /* 0x0c8fe400078c08ff */
[----:B------:R-:W-:Y:S02]  /*c8b0*/  @!P3 LEA R10, P5, R19, R2, 0x1 ;  /* 0x00000002130ab211 */ /* 0x000fe400078a08ff */
[----:B----4-:R-:W-:Y:S02]  /*c8c0*/  @!P4 LEA.HI.X R7, R18, R0, R219, 0x1, P6 ;  /* 0x000000001207c211 */ /* 0x010fe400030f0cdb */
[----:B------:R-:W-:Y:S02]  /*c8d0*/  @!P2 LEA R2, P6, R23, R2, 0x1 ;  /* 0x000000021702a211 */ /* 0x000fe400078c08ff */
[-C--:B------:R-:W-:Y:S01]  /*c8e0*/  @!P3 LEA.HI.X R11, R19, R0.reuse, R218, 0x1, P5 ;  /* 0x00000000130bb211 */ /* 0x080fe200028f0cda */
[----:B------:R3:W-:Y:S01]  /*c8f0*/  @!P4 ST.E.128 desc[UR60][R6.64], RZ ;  /* 0x000000ff0600c985 */ /* 0x0007e2000c101d3c */
[----:B------:R-:W-:-:S03]  /*c900*/  @!P2 LEA.HI.X R3, R23, R0, R217, 0x1, P6 ;  /* 0x000000001703a211 */ /* 0x000fc600030f0cd9 */
[----:B------:R3:W-:Y:S04]  /*c910*/  @!P3 ST.E.128 desc[UR60][R10.64], RZ ;  /* 0x000000ff0a00b985 */ /* 0x0007e8000c101d3c */
[----:B------:R3:W-:Y:S02]  /*c920*/  @!P2 ST.E.128 desc[UR60][R2.64], RZ ;  /* 0x000000ff0200a985 */ /* 0x0007e4000c101d3c */
.L_x_412:
[----:B------:R-:W-:Y:S05]  /*c930*/  BSYNC B1 ;  /* 0x0000000000017941 */ /* 0x000fea0003800000 */
.L_x_411:
        /* <DEDUP_REMOVED lines=14> */
[----:B------:R0:W-:Y:S04]  /*ca20*/  @!P4 ST.E.128 desc[UR60][R6.64], RZ ;  /* 0x000000ff0600c985 */ /* 0x0001e8000c101d3c */
[----:B------:R0:W-:Y:S04]  /*ca30*/  @!P5 ST.E.128 desc[UR60][R10.64], RZ ;  /* 0x000000ff0a00d985 */ /* 0x0001e8000c101d3c */
[----:B------:R0:W-:Y:S02]  /*ca40*/  @!P6 ST.E.128 desc[UR60][R2.64], RZ ;  /* 0x000000ff0200e985 */ /* 0x0001e4000c101d3c */
.L_x_414:
[----:B------:R-:W-:Y:S05]  /*ca50*/  BSYNC B1 ;  /* 0x0000000000017941 */ /* 0x000fea0003800000 */
.L_x_413:
[----:B0-----:R0:W0:Y:S01]  /*ca60*/  SHFL.IDX PT, R0, R5, 0x2, 0x181f ;  /* 0x00581f0005007f89 */ /* 0x00102200000e0000 */
[----:B------:R-:W-:Y:S03]  /*ca70*/  BSSY B1, `(.L_x_415) ;  /* 0x0000010000017945 */ /* 0x000fe60003800000 */
[----:B---3--:R3:W0:Y:S01]  /*ca80*/  SHFL.IDX PT, R2, R4, 0x2, 0x181f ;  /* 0x00581f0004027f89 */ /* 0x00862200000e0000 */
[----:B------:R-:W-:Y:S05]  /*ca90*/  @P0 BRA `(.L_x_416) ;  /* 0x0000000000340947 */ /* 0x000fea0003800000 */
[----:B------:R-:W-:Y:S02]  /*caa0*/  ULDC UR4, c[0x0][0xac8] ;  /* 0x0002b20000047ab9 */ /* 0x000fe40000000800 */
[----:B------:R-:W-:Y:S02]  /*cab0*/  ISETP.GE.AND P3, PT, R18, UR4, PT ;  /* 0x0000000412007c0c */ /* 0x000fe4000bf66270 */
[----:B------:R-:W-:Y:S02]  /*cac0*/  ISETP.GE.AND P4, PT, R19, UR4, PT ;  /* 0x0000000413007c0c */ /* 0x000fe4000bf86270 */
[----:B------:R-:W-:-:S09]  /*cad0*/  ISETP.GE.AND P5, PT, R23, UR4, PT ;  /* 0x0000000417007c0c */ /* 0x000fd2000bfa6270 */
[CC--:B0-----:R-:W-:Y:S02]  /*cae0*/  @!P3 LEA R6, P0, R18.reuse, R2.reuse, 0x1 ;  /* 0x000000021206b211 */ /* 0x0c1fe400078008ff */
[-C--:B------:R-:W-:Y:S02]  /*caf0*/  @!P4 LEA R10, P1, R19, R2.reuse, 0x1 ;  /* 0x00000002130ac211 */ /* 0x080fe400078208ff */
[----:B------:R-:W-:Y:S02]  /*cb00*/  @!P5 LEA R2, P2, R23, R2, 0x1 ;  /* 0x000000021702d211 */ /* 0x000fe400078408ff */
[-C--:B------:R-:W-:Y:S02]  /*cb10*/  @!P3 LEA.HI.X R7, R18, R0.reuse, R219, 0x1, P0 ;  /* 0x000000001207b211 */ /* 0x080fe400000f0cdb */
[-C--:B------:R-:W-:Y:S02]  /*cb20*/  @!P4 LEA.HI.X R11, R19, R0.reuse, R218, 0x1, P1 ;  /* 0x00000000130bc211 */ /* 0x080fe400008f0cda */
[----:B------:R-:W-:Y:S01]  /*cb30*/  @!P5 LEA.HI.X R3, R23, R0, R217, 0x1, P2 ;  /* 0x000000001703d211 */ /* 0x000fe200010f0cd9 */
[----:B------:R0:W-:Y:S04]  /*cb40*/  @!P3 ST.E.128 desc[UR60][R6.64], RZ ;  /* 0x000000ff0600b985 */ /* 0x0001e8000c101d3c */
[----:B------:R0:W-:Y:S04]  /*cb50*/  @!P4 ST.E.128 desc[UR60][R10.64], RZ ;  /* 0x000000ff0a00c985 */ /* 0x0001e8000c101d3c */
[----:B------:R0:W-:Y:S02]  /*cb60*/  @!P5 ST.E.128 desc[UR60][R2.64], RZ ;  /* 0x000000ff0200d985 */ /* 0x0001e4000c101d3c */
.L_x_416:
[----:B------:R-:W-:Y:S05]  /*cb70*/  BSYNC B1 ;  /* 0x0000000000017941 */ /* 0x000fea0003800000 */
.L_x_415:
[----:B0-----:R-:W-:Y:S01]  /*cb80*/  VIADD R0, R8, 0x60 ;  /* 0x0000006008007836 */ /* 0x001fe20000000000 */
[----:B------:R0:W0:Y:S04]  /*cb90*/  SHFL.IDX PT, R6, R5, 0x3, 0x181f ;  /* 0x00781f0005067f89 */ /* 0x00002800000e0000 */
[----:B------:R-:W-:Y:S01]  /*cba0*/  ISETP.GE.AND P0, PT, R0, R25, PT ;  /* 0x000000190000720c */ /* 0x000fe20003f06270 */
[----:B------:R0:W0:-:S12]  /*cbb0*/  SHFL.IDX PT, R2, R4, 0x3, 0x181f ;  /* 0x00781f0004027f89 */ /* 0x00001800000e0000 */
[----:B------:R-:W-:Y:S05]  /*cbc0*/  @P0 BRA `(.L_x_407) ;  /* 0x0000000000340947 */ /* 0x000fea0003800000 */
[----:B------:R-:W-:Y:S02]  /*cbd0*/  ULDC UR4, c[0x0][0xac8] ;  /* 0x0002b20000047ab9 */ /* 0x000fe40000000800 */
[----:B------:R-:W-:Y:S02]  /*cbe0*/  ISETP.GE.AND P3, PT, R18, UR4, PT ;  /* 0x0000000412007c0c */ /* 0x000fe4000bf66270 */
[----:B------:R-:W-:Y:S02]  /*cbf0*/  ISETP.GE.AND P4, PT, R19, UR4, PT ;  /* 0x0000000413007c0c */ /* 0x000fe4000bf86270 */
[----:B------:R-:W-:-:S09]  /*cc00*/  ISETP.GE.AND P5, PT, R23, UR4, PT ;  /* 0x0000000417007c0c */ /* 0x000fd2000bfa6270 */
[CC--:B0-234-:R-:W-:Y:S02]  /*cc10*/  @!P3 LEA R4, P0, R18.reuse, R2.reuse, 0x1 ;  /* 0x000000021204b211 */ /* 0x0ddfe400078008ff */
        /* <DEDUP_REMOVED lines=8> */
.L_x_407:
[----:B------:R-:W-:Y:S05]  /*cca0*/  BSYNC B0 ;  /* 0x0000000000007941 */ /* 0x000fea0003800000 */
.L_x_398:
[----:B------:R-:W-:Y:S02]  /*ccb0*/  ULDC UR4, c[0x0][0xc3c] ;  /* 0x00030f0000047ab9 */ /* 0x000fe40000000800 */
[----:B-1----:R-:W-:-:S13]  /*ccc0*/  ISETP.GE.AND P0, PT, R43, UR4, PT ;  /* 0x000000042b007c0c */ /* 0x002fda000bf06270 */
[----:B------:R-:W-:Y:S05]  /*ccd0*/  @!P0 BRA `(.L_x_417) ;  /* 0xffffff4000408947 */ /* 0x000fea000383ffff */
[----:B------:R-:W-:Y:S05]  /*cce0*/  EXIT ;  /* 0x000000000000794d */ /* 0x000fea0003800000 */
.L_x_373:
[----:B------:R-:W-:-:S08]  /*ccf0*/  NOP ;  /* 0x0000000000007918 */ /* 0x000fd00000000000 */
[----:B0-----:R-:W0:-:S00]  /*cd00*/  USETMAXREG.DEALLOC.CTAPOOL 0x18 ;  /* 0x00000018000079c8 */ /* 0x001e0000080e0500 */
[----:B0-----:R-:W2:Y:S01]  /*cd10*/  LDL.LU R2, [R1+0x1c] ;  /* 0x00001c0001027983 */ /* 0x001ea20000300800 */
[----:B------:R-:W-:-:S06]  /*cd20*/  LOP3.LUT R0, R0, 0x3, RZ, 0xc0, !PT ;  /* 0x0000000300007812 */ /* 0x000fcc00078ec0ff */
[----:B------:R-:W0:Y:S02]  /*cd30*/  SHFL.IDX PT, R0, R0, RZ, 0x1f ;  /* 0x00001fff00007589 */ /* 0x000e2400000e0000 */
[----:B0-----:R-:W-:Y:S01]  /*cd40*/  ISETP.NE.AND P0, PT, R0, RZ, PT ;  /* 0x000000ff0000720c */ /* 0x001fe20003f05270 */
[----:B------:R-:W-:Y:S01]  /*cd50*/  IMAD.MOV.U32 R0, RZ, RZ, RZ ;  /* 0x000000ffff007224 */ /* 0x000fe200078e00ff */
[----:B--2---:R-:W-:-:S11]  /*cd60*/  LOP3.LUT R2, R2, 0xfffffffd, RZ, 0xc0, !PT ;  /* 0xfffffffd02027812 */ /* 0x004fd600078ec0ff */
[----:B------:R-:W-:-:S05]  /*cd70*/  @P0 LOP3.LUT R2, R2, 0x2, RZ, 0xfc, !PT ;  /* 0x0000000202020812 */ /* 0x000fca00078efcff */
[----:B------:R0:W-:Y:S01]  /*cd80*/  STL [R1+0x1c], R2 ;  /* 0x00001c0201007387 */ /* 0x0001e20000100800 */
[----:B------:R-:W-:Y:S05]  /*cd90*/  @!P0 BRA `(.L_x_418) ;  /* 0x00000000001c8947 */ /* 0x000fea0003800000 */
[----:B------:R-:W1:Y:S08]  /*cda0*/  S2UR UR5, SR_CgaCtaId ;  /* 0x00000000000579c3 */ /* 0x000e700000008800 */
[----:B------:R-:W-:Y:S06]  /*cdb0*/  BAR.SYNC.DEFER_BLOCKING 0x5, 0x180 ;  /* 0x0146000000007b1d */ /* 0x000fec0000010000 */
[----:B------:R-:W-:-:S02]  /*cdc0*/  UMOV UR4, 0x400 ;  /* 0x0000040000047882 */ /* 0x000fc40000000000 */
[----:B-1----:R-:W-:-:S09]  /*cdd0*/  ULEA UR4, UR5, UR4, 0x18 ;  /* 0x0000000405047291 */ /* 0x002fd2000f8ec03f */
[----:B------:R-:W1:Y:S01]  /*cde0*/  LDS.128 R16, [UR4+0x368d0] ;  /* 0x0368d004ff107984 */ /* 0x000e620008000c00 */
[----:B------:R-:W-:Y:S06]  /*cdf0*/  BAR.ARV 0x4, 0x180 ;  /* 0x0106000000007b1d */ /* 0x000fec0000002000 */
[----:B------:R-:W-:Y:S05]  /*ce00*/  BRA `(.L_x_419) ;  /* 0x0000000400fc7947 */ /* 0x000fea0003800000 */
.L_x_418:
[----:B0-----:R-:W0:Y:S01]  /*ce10*/  S2R R2, SR_TID.X ;  /* 0x0000000000027919 */ /* 0x001e220000002100 */
[----:B------:R-:W-:Y:S01]  /*ce20*/  ULDC UR4, c[0x0][0xc3c] ;  /* 0x00030f0000047ab9 */ /* 0x000fe20000000800 */
[----:B------:R-:W1:Y:S01]  /*ce30*/  S2UR UR6, SR_CTAID.X ;  /* 0x00000000000679c3 */ /* 0x000e620000002500 */
[----:B------:R-:W-:Y:S01]  /*ce40*/  ULDC UR5, c[0x0][0xc38] ;  /* 0x00030e0000057ab9 */ /* 0x000fe20000000800 */
[----:B0-----:R-:W-:-:S04]  /*ce50*/  LOP3.LUT R5, R2, 0x1f, RZ, 0xc0, !PT ;  /* 0x0000001f02057812 */ /* 0x001fc800078ec0ff */
[----:B------:R-:W-:-:S04]  /*ce60*/  ISETP.NE.AND P0, PT, R5, 0x1f, PT ;  /* 0x0000001f0500780c */ /* 0x000fc80003f05270 */
[----:B------:R-:W-:-:S13]  /*ce70*/  ISETP.GE.OR P1, PT, R5, UR4, !P0 ;  /* 0x0000000405007c0c */ /* 0x000fda000c726670 */
[----:B------:R-:W0:Y:S02]  /*ce80*/  @!P1 LDC.64 R2, c[0x0][0xc80] ;  /* 0x00032000ff029b82 */ /* 0x000e240000000a00 */
[----:B0-----:R-:W-:-:S05]  /*ce90*/  @!P1 IMAD.WIDE.U32 R2, R5, 0x4, R2 ;  /* 0x0000000405029825 */ /* 0x001fca00078e0002 */
[----:B------:R-:W2:Y:S01]  /*cea0*/  @!P1 LDG.E R0, desc[UR60][R2.64] ;  /* 0x0000003c02009981 */ /* 0x000ea2000c1e1900 */
[C---:B------:R-:W-:Y:S01]  /*ceb0*/  ISETP.NE.AND P1, PT, R5.reuse, RZ, PT ;  /* 0x000000ff0500720c */ /* 0x040fe20003f25270 */
[----:B------:R-:W-:Y:S01]  /*cec0*/  UMOV UR4, URZ ;  /* 0x0000003f00047c82 */ /* 0x000fe20008000000 */
[C---:B------:R-:W-:Y:S01]  /*ced0*/  ISETP.GE.U32.AND P2, PT, R5.reuse, 0x2, PT ;  /* 0x000000020500780c */ /* 0x040fe20003f46070 */
[----:B------:R-:W-:Y:S01]  /*cee0*/  IMAD.MOV.U32 R16, RZ, RZ, RZ ;  /* 0x000000ffff107224 */ /* 0x000fe200078e00ff */
[C---:B------:R-:W-:Y:S02]  /*cef0*/  ISETP.GE.U32.AND P3, PT, R5.reuse, 0x4, PT ;  /* 0x000000040500780c */ /* 0x040fe40003f66070 */
[C---:B------:R-:W-:Y:S02]  /*cf00*/  ISETP.GE.U32.AND P4, PT, R5.reuse, 0x8, PT ;  /* 0x000000080500780c */ /* 0x040fe40003f86070 */
[----:B------:R-:W-:Y:S01]  /*cf10*/  ISETP.GE.U32.AND P5, PT, R5, 0x10, PT ;  /* 0x000000100500780c */ /* 0x000fe20003fa6070 */
[----:B--2---:R-:W0:Y:S02]  /*cf20*/  SHFL.UP PT, R4, R0, 0x1, RZ ;  /* 0x0420000000047989 */ /* 0x004e2400000e00ff */
[----:B0-----:R-:W-:-:S05]  /*cf30*/  SEL R7, R4, RZ, P1 ;  /* 0x000000ff04077207 */ /* 0x001fca0000800000 */
[----:B------:R-:W-:-:S05]  /*cf40*/  IMAD.IADD R7, R0, 0x1, R7 ;  /* 0x0000000100077824 */ /* 0x000fca00078e0207 */
[----:B------:R-:W0:Y:S02]  /*cf50*/  SHFL.UP PT, R4, R7, 0x2, RZ ;  /* 0x0440000007047989 */ /* 0x000e2400000e00ff */
        /* <DEDUP_REMOVED lines=11> */
[----:B------:R-:W0:Y:S02]  /*d010*/  SHFL.IDX PT, R4, R2, 0x1f, 0x1f ;  /* 0x03e01f0002047f89 */ /* 0x000e2400000e0000 */
[----:B0-----:R-:W-:-:S04]  /*d020*/  IMAD R4, R4, UR5, RZ ;  /* 0x0000000504047c24 */ /* 0x001fc8000f8e02ff */
[----:B------:R-:W-:Y:S01]  /*d030*/  IMAD.MOV.U32 R7, RZ, RZ, R4 ;  /* 0x000000ffff077224 */ /* 0x000fe200078e0004 */
[----:B-1----:R-:W-:-:S13]  /*d040*/  ISETP.GT.AND P6, PT, R4, UR6, PT ;  /* 0x0000000604007c0c */ /* 0x002fda000bfc4270 */
[----:B------:R-:W-:Y:S05]  /*d050*/  @P6 BRA `(.L_x_420) ;  /* 0x0000000000a06947 */ /* 0x000fea0003800000 */
[----:B------:R-:W0:Y:S01]  /*d060*/  LDC R6, c[0x0][0xc3c] ;  /* 0x00030f00ff067b82 */ /* 0x000e220000000800 */
[----:B------:R-:W-:Y:S01]  /*d070*/  IMAD.MOV.U32 R4, RZ, RZ, R7 ;  /* 0x000000ffff047224 */ /* 0x000fe200078e0007 */
[----:B------:R-:W-:Y:S01]  /*d080*/  UMOV UR4, URZ ;  /* 0x0000003f00047c82 */ /* 0x000fe20008000000 */
[----:B------:R-:W-:Y:S01]  /*d090*/  ULDC UR7, c[0x0][0xc3c] ;  /* 0x00030f0000077ab9 */ /* 0x000fe20000000800 */
[----:B------:R-:W-:-:S05]  /*d0a0*/  ULDC UR5, c[0x0][0xc38] ;  /* 0x00030e0000057ab9 */ /* 0x000fca0000000800 */
.L_x_424:
[----:B------:R-:W-:Y:S01]  /*d0b0*/  UIADD3 UR4, UR4, 0x1f, URZ ;  /* 0x0000001f04047890 */ /* 0x000fe2000fffe03f */
[----:B------:R-:W-:-:S05]  /*d0c0*/  IMAD.U32 R19, RZ, RZ, UR7 ;  /* 0x00000007ff137e24 */ /* 0x000fca000f8e00ff */
[----:B0-----:R-:W-:-:S13]  /*d0d0*/  ISETP.LE.AND P6, PT, R6, UR4, PT ;  /* 0x0000000406007c0c */ /* 0x001fda000bfc3270 */
[----:B------:R-:W-:Y:S05]  /*d0e0*/  @P6 BRA `(.L_x_421) ;  /* 0x0000000400206947 */ /* 0x000fea0003800000 */
[----:B------:R-:W-:Y:S01]  /*d0f0*/  VIADD R7, R5, UR4 ;  /* 0x0000000405077c36 */ /* 0x000fe20008000000 */
[----:B------:R-:W-:Y:S01]  /*d100*/  BSSY B0, `(.L_x_422) ;  /* 0x0000007000007945 */ /* 0x000fe20003800000 */
[----:B------:R-:W-:-:S03]  /*d110*/  IMAD.MOV.U32 R0, RZ, RZ, RZ ;  /* 0x000000ffff007224 */ /* 0x000fc600078e00ff */
[----:B------:R-:W-:-:S13]  /*d120*/  ISETP.GE.OR P6, PT, R7, R6, !P0 ;  /* 0x000000060700720c */ /* 0x000fda00047c6670 */
[----:B------:R-:W-:Y:S05]  /*d130*/  @P6 BRA `(.L_x_423) ;  /* 0x00000000000c6947 */ /* 0x000fea0003800000 */
[----:B------:R-:W0:Y:S02]  /*d140*/  LDC.64 R2, c[0x0][0xc80] ;  /* 0x00032000ff027b82 */ /* 0x000e240000000a00 */
[----:B0-----:R-:W-:-:S05]  /*d150*/  IMAD.WIDE R2, R7, 0x4, R2 ;  /* 0x0000000407027825 */ /* 0x001fca00078e0202 */
[----:B------:R0:W5:Y:S02]  /*d160*/  LDG.E R0, desc[UR60][R2.64] ;  /* 0x0000003c02007981 */ /* 0x000164000c1e1900 */
.L_x_423:
[----:B------:R-:W-:Y:S05]  /*d170*/  BSYNC B0 ;  /* 0x0000000000007941 */ /* 0x000fea0003800000 */
.L_x_422:
[----:B0----5:R-:W0:Y:S02]  /*d180*/  SHFL.UP PT, R2, R0, 0x1, RZ ;  /* 0x0420000000027989 */ /* 0x021e2400000e00ff */
        /* <DEDUP_REMOVED lines=16> */
[----:B------:R-:W-:-:S05]  /*d290*/  IMAD.IADD R4, R3, 0x1, R4 ;  /* 0x0000000103047824 */ /* 0x000fca00078e0204 */
[----:B------:R-:W-:-:S13]  /*d2a0*/  ISETP.GT.AND P6, PT, R4, UR6, PT ;  /* 0x0000000604007c0c */ /* 0x000fda000bfc4270 */
[----:B------:R-:W-:Y:S05]  /*d2b0*/  @!P6 BRA `(.L_x_424) ;  /* 0xfffffffc007ce947 */ /* 0x000fea000383ffff */
[----:B------:R-:W-:Y:S02]  /*d2c0*/  IMAD.MOV.U32 R2, RZ, RZ, R9 ;  /* 0x000000ffff027224 */ /* 0x000fe400078e0009 */
[----:B------:R-:W-:-:S07]  /*d2d0*/  IMAD.MOV.U32 R7, RZ, RZ, R3 ;  /* 0x000000ffff077224 */ /* 0x000fce00078e0003 */
.L_x_420:
[----:B------:R-:W-:-:S04]  /*d2e0*/  IMAD.IADD R7, R4, 0x1, -R7 ;  /* 0x0000000104077824 */ /* 0x000fc800078e0a07 */
[----:B------:R-:W-:-:S05]  /*d2f0*/  IMAD R3, R2, UR5, R7 ;  /* 0x0000000502037c24 */ /* 0x000fca000f8e0207 */
[----:B------:R-:W-:-:S13]  /*d300*/  ISETP.GT.AND P0, PT, R3, UR6, PT ;  /* 0x0000000603007c0c */ /* 0x000fda000bf04270 */
[----:B------:R-:W-:-:S04]  /*d310*/  VOTE.ANY R6, PT, !P0 ;  /* 0x0000000000067806 */ /* 0x000fc800040e0100 */
[----:B------:R-:W0:Y:S01]  /*d320*/  POPC R19, R6 ;  /* 0x0000000600137309 */ /* 0x000e220000000000 */
[----:B------:R-:W-:Y:S01]  /*d330*/  ISETP.NE.AND P0, PT, R6, RZ, PT ;  /* 0x000000ff0600720c */ /* 0x000fe20003f05270 */
[----:B0-----:R-:W0:Y:S02]  /*d340*/  SHFL.IDX PT, R0, R0, R19, 0x1f ;  /* 0x00001f1300007589 */ /* 0x001e2400000e0000 */
[----:B0-----:R-:W-:-:S04]  /*d350*/  IABS R4, R0 ;  /* 0x0000000000047213 */ /* 0x001fc80000000000 */
[----:B------:R-:W0:Y:S08]  /*d360*/  I2F.RP R8, R4 ;  /* 0x0000000400087306 */ /* 0x000e300000209400 */
[----:B0-----:R-:W0:Y:S02]  /*d370*/  MUFU.RCP R8, R8 ;  /* 0x0000000800087308 */ /* 0x001e240000001000 */
[----:B0-----:R-:W-:-:S06]  /*d380*/  VIADD R3, R8, 0xffffffe ;  /* 0x0ffffffe08037836 */ /* 0x001fcc0000000000 */
[----:B------:R-:W0:Y:S02]  /*d390*/  F2I.FTZ.U32.TRUNC.NTZ R3, R3 ;  /* 0x0000000300037305 */ /* 0x000e24000021f000 */
[----:B0-----:R-:W-:Y:S01]  /*d3a0*/  IMAD.MOV R11, RZ, RZ, -R3 ;  /* 0x000000ffff0b7224 */ /* 0x001fe200078e0a03 */
[----:B------:R-:W-:Y:S06]  /*d3b0*/  @!P0 BRA `(.L_x_425) ;  /* 0x0000000000088947 */ /* 0x000fec0003800000 */
[----:B------:R-:W-:-:S05]  /*d3c0*/  VIADD R9, R19, 0xffffffff ;  /* 0xffffffff13097836 */ /* 0x000fca0000000000 */
[----:B------:R0:W1:Y:S02]  /*d3d0*/  SHFL.IDX PT, R16, R2, R9, 0x1f ;  /* 0x00001f0902107589 */ /* 0x00006400000e0000 */
.L_x_425:
[----:B-1----:R-:W-:Y:S01]  /*d3e0*/  IMAD R16, R16, UR5, R7 ;  /* 0x0000000510107c24 */ /* 0x002fe2000f8e0207 */
[----:B------:R-:W-:Y:S01]  /*d3f0*/  IABS R6, R0 ;  /* 0x0000000000067213 */ /* 0x000fe20000000000 */
[----:B------:R-:W-:Y:S02]  /*d400*/  IMAD R7, R11, R4, RZ ;  /* 0x000000040b077224 */ /* 0x000fe400078e02ff */
[----:B0-----:R-:W-:Y:S01]  /*d410*/  IMAD.MOV.U32 R2, RZ, RZ, RZ ;  /* 0x000000ffff027224 */ /* 0x001fe200078e00ff */
[----:B------:R-:W-:Y:S01]  /*d420*/  IADD3 R17, -R16, UR6, RZ ;  /* 0x0000000610117c10 */ /* 0x000fe2000fffe1ff */
[----:B------:R-:W-:Y:S02]  /*d430*/  IMAD.MOV R6, RZ, RZ, -R6 ;  /* 0x000000ffff067224 */ /* 0x000fe400078e0a06 */
[----:B------:R-:W-:Y:S01]  /*d440*/  IMAD.HI.U32 R2, R3, R7, R2 ;  /* 0x0000000703027227 */ /* 0x000fe200078e0002 */
[----:B------:R-:W-:-:S03]  /*d450*/  IABS R3, R17 ;  /* 0x0000001100037213 */ /* 0x000fc60000000000 */
[----:B------:R-:W-:Y:S02]  /*d460*/  VIADD R19, R19, UR4 ;  /* 0x0000000413137c36 */ /* 0x000fe40008000000 */
[----:B------:R-:W-:-:S04]  /*d470*/  IMAD.HI.U32 R2, R2, R3, RZ ;  /* 0x0000000302027227 */ /* 0x000fc800078e00ff */
[----:B------:R-:W-:-:S05]  /*d480*/  IMAD R3, R2, R6, R3 ;  /* 0x0000000602037224 */ /* 0x000fca00078e0203 */
[----:B------:R-:W-:-:S13]  /*d490*/  ISETP.GT.U32.AND P1, PT, R4, R3, PT ;  /* 0x000000030400720c */ /* 0x000fda0003f24070 */
[----:B------:R-:W-:Y:S02]  /*d4a0*/  @!P1 IMAD.IADD R3, R3, 0x1, -R4 ;  /* 0x0000000103039824 */ /* 0x000fe400078e0a04 */
[----:B------:R-:W-:Y:S01]  /*d4b0*/  @!P1 VIADD R2, R2, 0x1 ;  /* 0x0000000102029836 */ /* 0x000fe20000000000 */
[----:B------:R-:W-:Y:S02]  /*d4c0*/  ISETP.NE.AND P1, PT, R0, RZ, PT ;  /* 0x000000ff0000720c */ /* 0x000fe40003f25270 */
[----:B------:R-:W-:Y:S02]  /*d4d0*/  ISETP.GE.U32.AND P0, PT, R3, R4, PT ;  /* 0x000000040300720c */ /* 0x000fe40003f06070 */
[----:B------:R-:W-:-:S04]  /*d4e0*/  LOP3.LUT R3, R17, R0, RZ, 0x3c, !PT ;  /* 0x0000000011037212 */ /* 0x000fc800078e3cff */
[----:B------:R-:W-:-:S07]  /*d4f0*/  ISETP.GE.AND P2, PT, R3, RZ, PT ;  /* 0x000000ff0300720c */ /* 0x000fce0003f46270 */
[----:B------:R-:W-:-:S06]  /*d500*/  @P0 VIADD R2, R2, 0x1 ;  /* 0x0000000102020836 */ /* 0x000fcc0000000000 */
[----:B------:R-:W-:Y:S01]  /*d510*/  @!P2 IMAD.MOV R2, RZ, RZ, -R2 ;  /* 0x000000ffff02a224 */ /* 0x000fe200078e0a02 */
[----:B------:R-:W-:-:S05]  /*d520*/  @!P1 LOP3.LUT R2, RZ, R0, RZ, 0x33, !PT ;  /* 0x00000000ff029212 */ /* 0x000fca00078e33ff */
[--C-:B------:R-:W-:Y:S02]  /*d530*/  IMAD.MOV R3, RZ, RZ, -R2.reuse ;  /* 0x000000ffff037224 */ /* 0x100fe400078e0a02 */
[----:B------:R-:W-:Y:S02]  /*d540*/  IMAD.MOV.U32 R18, RZ, RZ, R2 ;  /* 0x000000ffff127224 */ /* 0x000fe400078e0002 */
[----:B------:R-:W-:Y:S01]  /*d550*/  IMAD R17, R0, R3, R17 ;  /* 0x0000000300117224 */ /* 0x000fe200078e0211 */
[----:B------:R-:W-:Y:S06]  /*d560*/  BRA `(.L_x_426) ;  /* 0x00000000000c7947 */ /* 0x000fec0003800000 */
.L_x_421:
[----:B------:R-:W-:Y:S02]  /*d570*/  IMAD.MOV.U32 R17, RZ, RZ, RZ ;  /* 0x000000ffff117224 */ /* 0x000fe400078e00ff */
[----:B------:R-:W-:Y:S02]  /*d580*/  IMAD.U32 R16, RZ, RZ, UR6 ;  /* 0x00000006ff107e24 */ /* 0x000fe4000f8e00ff */
[----:B------:R-:W-:-:S07]  /*d590*/  IMAD.MOV.U32 R18, RZ, RZ, RZ ;  /* 0x000000ffff127224 */ /* 0x000fce00078e00ff */
.L_x_426:
[----:B------:R-:W-:-:S13]  /*d5a0*/  ISETP.NE.AND P0, PT, R5, RZ, PT ;  /* 0x000000ff0500720c */ /* 0x000fda0003f05270 */
[----:B------:R-:W0:Y:S01]  /*d5b0*/  @!P0 S2R R3, SR_CgaCtaId ;  /* 0x0000000000038919 */ /* 0x000e220000008800 */
[----:B------:R-:W-:-:S04]  /*d5c0*/  @!P0 MOV R0, 0x400 ;  /* 0x0000040000008802 */ /* 0x000fc80000000f00 */
[----:B0-----:R-:W-:-:S05]  /*d5d0*/  @!P0 LEA R0, R3, R0, 0x18 ;  /* 0x0000000003008211 */ /* 0x001fca00078ec0ff */
[----:B------:R0:W-:Y:S01]  /*d5e0*/  @!P0 STS.128 [R0+0x368d0], R16 ;  /* 0x0368d01000008388 */ /* 0x0001e20000000c00 */
[----:B------:R-:W-:Y:S06]  /*d5f0*/  BAR.ARV 0x5, 0x180 ;  /* 0x0146000000007b1d */ /* 0x000fec0000002000 */
.L_x_419:
[----:B0-----:R-:W-:Y:S01]  /*d600*/  IMAD.MOV.U32 R0, RZ, RZ, 0x1 ;  /* 0x00000001ff007424 */ /* 0x001fe200078e00ff */
[----:B------:R0:W-:Y:S01]  /*d610*/  STL [R1+0x50], RZ ;  /* 0x000050ff01007387 */ /* 0x0001e20000100800 */
[----:B------:R-:W-:Y:S02]  /*d620*/  ULDC UR4, c[0x0][0xc3c] ;  /* 0x00030f0000047ab9 */ /* 0x000fe40000000800 */
[----:B-1----:R-:W-:Y:S01]  /*d630*/  ISETP.GE.AND P0, PT, R19, UR4, PT ;  /* 0x0000000413007c0c */ /* 0x002fe2000bf06270 */
[----:B------:R0:W-:Y:S04]  /*d640*/  STL [R1+0x10], R0 ;  /* 0x0000100001007387 */ /* 0x0001e80000100800 */
[----:B------:R0:W-:Y:S08]  /*d650*/  STL [R1+0x8], RZ ;  /* 0x000008ff01007387 */ /* 0x0001f00000100800 */
[----:B0-----:R-:W-:Y:S05]  /*d660*/  @P0 BRA `(.L_x_427) ;  /* 0x0000005800080947 */ /* 0x001fea0003800000 */
[----:B------:R-:W0:Y:S01]  /*d670*/  S2R R5, SR_TID.X ;  /* 0x0000000000057919 */ /* 0x000e220000002100 */
[----:B------:R-:W1:Y:S01]  /*d680*/  S2UR UR5, SR_CgaCtaId ;  /* 0x00000000000579c3 */ /* 0x000e620000008800 */
[----:B------:R-:W-:Y:S01]  /*d690*/  UMOV UR4, 0x400 ;  /* 0x0000040000047882 */ /* 0x000fe20000000000 */
[----:B------:R-:W-:Y:S01]  /*d6a0*/  BSSY B8, `(.L_x_427) ;  /* 0x000057e000087945 */ /* 0x000fe20003800000 */
[----:B------:R-:W-:Y:S01]  /*d6b0*/  ULDC UR36, c[0x0][0xc] ;  /* 0x0000030000247ab9 */ /* 0x000fe20000000800 */
[----:B------:R-:W-:Y:S01]  /*d6c0*/  ULDC.64 UR38, c[0x0][0x198] ;  /* 0x0000660000267ab9 */ /* 0x000fe20000000a00 */
[----:B-1----:R-:W-:Y:S01]  /*d6d0*/  ULEA UR4, UR5, UR4, 0x18 ;  /* 0x0000000405047291 */ /* 0x002fe2000f8ec03f */
[C---:B0-----:R-:W-:Y:S01]  /*d6e0*/  IMAD.SHL.U32 R0, R5.reuse, 0x8, RZ ;  /* 0x0000000805007824 */ /* 0x041fe200078e00ff */
[----:B------:R-:W-:-:S04]  /*d6f0*/  LOP3.LUT R4, R5, 0x7f, RZ, 0xc0, !PT ;  /* 0x0000007f05047812 */ /* 0x000fc800078ec0ff */
[C---:B------:R-:W-:Y:S02]  /*d700*/  LOP3.LUT R2, R0.reuse, 0x1f8, RZ, 0xc0, !PT ;  /* 0x000001f800027812 */ /* 0x040fe400078ec0ff */
[----:B------:R-:W-:Y:S02]  /*d710*/  LOP3.LUT R0, R0, 0x38, RZ, 0xc0, !PT ;  /* 0x0000003800007812 */ /* 0x000fe400078ec0ff */
[----:B------:R-:W-:Y:S01]  /*d720*/  LOP3.LUT R3, R2, 0x38, R5, 0x78, !PT ;  /* 0x0000003802037812 */ /* 0x000fe200078e7805 */
[----:B------:R-:W-:-:S05]  /*d730*/  IMAD.SHL.U32 R2, R4, 0x8, RZ ;  /* 0x0000000804027824 */ /* 0x000fca00078e00ff */
[----:B------:R-:W-:Y:S01]  /*d740*/  LOP3.LUT R3, R3, 0x200, R2, 0xf8, !PT ;  /* 0x0000020003037812 */ /* 0x000fe200078ef802 */
[----:B------:R-:W-:Y:S01]  /*d750*/  IMAD.SHL.U32 R2, R5, 0x10, RZ ;  /* 0x0000001005027824 */ /* 0x000fe200078e00ff */
[----:B------:R-:W-:Y:S01]  /*d760*/  SHF.R.U32.HI R5, RZ, 0x3, R4 ;  /* 0x00000003ff057819 */ /* 0x000fe20000011604 */
[----:B------:R-:W-:-:S03]  /*d770*/  IMAD.U32 R4, RZ, RZ, UR4 ;  /* 0x00000004ff047e24 */ /* 0x000fc6000f8e00ff */
[----:B------:R-:W-:Y:S01]  /*d780*/  LOP3.LUT R2, R5, 0x70, R2, 0xf8, !PT ;  /* 0x0000007005027812 */ /* 0x000fe200078ef802 */
[----:B------:R-:W-:Y:S01]  /*d790*/  IMAD R3, R3, 0x2, R4 ;  /* 0x0000000203037824 */ /* 0x000fe200078e0204 */
[----:B------:R-:W-:Y:S01]  /*d7a0*/  STL [R1+0x4], R4 ;  /* 0x0000040401007387 */ /* 0x000fe20000100800 */
[----:B------:R-:W-:-:S03]  /*d7b0*/  IMAD.MOV.U32 R2, RZ, RZ, 0x1 ;  /* 0x00000001ff027424 */ /* 0x000fc600078e00ff */
[----:B------:R-:W-:Y:S04]  /*d7c0*/  STL [R1+0x24], R3 ;  /* 0x0000240301007387 */ /* 0x000fe80000100800 */
[----:B------:R-:W-:Y:S04]  /*d7d0*/  STL [R1+0x8], RZ ;  /* 0x000008ff01007387 */ /* 0x000fe80000100800 */
[----:B------:R0:W-:Y:S04]  /*d7e0*/  STL [R1+0x10], R2 ;  /* 0x0000100201007387 */ /* 0x0001e80000100800 */
[----:B------:R1:W-:Y:S01]  /*d7f0*/  STL [R1+0x50], RZ ;  /* 0x000050ff01007387 */ /* 0x0003e20000100800 */
[----:B0-----:R-:W-:-:S02]  /*d800*/  LOP3.LUT R2, R0, 0x40, RZ, 0xfc, !PT ;  /* 0x0000004000027812 */ /* 0x001fc400078efcff */
[----:B-1----:R-:W-:-:S07]  /*d810*/  LOP3.LUT R0, R0, 0x80, RZ, 0xfc, !PT ;  /* 0x0000008000007812 */ /* 0x002fce00078efcff */
.L_x_533:
[----:B0--3--:R-:W0:Y:S02]  /*d820*/  LDC.64 R2, c[0x0][0xc88] ;  /* 0x00032200ff027b82 */ /* 0x009e240000000a00 */
[----:B0-----:R-:W-:-:S05]  /*d830*/  IMAD.WIDE R2, R19, 0x4, R2 ;  /* 0x0000000413027825 */ /* 0x001fca00078e0202 */
[----:B------:R-:W2:Y:S01]  /*d840*/  LDG.E R11, desc[UR60][R2.64] ;  /* 0x0000003c020b7981 */ /* 0x000ea2000c1e1900 */
[----:B------:R-:W-:Y:S05]  /*d850*/  YIELD ;  /* 0x0000000000007946 */ /* 0x000fea0003800000 */
[----:B------:R-:W-:Y:S01]  /*d860*/  ULDC.64 UR4, c[0x0][0xa28] ;  /* 0x00028a0000047ab9 */ /* 0x000fe20000000a00 */
[----:B------:R-:W-:Y:S01]  /*d870*/  IMAD.MOV.U32 R0, RZ, RZ, RZ ;  /* 0x000000ffff007224 */ /* 0x000fe200078e00ff */
[----:B------:R-:W-:Y:S01]  /*d880*/  ISETP.NE.U32.AND P0, PT, RZ, UR4, PT ;  /* 0x00000004ff007c0c */ /* 0x000fe2000bf05070 */
[----:B------:R-:W-:Y:S01]  /*d890*/  ULDC.64 UR6, c[0x0][0xa18] ;  /* 0x0002860000067ab9 */ /* 0x000fe20000000a00 */
[----:B------:R-:W-:Y:S01]  /*d8a0*/  MOV R6, RZ ;  /* 0x000000ff00067202 */ /* 0x000fe20000000f00 */
[----:B------:R-:W-:Y:S01]  /*d8b0*/  ULDC.64 UR8, c[0x0][0xa08] ;  /* 0x0002820000087ab9 */ /* 0x000fe20000000a00 */
[----:B------:R-:W-:-:S02]  /*d8c0*/  ISETP.NE.AND.EX P0, PT, RZ, UR5, PT, P0 ;  /* 0x00000005ff007c0c */ /* 0x000fc4000bf05300 */
[----:B--2---:R-:W-:Y:S01]  /*d8d0*/  SHF.R.S32.HI R4, RZ, 0x1f, R11 ;  /* 0x0000001fff047819 */ /* 0x004fe2000001140b */
[----:B------:R-:W-:-:S10]  /*d8e0*/  IMAD.SHL.U32 R10, R11, 0x4, RZ ;  /* 0x000000040b0a7824 */ /* 0x000fd400078e00ff */
[C---:B------:R-:W-:Y:S01]  /*d8f0*/  @P0 LEA R2, P1, R11.reuse, UR4, 0x2 ;  /* 0x000000040b020c11 */ /* 0x040fe2000f8210ff */
[----:B------:R-:W-:Y:S03]  /*d900*/  STL [R1+0x28], R11 ;  /* 0x0000280b01007387 */ /* 0x000fe60000100800 */
[C-C-:B------:R-:W-:Y:S01]  /*d910*/  @P0 LEA.HI.X R3, R11.reuse, UR5, R4.reuse, 0x2, P1 ;  /* 0x000000050b030c11 */ /* 0x140fe200088f1404 */
[----:B------:R-:W-:Y:S01]  /*d920*/  ULDC.64 UR4, c[0x0][0xa00] ;  /* 0x0002800000047ab9 */ /* 0x000fe20000000a00 */
[----:B------:R-:W-:Y:S01]  /*d930*/  SHF.L.U64.HI R9, R11, 0x2, R4 ;  /* 0x000000020b097819 */ /* 0x000fe20000010204 */
[----:B------:R0:W-:Y:S01]  /*d940*/  STL [R1+0x38], R4 ;  /* 0x0000380401007387 */ /* 0x0001e20000100800 */
[----:B------:R-:W-:-:S03]  /*d950*/  ISETP.NE.U32.AND P1, PT, RZ, UR4, PT ;  /* 0x00000004ff007c0c */ /* 0x000fc6000bf25070 */
[----:B-1---5:R1:W5:Y:S01]  /*d960*/  @P0 LDG.E R0, desc[UR60][R2.64] ;  /* 0x0000003c02000981 */ /* 0x022362000c1e1900 */
[----:B------:R-:W-:Y:S01]  /*d970*/  ISETP.NE.AND.EX P1, PT, RZ, UR5, PT, P1 ;  /* 0x00000005ff007c0c */ /* 0x000fe2000bf25310 */
[----:B----4-:R-:W-:Y:S01]  /*d980*/  IMAD.MOV.U32 R8, RZ, RZ, RZ ;  /* 0x000000ffff087224 */ /* 0x010fe200078e00ff */
[----:B------:R-:W-:Y:S01]  /*d990*/  ISETP.NE.U32.AND P2, PT, RZ, UR6, PT ;  /* 0x00000006ff007c0c */ /* 0x000fe2000bf45070 */
[----:B------:R-:W-:Y:S01]  /*d9a0*/  STL [R1], R10 ;  /* 0x0000000a01007387 */ /* 0x000fe20000100800 */
[----:B------:R-:W-:Y:S02]  /*d9b0*/  ISETP.NE.U32.AND P0, PT, RZ, UR8, PT ;  /* 0x00000008ff007c0c */ /* 0x000fe4000bf05070 */
[----:B------:R-:W-:Y:S01]  /*d9c0*/  ISETP.NE.AND.EX P2, PT, RZ, UR7, PT, P2 ;  /* 0x00000007ff007c0c */ /* 0x000fe2000bf45320 */
[----:B------:R-:W-:Y:S01]  /*d9d0*/  STL [R1+0x20], R9 ;  /* 0x0000200901007387 */ /* 0x000fe20000100800 */
[----:B------:R-:W-:Y:S02]  /*d9e0*/  ISETP.NE.AND.EX P0, PT, RZ, UR9, PT, P0 ;  /* 0x00000009ff007c0c */ /* 0x000fe4000bf05300 */
[----:B-1----:R-:W-:-:S02]  /*d9f0*/  IADD3 R2, P3, R10, UR4, RZ ;  /* 0x000000040a027c10 */ /* 0x002fc4000ff7e0ff */
[----:B0-----:R-:W-:Y:S02]  /*da00*/  IADD3 R4, P4, R10, UR8, RZ ;  /* 0x000000080a047c10 */ /* 0x001fe4000ff9e0ff */
[C---:B------:R-:W-:Y:S01]  /*da10*/  IADD3.X R3, R9.reuse, UR5, RZ, P3, !PT ;  /* 0x0000000509037c10 */ /* 0x040fe20009ffe4ff */
[----:B------:R-:W-:Y:S01]  /*da20*/  ULDC UR4, c[0x0][0x288] ;  /* 0x0000a20000047ab9 */ /* 0x000fe20000000800 */
[----:B------:R-:W-:-:S03]  /*da30*/  IADD3.X R5, R9, UR9, RZ, P4, !PT ;  /* 0x0000000909057c10 */ /* 0x000fc6000a7fe4ff */
[----:B------:R-:W2:Y:S01]  /*da40*/  @P1 LDG.E R6, desc[UR60][R2.64] ;  /* 0x0000003c02061981 */ /* 0x000ea2000c1e1900 */
[----:B------:R-:W-:Y:S01]  /*da50*/  IMAD.U32 R12, RZ, RZ, UR4 ;  /* 0x00000004ff0c7e24 */ /* 0x000fe2000f8e00ff */
[----:B------:R-:W-:Y:S02]  /*da60*/  ULDC.64 UR4, c[0x0][0x418] ;  /* 0x0001060000047ab9 */ /* 0x000fe40000000a00 */
[----:B------:R-:W5:Y:S04]  /*da70*/  @P0 LDG.E R8, desc[UR60][R4.64] ;  /* 0x0000003c04080981 */ /* 0x000f68000c1e1900 */
[----:B--2---:R0:W-:Y:S02]  /*da80*/  STL [R1+0x34], R6 ;  /* 0x0000340601007387 */ /* 0x0041e40000100800 */
[----:B0-----:R-:W-:-:S04]  /*da90*/  @P2 IADD3 R6, P3, R10, UR6, RZ ;  /* 0x000000060a062c10 */ /* 0x001fc8000ff7e0ff */
[----:B------:R-:W-:-:S05]  /*daa0*/  @P2 IADD3.X R7, R9, UR7, RZ, P3, !PT ;  /* 0x0000000709072c10 */ /* 0x000fca0009ffe4ff */
[----:B------:R0:W2:Y:S01]  /*dab0*/  @P2 LDG.E R12, desc[UR60][R6.64] ;  /* 0x0000003c060c2981 */ /* 0x0000a2000c1e1900 */
[----:B------:R-:W-:-:S03]  /*dac0*/  UISETP.NE.U32.AND UP0, UPT, UR4, URZ, UPT ;  /* 0x0000003f0400728c */ /* 0x000fc6000bf05070 */
[----:B------:R-:W-:Y:S01]  /*dad0*/  ULDC UR4, c[0x0][0x424] ;  /* 0x0001090000047ab9 */ /* 0x000fe20000000800 */
[----:B------:R-:W-:-:S03]  /*dae0*/  UISETP.NE.AND.EX UP0, UPT, UR5, URZ, UPT, UP0 ;  /* 0x0000003f0500728c */ /* 0x000fc6000bf05300 */
[----:B------:R-:W-:Y:S01]  /*daf0*/  ULDC UR5, c[0x0][0x2f0] ;  /* 0x0000bc0000057ab9 */ /* 0x000fe20000000800 */
[----:B------:R-:W-:-:S04]  /*db00*/  USEL UR4, UR4, 0x1, UP0 ;  /* 0x0000000104047887 */ /* 0x000fc80008000000 */
[----:B------:R-:W-:-:S06]  /*db10*/  UIMAD UR4, UR4, UR5, URZ ;  /* 0x00000005040472a4 */ /* 0x000fcc000f8e023f */
[----:B0-----:R-:W-:Y:S01]  /*db20*/  IMAD.U32 R6, RZ, RZ, UR4 ;  /* 0x00000004ff067e24 */ /* 0x001fe2000f8e00ff */
[----:B--2---:R0:W-:Y:S01]  /*db30*/  STL [R1+0x3c], R12 ;  /* 0x00003c0c01007387 */ /* 0x0041e20000100800 */
[----:B------:R-:W-:Y:S05]  /*db40*/  @P2 BRA `(.L_x_428) ;  /* 0x0000000000142947 */ /* 0x000fea0003800000 */
[----:B------:R-:W-:Y:S05]  /*db50*/  @!P1 BRA `(.L_x_428) ;  /* 0x0000000000109947 */ /* 0x000fea0003800000 */
[----:B------:R-:W2:Y:S04]  /*db60*/  LDG.E R7, desc[UR60][R2.64] ;  /* 0x0000003c02077981 */ /* 0x000ea8000c1e1900 */
[----:B------:R-:W2:Y:S02]  /*db70*/  LDG.E R2, desc[UR60][R2.64+0x4] ;  /* 0x0000043c02027981 */ /* 0x000ea4000c1e1900 */
[----:B--2---:R-:W-:-:S05]  /*db80*/  IMAD.IADD R2, R2, 0x1, -R7 ;  /* 0x0000000102027824 */ /* 0x004fca00078e0a07 */
[----:B------:R1:W-:Y:S02]  /*db90*/  STL [R1+0x3c], R2 ;  /* 0x00003c0201007387 */ /* 0x0003e40000100800 */
.L_x_428:
[----:B-1----:R-:W-:Y:S01]  /*dba0*/  IMAD.MOV.U32 R2, RZ, RZ, R11 ;  /* 0x000000ffff027224 */ /* 0x002fe200078e000b */
[----:B------:R-:W-:Y:S01]  /*dbb0*/  ULDC.64 UR4, c[0x0][0xa20] ;  /* 0x0002880000047ab9 */ /* 0x000fe20000000a00 */
[----:B-----5:R-:W-:Y:S01]  /*dbc0*/  IMAD.IADD R3, R8, 0x1, R0 ;  /* 0x0000000108037824 */ /* 0x020fe200078e0200 */
[----:B------:R-:W-:Y:S02]  /*dbd0*/  ISETP.NE.U32.AND P1, PT, RZ, UR4, PT ;  /* 0x00000004ff007c0c */ /* 0x000fe4000bf25070 */
[----:B------:R1:W-:Y:S02]  /*dbe0*/  STL [R1+0xc], R2 ;  /* 0x00000c0201007387 */ /* 0x0003e40000100800 */
[----:B------:R-:W-:Y:S02]  /*dbf0*/  ISETP.NE.AND.EX P1, PT, RZ, UR5, PT, P1 ;  /* 0x00000005ff007c0c */ /* 0x000fe4000bf25310 */
[----:B------:R1:W-:Y:S11]  /*dc00*/  STL [R1+0x18], R3 ;  /* 0x0000180301007387 */ /* 0x0003f60000100800 */
[----:B-1----:R-:W-:Y:S05]  /*dc10*/  @!P1 BRA `(.L_x_429) ;  /* 0x0000000000109947 */ /* 0x002fea0003800000 */
[----:B------:R-:W-:-:S04]  /*dc20*/  IADD3 R6, P0, R10, UR4, RZ ;  /* 0x000000040a067c10 */ /* 0x000fc8000ff1e0ff */
[----:B------:R-:W-:-:S05]  /*dc30*/  IADD3.X R7, R9, UR5, RZ, P0, !PT ;  /* 0x0000000509077c10 */ /* 0x000fca00087fe4ff */
[----:B------:R1:W5:Y:S01]  /*dc40*/  LDG.E R6, desc[UR60][R6.64] ;  /* 0x0000003c06067981 */ /* 0x000362000c1e1900 */
[----:B------:R-:W-:Y:S05]  /*dc50*/  BRA `(.L_x_430) ;  /* 0x0000000000107947 */ /* 0x000fea0003800000 */
.L_x_429:
[----:B------:R-:W-:Y:S05]  /*dc60*/  @!P0 BRA `(.L_x_430) ;  /* 0x00000000000c8947 */ /* 0x000fea0003800000 */
[----:B------:R-:W2:Y:S04]  /*dc70*/  LDG.E R6, desc[UR60][R4.64] ;  /* 0x0000003c04067981 */ /* 0x000ea8000c1e1900 */
[----:B------:R-:W2:Y:S02]  /*dc80*/  LDG.E R4, desc[UR60][R4.64+0x4] ;  /* 0x0000043c04047981 */ /* 0x000ea4000c1e1900 */
[----:B--2---:R-:W-:-:S07]  /*dc90*/  IMAD.IADD R6, R4, 0x1, -R6 ;  /* 0x0000000104067824 */ /* 0x004fce00078e0a06 */
.L_x_430:
[----:B-----5:R-:W-:Y:S01]  /*dca0*/  IMAD.IADD R0, R6, 0x1, -R0 ;  /* 0x0000000106007824 */ /* 0x020fe200078e0a00 */
[----:B------:R-:W-:Y:S01]  /*dcb0*/  BSSY B7, `(.L_x_431) ;  /* 0x000047a000077945 */ /* 0x000fe20003800000 */
[----:B------:R-:W-:Y:S02]  /*dcc0*/  IMAD.MOV.U32 R2, RZ, RZ, RZ ;  /* 0x000000ffff027224 */ /* 0x000fe400078e00ff */
[C---:B------:R-:W-:Y:S01]  /*dcd0*/  VIADD R3, R0.reuse, 0x6f ;  /* 0x0000006f00037836 */ /* 0x040fe20000000000 */
[----:B------:R2:W-:Y:S01]  /*dce0*/  STL [R1+0x40], R0 ;  /* 0x0000400001007387 */ /* 0x0005e20000100800 */
[----:B------:R-:W-:Y:S02]  /*dcf0*/  ISETP.GT.AND P0, PT, R0, RZ, PT ;  /* 0x000000ff0000720c */ /* 0x000fe40003f04270 */
[----:B------:R-:W-:-:S05]  /*dd00*/  IMAD.HI R2, R3, -0x6db6db6d, R2 ;  /* 0x9249249303027827 */ /* 0x000fca00078e0202 */
[----:B--2---:R-:W-:-:S04]  /*dd10*/  SHF.R.U32.HI R0, RZ, 0x1f, R2 ;  /* 0x0000001fff007819 */ /* 0x004fc80000011602 */
[----:B------:R-:W-:-:S05]  /*dd20*/  LEA.HI.SX32 R0, R2, R0, 0x1a ;  /* 0x0000000002007211 */ /* 0x000fca00078fd2ff */
[----:B------:R2:W-:Y:S01]  /*dd30*/  STL [R1+0x30], R0 ;  /* 0x0000300001007387 */ /* 0x0005e20000100800 */
[----:B------:R-:W-:Y:S05]  /*dd40*/  @P0 BRA `(.L_x_432) ;  /* 0x0000000000440947 */ /* 0x000fea0003800000 */
[----:B------:R-:W3:Y:S02]  /*dd50*/  S2R R4, SR_TID.X ;  /* 0x0000000000047919 */ /* 0x000ee40000002100 */
[----:B---3--:R-:W-:-:S04]  /*dd60*/  LOP3.LUT R4, R4, 0x7f, RZ, 0xc0, !PT ;  /* 0x0000007f04047812 */ /* 0x008fc800078ec0ff */
[----:B------:R-:W-:-:S13]  /*dd70*/  ISETP.NE.AND P0, PT, R4, RZ, PT ;  /* 0x000000ff0400720c */ /* 0x000fda0003f05270 */
[----:B------:R-:W-:Y:S05]  /*dd80*/  @P0 BRA `(.L_x_433) ;  /* 0x0000004400b00947 */ /* 0x000fea0003800000 */
[----:B------:R-:W3:Y:S01]  /*dd90*/  S2R R3, SR_LANEID ;  /* 0x0000000000037919 */ /* 0x000ee20000000000 */
[----:B------:R-:W-:Y:S02]  /*dda0*/  VOTEU.ANY UR4, UPT, PT ;  /* 0x0000000000047886 */ /* 0x000fe400038e0100 */
[----:B--2---:R-:W3:Y:S08]  /*ddb0*/  FLO.U32 R0, UR4 ;  /* 0x0000000400007d00 */ /* 0x004ef000080e0000 */
[----:B------:R-:W2:Y:S01]  /*ddc0*/  POPC R5, UR4 ;  /* 0x0000000400057d09 */ /* 0x000ea20008000000 */
[----:B---3--:R-:W-:-:S02]  /*ddd0*/  ISETP.EQ.U32.AND P0, PT, R0, R3, PT ;  /* 0x000000030000720c */ /* 0x008fc40003f02070 */
[----:B------:R-:W2:Y:S11]  /*dde0*/  LDC.64 R2, c[0x0][0xc60] ;  /* 0x00031800ff027b82 */ /* 0x000eb60000000a00 */
[----:B--2---:R-:W2:Y:S01]  /*ddf0*/  @P0 ATOMG.E.ADD.STRONG.GPU PT, R3, desc[UR60][R2.64], R5 ;  /* 0x00000005020309a8 */ /* 0x004ea200081ee1fc */
[----:B------:R-:W3:Y:S02]  /*de00*/  S2R R4, SR_LTMASK ;  /* 0x0000000000047919 */ /* 0x000ee40000003900 */
[----:B---3--:R-:W-:-:S04]  /*de10*/  LOP3.LUT R4, R4, UR4, RZ, 0xc0, !PT ;  /* 0x0000000404047c12 */ /* 0x008fc8000f8ec0ff */
[----:B-1----:R-:W1:Y:S01]  /*de20*/  POPC R7, R4 ;  /* 0x0000000400077309 */ /* 0x002e620000000000 */
[----:B--2---:R-:W1:Y:S02]  /*de30*/  SHFL.IDX PT, R0, R3, R0, 0x1f ;  /* 0x00001f0003007589 */ /* 0x004e6400000e0000 */
[----:B-1----:R-:W-:Y:S01]  /*de40*/  IADD3 R16, R0, UR36, R7 ;  /* 0x0000002400107c10 */ /* 0x002fe2000fffe007 */
[----:B------:R-:W-:Y:S06]  /*de50*/  BRA `(.L_x_433) ;  /* 0x00000044007c7947 */ /* 0x000fec0003800000 */
.L_x_432:
[----:B--2---:R-:W2:Y:S01]  /*de60*/  LDL R0, [R1+0x4] ;  /* 0x0000040001007983 */ /* 0x004ea20000100800 */
[----:B------:R-:W-:Y:S01]  /*de70*/  BSSY B6, `(.L_x_434) ;  /* 0x0000014000067945 */ /* 0x000fe20003800000 */
[----:B--2---:R-:W-:-:S05]  /*de80*/  VIADD R0, R0, 0x21400 ;  /* 0x0002140000007836 */ /* 0x004fca0000000000 */
[----:B------:R-:W-:-:S13]  /*de90*/  LOP3.LUT P0, RZ, R0, 0x3ff, RZ, 0xc0, !PT ;  /* 0x000003ff00ff7812 */ /* 0x000fda000780c0ff */
[----:B------:R-:W-:Y:S05]  /*dea0*/  @!P0 BRA `(.L_x_435) ;  /* 0x0000000000408947 */ /* 0x000fea0003800000 */
[----:B------:R-:W-:Y:S01]  /*deb0*/  MOV R2, 0x0 ;  /* 0x0000000000027802 */ /* 0x000fe20000000f00 */
[----:B------:R-:W-:Y:S01]  /*dec0*/  ULDC.64 UR6, c[0x4][0xa8] ;  /* 0x01002a0000067ab9 */ /* 0x000fe20000000a00 */
[----:B------:R-:W-:Y:S01]  /*ded0*/  ULDC.64 UR8, c[0x4][0xb0] ;  /* 0x01002c0000087ab9 */ /* 0x000fe20000000a00 */
[----:B------:R-:W-:Y:S01]  /*dee0*/  ULDC.64 UR4, c[0x4][0x8] ;  /* 0x0100020000047ab9 */ /* 0x000fe20000000a00 */
[----:B------:R-:W-:Y:S02]  /*def0*/  IMAD.U32 R4, RZ, RZ, UR6 ;  /* 0x00000006ff047e24 */ /* 0x000fe4000f8e00ff */
[----:B------:R-:W2:Y:S01]  /*df00*/  LDC.64 R2, c[0x4][R2] ;  /* 0x0100000002027b82 */ /* 0x000ea20000000a00 */
[----:B------:R-:W-:Y:S02]  /*df10*/  IMAD.U32 R5, RZ, RZ, UR7 ;  /* 0x00000007ff057e24 */ /* 0x000fe4000f8e00ff */
[----:B------:R-:W-:Y:S02]  /*df20*/  IMAD.U32 R6, RZ, RZ, UR8 ;  /* 0x00000008ff067e24 */ /* 0x000fe4000f8e00ff */
[----:B-1----:R-:W-:-:S02]  /*df30*/  IMAD.U32 R7, RZ, RZ, UR9 ;  /* 0x00000009ff077e24 */ /* 0x002fc4000f8e00ff */
[----:B------:R-:W-:Y:S02]  /*df40*/  IMAD.U32 R10, RZ, RZ, UR4 ;  /* 0x00000004ff0a7e24 */ /* 0x000fe4000f8e00ff */
[----:B------:R-:W-:Y:S02]  /*df50*/  IMAD.U32 R11, RZ, RZ, UR5 ;  /* 0x00000005ff0b7e24 */ /* 0x000fe4000f8e00ff */
[----:B------:R-:W-:Y:S02]  /*df60*/  IMAD.MOV.U32 R8, RZ, RZ, 0x70 ;  /* 0x00000070ff087424 */ /* 0x000fe400078e00ff */
[----:B0-----:R-:W-:Y:S02]  /*df70*/  IMAD.MOV.U32 R12, RZ, RZ, 0x1 ;  /* 0x00000001ff0c7424 */ /* 0x001fe400078e00ff */
[----:B------:R-:W-:-:S07]  /*df80*/  IMAD.MOV.U32 R13, RZ, RZ, RZ ;  /* 0x000000ffff0d7224 */ /* 0x000fce00078e00ff */
[----:B------:R-:W-:-:S07]  /*df90*/  LEPC R20, `(.L_x_435) ;  /* 0x000000001014794e */ /* 0x000fce0000000000 */
[----:B--2---:R-:W-:Y:S05]  /*dfa0*/  CALL.ABS.NOINC R2 ;  /* 0x0000000002007343 */ /* 0x004fea0003c00000 */
.L_x_435:
[----:B------:R-:W-:Y:S05]  /*dfb0*/  BSYNC B6 ;  /* 0x0000000000067941 */ /* 0x000fea0003800000 */
.L_x_434:
[----:B------:R-:W2:Y:S01]  /*dfc0*/  LDL R2, [R1+0x4] ;  /* 0x0000040001027983 */ /* 0x000ea20000100800 */
        /* <DEDUP_REMOVED lines=8> */
[----:B------:R2:W3:Y:S01]  /*e050*/  LDC.64 R2, c[0x4][R0] ;  /* 0x0100000000027b82 */ /* 0x0004e20000000a00 */
[----:B------:R-:W-:Y:S02]  /*e060*/  IMAD.U32 R4, RZ, RZ, UR6 ;  /* 0x00000006ff047e24 */ /* 0x000fe4000f8e00ff */
[----:B------:R-:W-:Y:S02]  /*e070*/  IMAD.U32 R5, RZ, RZ, UR7 ;  /* 0x00000007ff057e24 */ /* 0x000fe4000f8e00ff */
[----:B------:R-:W-:Y:S02]  /*e080*/  IMAD.U32 R6, RZ, RZ, UR8 ;  /* 0x00000008ff067e24 */ /* 0x000fe4000f8e00ff */
[----:B-1----:R-:W-:-:S02]  /*e090*/  IMAD.U32 R7, RZ, RZ, UR9 ;  /* 0x00000009ff077e24 */ /* 0x002fc4000f8e00ff */
[----:B------:R-:W-:Y:S02]  /*e0a0*/  IMAD.U32 R10, RZ, RZ, UR4 ;  /* 0x00000004ff0a7e24 */ /* 0x000fe4000f8e00ff */
[----:B------:R-:W-:Y:S02]  /*e0b0*/  IMAD.U32 R11, RZ, RZ, UR5 ;  /* 0x00000005ff0b7e24 */ /* 0x000fe4000f8e00ff */
[----:B------:R-:W-:Y:S02]  /*e0c0*/  IMAD.MOV.U32 R8, RZ, RZ, 0x70 ;  /* 0x00000070ff087424 */ /* 0x000fe400078e00ff */
[----:B0-----:R-:W-:Y:S02]  /*e0d0*/  IMAD.MOV.U32 R12, RZ, RZ, 0x1 ;  /* 0x00000001ff0c7424 */ /* 0x001fe400078e00ff */
[----:B--2---:R-:W-:-:S07]  /*e0e0*/  IMAD.MOV.U32 R13, RZ, RZ, RZ ;  /* 0x000000ffff0d7224 */ /* 0x004fce00078e00ff */
[----:B------:R-:W-:-:S07]  /*e0f0*/  LEPC R20, `(.L_x_438) ;  /* 0x000000001014794e */ /* 0x000fce0000000000 */
[----:B---3--:R-:W-:Y:S05]  /*e100*/  CALL.ABS.NOINC R2 ;  /* 0x0000000002007343 */ /* 0x008fea0003c00000 */
.L_x_438:
[----:B------:R-:W-:Y:S01]  /*e110*/  MOV R2, 0x0 ;  /* 0x0000000000027802 */ /* 0x000fe20000000f00 */
[----:B------:R-:W-:Y:S01]  /*e120*/  ULDC.64 UR6, c[0x4][0xa8] ;  /* 0x01002a0000067ab9 */ /* 0x000fe20000000a00 */
[----:B------:R-:W-:Y:S01]  /*e130*/  ULDC.64 UR8, c[0x4][0xb0] ;  /* 0x01002c0000087ab9 */ /* 0x000fe20000000a00 */
[----:B------:R-:W-:Y:S01]  /*e140*/  ULDC.64 UR4, c[0x4][0x18] ;  /* 0x0100060000047ab9 */ /* 0x000fe20000000a00 */
[----:B------:R-:W-:Y:S02]  /*e150*/  IMAD.U32 R4, RZ, RZ, UR6 ;  /* 0x00000006ff047e24 */ /* 0x000fe4000f8e00ff */
        /* <DEDUP_REMOVED lines=11> */
.L_x_437:
[----:B------:R-:W-:Y:S05]  /*e210*/  BSYNC B6 ;  /* 0x0000000000067941 */ /* 0x000fea0003800000 */
.L_x_436:
[----:B------:R-:W2:Y:S01]  /*e220*/  LDL.LU R2, [R1] ;  /* 0x0000000001027983 */ /* 0x000ea20000300800 */
[----:B------:R-:W-:-:S03]  /*e230*/  ULDC.64 UR4, c[0x0][0x9f8] ;  /* 0x00027e0000047ab9 */ /* 0x000fc60000000a00 */
[----:B------:R-:W3:Y:S04]  /*e240*/  LDL.LU R4, [R1+0x20] ;  /* 0x0000200001047983 */ /* 0x000ee80000300800 */
[----:B-1----:R-:W4:Y:S01]  /*e250*/  LDL R7, [R1+0xc] ;  /* 0x00000c0001077983 */ /* 0x002f220000100800 */
[----:B------:R-:W-:-:S03]  /*e260*/  ISETP.NE.U32.AND P0, PT, RZ, UR4, PT ;  /* 0x00000004ff007c0c */ /* 0x000fc6000bf05070 */
[----:B------:R-:W5:Y:S01]  /*e270*/  LDL R0, [R1+0x30] ;  /* 0x0000300001007983 */ /* 0x000f620000100800 */
[----:B------:R-:W-:-:S13]  /*e280*/  ISETP.NE.AND.EX P0, PT, RZ, UR5, PT, P0 ;  /* 0x00000005ff007c0c */ /* 0x000fda000bf05300 */
[----:B--2---:R-:W-:-:S04]  /*e290*/  @P0 IADD3 R2, P1, R2, UR4, RZ ;  /* 0x0000000402020c10 */ /* 0x004fc8000ff3e0ff */
[----:B---3--:R-:W-:Y:S01]  /*e2a0*/  @P0 IADD3.X R3, R4, UR5, RZ, P1, !PT ;  /* 0x0000000504030c10 */ /* 0x008fe20008ffe4ff */
[----:B------:R-:W-:-:S04]  /*e2b0*/  ULDC.64 UR4, c[0x0][0xa08] ;  /* 0x0002820000047ab9 */ /* 0x000fc80000000a00 */
[----:B----4-:R1:W2:Y:S01]  /*e2c0*/  @P0 LDG.E R7, desc[UR60][R2.64] ;  /* 0x0000003c02070981 */ /* 0x0102a2000c1e1900 */
[----:B-----5:R-:W-:Y:S01]  /*e2d0*/  VIADD R9, R0, 0xffffffff ;  /* 0xffffffff00097836 */ /* 0x020fe20000000000 */
[----:B-1----:R-:W1:Y:S01]  /*e2e0*/  LDC.64 R2, c[0x0][0x418] ;  /* 0x00010600ff027b82 */ /* 0x002e620000000a00 */
[----:B--2---:R-:W-:Y:S01]  /*e2f0*/  SHF.R.S32.HI R8, RZ, 0x1f, R7 ;  /* 0x0000001fff087819 */ /* 0x004fe20000011407 */
[----:B------:R2:W-:Y:S04]  /*e300*/  @P0 STL [R1+0xc], R7 ;  /* 0x00000c0701000387 */ /* 0x0005e80000100800 */
[----:B------:R2:W-:Y:S04]  /*e310*/  STL [R1+0x2c], R9 ;  /* 0x00002c0901007387 */ /* 0x0005e80000100800 */
[----:B------:R2:W-:Y:S01]  /*e320*/  STL [R1+0x20], R8 ;  /* 0x0000200801007387 */ /* 0x0005e20000100800 */
[----:B-1----:R-:W-:Y:S01]  /*e330*/  LOP3.LUT P0, RZ, R2, UR4, RZ, 0xfc, !PT ;  /* 0x0000000402ff7c12 */ /* 0x002fe2000f80fcff */
[----:B------:R-:W-:-:S03]  /*e340*/  UMOV UR4, 0xffffffff ;  /* 0xffffffff00047882 */ /* 0x000fc60000000000 */
[----:B------:R-:W-:-:S04]  /*e350*/  LOP3.LUT P0, RZ, R3, UR5, RZ, 0xfc, P0 ;  /* 0x0000000503ff7c12 */ /* 0x000fc8000800fcff */
[----:B------:R-:W-:Y:S01]  /*e360*/  SEL R0, R7, RZ, !P0 ;  /* 0x000000ff07007207 */ /* 0x000fe20004000000 */
[----:B--2---:R-:W-:Y:S08]  /*e370*/  BRA.DIV UR4, `(.L_x_439) ;  /* 0x00000052041c7947 */ /* 0x004ff0000b800000 */
[----:B------:R-:W1:Y:S02]  /*e380*/  S2R R4, SR_TID.X ;  /* 0x0000000000047919 */ /* 0x000e640000002100 */
[----:B-1----:R-:W-:-:S04]  /*e390*/  SHF.R.U32.HI R4, RZ, 0x5, R4 ;  /* 0x00000005ff047819 */ /* 0x002fc80000011604 */
[----:B------:R-:W-:-:S05]  /*e3a0*/  LOP3.LUT R4, R4, 0x3, RZ, 0xc0, !PT ;  /* 0x0000000304047812 */ /* 0x000fca00078ec0ff */
[----:B------:R1:W2:Y:S02]  /*e3b0*/  SHFL.IDX PT, R14, R4, RZ, 0x1f ;  /* 0x00001fff040e7589 */ /* 0x0002a400000e0000 */
.L_x_549:
[----:B-1----:R-:W3:Y:S01]  /*e3c0*/  LDL.LU R4, [R1+0x1c] ;  /* 0x00001c0001047983 */ /* 0x002ee20000300800 */
[----:B------:R-:W-:Y:S02]  /*e3d0*/  PLOP3.LUT P1, PT, PT, PT, PT, 0x8, 0x0 ;  /* 0x000000000000781c */ /* 0x000fe40003f2e170 */
[----:B--2---:R-:W-:Y:S01]  /*e3e0*/  ISETP.NE.AND P0, PT, R14, RZ, PT ;  /* 0x000000ff0e00720c */ /* 0x004fe20003f05270 */
[----:B------:R1:W-:Y:S01]  /*e3f0*/  STL [R1], R0 ;  /* 0x0000000001007387 */ /* 0x0003e20000100800 */
[----:B---3--:R-:W-:-:S09]  /*e400*/  LOP3.LUT R4, R4, 0xfffffffe, RZ, 0xc0, !PT ;  /* 0xfffffffe04047812 */ /* 0x008fd200078ec0ff */
[----:B------:R-:W-:-:S05]  /*e410*/  @P1 LOP3.LUT R4, R4, 0x1, RZ, 0xfc, !PT ;  /* 0x0000000104041812 */ /* 0x000fca00078efcff */
[----:B------:R1:W-:Y:S01]  /*e420*/  STL [R1+0x1c], R4 ;  /* 0x00001c0401007387 */ /* 0x0003e20000100800 */
[----:B------:R-:W-:Y:S05]  /*e430*/  @P0 BRA `(.L_x_440) ;  /* 0x0000000400500947 */ /* 0x000fea0003800000 */
[----:B------:R-:W-:-:S03]  /*e440*/  UMOV UR4, 0xffffffff ;  /* 0xffffffff00047882 */ /* 0x000fc60000000000 */
[----:B------:R-:W-:Y:S05]  /*e450*/  BRA.DIV UR4, `(.L_x_441) ;  /* 0x0000005204187947 */ /* 0x000fea000b800000 */
[----:B------:R-:W-:-:S13]  /*e460*/  ELECT P6, URZ, PT ;  /* 0x00000000003f782f */ /* 0x000fda00038c0000 */
.L_x_552:
[----:B------:R-:W-:Y:S05]  /*e470*/  @!P6 BRA `(.L_x_440) ;  /* 0x000000040040e947 */ /* 0x000fea0003800000 */
[----:B------:R2:W-:Y:S01]  /*e480*/  STL [R1+0x14], R9 ;  /* 0x0000140901007387 */ /* 0x0005e20000100800 */
[----:B------:R-:W-:-:S04]  /*e490*/  ISETP.NE.U32.AND P0, PT, R2, RZ, PT ;  /* 0x000000ff0200720c */ /* 0x000fc80003f05070 */
[----:B------:R-:W-:-:S13]  /*e4a0*/  ISETP.NE.AND.EX P0, PT, R3, RZ, PT, P0 ;  /* 0x000000ff0300720c */ /* 0x000fda0003f05300 */
[----:B--2---:R-:W-:Y:S05]  /*e4b0*/  @!P0 BRA `(.L_x_442) ;  /* 0x0000000000508947 */ /* 0x004fea0003800000 */
[----:B------:R-:W2:Y:S01]  /*e4c0*/  LDC R6, c[0x0][0x43c] ;  /* 0x00010f00ff067b82 */ /* 0x000ea20000000800 */
[----:B-1----:R-:W-:Y:S01]  /*e4d0*/  IMAD.MOV.U32 R0, RZ, RZ, R9 ;  /* 0x000000ffff007224 */ /* 0x002fe200078e0009 */
[----:B------:R-:W-:Y:S01]  /*e4e0*/  ULDC.64 UR4, c[0x0][0x428] ;  /* 0x00010a0000047ab9 */ /* 0x000fe20000000a00 */
[----:B--2---:R-:W-:-:S13]  /*e4f0*/  ISETP.NE.AND P0, PT, R6, 0x1, PT ;  /* 0x000000010600780c */ /* 0x004fda0003f05270 */
        /* <DEDUP_REMOVED lines=14> */
[----:B------:R-:W2:Y:S04]  /*e5e0*/  LDG.E R0, desc[UR60][R2.64] ;  /* 0x0000003c02007981 */ /* 0x000ea8000c1e1900 */
[----:B--2---:R2:W-:Y:S02]  /*e5f0*/  STL [R1], R0 ;  /* 0x0000000001007387 */ /* 0x0045e40000100800 */
.L_x_442:
[----:B------:R-:W3:Y:S04]  /*e600*/  LDL R7, [R1+0x4] ;  /* 0x0000040001077983 */ /* 0x000ee80000100800 */
[----:B-12---:R-:W3:Y:S04]  /*e610*/  LDL R0, [R1+0x8] ;  /* 0x0000080001007983 */ /* 0x006ee80000100800 */
[----:B------:R-:W2:Y:S01]  /*e620*/  LDL R2, [R1+0x10] ;  /* 0x0000100001027983 */ /* 0x000ea20000100800 */
[----:B---3--:R-:W-:Y:S01]  /*e630*/  IMAD R0, R0, 0x8, R7 ;  /* 0x0000000800007824 */ /* 0x008fe200078e0207 */
[----:B--2---:R-:W-:-:S04]  /*e640*/  SHF.L.U32 R2, R2, 0x1f, RZ ;  /* 0x0000001f02027819 */ /* 0x004fc800000006ff */
[----:B------:R-:W1:Y:S02]  /*e650*/  SYNCS.PHASECHK.TRANS64.TRYWAIT P0, [R0+URZ+0x36840], R2 ;  /* 0x03684002000075a7 */ /* 0x000e64000800017f */
[----:B-1----:R-:W-:Y:S05]  /*e660*/  @!P0 BRA `(.L_x_443) ;  /* 0x0000004c00b48947 */ /* 0x002fea0003800000 */
.L_x_553:
[----:B------:R-:W2:Y:S02]  /*e670*/  S2R R3, SR_TID.X ;  /* 0x0000000000037919 */ /* 0x000ea40000002100 */
        /* <DEDUP_REMOVED lines=10> */
.L_x_444:
[----:B------:R-:W2:Y:S04]  /*e720*/  LDL R7, [R1+0x4] ;  /* 0x0000040001077983 */ /* 0x000ea80000100800 */
[----:B------:R-:W2:Y:S04]  /*e730*/  LDL R6, [R1+0x8] ;  /* 0x0000080001067983 */ /* 0x000ea80000100800 */
[----:B------:R-:W3:Y:S04]  /*e740*/  LDL R5, [R1+0x14] ;  /* 0x0000140001057983 */ /* 0x000ee80000100800 */
[----:B------:R-:W4:Y:S04]  /*e750*/  LDL R4, [R1+0x18] ;  /* 0x0000180001047983 */ /* 0x000f280000100800 */
[----:B------:R-:W5:Y:S04]  /*e760*/  LDL R3, [R1] ;  /* 0x0000000001037983 */ /* 0x000f680000100800 */
[----:B-1----:R-:W5:Y:S01]  /*e770*/  LDL.LU R2, [R1+0x1c] ;  /* 0x00001c0001027983 */ /* 0x002f620000300800 */
[----:B------:R-:W-:Y:S01]  /*e780*/  R2UR UR9, R0 ;  /* 0x00000000000972ca */ /* 0x000fe200000e0000 */
[----:B------:R-:W-:Y:S01]  /*e790*/  UIADD3 UR4, UP0, UR38, 0x370, URZ ;  /* 0x0000037026047890 */ /* 0x000fe2000ff1e03f */
[----:B------:R-:W-:Y:S01]  /*e7a0*/  R2UR UR12, R18 ;  /* 0x00000000120c72ca */ /* 0x000fe200000e0000 */
[----:B------:R-:W-:Y:S01]  /*e7b0*/  UMOV UR10, URZ ;  /* 0x0000003f000a7c82 */ /* 0x000fe20008000000 */
[----:B------:R-:W-:Y:S01]  /*e7c0*/  PLOP3.LUT P0, PT, PT, PT, PT, 0x80, 0x0 ;  /* 0x000000000000781c */ /* 0x000fe20003f0f070 */
[----:B------:R-:W-:Y:S01]  /*e7d0*/  UMOV UR6, 0x0 ;  /* 0x0000000000067882 */ /* 0x000fe20000000000 */
[----:B------:R-:W-:Y:S01]  /*e7e0*/  UMOV UR7, 0x14f00000 ;  /* 0x14f0000000077882 */ /* 0x000fe20000000000 */
[----:B------:R-:W-:-:S06]  /*e7f0*/  UMOV UR16, 0x40 ;  /* 0x0000004000107882 */ /* 0x000fcc0000000000 */
[----:B------:R-:W-:Y:S01]  /*e800*/  UIADD3 UR9, UR9, 0x36830, URZ ;  /* 0x0003683009097890 */ /* 0x000fe2000fffe03f */
[----:B--2---:R-:W-:Y:S01]  /*e810*/  IMAD R0, R6, 0xa800, R7 ;  /* 0x0000a80006007824 */ /* 0x004fe200078e0207 */
[----:B---3--:R-:W-:-:S04]  /*e820*/  R2UR UR11, R5 ;  /* 0x00000000050b72ca */ /* 0x008fc800000e0000 */
[----:B------:R-:W-:Y:S02]  /*e830*/  R2UR UR8, R0 ;  /* 0x00000000000872ca */ /* 0x000fe400000e0000 */
[----:B----4-:R-:W-:Y:S02]  /*e840*/  R2UR UR5, R4 ;  /* 0x00000000040572ca */ /* 0x010fe400000e0000 */
[----:B-----5:R-:W-:Y:S02]  /*e850*/  R2UR UR13, R3 ;  /* 0x00000000030d72ca */ /* 0x020fe400000e0000 */
[----:B------:R-:W-:-:S07]  /*e860*/  LOP3.LUT R2, R2, 0xfffffffe, RZ, 0xc0, !PT ;  /* 0xfffffffe02027812 */ /* 0x000fce00078ec0ff */
[----:B------:R-:W-:Y:S01]  /*e870*/  UIADD3 UR14, UR8, 0x21400, URZ ;  /* 0x00021400080e7890 */ /* 0x000fe2000fffe03f */
[----:B------:R-:W-:Y:S01]  /*e880*/  @P0 LOP3.LUT R2, R2, 0x1, RZ, 0xfc, !PT ;  /* 0x0000000102020812 */ /* 0x000fe200078efcff */
[----:B------:R-:W-:Y:S02]  /*e890*/  UIMAD UR11, UR11, 0x70, UR5 ;  /* 0x000000700b0b78a4 */ /* 0x000fe4000f8e0205 */
[----:B------:R-:W-:Y:S02]  /*e8a0*/  UIADD3.X UR5, URZ, UR39, URZ, UP0, !UPT ;  /* 0x000000273f057290 */ /* 0x000fe400087fe43f */
[----:B------:R-:W-:Y:S01]  /*e8b0*/  UIADD3 UR15, UR8, 0x24c00, URZ ;  /* 0x00024c00080f7890 */ /* 0x000fe2000fffe03f */
[----:B------:R2:W-:Y:S01]  /*e8c0*/  STL [R1+0x1c], R2 ;  /* 0x00001c0201007387 */ /* 0x0005e20000100800 */
[----:B------:R-:W-:-:S03]  /*e8d0*/  UIADD3 UR17, UR8, 0x28400, URZ ;  /* 0x0002840008117890 */ /* 0x000fc6000fffe03f */
[----:B------:R-:W-:Y:S01]  /*e8e0*/  UMOV UR8, UR14 ;  /* 0x0000000e00087c82 */ /* 0x000fe20008000000 */
[----:B------:R-:W-:Y:S01]  /*e8f0*/  UMOV UR14, 0x80 ;  /* 0x00000080000e7882 */ /* 0x000fe20000000000 */
[----:B------:R1:W-:Y:S02]  /*e900*/  UTMALDG.4D [UR8], [UR4], desc[UR6] ;  /* 0x00000608040075b4 */ /* 0x0003e40008019000 */
[----:B-1----:R-:W-:Y:S01]  /*e910*/  UMOV UR8, UR15 ;  /* 0x0000000f00087c82 */ /* 0x002fe20008000000 */
[----:B------:R-:W-:Y:S02]  /*e920*/  UMOV UR10, UR16 ;  /* 0x00000010000a7c82 */ /* 0x000fe40008000000 */
[----:B------:R1:W-:Y:S02]  /*e930*/  UTMALDG.4D [UR8], [UR4], desc[UR6] ;  /* 0x00000608040075b4 */ /* 0x0003e40008019000 */
[----:B-1----:R-:W-:Y:S01]  /*e940*/  UMOV UR8, UR17 ;  /* 0x0000001100087c82 */ /* 0x002fe20008000000 */
[----:B------:R-:W-:-:S02]  /*e950*/  UMOV UR10, UR14 ;  /* 0x0000000e000a7c82 */ /* 0x000fc40008000000 */
[----:B------:R2:W-:Y:S02]  /*e960*/  UTMALDG.4D [UR8], [UR4], desc[UR6] ;  /* 0x00000608040075b4 */ /* 0x0005e40008019000 */
[----:B--2---:R-:W-:Y:S01]  /*e970*/  NOP ;  /* 0x0000000000007918 */ /* 0x004fe20000000000 */
.L_x_440:
[----:B------:R-:W2:Y:S04]  /*e980*/  LDL R2, [R1+0x4] ;  /* 0x0000040001027983 */ /* 0x000ea80000100800 */
[----:B------:R-:W3:Y:S04]  /*e990*/  LDL.LU R3, [R1+0x34] ;  /* 0x0000340001037983 */ /* 0x000ee80000300800 */
[----:B------:R-:W4:Y:S04]  /*e9a0*/  LDL.LU R5, [R1+0x28] ;  /* 0x0000280001057983 */ /* 0x000f280000300800 */
[----:B-1----:R-:W5:Y:S01]  /*e9b0*/  LDL.LU R4, [R1+0x38] ;  /* 0x0000380001047983 */ /* 0x002f620000300800 */
[----:B------:R-:W-:Y:S05]  /*e9c0*/  WARPSYNC.ALL ;  /* 0x0000000000007948 */ /* 0x000fea0003800000 */
[----:B------:R-:W-:Y:S01]  /*e9d0*/  ULDC.64 UR4, c[0x0][0x298] ;  /* 0x0000a60000047ab9 */ /* 0x000fe20000000a00 */
[----:B------:R-:W-:Y:S01]  /*e9e0*/  ULDC.64 UR6, c[0x0][0xa00] ;  /* 0x0002800000067ab9 */ /* 0x000fe20000000a00 */
[----:B------:R-:W-:Y:S01]  /*e9f0*/  BSSY B6, `(.L_x_445) ;  /* 0x0000024000067945 */ /* 0x000fe20003800000 */
[----:B------:R-:W-:Y:S01]  /*ea00*/  BAR.SYNC.DEFER_BLOCKING 0x8, 0x180 ;  /* 0x0206000000007b1d */ /* 0x000fe20000010000 */
[----:B------:R-:W-:-:S04]  /*ea10*/  ISETP.NE.U32.AND P0, PT, RZ, UR6, PT ;  /* 0x00000006ff007c0c */ /* 0x000fc8000bf05070 */
[----:B------:R-:W-:Y:S01]  /*ea20*/  ISETP.NE.AND.EX P0, PT, RZ, UR7, PT, P0 ;  /* 0x00000007ff007c0c */ /* 0x000fe2000bf05300 */
[----:B--2---:R-:W-:Y:S01]  /*ea30*/  VIADD R2, R2, 0x15400 ;  /* 0x0001540002027836 */ /* 0x004fe20000000000 */
[----:B---3--:R-:W-:-:S04]  /*ea40*/  SHF.R.S32.HI R0, RZ, 0x1f, R3 ;  /* 0x0000001fff007819 */ /* 0x008fc80000011403 */
[----:B------:R-:W-:Y:S02]  /*ea50*/  LOP3.LUT P1, RZ, R2, 0x3ff, RZ, 0xc0, !PT ;  /* 0x000003ff02ff7812 */ /* 0x000fe4000782c0ff */
[----:B----4-:R-:W-:Y:S01]  /*ea60*/  SEL R5, R5, RZ, !P0 ;  /* 0x000000ff05057207 */ /* 0x010fe20004000000 */
[----:B------:R-:W-:Y:S01]  /*ea70*/  IMAD R0, R0, UR4, RZ ;  /* 0x0000000400007c24 */ /* 0x000fe2000f8e02ff */
[----:B-----5:R-:W-:-:S03]  /*ea80*/  SEL R4, R4, RZ, !P0 ;  /* 0x000000ff04047207 */ /* 0x020fc60004000000 */
[C---:B------:R-:W-:Y:S02]  /*ea90*/  IMAD R0, R3.reuse, UR5, R0 ;  /* 0x0000000503007c24 */ /* 0x040fe4000f8e0200 */
[----:B------:R-:W-:-:S05]  /*eaa0*/  IMAD.WIDE.U32 R2, R3, UR4, RZ ;  /* 0x0000000403027c25 */ /* 0x000fca000f8e00ff */
[----:B------:R1:W-:Y:S04]  /*eab0*/  STL.64 [R1+0x48], R2 ;  /* 0x0000480201007387 */ /* 0x0003e80000100a00 */
[----:B------:R2:W-:Y:S04]  /*eac0*/  STL [R1+0x28], R5 ;  /* 0x0000280501007387 */ /* 0x0005e80000100800 */
[----:B------:R2:W-:Y:S01]  /*ead0*/  STL [R1+0x54], R4 ;  /* 0x0000540401007387 */ /* 0x0005e20000100800 */
[----:B-1----:R-:W-:Y:S01]  /*eae0*/  IMAD.IADD R2, R3, 0x1, R0 ;  /* 0x0000000103027824 */ /* 0x002fe200078e0200 */
[----:B------:R-:W-:-:S05]  /*eaf0*/  SHF.R.S32.HI R0, RZ, 0x1f, R18 ;  /* 0x0000001fff007819 */ /* 0x000fca0000011412 */
[----:B------:R2:W-:Y:S04]  /*eb00*/  STL [R1+0x38], R0 ;  /* 0x0000380001007387 */ /* 0x0005e80000100800 */
[----:B------:R2:W-:Y:S01]  /*eb10*/  STL [R1+0x34], R2 ;  /* 0x0000340201007387 */ /* 0x0005e20000100800 */
[----:B------:R-:W-:Y:S05]  /*eb20*/  @!P1 BRA `(.L_x_446) ;  /* 0x0000000000409947 */ /* 0x000fea0003800000 */
[----:B--2---:R-:W-:Y:S01]  /*eb30*/  MOV R2, 0x0 ;  /* 0x0000000000027802 */ /* 0x004fe20000000f00 */
[----:B------:R-:W-:Y:S01]  /*eb40*/  ULDC.64 UR6, c[0x4][0xa8] ;  /* 0x01002a0000067ab9 */ /* 0x000fe20000000a00 */
[----:B------:R-:W-:Y:S01]  /*eb50*/  ULDC.64 UR8, c[0x4][0xb0] ;  /* 0x01002c0000087ab9 */ /* 0x000fe20000000a00 */
[----:B------:R-:W-:Y:S01]  /*eb60*/  ULDC.64 UR4, c[0x4][0x20] ;  /* 0x0100080000047ab9 */ /* 0x000fe20000000a00 */
[----:B------:R-:W-:Y:S02]  /*eb70*/  IMAD.U32 R4, RZ, RZ, UR6 ;  /* 0x00000006ff047e24 */ /* 0x000fe4000f8e00ff */
[----:B------:R-:W1:Y:S01]  /*eb80*/  LDC.64 R2, c[0x4][R2] ;  /* 0x0100000002027b82 */ /* 0x000e620000000a00 */
[----:B------:R-:W-:Y:S02]  /*eb90*/  IMAD.U32 R5, RZ, RZ, UR7 ;  /* 0x00000007ff057e24 */ /* 0x000fe4000f8e00ff */
[----:B------:R-:W-:Y:S02]  /*eba0*/  IMAD.U32 R6, RZ, RZ, UR8 ;  /* 0x00000008ff067e24 */ /* 0x000fe4000f8e00ff */
[----:B------:R-:W-:-:S02]  /*ebb0*/  IMAD.U32 R7, RZ, RZ, UR9 ;  /* 0x00000009ff077e24 */ /* 0x000fc4000f8e00ff */
[----:B------:R-:W-:Y:S02]  /*ebc0*/  IMAD.U32 R10, RZ, RZ, UR4 ;  /* 0x00000004ff0a7e24 */ /* 0x000fe4000f8e00ff */
[----:B------:R-:W-:Y:S02]  /*ebd0*/  IMAD.U32 R11, RZ, RZ, UR5 ;  /* 0x00000005ff0b7e24 */ /* 0x000fe4000f8e00ff */
[----:B------:R-:W-:Y:S02]  /*ebe0*/  IMAD.MOV.U32 R8, RZ, RZ, 0x70 ;  /* 0x00000070ff087424 */ /* 0x000fe400078e00ff */
[----:B0-----:R-:W-:Y:S02]  /*ebf0*/  IMAD.MOV.U32 R12, RZ, RZ, 0x1 ;  /* 0x00000001ff0c7424 */ /* 0x001fe400078e00ff */
[----:B------:R-:W-:-:S07]  /*ec00*/  IMAD.MOV.U32 R13, RZ, RZ, RZ ;  /* 0x000000ffff0d7224 */ /* 0x000fce00078e00ff */
[----:B------:R-:W-:-:S07]  /*ec10*/  LEPC R20, `(.L_x_446) ;  /* 0x000000001014794e */ /* 0x000fce0000000000 */
[----:B-1----:R-:W-:Y:S05]  /*ec20*/  CALL.ABS.NOINC R2 ;  /* 0x0000000002007343 */ /* 0x002fea0003c00000 */
.L_x_446:
[----:B------:R-:W-:Y:S05]  /*ec30*/  BSYNC B6 ;  /* 0x0000000000067941 */ /* 0x000fea0003800000 */
.L_x_445:
[----:B--2---:R-:W2:Y:S01]  /*ec40*/  LDL.LU R4, [R1+0x34] ;  /* 0x0000340001047983 */ /* 0x004ea20000300800 */
[----:B------:R-:W1:Y:S01]  /*ec50*/  LDC R7, c[0x0][0x448] ;  /* 0x00011200ff077b82 */ /* 0x000e620000000800 */
[----:B------:R-:W-:Y:S01]  /*ec60*/  ULDC.64 UR4, c[0x0][0x2d8] ;  /* 0x0000b60000047ab9 */ /* 0x000fe20000000a00 */
[----:B------:R-:W-:Y:S01]  /*ec70*/  IMAD.SHL.U32 R17, R17, 0x80, RZ ;  /* 0x0000008011117824 */ /* 0x000fe200078e00ff */
[----:B------:R-:W2:Y:S01]  /*ec80*/  LDL.LU.64 R2, [R1+0x48] ;  /* 0x0000480001027983 */ /* 0x000ea20000300a00 */
[----:B------:R-:W-:-:S03]  /*ec90*/  ULDC.64 UR6, c[0x0][0x280] ;  /* 0x0000a00000067ab9 */ /* 0x000fc60000000a00 */
[----:B------:R-:W3:Y:S04]  /*eca0*/  LDL.LU R0, [R1+0x38] ;  /* 0x0000380001007983 */ /* 0x000ee80000300800 */
[----:B------:R-:W4:Y:S04]  /*ecb0*/  LDL.LU R6, [R1+0x54] ;  /* 0x0000540001067983 */ /* 0x000f280000300800 */
[----:B------:R-:W4:Y:S01]  /*ecc0*/  LDL.LU R5, [R1+0x28] ;  /* 0x0000280001057983 */ /* 0x000f220000300800 */
[----:B------:R-:W0:Y:S01]  /*ecd0*/  S2R R8, SR_TID.X ;  /* 0x0000000000087919 */ /* 0x000e220000002100 */
[----:B-1----:R-:W-:Y:S01]  /*ece0*/  ISETP.NE.AND P0, PT, R7, 0x1, PT ;  /* 0x000000010700780c */ /* 0x002fe20003f05270 */
[----:B0-----:R-:W-:-:S05]  /*ecf0*/  IMAD.SHL.U32 R10, R8, 0x8, RZ ;  /* 0x00000008080a7824 */ /* 0x001fca00078e00ff */
[----:B------:R-:W-:-:S04]  /*ed00*/  LOP3.LUT R10, R10, 0x38, RZ, 0xc0, !PT ;  /* 0x000000380a0a7812 */ /* 0x000fc800078ec0ff */
[C---:B------:R-:W-:Y:S02]  /*ed10*/  LOP3.LUT R9, R10.reuse, 0x40, RZ, 0xfc, !PT ;  /* 0x000000400a097812 */ /* 0x040fe400078efcff */
[----:B------:R-:W-:Y:S01]  /*ed20*/  LOP3.LUT R8, R10, 0x80, RZ, 0xfc, !PT ;  /* 0x000000800a087812 */ /* 0x000fe200078efcff */
[----:B--2---:R-:W-:Y:S02]  /*ed30*/  IMAD.MOV.U32 R3, RZ, RZ, R4 ;  /* 0x000000ffff037224 */ /* 0x004fe400078e0004 */
[----:B------:R-:W0:Y:S01]  /*ed40*/  S2R R4, SR_TID.X ;  /* 0x0000000000047919 */ /* 0x000e220000002100 */
[----:B---3--:R-:W-:Y:S02]  /*ed50*/  IMAD R0, R0, UR4, RZ ;  /* 0x0000000400007c24 */ /* 0x008fe4000f8e02ff */
[----:B------:R-:W-:-:S04]  /*ed60*/  IMAD.WIDE.U32 R2, R18, UR4, R2 ;  /* 0x0000000412027c25 */ /* 0x000fc8000f8e0002 */
[----:B------:R-:W-:Y:S01]  /*ed70*/  IMAD R0, R18, UR5, R0 ;  /* 0x0000000512007c24 */ /* 0x000fe2000f8e0200 */
[----:B------:R-:W-:-:S03]  /*ed80*/  ULDC.64 UR4, c[0x0][0x2e0] ;  /* 0x0000b80000047ab9 */ /* 0x000fc60000000a00 */
[----:B------:R-:W-:Y:S02]  /*ed90*/  IMAD.IADD R3, R3, 0x1, R0 ;  /* 0x0000000103037824 */ /* 0x000fe400078e0200 */
[----:B----4-:R-:W-:Y:S02]  /*eda0*/  IMAD R0, R6, UR4, RZ ;  /* 0x0000000406007c24 */ /* 0x010fe4000f8e02ff */
[C---:B------:R-:W-:Y:S01]  /*edb0*/  IMAD.WIDE.U32 R2, R5.reuse, UR4, R2 ;  /* 0x0000000405027c25 */ /* 0x040fe2000f8e0002 */
[----:B------:R-:W1:Y:S03]  /*edc0*/  @P0 LDC R6, c[0x0][0x450] ;  /* 0x00011400ff060b82 */ /* 0x000e660000000800 */
[----:B------:R-:W-:Y:S01]  /*edd0*/  IMAD R0, R5, UR5, R0 ;  /* 0x0000000505007c24 */ /* 0x000fe2000f8e0200 */
[----:B------:R-:W-:-:S03]  /*ede0*/  ULDC.64 UR4, c[0x0][0x2d0] ;  /* 0x0000b40000047ab9 */ /* 0x000fc60000000a00 */
[----:B------:R-:W-:Y:S01]  /*edf0*/  IMAD.IADD R3, R3, 0x1, R0 ;  /* 0x0000000103037824 */ /* 0x000fe200078e0200 */
[C---:B0-----:R-:W-:Y:S01]  /*ee00*/  LOP3.LUT R5, R4.reuse, 0x7f, RZ, 0xc0, !PT ;  /* 0x0000007f04057812 */ /* 0x041fe200078ec0ff */
[----:B------:R-:W-:-:S03]  /*ee10*/  IMAD.SHL.U32 R4, R4, 0x10, RZ ;  /* 0x0000001004047824 */ /* 0x000fc600078e00ff */
[----:B------:R-:W-:-:S04]  /*ee20*/  SHF.R.U32.HI R5, RZ, 0x3, R5 ;  /* 0x00000003ff057819 */ /* 0x000fc80000011605 */
[----:B------:R-:W-:Y:S02]  /*ee30*/  LOP3.LUT R4, R5, 0x70, R4, 0xf8, !PT ;  /* 0x0000007005047812 */ /* 0x000fe400078ef804 */
[----:B------:R-:W0:Y:S02]  /*ee40*/  @P0 LDC R5, c[0x0][0x44c] ;  /* 0x00011300ff050b82 */ /* 0x000e240000000800 */
[----:B------:R-:W-:-:S05]  /*ee50*/  LOP3.LUT R0, R4, R17, RZ, 0xfc, !PT ;  /* 0x0000001104007212 */ /* 0x000fca00078efcff */
[----:B------:R-:W-:Y:S02]  /*ee60*/  IMAD.MOV.U32 R4, RZ, RZ, R0 ;  /* 0x000000ffff047224 */ /* 0x000fe400078e0000 */
[----:B0-----:R-:W-:-:S05]  /*ee70*/  @P0 IMAD.HI.U32 R5, R0, R5, RZ ;  /* 0x0000000500050227 */ /* 0x001fca00078e00ff */
[----:B-1----:R-:W-:-:S05]  /*ee80*/  @P0 SHF.R.U32.HI R4, RZ, R6, R5 ;  /* 0x00000006ff040219 */ /* 0x002fca0000011605 */
[----:B------:R-:W-:Y:S02]  /*ee90*/  IMAD.MOV R5, RZ, RZ, -R4 ;  /* 0x000000ffff057224 */ /* 0x000fe400078e0a04 */
[----:B------:R-:W-:-:S04]  /*eea0*/  IMAD.WIDE.U32 R2, R4, UR4, R2 ;  /* 0x0000000404027c25 */ /* 0x000fc8000f8e0002 */
[----:B------:R-:W-:Y:S01]  /*eeb0*/  IMAD R0, R7, R5, R0 ;  /* 0x0000000507007224 */ /* 0x000fe200078e0200 */
[----:B------:R-:W-:-:S05]  /*eec0*/  SHF.R.S32.HI R5, RZ, 0x1f, R4 ;  /* 0x0000001fff057819 */ /* 0x000fca0000011404 */
[----:B------:R-:W-:-:S04]  /*eed0*/  IMAD R5, R5, UR4, RZ ;  /* 0x0000000405057c24 */ /* 0x000fc8000f8e02ff */
[----:B------:R-:W-:Y:S01]  /*eee0*/  IMAD R4, R4, UR5, R5 ;  /* 0x0000000504047c24 */ /* 0x000fe2000f8e0205 */
[----:B------:R-:W-:-:S03]  /*eef0*/  ULDC.64 UR4, c[0x0][0x2c8] ;  /* 0x0000b20000047ab9 */ /* 0x000fc60000000a00 */
[----:B------:R-:W-:Y:S01]  /*ef00*/  IMAD.IADD R3, R3, 0x1, R4 ;  /* 0x0000000103037824 */ /* 0x000fe200078e0204 */
[----:B------:R-:W-:Y:S01]  /*ef10*/  SHF.R.S32.HI R4, RZ, 0x1f, R0 ;  /* 0x0000001fff047819 */ /* 0x000fe20000011400 */
[----:B------:R-:W-:-:S04]  /*ef20*/  IMAD.WIDE.U32 R2, R0, UR4, R2 ;  /* 0x0000000400027c25 */ /* 0x000fc8000f8e0002 */
[----:B------:R-:W-:Y:S01]  /*ef30*/  IMAD R4, R4, UR4, RZ ;  /* 0x0000000404047c24 */ /* 0x000fe2000f8e02ff */
[----:B------:R-:W-:Y:S02]  /*ef40*/  ULDC UR4, c[0x0][0x2b8] ;  /* 0x0000ae0000047ab9 */ /* 0x000fe40000000800 */
[----:B------:R-:W-:Y:S01]  /*ef50*/  ISETP.GE.AND P2, PT, R10, UR4, PT ;  /* 0x000000040a007c0c */ /* 0x000fe2000bf46270 */
[----:B------:R-:W-:Y:S01]  /*ef60*/  IMAD R0, R0, UR5, R4 ;  /* 0x0000000500007c24 */ /* 0x000fe2000f8e0204 */
[----:B------:R0:W5:Y:S01]  /*ef70*/  LDL R10, [R1+0x24] ;  /* 0x00002400010a7983 */ /* 0x0001620000100800 */
[----:B------:R-:W-:Y:S02]  /*ef80*/  LEA R4, P3, R2, UR6, 0x1 ;  /* 0x0000000602047c11 */ /* 0x000fe4000f8608ff */
[----:B------:R-:W-:Y:S01]  /*ef90*/  IMAD.IADD R0, R3, 0x1, R0 ;  /* 0x0000000103007824 */ /* 0x000fe200078e0200 */
[----:B------:R-:W-:Y:S02]  /*efa0*/  ISETP.GE.AND P1, PT, R9, UR4, PT ;  /* 0x0000000409007c0c */ /* 0x000fe4000bf26270 */
[----:B------:R-:W-:Y:S01]  /*efb0*/  ISETP.GE.AND P0, PT, R8, UR4, PT ;  /* 0x0000000408007c0c */ /* 0x000fe2000bf06270 */
[----:B------:R-:W-:Y:S01]  /*efc0*/  UMOV UR4, 0xffffffff ;  /* 0xffffffff00047882 */ /* 0x000fe20000000000 */
[----:B------:R-:W-:-:S02]  /*efd0*/  LEA.HI.X R0, R2, UR7, R0, 0x1, P3 ;  /* 0x0000000702007c11 */ /* 0x000fc400098f0c00 */
[----:B0-----:R-:W-:Y:S09]  /*efe0*/  BRA.DIV UR4, `(.L_x_447) ;  /* 0x0000004604687947 */ /* 0x001ff2000b800000 */
[----:B------:R-:W0:Y:S02]  /*eff0*/  S2R R5, SR_TID.X ;  /* 0x0000000000057919 */ /* 0x000e240000002100 */
[----:B0-----:R-:W-:-:S04]  /*f000*/  LOP3.LUT R5, R5, 0x7f, RZ, 0xc0, !PT ;  /* 0x0000007f05057812 */ /* 0x001fc800078ec0ff */
[----:B------:R-:W-:Y:S02]  /*f010*/  SHF.R.U32.HI R6, RZ, 0x3, R5 ;  /* 0x00000003ff067819 */ /* 0x000fe40000011605 */
[----:B------:R-:W2:Y:S03]  /*f020*/  LDL.LU R5, [R1+0x3c] ;  /* 0x00003c0001057983 */ /* 0x000ea60000300800 */
[----:B------:R-:W-:Y:S01]  /*f030*/  IMAD.IADD R2, R6, 0x1, R17 ;  /* 0x0000000106027824 */ /* 0x000fe200078e0211 */
[----:B------:R-:W-:Y:S01]  /*f040*/  SHFL.IDX PT, R9, R0, 0x1, 0x181f ;  /* 0x00381f0000097f89 */ /* 0x000fe200000e0000 */
[----:B------:R-:W0:Y:S02]  /*f050*/  S2R R6, SR_TID.X ;  /* 0x0000000000067919 */ /* 0x000e240000002100 */
[----:B0-----:R-:W-:Y:S02]  /*f060*/  IMAD.SHL.U32 R11, R6, 0x8, RZ ;  /* 0x00000008060b7824 */ /* 0x001fe400078e00ff */
[----:B------:R-:W-:Y:S03]  /*f070*/  SHFL.IDX PT, R6, R0, RZ, 0x181f ;  /* 0x00181fff00067589 */ /* 0x000fe600000e0000 */
[----:B------:R-:W-:Y:S01]  /*f080*/  LOP3.LUT R11, R11, 0x38, RZ, 0xc0, !PT ;  /* 0x000000380b0b7812 */ /* 0x000fe200078ec0ff */
[----:B--2---:R-:W-:-:S02]  /*f090*/  IMAD R3, R5, R7, RZ ;  /* 0x0000000705037224 */ /* 0x004fc400078e02ff */
[----:B------:R-:W0:Y:S01]  /*f0a0*/  SHFL.IDX PT, R7, R4, RZ, 0x181f ;  /* 0x00181fff04077589 */ /* 0x000e2200000e0000 */
[C---:B------:R-:W-:Y:S02]  /*f0b0*/  VIADD R5, R2.reuse, 0x10 ;  /* 0x0000001002057836 */ /* 0x040fe40000000000 */
[----:B------:R-:W-:-:S03]  /*f0c0*/  ISETP.GE.AND P4, PT, R2, R3, PT ;  /* 0x000000030200720c */ /* 0x000fc60003f86270 */
[----:B------:R-:W-:Y:S02]  /*f0d0*/  ISETP.GE.AND P3, PT, R5, R3, PT ;  /* 0x000000030500720c */ /* 0x000fe40003f66270 */
[----:B------:R-:W1:Y:S08]  /*f0e0*/  SHFL.IDX PT, R5, R4, 0x1, 0x181f ;  /* 0x00381f0004057f89 */ /* 0x000e7000000e0000 */
[----:B0-----:R-:W-:-:S05]  /*f0f0*/  @!P4 LEA R7, P5, R11, R7, 0x1 ;  /* 0x000000070b07c211 */ /* 0x001fca00078a08ff */
[----:B------:R-:W-:Y:S01]  /*f100*/  @!P4 IMAD.X R6, RZ, RZ, R6, P5 ;  /* 0x000000ffff06c224 */ /* 0x000fe200028e0606 */
[----:B-1----:R-:W-:-:S04]  /*f110*/  @!P3 LEA R8, P5, R11, R5, 0x1 ;  /* 0x000000050b08b211 */ /* 0x002fc800078a08ff */
[----:B------:R-:W-:Y:S01]  /*f120*/  @!P4 LOP3.LUT R7, R7, R6, RZ, 0x3c, !PT ;  /* 0x000000060707c212 */ /* 0x000fe200078e3cff */
[----:B------:R-:W-:-:S03]  /*f130*/  @!P3 IMAD.X R5, RZ, RZ, R9, P5 ;  /* 0x000000ffff05b224 */ /* 0x000fc600028e0609 */
[----:B------:R-:W-:-:S04]  /*f140*/  @!P4 LOP3.LUT R6, R7, R6, RZ, 0x3c, !PT ;  /* 0x000000060706c212 */ /* 0x000fc800078e3cff */
[----:B------:R-:W-:-:S05]  /*f150*/  @!P4 LOP3.LUT R7, R7, R6, RZ, 0x3c, !PT ;  /* 0x000000060707c212 */ /* 0x000fca00078e3cff */
[----:B-----5:R-:W-:Y:S04]  /*f160*/  @!P4 LDGSTS.E.BYPASS.LTC128B.128 [R10+0x15400], desc[UR60][R6.64], !P2 ;  /* 0x15400000060acfae */ /* 0x020fe8000d101d7c */
[----:B------:R-:W-:Y:S04]  /*f170*/  @!P4 LDGSTS.E.BYPASS.LTC128B.128 [R10+0x19400], desc[UR60][R6.64+0x80], !P1 ;  /* 0x19400080060acfae */ /* 0x000fe8000c901d7c */
[----:B------:R0:W-:Y:S02]  /*f180*/  @!P4 LDGSTS.E.BYPASS.LTC128B.128 [R10+0x1d400], desc[UR60][R6.64+0x100], !P0 ;  /* 0x1d400100060acfae */ /* 0x0001e4000c101d7c */
[----:B0-----:R-:W-:-:S02]  /*f190*/  @!P3 IMAD.MOV.U32 R6, RZ, RZ, R8 ;  /* 0x000000ffff06b224 */ /* 0x001fc400078e0008 */
[----:B------:R-:W-:Y:S01]  /*f1a0*/  @!P3 IMAD.MOV.U32 R7, RZ, RZ, R5 ;  /* 0x000000ffff07b224 */ /* 0x000fe200078e0005 */
[----:B------:R-:W-:Y:S01]  /*f1b0*/  SHFL.IDX PT, R8, R0, 0x2, 0x181f ;  /* 0x00581f0000087f89 */ /* 0x000fe200000e0000 */
[----:B------:R-:W-:-:S03]  /*f1c0*/  VIADD R5, R2, 0x20 ;  /* 0x0000002002057836 */ /* 0x000fc60000000000 */
[----:B------:R-:W-:Y:S04]  /*f1d0*/  @!P3 LDGSTS.E.BYPASS.LTC128B.128 [R10+0x15c00], desc[UR60][R6.64], !P2 ;  /* 0x15c00000060abfae */ /* 0x000fe8000d101d7c */
[----:B------:R-:W-:Y:S04]  /*f1e0*/  @!P3 LDGSTS.E.BYPASS.LTC128B.128 [R10+0x19c00], desc[UR60][R6.64+0x80], !P1 ;  /* 0x19c00080060abfae */ /* 0x000fe8000c901d7c */
[----:B------:R0:W-:Y:S01]  /*f1f0*/  @!P3 LDGSTS.E.BYPASS.LTC128B.128 [R10+0x1dc00], desc[UR60][R6.64+0x100], !P0 ;  /* 0x1dc00100060abfae */ /* 0x0001e2000c101d7c */
[----:B------:R-:W-:-:S03]  /*f200*/  ISETP.GE.AND P3, PT, R5, R3, PT ;  /* 0x000000030500720c */ /* 0x000fc60003f66270 */
[----:B------:R-:W1:Y:S10]  /*f210*/  SHFL.IDX PT, R5, R4, 0x2, 0x181f ;  /* 0x00581f0004057f89 */ /* 0x000e7400000e0000 */
        /* <DEDUP_REMOVED lines=38> */
[----:B------:R-:W-:Y:S02]  /*f480*/  @!P3 LDGSTS.E.BYPASS.LTC128B.128 [R10+0x17c00], desc[UR60][R6.64], !P2 ;  /* 0x17c00000060abfae */ /* 0x000fe4000d101d7c */
[----:B------:R-:W-:Y:S02]  /*f490*/  ISETP.GE.AND P4, PT, R5, R3, PT ;  /* 0x000000030500720c */ /* 0x000fe40003f86270 */
[----:B------:R-:W0:Y:S04]  /*f4a0*/  SHFL.IDX PT, R5, R4, 0x6, 0x181f ;  /* 0x00d81f0004057f89 */ /* 0x000e2800000e0000 */
[----:B------:R-:W-:Y:S04]  /*f4b0*/  @!P3 LDGSTS.E.BYPASS.LTC128B.128 [R10+0x1bc00], desc[UR60][R6.64+0x80], !P1 ;  /* 0x1bc00080060abfae */ /* 0x000fe8000c901d7c */
[----:B------:R1:W-:Y:S04]  /*f4c0*/  @!P3 LDGSTS.E.BYPASS.LTC128B.128 [R10+0x1fc00], desc[UR60][R6.64+0x100], !P0 ;  /* 0x1fc00100060abfae */ /* 0x0003e8000c101d7c */
[----:B------:R-:W-:Y:S04]  /*f4d0*/  SHFL.IDX PT, R4, R4, 0x7, 0x181f ;  /* 0x00f81f0004047f89 */ /* 0x000fe800000e0000 */
[----:B-1----:R-:W1:Y:S01]  /*f4e0*/  SHFL.IDX PT, R6, R0, 0x6, 0x181f ;  /* 0x00d81f0000067f89 */ /* 0x002e6200000e0000 */
[----:B0-----:R-:W-:-:S03]  /*f4f0*/  @!P4 LEA R5, P3, R11, R5, 0x1 ;  /* 0x000000050b05c211 */ /* 0x001fc600078608ff */
[----:B------:R-:W2:Y:S02]  /*f500*/  SHFL.IDX PT, R0, R0, 0x7, 0x181f ;  /* 0x00f81f0000007f89 */ /* 0x000ea400000e0000 */
[----:B-1----:R-:W-:-:S04]  /*f510*/  @!P4 IMAD.X R6, RZ, RZ, R6, P3 ;  /* 0x000000ffff06c224 */ /* 0x002fc800018e0606 */
[----:B------:R-:W-:Y:S02]  /*f520*/  @!P4 IMAD.MOV.U32 R7, RZ, RZ, R6 ;  /* 0x000000ffff07c224 */ /* 0x000fe400078e0006 */
[----:B------:R-:W-:-:S05]  /*f530*/  @!P4 IMAD.MOV.U32 R6, RZ, RZ, R5 ;  /* 0x000000ffff06c224 */ /* 0x000fca00078e0005 */
[----:B------:R1:W-:Y:S04]  /*f540*/  @!P4 LDGSTS.E.BYPASS.LTC128B.128 [R10+0x18400], desc[UR60][R6.64], !P2 ;  /* 0x18400000060acfae */ /* 0x0003e8000d101d7c */
[----:B------:R1:W-:Y:S04]  /*f550*/  @!P4 LDGSTS.E.BYPASS.LTC128B.128 [R10+0x1c400], desc[UR60][R6.64+0x80], !P1 ;  /* 0x1c400080060acfae */ /* 0x0003e8000c901d7c */
[----:B--2---:R1:W-:Y:S02]  /*f560*/  @!P4 LDGSTS.E.BYPASS.LTC128B.128 [R10+0x20400], desc[UR60][R6.64+0x100], !P0 ;  /* 0x20400100060acfae */ /* 0x0043e4000c101d7c */
.L_x_570:
[----:B------:R-:W-:Y:S01]  /*f570*/  VIADD R2, R2, 0x70 ;  /* 0x0000007002027836 */ /* 0x000fe20000000000 */
[----:B------:R-:W-:Y:S04]  /*f580*/  BSSY B0, `(.L_x_448) ;  /* 0x000000e000007945 */ /* 0x000fe80003800000 */
[----:B------:R-:W-:-:S13]  /*f590*/  ISETP.GE.AND P3, PT, R2, R3, PT ;  /* 0x000000030200720c */ /* 0x000fda0003f66270 */
[----:B------:R-:W-:Y:S05]  /*f5a0*/  @P3 BRA `(.L_x_449) ;  /* 0x00000000002c3947 */ /* 0x000fea0003800000 */
[----:B------:R-:W2:Y:S02]  /*f5b0*/  S2R R5, SR_TID.X ;  /* 0x0000000000057919 */ /* 0x000ea40000002100 */
[----:B--2---:R-:W-:-:S05]  /*f5c0*/  IMAD.SHL.U32 R5, R5, 0x8, RZ ;  /* 0x0000000805057824 */ /* 0x004fca00078e00ff */
[----:B------:R-:W-:-:S04]  /*f5d0*/  LOP3.LUT R5, R5, 0x38, RZ, 0xc0, !PT ;  /* 0x0000003805057812 */ /* 0x000fc800078ec0ff */
[----:B------:R-:W-:-:S04]  /*f5e0*/  LEA R2, P3, R5, R4, 0x1 ;  /* 0x0000000405027211 */ /* 0x000fc800078608ff */
[----:B------:R-:W-:-:S05]  /*f5f0*/  IADD3.X R3, RZ, R0, RZ, P3, !PT ;  /* 0x00000000ff037210 */ /* 0x000fca0001ffe4ff */
[----:B------:R-:W-:Y:S01]  /*f600*/  @!PT LDS RZ, [RZ] ;  /* 0x00000000fffff984 */ /* 0x000fe20000000800 */
[----:B------:R-:W-:Y:S01]  /*f610*/  @!PT LDS RZ, [RZ] ;  /* 0x00000000fffff984 */ /* 0x000fe20000000800 */
[----:B------:R-:W-:Y:S01]  /*f620*/  @!PT LDS RZ, [RZ] ;  /* 0x00000000fffff984 */ /* 0x000fe20000000800 */
[----:B------:R2:W-:Y:S04]  /*f630*/  LDGSTS.E.BYPASS.LTC128B.128 [R10+0x18c00], desc[UR60][R2.64], !P2 ;  /* 0x18c00000020a7fae */ /* 0x0005e8000d101d7c */
[----:B------:R2:W-:Y:S04]  /*f640*/  LDGSTS.E.BYPASS.LTC128B.128 [R10+0x1cc00], desc[UR60][R2.64+0x80], !P1 ;  /* 0x1cc00080020a7fae */ /* 0x0005e8000c901d7c */
[----:B------:R2:W-:Y:S02]  /*f650*/  LDGSTS.E.BYPASS.LTC128B.128 [R10+0x20c00], desc[UR60][R2.64+0x100], !P0 ;  /* 0x20c00100020a7fae */ /* 0x0005e4000c101d7c */
.L_x_449:
[----:B------:R-:W-:Y:S05]  /*f660*/  BSYNC B0 ;  /* 0x0000000000007941 */ /* 0x000fea0003800000 */
.L_x_448:
[----:B012---:R-:W2:Y:S01]  /*f670*/  LDL R10, [R1+0x4] ;  /* 0x00000400010a7983 */ /* 0x007ea20000100800 */
[----:B------:R-:W-:Y:S01]  /*f680*/  PLOP3.LUT P0, PT, PT, PT, PT, 0x80, 0x0 ;  /* 0x000000000000781c */ /* 0x000fe20003f0f070 */
[----:B------:R-:W-:Y:S01]  /*f690*/  NOP ;  /* 0x0000000000007918 */ /* 0x000fe20000000000 */
[----:B--2---:R-:W-:-:S11]  /*f6a0*/  VIADD R6, R10, 0x36800 ;  /* 0x000368000a067836 */ /* 0x004fd60000000000 */
.L_x_450:
[----:B------:R-:W2:Y:S01]  /*f6b0*/  LDL R2, [R1+0x4] ;  /* 0x0000040001027983 */ /* 0x000ea20000100800 */
[----:B------:R-:W-:Y:S02]  /*f6c0*/  PLOP3.LUT P1, PT, P1, P0, PT, 0xa2, 0x0 ;  /* 0x000000000000781c */ /* 0x000fe40000f21472 */
[----:B--2---:R-:W-:-:S08]  /*f6d0*/  @P0 R2UR P1, UR4, R2 ;  /* 0x00000000020402ca */ /* 0x004fd00000020000 */
[----:B------:R-:W-:-:S05]  /*f6e0*/  @P0 PLOP3.LUT P0, PT, P1, PT, PT, 0x80, 0x0 ;  /* 0x000000000000081c */ /* 0x000fca0000f0f070 */
[----:B------:R-:W-:Y:S01]  /*f6f0*/  @!P1 SYNCS.ARRIVE.TRANS64.RED.A0T1 RZ, [UR4+0x36800], RZ ;  /* 0x036800ffffff99a7 */ /* 0x000fe20008200404 */
[----:B------:R-:W-:Y:S07]  /*f700*/  @!P1 ARRIVES.LDGSTSBAR.64.TRANSCNT [UR4+0x36800] ;  /* 0x03680000ff0099b0 */ /* 0x000fee0008000a84 */
[----:B------:R-:W-:Y:S05]  /*f710*/  @P0 BRA.U.ANY `(.L_x_450) ;  /* 0xfffffffd00e40947 */ /* 0x000fea000393ffff */
[----:B------:R-:W2:Y:S02]  /*f720*/  LDL.LU R3, [R1+0x50] ;  /* 0x0000500001037983 */ /* 0x000ea40000300800 */
[----:B--2---:R-:W-:-:S05]  /*f730*/  VIADD R3, R3, 0x1 ;  /* 0x0000000103037836 */ /* 0x004fca0000000000 */
[----:B------:R0:W-:Y:S01]  /*f740*/  STL [R1+0x50], R3 ;  /* 0x0000500301007387 */ /* 0x0001e20000100800 */
[----:B------:R-:W-:-:S04]  /*f750*/  LEA.HI R0, R3, R3, RZ, 0x1 ;  /* 0x0000000303007211 */ /* 0x000fc800078f08ff */
[----:B------:R-:W-:-:S05]  /*f760*/  LOP3.LUT R0, R0, 0xfffffffe, RZ, 0xc0, !PT ;  /* 0xfffffffe00007812 */ /* 0x000fca00078ec0ff */
[----:B------:R-:W-:-:S05]  /*f770*/  IMAD.IADD R0, R3, 0x1, -R0 ;  /* 0x0000000103007824 */ /* 0x000fca00078e0a00 */
[----:B------:R-:W-:Y:S01]  /*f780*/  SHF.L.U32 R0, R0, 0x1f, RZ ;  /* 0x0000001f00007819 */ /* 0x000fe200000006ff */
[----:B------:R-:W-:Y:S01]  /*f790*/  NOP ;  /* 0x0000000000007918 */ /* 0x000fe20000000000 */
[----:B------:R0:W-:Y:S01]  /*f7a0*/  SYNCS.ARRIVE.TRANS64.A1T0 RZ, [R2+URZ+0x36800], RZ ;  /* 0x036800ff02ff79a7 */ /* 0x0001e2000810003f */
[----:B------:R-:W-:Y:S01]  /*f7b0*/  BSSY B0, `(.L_x_451) ;  /* 0x0000003000007945 */ /* 0x000fe20003800000 */
[----:B------:R-:W1:Y:S03]  /*f7c0*/  SYNCS.PHASECHK.TRANS64.TRYWAIT P0, [R2+URZ+0x36820], R0 ;  /* 0x03682000020075a7 */ /* 0x000e66000800017f */
[----:B01----:R-:W-:Y:S05]  /*f7d0*/  @!P0 BRA `(.L_x_452) ;  /* 0x0000004800588947 */ /* 0x003fea0003800000 */
.L_x_571:
[----:B------:R-:W-:Y:S05]  /*f7e0*/  BSYNC B0 ;  /* 0x0000000000007941 */ /* 0x000fea0003800000 */
.L_x_451:
[----:B0-----:R-:W2:Y:S01]  /*f7f0*/  LDL.LU R2, [R1+0x40] ;  /* 0x0000400001027983 */ /* 0x001ea20000300800 */
[----:B------:R-:W-:Y:S01]  /*f800*/  BSSY B0, `(.L_x_453) ;  /* 0x0000257000007945 */ /* 0x000fe20003800000 */
[----:B--2---:R-:W-:-:S13]  /*f810*/  ISETP.GE.AND P0, PT, R2, 0x71, PT ;  /* 0x000000710200780c */ /* 0x004fda0003f06270 */
[----:B------:R-:W-:Y:S05]  /*f820*/  @!P0 BRA `(.L_x_454) ;  /* 0x0000002400508947 */ /* 0x000fea0003800000 */
[----:B------:R-:W2:Y:S01]  /*f830*/  LDL R2, [R1+0x30] ;  /* 0x0000300001027983 */ /* 0x000ea20000100800 */
[----:B------:R-:W-:Y:S01]  /*f840*/  IMAD.MOV.U32 R0, RZ, RZ, 0x1 ;  /* 0x00000001ff007424 */ /* 0x000fe200078e00ff */
[----:B------:R-:W-:Y:S01]  /*f850*/  BSSY B2, `(.L_x_455) ;  /* 0x00000cd000027945 */ /* 0x000fe20003800000 */
[----:B--2---:R-:W-:-:S05]  /*f860*/  IMAD.MOV R9, RZ, RZ, -R2 ;  /* 0x000000ffff097224 */ /* 0x004fca00078e0a02 */
[----:B------:R-:W-:-:S05]  /*f870*/  VIADDMNMX R9, R9, R0, 0xffffffff, !PT ;  /* 0xffffffff09097446 */ /* 0x000fca0007800100 */
[----:B------:R-:W-:-:S05]  /*f880*/  IMAD.IADD R0, R2, 0x1, R9 ;  /* 0x0000000102007824 */ /* 0x000fca00078e0209 */
[----:B------:R-:W-:-:S04]  /*f890*/  LOP3.LUT R0, R0, 0x1, RZ, 0xc0, !PT ;  /* 0x0000000100007812 */ /* 0x000fc800078ec0ff */
[----:B------:R-:W-:Y:S01]  /*f8a0*/  ISETP.NE.U32.AND P0, PT, R0, 0x1, PT ;  /* 0x000000010000780c */ /* 0x000fe20003f05070 */
[----:B------:R-:W-:-:S12]  /*f8b0*/  VIADD R0, R2, 0xfffffffe ;  /* 0xfffffffe02007836 */ /* 0x000fd80000000000 */
[----:B------:R-:W-:Y:S05]  /*f8c0*/  @P0 BRA `(.L_x_456) ;  /* 0x0000000c00140947 */ /* 0x000fea0003800000 */
[----:B------:R-:W2:Y:S04]  /*f8d0*/  LDL R4, [R1+0x1c] ;  /* 0x00001c0001047983 */ /* 0x000ea80000100800 */
[----:B------:R-:W3:Y:S04]  /*f8e0*/  LDL R3, [R1+0x8] ;  /* 0x0000080001037983 */ /* 0x000ee80000100800 */
[----:B------:R-:W4:Y:S01]  /*f8f0*/  LDL R2, [R1+0x10] ;  /* 0x0000100001027983 */ /* 0x000f220000100800 */
[----:B------:R-:W-:Y:S01]  /*f900*/  BSSY B1, `(.L_x_457) ;  /* 0x00000bd000017945 */ /* 0x000fe20003800000 */
[----:B--2---:R-:W-:Y:S01]  /*f910*/  LOP3.LUT P1, RZ, R4, 0x1, RZ, 0xc0, !PT ;  /* 0x0000000104ff7812 */ /* 0x004fe2000782c0ff */
[----:B---3--:R-:W-:-:S05]  /*f920*/  VIADD R8, R3, 0x1 ;  /* 0x0000000103087836 */ /* 0x008fca0000000000 */
[----:B------:R-:W-:-:S04]  /*f930*/  ISETP.NE.AND P0, PT, R8, 0x2, PT ;  /* 0x000000020800780c */ /* 0x000fc80003f05270 */
[----:B------:R-:W-:Y:S02]  /*f940*/  SEL R10, RZ, 0x1, P0 ;  /* 0x00000001ff0a7807 */ /* 0x000fe40000000000 */
[----:B------:R-:W-:Y:S02]  /*f950*/  SEL R8, R8, RZ, P0 ;  /* 0x000000ff08087207 */ /* 0x000fe40000000000 */
[----:B----4-:R-:W-:Y:S01]  /*f960*/  LOP3.LUT R10, R2, R10, RZ, 0x3c, !PT ;  /* 0x0000000a020a7212 */ /* 0x010fe200078e3cff */
[----:B------:R-:W-:Y:S06]  /*f970*/  @!P1 BRA `(.L_x_458) ;  /* 0x0000000800d49947 */ /* 0x000fec0003800000 */
[----:B------:R0:W5:Y:S01]  /*f980*/  LDL R4, [R1] ;  /* 0x0000000001047983 */ /* 0x0001620000100800 */
[----:B------:R-:W-:Y:S02]  /*f990*/  ULDC.64 UR4, c[0x0][0x418] ;  /* 0x0001060000047ab9 */ /* 0x000fe40000000a00 */
[----:B------:R-:W-:-:S04]  /*f9a0*/  ISETP.NE.U32.AND P0, PT, RZ, UR4, PT ;  /* 0x00000004ff007c0c */ /* 0x000fc8000bf05070 */
[----:B------:R-:W-:-:S13]  /*f9b0*/  ISETP.NE.AND.EX P0, PT, RZ, UR5, PT, P0 ;  /* 0x00000005ff007c0c */ /* 0x000fda000bf05300 */
[----:B0-----:R-:W-:Y:S05]  /*f9c0*/  @!P0 BRA `(.L_x_459) ;  /* 0x00000000004c8947 */ /* 0x001fea0003800000 */
[----:B------:R-:W2:Y:S01]  /*f9d0*/  LDL R11, [R1+0x20] ;  /* 0x00002000010b7983 */ /* 0x000ea20000100800 */
[----:B------:R-:W0:Y:S01]  /*f9e0*/  LDC R5, c[0x0][0x43c] ;  /* 0x00010f00ff057b82 */ /* 0x000e220000000800 */
[----:B------:R-:W-:Y:S02]  /*f9f0*/  ULDC.64 UR6, c[0x0][0x428] ;  /* 0x00010a0000067ab9 */ /* 0x000fe40000000a00 */
[----:B------:R-:W3:Y:S01]  /*fa00*/  LDL R7, [R1+0xc] ;  /* 0x00000c0001077983 */ /* 0x000ee20000100800 */
[----:B0-----:R-:W-:-:S13]  /*fa10*/  ISETP.NE.AND P0, PT, R5, 0x1, PT ;  /* 0x000000010500780c */ /* 0x001fda0003f05270 */
[----:B------:R-:W0:Y:S02]  /*fa20*/  @P0 LDC.64 R2, c[0x0][0x440] ;  /* 0x00011000ff020b82 */ /* 0x000e240000000a00 */
[----:B0----5:R-:W-:-:S04]  /*fa30*/  @P0 IMAD.HI.U32 R4, R0, R2, RZ ;  /* 0x0000000200040227 */ /* 0x021fc800078e00ff */
[----:B------:R-:W-:Y:S01]  /*fa40*/  IMAD.MOV.U32 R2, RZ, RZ, R0 ;  /* 0x000000ffff027224 */ /* 0x000fe200078e0000 */
[----:B------:R-:W-:-:S05]  /*fa50*/  @P0 SHF.R.U32.HI R2, RZ, R3, R4 ;  /* 0x00000003ff020219 */ /* 0x000fca0000011604 */
[----:B------:R-:W-:-:S04]  /*fa60*/  IMAD.MOV R3, RZ, RZ, -R2 ;  /* 0x000000ffff037224 */ /* 0x000fc800078e0a02 */
[----:B------:R-:W-:Y:S01]  /*fa70*/  IMAD R0, R5, R3, R0 ;  /* 0x0000000305007224 */ /* 0x000fe200078e0200 */
[----:B------:R-:W-:Y:S01]  /*fa80*/  SHF.R.S32.HI R3, RZ, 0x1f, R2 ;  /* 0x0000001fff037819 */ /* 0x000fe20000011402 */
[----:B--2---:R-:W-:-:S04]  /*fa90*/  IMAD R4, R11, UR6, RZ ;  /* 0x000000060b047c24 */ /* 0x004fc8000f8e02ff */
[C---:B---3--:R-:W-:Y:S02]  /*faa0*/  IMAD R4, R7.reuse, UR7, R4 ;  /* 0x0000000707047c24 */ /* 0x048fe4000f8e0204 */
[----:B------:R-:W-:-:S04]  /*fab0*/  IMAD.WIDE.U32 R2, R7, UR6, R2 ;  /* 0x0000000607027c25 */ /* 0x000fc8000f8e0002 */
[----:B------:R-:W-:Y:S01]  /*fac0*/  IMAD.IADD R3, R4, 0x1, R3 ;  /* 0x0000000104037824 */ /* 0x000fe200078e0203 */
[----:B------:R-:W-:-:S04]  /*fad0*/  LEA R4, P0, R2, UR4, 0x2 ;  /* 0x0000000402047c11 */ /* 0x000fc8000f8010ff */
[----:B------:R-:W-:-:S05]  /*fae0*/  LEA.HI.X R5, R2, UR5, R3, 0x2, P0 ;  /* 0x0000000502057c11 */ /* 0x000fca00080f1403 */
[----:B------:R0:W5:Y:S04]  /*faf0*/  LDG.E R4, desc[UR60][R4.64] ;  /* 0x0000003c04047981 */ /* 0x000168000c1e1900 */
.L_x_459:
[----:B------:R-:W2:Y:S01]  /*fb00*/  LDL R2, [R1+0x4] ;  /* 0x0000040001027983 */ /* 0x000ea20000100800 */
[----:B------:R-:W-:Y:S01]  /*fb10*/  BSSY B3, `(.L_x_460) ;  /* 0x0000005000037945 */ /* 0x000fe20003800000 */
[----:B--2---:R-:W-:Y:S01]  /*fb20*/  IMAD R3, R8, 0x8, R2 ;  /* 0x0000000808037824 */ /* 0x004fe200078e0202 */
[----:B------:R-:W-:-:S04]  /*fb30*/  SHF.L.U32 R2, R10, 0x1f, RZ ;  /* 0x0000001f0a027819 */ /* 0x000fc800000006ff */
[----:B------:R-:W1:Y:S02]  /*fb40*/  SYNCS.PHASECHK.TRANS64.TRYWAIT P0, [R3+URZ+0x36840], R2 ;  /* 0x03684002030075a7 */ /* 0x000e64000800017f */
[----:B-1----:R-:W-:Y:S05]  /*fb50*/  @!P0 BRA `(.L_x_461) ;  /* 0x0000004400908947 */ /* 0x002fea0003800000 */
.L_x_572:
[----:B------:R-:W-:Y:S05]  /*fb60*/  BSYNC B3 ;  /* 0x0000000000037941 */ /* 0x000fea0003800000 */
.L_x_460:
        /* <DEDUP_REMOVED lines=12> */
.L_x_463:
[----:B------:R-:W-:Y:S05]  /*fc30*/  BSYNC B3 ;  /* 0x0000000000037941 */ /* 0x000fea0003800000 */
.L_x_462:
[----:B------:R-:W2:Y:S04]  /*fc40*/  LDL R5, [R1+0x4] ;  /* 0x0000040001057983 */ /* 0x000ea80000100800 */
[----:B-1----:R-:W3:Y:S01]  /*fc50*/  LDL R2, [R1+0x18] ;  /* 0x0000180001027983 */ /* 0x002ee20000100800 */
        /* <DEDUP_REMOVED lines=8> */
[----:B--2---:R-:W-:-:S02]  /*fce0*/  IMAD R7, R8, 0xa800, R5 ;  /* 0x0000a80008077824 */ /* 0x004fc400078e0205 */
[----:B---3--:R-:W-:Y:S02]  /*fcf0*/  IMAD R2, R0, 0x70, R2 ;  /* 0x0000007000027824 */ /* 0x008fe400078e0202 */
[----:B------:R-:W-:-:S08]  /*fd00*/  VIADD R5, R7, 0x21400 ;  /* 0x0002140007057836 */ /* 0x000fd00000000000 */
.L_x_464:
        /* <DEDUP_REMOVED lines=16> */
.L_x_465:
        /* <DEDUP_REMOVED lines=16> */
.L_x_466:
        /* <DEDUP_REMOVED lines=10> */
[----:B------:R-:W2:Y:S04]  /*ffb0*/  LDL.LU R12, [R1+0x10] ;  /* 0x00001000010c7983 */ /* 0x000ea80000300800 */
[----:B------:R-:W3:Y:S01]  /*ffc0*/  LDL R7, [R1+0x8] ;  /* 0x0000080001077983 */ /* 0x000ee20000100800 */
[----:B------:R-:W-:Y:S01]  /*ffd0*/  BSSY B3, `(.L_x_467) ;  /* 0x0000005000037945 */ /* 0x000fe20003800000 */
[----:B--2---:R-:W-:Y:S01]  /*ffe0*/  SHF.L.U32 R2, R12, 0x1f, RZ ;  /* 0x0000001f0c027819 */ /* 0x004fe200000006ff */
[----:B---3--:R-:W-:-:S04]  /*fff0*/  IMAD R3, R7, 0x8, R6 ;  /* 0x0000000807037824 */ /* 0x008fc800078e0206 */
[----:B------:R-:W0:Y:S02]  /*10000*/  SYNCS.PHASECHK.TRANS64.TRYWAIT P0, [R3+URZ+0x60], R2 ;  /* 0x00006002030075a7 */ /* 0x000e24000800017f */
[----:B0-----:R-:W-:Y:S05]  /*10010*/  @!P0 BRA `(.L_x_468) ;  /* 0x0000004000748947 */ /* 0x001fea0003800000 */
.L_x_573:
[----:B------:R-:W-:Y:S05]  /*10020*/  BSYNC B3 ;  /* 0x0000000000037941 */ /* 0x000fea0003800000 */
.L_x_467:
[----:B------:R1:W5:Y:S01]  /*10030*/  LDL R17, [R1+0x8] ;  /* 0x0000080001117983 */ /* 0x0003620000100800 */
[----:B------:R-:W-:Y:S01]  /*10040*/  BSSY B3, `(.L_x_469) ;  /* 0x000000d000037945 */ /* 0x000fe20003800000 */
[----:B------:R-:W-:Y:S02]  /*10050*/  IMAD.MOV.U32 R12, RZ, RZ, 0x0 ;  /* 0x00000000ff0c7424 */ /* 0x000fe400078e00ff */
[----:B------:R-:W-:Y:S01]  /*10060*/  IMAD.MOV.U32 R13, RZ, RZ, 0x14f00000 ;  /* 0x14f00000ff0d7424 */ /* 0x000fe200078e00ff */
[----:B------:R-:W-:Y:S06]  /*10070*/  @P1 BRA `(.L_x_470) ;  /* 0x0000000000241947 */ /* 0x000fec0003800000 */
[----:B------:R-:W2:Y:S01]  /*10080*/  LDL R7, [R1+0x4] ;  /* 0x0000040001077983 */ /* 0x000ea20000100800 */
[----:B------:R-:W3:Y:S01]  /*10090*/  S2R R5, SR_TID.X ;  /* 0x0000000000057919 */ /* 0x000ee20000002100 */
[----:B0-----:R-:W-:Y:S01]  /*100a0*/  IMAD.MOV.U32 R3, RZ, RZ, 0xa800 ;  /* 0x0000a800ff037424 */ /* 0x001fe200078e00ff */
[----:B---3--:R-:W-:-:S04]  /*100b0*/  LOP3.LUT R5, R5, 0x1f, RZ, 0xc0, !PT ;  /* 0x0000001f05057812 */ /* 0x008fc800078ec0ff */
[----:B------:R-:W-:Y:S01]  /*100c0*/  ISETP.NE.AND P0, PT, R5, RZ, PT ;  /* 0x000000ff0500720c */ /* 0x000fe20003f05270 */
[----:B--2--5:R-:W-:-:S04]  /*100d0*/  IMAD R2, R17, 0x8, R7 ;  /* 0x0000000811027824 */ /* 0x024fc800078e0207 */
[----:B------:R2:W-:Y:S08]  /*100e0*/  SYNCS.ARRIVE.TRANS64 RZ, [R2+URZ+0x36850], R3 ;  /* 0x0368500302ff79a7 */ /* 0x0005f0000800003f */
[----:B------:R-:W-:Y:S05]  /*100f0*/  @!P0 BRA `(.L_x_470) ;  /* 0x0000000000048947 */ /* 0x000fea0003800000 */
[----:B------:R-:W-:Y:S01]  /*10100*/  BPT.TRAP 0x1 ;  /* 0x000000040000795c */ /* 0x000fe20000300000 */
.L_x_470:
[----:B------:R-:W-:Y:S05]  /*10110*/  BSYNC B3 ;  /* 0x0000000000037941 */ /* 0x000fea0003800000 */
.L_x_469:
[----:B0-2---:R-:W2:Y:S04]  /*10120*/  LDL R2, [R1+0x4] ;  /* 0x0000040001027983 */ /* 0x005ea80000100800 */
[----:B------:R-:W3:Y:S04]  /*10130*/  LDL R7, [R1+0x18] ;  /* 0x0000180001077983 */ /* 0x000ee80000100800 */
[----:B------:R-:W3:Y:S01]  /*10140*/  LDL.LU R5, [R1+0x14] ;  /* 0x0000140001057983 */ /* 0x000ee20000300800 */
[----:B------:R-:W-:Y:S01]  /*10150*/  R2UR UR10, R11 ;  /* 0x000000000b0a72ca */ /* 0x000fe200000e0000 */
[----:B------:R-:W-:Y:S01]  /*10160*/  UIADD3 UR4, UP0, UR38, 0x470, URZ ;  /* 0x0000047026047890 */ /* 0x000fe2000ff1e03f */
[----:B------:R-:W-:-:S02]  /*10170*/  R2UR UR6, R12 ;  /* 0x000000000c0672ca */ /* 0x000fc400000e0000 */
[----:B------:R-:W-:Y:S01]  /*10180*/  R2UR UR7, R13 ;  /* 0x000000000d0772ca */ /* 0x000fe200000e0000 */
[----:B------:R-:W-:Y:S01]  /*10190*/  UIADD3.X UR5, URZ, UR39, URZ, UP0, !UPT ;  /* 0x000000273f057290 */ /* 0x000fe200087fe43f */
[----:B------:R-:W-:Y:S01]  /*101a0*/  PLOP3.LUT P0, PT, PT, PT, PT, 0x80, 0x0 ;  /* 0x000000000000781c */ /* 0x000fe20003f0f070 */
[C-C-:B--2--5:R-:W-:Y:S02]  /*101b0*/  IMAD R3, R17.reuse, 0x8, R2.reuse ;  /* 0x0000000811037824 */ /* 0x164fe400078e0202 */
[----:B------:R-:W-:Y:S02]  /*101c0*/  IMAD R2, R17, 0xa800, R2 ;  /* 0x0000a80011027824 */ /* 0x000fe400078e0202 */
[----:B------:R-:W-:Y:S02]  /*101d0*/  VIADD R3, R3, 0x36850 ;  /* 0x0003685003037836 */ /* 0x000fe40000000000 */
[----:B---3--:R-:W-:Y:S02]  /*101e0*/  IMAD R5, R5, 0x70, R7 ;  /* 0x0000007005057824 */ /* 0x008fe400078e0207 */
[----:B------:R-:W-:-:S07]  /*101f0*/  VIADD R7, R2, 0x400 ;  /* 0x0000040002077836 */ /* 0x000fce0000000000 */
.L_x_471:
[----:B------:R-:W2:Y:S01]  /*10200*/  LDL R11, [R1] ;  /* 0x00000000010b7983 */ /* 0x000ea20000100800 */
[----:B------:R-:W-:-:S13]  /*10210*/  @P0 ELECT P1, URZ, PT ;  /* 0x00000000003f082f */ /* 0x000fda0003820000 */
[----:B------:R-:W-:Y:S02]  /*10220*/  @P1 R2UR UR12, R18 ;  /* 0x00000000120c12ca */ /* 0x000fe400000e0000 */
[----:B------:R-:W-:Y:S02]  /*10230*/  @P1 R2UR UR11, R5 ;  /* 0x00000000050b12ca */ /* 0x000fe400000e0000 */
[----:B------:R-:W-:Y:S02]  /*10240*/  @P1 R2UR UR9, R3 ;  /* 0x00000000030912ca */ /* 0x000fe400000e0000 */
[----:B------:R-:W-:Y:S02]  /*10250*/  @P1 R2UR UR8, R7 ;  /* 0x00000000070812ca */ /* 0x000fe400000e0000 */
[----:B------:R-:W-:Y:S02]  /*10260*/  @P1 PLOP3.LUT P0, PT, P1, PT, PT, 0x8, 0x0 ;  /* 0x000000000000181c */ /* 0x000fe40000f0e170 */
[----:B--2---:R-:W-:-:S02]  /*10270*/  @P1 R2UR UR13, R11 ;  /* 0x000000000b0d12ca */ /* 0x004fc400000e0000 */
[----:B------:R-:W-:-:S11]  /*10280*/  PLOP3.LUT P1, PT, PT, PT, PT, 0x8, 0x0 ;  /* 0x000000000000781c */ /* 0x000fd60003f2e170 */
[----:B------:R0:W-:Y:S02]  /*10290*/  UTMALDG.4D [UR8], [UR4], desc[UR6] ;  /* 0x00000608040075b4 */ /* 0x0001e40008019000 */
[----:B0-----:R-:W-:Y:S05]  /*102a0*/  @P0 BRA.U.ANY `(.L_x_471) ;  /* 0xfffffffd00d40947 */ /* 0x001fea000393ffff */
[----:B------:R-:W-:Y:S01]  /*102b0*/  R2UR UR10, R15 ;  /* 0x000000000f0a72ca */ /* 0x000fe200000e0000 */
[----:B------:R-:W-:Y:S01]  /*102c0*/  VIADD R7, R2, 0x3c00 ;  /* 0x00003c0002077836 */ /* 0x000fe20000000000 */
[----:B------:R-:W-:Y:S02]  /*102d0*/  R2UR UR6, R12 ;  /* 0x000000000c0672ca */ /* 0x000fe400000e0000 */
[----:B------:R-:W-:Y:S02]  /*102e0*/  R2UR UR7, R13 ;  /* 0x000000000d0772ca */ /* 0x000fe400000e0000 */
[----:B------:R-:W-:-:S13]  /*102f0*/  PLOP3.LUT P0, PT, PT, PT, PT, 0x80, 0x0 ;  /* 0x000000000000781c */ /* 0x000fda0003f0f070 */
.L_x_472:
        /* <DEDUP_REMOVED lines=16> */
.L_x_473:
        /* <DEDUP_REMOVED lines=11> */
[----:B------:R0:W-:Y:S04]  /*104b0*/  STL [R1], R4 ;  /* 0x0000000401007387 */ /* 0x0001e80000100800 */
[----:B------:R0:W-:Y:S02]  /*104c0*/  STL [R1+0x14], R0 ;  /* 0x0000140001007387 */ /* 0x0001e40000100800 */
.L_x_458:
[----:B------:R-:W-:Y:S05]  /*104d0*/  BSYNC B1 ;  /* 0x0000000000017941 */ /* 0x000fea0003800000 */
.L_x_457:
[----:B0-----:R-:W2:Y:S04]  /*104e0*/  LDL.LU R0, [R1+0x30] ;  /* 0x0000300001007983 */ /* 0x001ea80000300800 */
[----:B------:R0:W-:Y:S04]  /*104f0*/  STL [R1+0x8], R8 ;  /* 0x0000080801007387 */ /* 0x0001e80000100800 */
[----:B------:R0:W-:Y:S02]  /*10500*/  STL [R1+0x10], R10 ;  /* 0x0000100a01007387 */ /* 0x0001e40000100800 */
[----:B0-2---:R-:W-:-:S07]  /*10510*/  VIADD R0, R0, 0xfffffffd ;  /* 0xfffffffd00007836 */ /* 0x005fce0000000000 */
.L_x_456:
[----:B------:R-:W-:Y:S05]  /*10520*/  BSYNC B2 ;  /* 0x0000000000027941 */ /* 0x000fea0003800000 */
.L_x_455:
[----:B------:R-:W2:Y:S01]  /*10530*/  LDL.LU R2, [R1+0x2c] ;  /* 0x00002c0001027983 */ /* 0x000ea20000300800 */
[----:B------:R-:W-:-:S05]  /*10540*/  IMAD.MOV R9, RZ, RZ, -R9 ;  /* 0x000000ffff097224 */ /* 0x000fca00078e0a09 */
[----:B--2---:R-:W-:-:S13]  /*10550*/  ISETP.NE.AND P0, PT, R2, R9, PT ;  /* 0x000000090200720c */ /* 0x004fda0003f05270 */
[----:B------:R-:W-:Y:S05]  /*10560*/  @!P0 BRA `(.L_x_454) ;  /* 0x0000001800008947 */ /* 0x000fea0003800000 */
[----:B------:R0:W5:Y:S02]  /*10570*/  LDL R8, [R1] ;  /* 0x0000000001087983 */ /* 0x0001640000100800 */
.L_x_508:
[----:B--2---:R-:W2:Y:S04]  /*10580*/  LDL R4, [R1+0x1c] ;  /* 0x00001c0001047983 */ /* 0x004ea80000100800 */
[----:B---3--:R-:W3:Y:S04]  /*10590*/  LDL R3, [R1+0x8] ;  /* 0x0000080001037983 */ /* 0x008ee80000100800 */
[----:B----4-:R-:W4:Y:S01]  /*105a0*/  LDL R2, [R1+0x10] ;  /* 0x0000100001027983 */ /* 0x010f220000100800 */
[----:B------:R-:W-:Y:S05]  /*105b0*/  YIELD ;  /* 0x0000000000007946 */ /* 0x000fea0003800000 */
        /* <DEDUP_REMOVED lines=8> */
[----:B------:R-:W-:Y:S01]  /*10640*/  ULDC.64 UR4, c[0x0][0x418] ;  /* 0x0001060000047ab9 */ /* 0x000fe20000000a00 */
[----:B------:R-:W-:Y:S01]  /*10650*/  IMAD.MOV.U32 R7, RZ, RZ, R0 ;  /* 0x000000ffff077224 */ /* 0x000fe200078e0000 */
[----:B------:R-:W-:-:S04]  /*10660*/  ISETP.NE.U32.AND P0, PT, RZ, UR4, PT ;  /* 0x00000004ff007c0c */ /* 0x000fc8000bf05070 */
[----:B------:R-:W-:-:S13]  /*10670*/  ISETP.NE.AND.EX P0, PT, RZ, UR5, PT, P0 ;  /* 0x00000005ff007c0c */ /* 0x000fda000bf05300 */
[----:B------:R-:W-:Y:S05]  /*10680*/  @!P0 BRA `(.L_x_476) ;  /* 0x00000000004c8947 */ /* 0x000fea0003800000 */
[----:B------:R-:W2:Y:S01]  /*10690*/  LDL R10, [R1+0x20] ;  /* 0x00002000010a7983 */ /* 0x000ea20000100800 */
[----:B-----5:R-:W3:Y:S01]  /*106a0*/  LDC R8, c[0x0][0x43c] ;  /* 0x00010f00ff087b82 */ /* 0x020ee20000000800 */
[----:B------:R-:W-:Y:S02]  /*106b0*/  ULDC.64 UR6, c[0x0][0x428] ;  /* 0x00010a0000067ab9 */ /* 0x000fe40000000a00 */
[----:B------:R-:W4:Y:S01]  /*106c0*/  LDL R9, [R1+0xc] ;  /* 0x00000c0001097983 */ /* 0x000f220000100800 */
[----:B---3--:R-:W-:-:S13]  /*106d0*/  ISETP.NE.AND P0, PT, R8, 0x1, PT ;  /* 0x000000010800780c */ /* 0x008fda0003f05270 */
[----:B------:R-:W3:Y:S02]  /*106e0*/  @P0 LDC.64 R2, c[0x0][0x440] ;  /* 0x00011000ff020b82 */ /* 0x000ee40000000a00 */
[----:B---3--:R-:W-:-:S04]  /*106f0*/  @P0 IMAD.HI.U32 R7, R0, R2, RZ ;  /* 0x0000000200070227 */ /* 0x008fc800078e00ff */
[----:B------:R-:W-:Y:S01]  /*10700*/  IMAD.MOV.U32 R2, RZ, RZ, R0 ;  /* 0x000000ffff027224 */ /* 0x000fe200078e0000 */
[----:B------:R-:W-:-:S04]  /*10710*/  @P0 SHF.R.U32.HI R2, RZ, R3, R7 ;  /* 0x00000003ff020219 */ /* 0x000fc80000011607 */
[--C-:B------:R-:W-:Y:S01]  /*10720*/  SHF.R.S32.HI R3, RZ, 0x1f, R2.reuse ;  /* 0x0000001fff037819 */ /* 0x100fe20000011402 */
[----:B------:R-:W-:-:S04]  /*10730*/  IMAD.MOV R7, RZ, RZ, -R2 ;  /* 0x000000ffff077224 */ /* 0x000fc800078e0a02 */
[----:B------:R-:W-:Y:S02]  /*10740*/  IMAD R7, R8, R7, R0 ;  /* 0x0000000708077224 */ /* 0x000fe400078e0200 */
[----:B--2---:R-:W-:-:S04]  /*10750*/  IMAD R8, R10, UR6, RZ ;  /* 0x000000060a087c24 */ /* 0x004fc8000f8e02ff */
[C---:B----4-:R-:W-:Y:S02]  /*10760*/  IMAD R8, R9.reuse, UR7, R8 ;  /* 0x0000000709087c24 */ /* 0x050fe4000f8e0208 */
[----:B------:R-:W-:-:S04]  /*10770*/  IMAD.WIDE.U32 R2, R9, UR6, R2 ;  /* 0x0000000609027c25 */ /* 0x000fc8000f8e0002 */
[----:B------:R-:W-:Y:S01]  /*10780*/  IMAD.IADD R3, R8, 0x1, R3 ;  /* 0x0000000108037824 */ /* 0x000fe200078e0203 */
[----:B------:R-:W-:-:S04]  /*10790*/  LEA R8, P0, R2, UR4, 0x2 ;  /* 0x0000000402087c11 */ /* 0x000fc8000f8010ff */
[----:B------:R-:W-:-:S05]  /*107a0*/  LEA.HI.X R9, R2, UR5, R3, 0x2, P0 ;  /* 0x0000000502097c11 */ /* 0x000fca00080f1403 */
[----:B------:R2:W5:Y:S04]  /*107b0*/  LDG.E R8, desc[UR60][R8.64] ;  /* 0x0000003c08087981 */ /* 0x000568000c1e1900 */
.L_x_476:
[----:B------:R-:W3:Y:S01]  /*107c0*/  LDL R2, [R1+0x4] ;  /* 0x0000040001027983 */ /* 0x000ee20000100800 */
[----:B------:R-:W-:Y:S01]  /*107d0*/  BSSY B2, `(.L_x_477) ;  /* 0x0000005000027945 */ /* 0x000fe20003800000 */
[----:B---3--:R-:W-:Y:S01]  /*107e0*/  IMAD R3, R4, 0x8, R2 ;  /* 0x0000000804037824 */ /* 0x008fe200078e0202 */
[----:B------:R-:W-:-:S04]  /*107f0*/  SHF.L.U32 R2, R5, 0x1f, RZ ;  /* 0x0000001f05027819 */ /* 0x000fc800000006ff */
[----:B------:R-:W3:Y:S02]  /*10800*/  SYNCS.PHASECHK.TRANS64.TRYWAIT P0, [R3+URZ+0x36840], R2 ;  /* 0x03684002030075a7 */ /* 0x000ee4000800017f */
[----:B---3--:R-:W-:Y:S05]  /*10810*/  @!P0 BRA `(.L_x_478) ;  /* 0x0000003800888947 */ /* 0x008fea0003800000 */
.L_x_574:
[----:B------:R-:W-:Y:S05]  /*10820*/  BSYNC B2 ;  /* 0x0000000000027941 */ /* 0x000fea0003800000 */
.L_x_477:
[----:B--2---:R-:W2:Y:S01]  /*10830*/  S2R R9, SR_TID.X ;  /* 0x0000000000097919 */ /* 0x004ea20000002100 */
[----:B------:R-:W-:Y:S01]  /*10840*/  BSSY B2, `(.L_x_479) ;  /* 0x000000b000027945 */ /* 0x000fe20003800000 */
[----:B--2---:R-:W-:-:S04]  /*10850*/  LOP3.LUT R9, R9, 0x7f, RZ, 0xc0, !PT ;  /* 0x0000007f09097812 */ /* 0x004fc800078ec0ff */
[----:B------:R-:W-:-:S13]  /*10860*/  ISETP.NE.AND P1, PT, R9, RZ, PT ;  /* 0x000000ff0900720c */ /* 0x000fda0003f25270 */
[----:B------:R-:W-:Y:S05]  /*10870*/  @P1 BRA `(.L_x_480) ;  /* 0x00000000001c1947 */ /* 0x000fea0003800000 */
[----:B------:R-:W2:Y:S01]  /*10880*/  S2R R9, SR_TID.X ;  /* 0x0000000000097919 */ /* 0x000ea20000002100 */
[----:B---3--:R-:W-:-:S04]  /*10890*/  IMAD.MOV.U32 R2, RZ, RZ, 0xa800 ;  /* 0x0000a800ff027424 */ /* 0x008fc800078e00ff */
[----:B------:R4:W-:Y:S01]  /*108a0*/  SYNCS.ARRIVE.TRANS64 RZ, [R3+URZ+0x36830], R2 ;  /* 0x0368300203ff79a7 */ /* 0x0009e2000800003f */
[----:B--2---:R-:W-:-:S04]  /*108b0*/  LOP3.LUT R9, R9, 0x1f, RZ, 0xc0, !PT ;  /* 0x0000001f09097812 */ /* 0x004fc800078ec0ff */
[----:B------:R-:W-:-:S13]  /*108c0*/  ISETP.NE.AND P0, PT, R9, RZ, PT ;  /* 0x000000ff0900720c */ /* 0x000fda0003f05270 */
[----:B----4-:R-:W-:Y:S05]  /*108d0*/  @!P0 BRA `(.L_x_480) ;  /* 0x0000000000048947 */ /* 0x010fea0003800000 */
[----:B------:R-:W-:Y:S01]  /*108e0*/  BPT.TRAP 0x1 ;  /* 0x000000040000795c */ /* 0x000fe20000300000 */
.L_x_480:
[----:B------:R-:W-:Y:S05]  /*108f0*/  BSYNC B2 ;  /* 0x0000000000027941 */ /* 0x000fea0003800000 */
.L_x_479:
[----:B------:R-:W2:Y:S04]  /*10900*/  LDL R9, [R1+0x4] ;  /* 0x0000040001097983 */ /* 0x000ea80000100800 */
[----:B---3--:R-:W3:Y:S01]  /*10910*/  LDL R2, [R1+0x18] ;  /* 0x0000180001027983 */ /* 0x008ee20000100800 */
        /* <DEDUP_REMOVED lines=11> */
.L_x_481:
        /* <DEDUP_REMOVED lines=9> */
[----:B--2---:R-:W-:Y:S05]  /*10a60*/  @P0 BRA.U.ANY `(.L_x_481) ;  /* 0xfffffffd00d80947 */ /* 0x004fea000393ffff */
[----:B------:R-:W-:Y:S01]  /*10a70*/  IMAD.MOV.U32 R15, RZ, RZ, 0x40 ;  /* 0x00000040ff0f7424 */ /* 0x000fe200078e00ff */
[----:B------:R-:W-:Y:S01]  /*10a80*/  PLOP3.LUT P0, PT, PT, PT, PT, 0x80, 0x0 ;  /* 0x000000000000781c */ /* 0x000fe20003f0f070 */
[----:B------:R-:W-:Y:S01]  /*10a90*/  VIADD R10, R9, 0x24c00 ;  /* 0x00024c00090a7836 */ /* 0x000fe20000000000 */
[----:B------:R-:W-:Y:S01]  /*10aa0*/  UMOV UR6, 0x0 ;  /* 0x0000000000067882 */ /* 0x000fe20000000000 */
[----:B------:R-:W-:Y:S01]  /*10ab0*/  UMOV UR7, 0x14f00000 ;  /* 0x14f0000000077882 */ /* 0x000fe20000000000 */
[----:B------:R-:W-:-:S15]  /*10ac0*/  R2UR UR10, R15 ;  /* 0x000000000f0a72ca */ /* 0x000fde00000e0000 */
.L_x_482:
        /* <DEDUP_REMOVED lines=16> */
.L_x_483:
        /* <DEDUP_REMOVED lines=10> */
[----:B------:R-:W2:Y:S04]  /*10c70*/  LDL.LU R12, [R1+0x10] ;  /* 0x00001000010c7983 */ /* 0x000ea80000300800 */
[----:B------:R-:W3:Y:S01]  /*10c80*/  LDL R10, [R1+0x8] ;  /* 0x00000800010a7983 */ /* 0x000ee20000100800 */
[----:B------:R-:W-:Y:S01]  /*10c90*/  BSSY B2, `(.L_x_484) ;  /* 0x0000005000027945 */ /* 0x000fe20003800000 */
[----:B--2---:R-:W-:Y:S01]  /*10ca0*/  SHF.L.U32 R3, R12, 0x1f, RZ ;  /* 0x0000001f0c037819 */ /* 0x004fe200000006ff */
[----:B---3--:R-:W-:-:S04]  /*10cb0*/  IMAD R2, R10, 0x8, R6 ;  /* 0x000000080a027824 */ /* 0x008fc800078e0206 */
[----:B------:R-:W2:Y:S02]  /*10cc0*/  SYNCS.PHASECHK.TRANS64.TRYWAIT P0, [R2+URZ+0x60], R3 ;  /* 0x00006003020075a7 */ /* 0x000ea4000800017f */
[----:B--2---:R-:W-:Y:S05]  /*10cd0*/  @!P0 BRA `(.L_x_485) ;  /* 0x00000034006c8947 */ /* 0x004fea0003800000 */
.L_x_575:
[----:B------:R-:W-:Y:S05]  /*10ce0*/  BSYNC B2 ;  /* 0x0000000000027941 */ /* 0x000fea0003800000 */
.L_x_484:
[----:B------:R-:W-:Y:S01]  /*10cf0*/  BSSY B2, `(.L_x_486) ;  /* 0x000000b000027945 */ /* 0x000fe20003800000 */
[----:B------:R-:W-:Y:S02]  /*10d00*/  IMAD.MOV.U32 R12, RZ, RZ, 0x0 ;  /* 0x00000000ff0c7424 */ /* 0x000fe400078e00ff */
[----:B------:R-:W-:Y:S01]  /*10d10*/  IMAD.MOV.U32 R13, RZ, RZ, 0x14f00000 ;  /* 0x14f00000ff0d7424 */ /* 0x000fe200078e00ff */
[----:B------:R-:W-:Y:S06]  /*10d20*/  @P1 BRA `(.L_x_487) ;  /* 0x00000000001c1947 */ /* 0x000fec0003800000 */
[----:B------:R-:W3:Y:S01]  /*10d30*/  S2R R9, SR_TID.X ;  /* 0x0000000000097919 */ /* 0x000ee20000002100 */
[----:B--2---:R-:W-:-:S04]  /*10d40*/  IMAD.MOV.U32 R3, RZ, RZ, 0xa800 ;  /* 0x0000a800ff037424 */ /* 0x004fc800078e00ff */
[----:B------:R4:W-:Y:S01]  /*10d50*/  SYNCS.ARRIVE.TRANS64 RZ, [R2+URZ+0x50], R3 ;  /* 0x0000500302ff79a7 */ /* 0x0009e2000800003f */
[----:B---3--:R-:W-:-:S04]  /*10d60*/  LOP3.LUT R9, R9, 0x1f, RZ, 0xc0, !PT ;  /* 0x0000001f09097812 */ /* 0x008fc800078ec0ff */
[----:B------:R-:W-:-:S13]  /*10d70*/  ISETP.NE.AND P0, PT, R9, RZ, PT ;  /* 0x000000ff0900720c */ /* 0x000fda0003f05270 */
[----:B----4-:R-:W-:Y:S05]  /*10d80*/  @!P0 BRA `(.L_x_487) ;  /* 0x0000000000048947 */ /* 0x010fea0003800000 */
[----:B------:R-:W-:Y:S01]  /*10d90*/  BPT.TRAP 0x1 ;  /* 0x000000040000795c */ /* 0x000fe20000300000 */
.L_x_487:
[----:B------:R-:W-:Y:S05]  /*10da0*/  BSYNC B2 ;  /* 0x0000000000027941 */ /* 0x000fea0003800000 */
.L_x_486:
[----:B------:R-:W3:Y:S04]  /*10db0*/  LDL R17, [R1+0x4] ;  /* 0x0000040001117983 */ /* 0x000ee80000100800 */
[----:B--2---:R-:W3:Y:S04]  /*10dc0*/  LDL.LU R3, [R1+0x8] ;  /* 0x0000080001037983 */ /* 0x004ee80000300800 */
[----:B------:R-:W2:Y:S04]  /*10dd0*/  LDL R10, [R1+0x18] ;  /* 0x00001800010a7983 */ /* 0x000ea80000100800 */
[----:B------:R-:W2:Y:S01]  /*10de0*/  LDL.LU R9, [R1+0x14] ;  /* 0x0000140001097983 */ /* 0x000ea20000300800 */
[----:B------:R-:W-:Y:S01]  /*10df0*/  R2UR UR10, R11 ;  /* 0x000000000b0a72ca */ /* 0x000fe200000e0000 */
[----:B------:R-:W-:Y:S01]  /*10e00*/  UIADD3 UR4, UP0, UR38, 0x470, URZ ;  /* 0x0000047026047890 */ /* 0x000fe2000ff1e03f */
[----:B------:R-:W-:Y:S01]  /*10e10*/  R2UR UR6, R12 ;  /* 0x000000000c0672ca */ /* 0x000fe200000e0000 */
[----:B------:R-:W-:Y:S01]  /*10e20*/  VIADD R2, R2, 0x50 ;  /* 0x0000005002027836 */ /* 0x000fe20000000000 */
[----:B------:R-:W-:Y:S01]  /*10e30*/  R2UR UR7, R13 ;  /* 0x000000000d0772ca */ /* 0x000fe200000e0000 */
[----:B------:R-:W-:Y:S01]  /*10e40*/  UIADD3.X UR5, URZ, UR39, URZ, UP0, !UPT ;  /* 0x000000273f057290 */ /* 0x000fe200087fe43f */
[----:B------:R-:W-:Y:S01]  /*10e50*/  PLOP3.LUT P0, PT, PT, PT, PT, 0x80, 0x0 ;  /* 0x000000000000781c */ /* 0x000fe20003f0f070 */
[----:B---3--:R-:W-:-:S02]  /*10e60*/  IMAD R3, R3, 0xa800, R17 ;  /* 0x0000a80003037824 */ /* 0x008fc400078e0211 */
[----:B--2---:R-:W-:Y:S02]  /*10e70*/  IMAD R9, R9, 0x70, R10 ;  /* 0x0000007009097824 */ /* 0x004fe400078e020a */
[----:B------:R-:W-:-:S08]  /*10e80*/  VIADD R10, R3, 0x400 ;  /* 0x00000400030a7836 */ /* 0x000fd00000000000 */
.L_x_488:
        /* <DEDUP_REMOVED lines=10> */
[----:B--2---:R-:W-:Y:S05]  /*10f30*/  @P0 BRA.U.ANY `(.L_x_488) ;  /* 0xfffffffd00d40947 */ /* 0x004fea000393ffff */
[----:B------:R-:W-:Y:S01]  /*10f40*/  R2UR UR10, R15 ;  /* 0x000000000f0a72ca */ /* 0x000fe200000e0000 */
[----:B------:R-:W-:Y:S01]  /*10f50*/  VIADD R10, R3, 0x3c00 ;  /* 0x00003c00030a7836 */ /* 0x000fe20000000000 */
[----:B------:R-:W-:Y:S02]  /*10f60*/  R2UR UR6, R12 ;  /* 0x000000000c0672ca */ /* 0x000fe400000e0000 */
[----:B------:R-:W-:Y:S02]  /*10f70*/  R2UR UR7, R13 ;  /* 0x000000000d0772ca */ /* 0x000fe400000e0000 */
[----:B------:R-:W-:-:S13]  /*10f80*/  PLOP3.LUT P0, PT, PT, PT, PT, 0x80, 0x0 ;  /* 0x000000000000781c */ /* 0x000fda0003f0f070 */
.L_x_489:
        /* <DEDUP_REMOVED lines=16> */
.L_x_490:
        /* <DEDUP_REMOVED lines=11> */
[----:B------:R2:W-:Y:S04]  /*11140*/  STL [R1+0x14], R7 ;  /* 0x0000140701007387 */ /* 0x0005e80000100800 */
[----:B------:R2:W-:Y:S02]  /*11150*/  STL [R1], R8 ;  /* 0x0000000801007387 */ /* 0x0005e40000100800 */
.L_x_475:
[----:B------:R-:W-:Y:S05]  /*11160*/  BSYNC B1 ;  /* 0x0000000000017941 */ /* 0x000fea0003800000 */
.L_x_474:
[----:B------:R-:W3:Y:S01]  /*11170*/  LDL R2, [R1+0x1c] ;  /* 0x00001c0001027983 */ /* 0x000ee20000100800 */
[----:B------:R-:W-:Y:S01]  /*11180*/  VIADD R3, R4, 0x1 ;  /* 0x0000000104037836 */ /* 0x000fe20000000000 */
[----:B------:R-:W-:Y:S04]  /*11190*/  BSSY B1, `(.L_x_491) ;  /* 0x00000ba000017945 */ /* 0x000fe80003800000 */
[----:B------:R-:W-:-:S04]  /*111a0*/  ISETP.NE.AND P0, PT, R3, 0x2, PT ;  /* 0x000000020300780c */ /* 0x000fc80003f05270 */
[----:B------:R-:W-:Y:S02]  /*111b0*/  SEL R11, R3, RZ, P0 ;  /* 0x000000ff030b7207 */ /* 0x000fe40000000000 */
[----:B---3--:R-:W-:Y:S02]  /*111c0*/  LOP3.LUT P1, RZ, R2, 0x1, RZ, 0xc0, !PT ;  /* 0x0000000102ff7812 */ /* 0x008fe4000782c0ff */
[----:B------:R-:W-:-:S04]  /*111d0*/  SEL R2, RZ, 0x1, P0 ;  /* 0x00000001ff027807 */ /* 0x000fc80000000000 */
[----:B------:R-:W-:-:S05]  /*111e0*/  LOP3.LUT R10, R5, R2, RZ, 0x3c, !PT ;  /* 0x00000002050a7212 */ /* 0x000fca00078e3cff */
[----:B------:R3:W-:Y:S04]  /*111f0*/  STL [R1+0x10], R10 ;  /* 0x0000100a01007387 */ /* 0x0007e80000100800 */
[----:B------:R3:W-:Y:S01]  /*11200*/  STL [R1+0x8], R11 ;  /* 0x0000080b01007387 */ /* 0x0007e20000100800 */
[----:B------:R-:W-:Y:S05]  /*11210*/  @!P1 BRA `(.L_x_492) ;  /* 0x0000000800c49947 */ /* 0x000fea0003800000 */
[----:B------:R-:W-:Y:S01]  /*11220*/  ULDC.64 UR4, c[0x0][0x418] ;  /* 0x0001060000047ab9 */ /* 0x000fe20000000a00 */
[----:B--2---:R-:W-:Y:S01]  /*11230*/  VIADD R7, R0, 0xffffffff ;  /* 0xffffffff00077836 */ /* 0x004fe20000000000 */
[----:B------:R-:W-:-:S04]  /*11240*/  ISETP.NE.U32.AND P0, PT, RZ, UR4, PT ;  /* 0x00000004ff007c0c */ /* 0x000fc8000bf05070 */
[----:B------:R-:W-:-:S13]  /*11250*/  ISETP.NE.AND.EX P0, PT, RZ, UR5, PT, P0 ;  /* 0x00000005ff007c0c */ /* 0x000fda000bf05300 */
[----:B------:R-:W-:Y:S05]  /*11260*/  @!P0 BRA `(.L_x_493) ;  /* 0x00000000004c8947 */ /* 0x000fea0003800000 */
[----:B------:R-:W2:Y:S01]  /*11270*/  LDL R13, [R1+0x20] ;  /* 0x00002000010d7983 */ /* 0x000ea20000100800 */
[----:B------:R-:W4:Y:S01]  /*11280*/  LDC R9, c[0x0][0x43c] ;  /* 0x00010f00ff097b82 */ /* 0x000f220000000800 */
[----:B------:R-:W-:Y:S02]  /*11290*/  ULDC.64 UR6, c[0x0][0x428] ;  /* 0x00010a0000067ab9 */ /* 0x000fe40000000a00 */
[----:B------:R-:W3:Y:S01]  /*112a0*/  LDL R12, [R1+0xc] ;  /* 0x00000c00010c7983 */ /* 0x000ee20000100800 */
[----:B----4-:R-:W-:-:S13]  /*112b0*/  ISETP.NE.AND P0, PT, R9, 0x1, PT ;  /* 0x000000010900780c */ /* 0x010fda0003f05270 */
[----:B------:R-:W4:Y:S02]  /*112c0*/  @P0 LDC.64 R2, c[0x0][0x440] ;  /* 0x00011000ff020b82 */ /* 0x000f240000000a00 */
[----:B----45:R-:W-:-:S04]  /*112d0*/  @P0 IMAD.HI.U32 R8, R7, R2, RZ ;  /* 0x0000000207080227 */ /* 0x030fc800078e00ff */
        /* <DEDUP_REMOVED lines=12> */
.L_x_493:
[----:B------:R-:W4:Y:S01]  /*113a0*/  LDL R2, [R1+0x4] ;  /* 0x0000040001027983 */ /* 0x000f220000100800 */
[----:B------:R-:W-:Y:S01]  /*113b0*/  SHF.L.U32 R3, R10, 0x1f, RZ ;  /* 0x0000001f0a037819 */ /* 0x000fe200000006ff */
[----:B------:R-:W-:Y:S01]  /*113c0*/  BSSY B2, `(.L_x_494) ;  /* 0x0000004000027945 */ /* 0x000fe20003800000 */
[----:B----4-:R-:W-:-:S04]  /*113d0*/  IMAD R2, R11, 0x8, R2 ;  /* 0x000000080b027824 */ /* 0x010fc800078e0202 */
[----:B------:R-:W4:Y:S02]  /*113e0*/  SYNCS.PHASECHK.TRANS64.TRYWAIT P0, [R2+URZ+0x36840], R3 ;  /* 0x03684003020075a7 */ /* 0x000f24000800017f */
[----:B----4-:R-:W-:Y:S05]  /*113f0*/  @!P0 BRA `(.L_x_495) ;  /* 0x0000002c00b88947 */ /* 0x010fea0003800000 */
.L_x_576:
[----:B------:R-:W-:Y:S05]  /*11400*/  BSYNC B2 ;  /* 0x0000000000027941 */ /* 0x000fea0003800000 */
.L_x_494:
[----:B--2---:R-:W2:Y:S01]  /*11410*/  S2R R9, SR_TID.X ;  /* 0x0000000000097919 */ /* 0x004ea20000002100 */
[----:B------:R-:W-:Y:S01]  /*11420*/  BSSY B2, `(.L_x_496) ;  /* 0x000000b000027945 */ /* 0x000fe20003800000 */
[----:B--2---:R-:W-:-:S04]  /*11430*/  LOP3.LUT R9, R9, 0x7f, RZ, 0xc0, !PT ;  /* 0x0000007f09097812 */ /* 0x004fc800078ec0ff */
[----:B------:R-:W-:-:S13]  /*11440*/  ISETP.NE.AND P1, PT, R9, RZ, PT ;  /* 0x000000ff0900720c */ /* 0x000fda0003f25270 */
[----:B------:R-:W-:Y:S05]  /*11450*/  @P1 BRA `(.L_x_497) ;  /* 0x00000000001c1947 */ /* 0x000fea0003800000 */
[----:B------:R-:W2:Y:S01]  /*11460*/  S2R R9, SR_TID.X ;  /* 0x0000000000097919 */ /* 0x000ea20000002100 */
[----:B----4-:R-:W-:-:S04]  /*11470*/  IMAD.MOV.U32 R3, RZ, RZ, 0xa800 ;  /* 0x0000a800ff037424 */ /* 0x010fc800078e00ff */
[----:B------:R4:W-:Y:S01]  /*11480*/  SYNCS.ARRIVE.TRANS64 RZ, [R2+URZ+0x36830], R3 ;  /* 0x0368300302ff79a7 */ /* 0x0009e2000800003f */
[----:B--2---:R-:W-:-:S04]  /*11490*/  LOP3.LUT R9, R9, 0x1f, RZ, 0xc0, !PT ;  /* 0x0000001f09097812 */ /* 0x004fc800078ec0ff */
[----:B------:R-:W-:-:S13]  /*114a0*/  ISETP.NE.AND P0, PT, R9, RZ, PT ;  /* 0x000000ff0900720c */ /* 0x000fda0003f05270 */
[----:B----4-:R-:W-:Y:S05]  /*114b0*/  @!P0 BRA `(.L_x_497) ;  /* 0x0000000000048947 */ /* 0x010fea0003800000 */
[----:B------:R-:W-:Y:S01]  /*114c0*/  BPT.TRAP 0x1 ;  /* 0x000000040000795c */ /* 0x000fe20000300000 */
.L_x_497:
[----:B------:R-:W-:Y:S05]  /*114d0*/  BSYNC B2 ;  /* 0x0000000000027941 */ /* 0x000fea0003800000 */
.L_x_496:
[----:B------:R-:W2:Y:S04]  /*114e0*/  LDL R9, [R1+0x8] ;  /* 0x0000080001097983 */ /* 0x000ea80000100800 */
[----:B---3--:R-:W3:Y:S04]  /*114f0*/  LDL R10, [R1+0x4] ;  /* 0x00000400010a7983 */ /* 0x008ee80000100800 */
[----:B----4-:R-:W4:Y:S01]  /*11500*/  LDL R2, [R1+0x18] ;  /* 0x0000180001027983 */ /* 0x010f220000100800 */
[----:B------:R-:W-:-:S05]  /*11510*/  IMAD.MOV.U32 R12, RZ, RZ, RZ ;  /* 0x000000ffff0c7224 */ /* 0x000fca00078e00ff */
[----:B------:R-:W-:Y:S01]  /*11520*/  R2UR UR10, R12 ;  /* 0x000000000c0a72ca */ /* 0x000fe200000e0000 */
[----:B------:R-:W-:Y:S01]  /*11530*/  UIADD3 UR4, UP0, UR38, 0x370, URZ ;  /* 0x0000037026047890 */ /* 0x000fe2000ff1e03f */
[----:B------:R-:W-:Y:S01]  /*11540*/  PLOP3.LUT P0, PT, PT, PT, PT, 0x80, 0x0 ;  /* 0x000000000000781c */ /* 0x000fe20003f0f070 */
[----:B------:R-:W-:Y:S01]  /*11550*/  UMOV UR6, 0x0 ;  /* 0x0000000000067882 */ /* 0x000fe20000000000 */
[----:B------:R-:W-:Y:S01]  /*11560*/  UMOV UR7, 0x14f00000 ;  /* 0x14f0000000077882 */ /* 0x000fe20000000000 */
[----:B------:R-:W-:Y:S01]  /*11570*/  UIADD3.X UR5, URZ, UR39, URZ, UP0, !UPT ;  /* 0x000000273f057290 */ /* 0x000fe200087fe43f */
[C---:B--2---:R-:W-:Y:S02]  /*11580*/  IMAD R3, R9.reuse, 0x8, R6 ;  /* 0x0000000809037824 */ /* 0x044fe400078e0206 */
[----:B---3--:R-:W-:Y:S02]  /*11590*/  IMAD R9, R9, 0xa800, R10 ;  /* 0x0000a80009097824 */ /* 0x008fe400078e020a */
[----:B------:R-:W-:-:S02]  /*115a0*/  VIADD R3, R3, 0x30 ;  /* 0x0000003003037836 */ /* 0x000fc40000000000 */
[----:B----4-:R-:W-:Y:S02]  /*115b0*/  IMAD R2, R7, 0x70, R2 ;  /* 0x0000007007027824 */ /* 0x010fe400078e0202 */
[----:B------:R-:W-:-:S07]  /*115c0*/  VIADD R10, R9, 0x21400 ;  /* 0x00021400090a7836 */ /* 0x000fce0000000000 */
.L_x_498:
        /* <DEDUP_REMOVED lines=16> */
.L_x_499:
        /* <DEDUP_REMOVED lines=16> */
.L_x_500:
        /* <DEDUP_REMOVED lines=10> */
[----:B------:R-:W-:Y:S01]  /*11870*/  SHF.L.U32 R5, R5, 0x1f, RZ ;  /* 0x0000001f05057819 */ /* 0x000fe200000006ff */
[----:B------:R-:W-:Y:S01]  /*11880*/  IMAD R2, R4, 0x8, R6 ;  /* 0x0000000804027824 */ /* 0x000fe200078e0206 */
[----:B------:R-:W-:Y:S03]  /*11890*/  BSSY B2, `(.L_x_501) ;  /* 0x0000003000027945 */ /* 0x000fe60003800000 */
[----:B------:R-:W2:Y:S02]  /*118a0*/  SYNCS.PHASECHK.TRANS64.TRYWAIT P0, [R2+URZ+0x60], R5 ;  /* 0x00006005020075a7 */ /* 0x000ea4000800017f */
[----:B--2---:R-:W-:Y:S05]  /*118b0*/  @!P0 BRA `(.L_x_502) ;  /* 0x00000028009c8947 */ /* 0x004fea0003800000 */
.L_x_577:
[----:B------:R-:W-:Y:S05]  /*118c0*/  BSYNC B2 ;  /* 0x0000000000027941 */ /* 0x000fea0003800000 */
.L_x_501:
[----:B------:R-:W-:Y:S01]  /*118d0*/  BSSY B2, `(.L_x_503) ;  /* 0x000000b000027945 */ /* 0x000fe20003800000 */
[----:B------:R-:W-:Y:S02]  /*118e0*/  IMAD.MOV.U32 R10, RZ, RZ, 0x0 ;  /* 0x00000000ff0a7424 */ /* 0x000fe400078e00ff */
[----:B------:R-:W-:Y:S01]  /*118f0*/  IMAD.MOV.U32 R11, RZ, RZ, 0x14f00000 ;  /* 0x14f00000ff0b7424 */ /* 0x000fe200078e00ff */
[----:B------:R-:W-:Y:S06]  /*11900*/  @P1 BRA `(.L_x_504) ;  /* 0x00000000001c1947 */ /* 0x000fec0003800000 */
[----:B------:R-:W3:Y:S02]  /*11910*/  S2R R3, SR_TID.X ;  /* 0x0000000000037919 */ /* 0x000ee40000002100 */
[----:B---3--:R-:W-:Y:S01]  /*11920*/  LOP3.LUT R9, R3, 0x1f, RZ, 0xc0, !PT ;  /* 0x0000001f03097812 */ /* 0x008fe200078ec0ff */
[----:B------:R-:W-:-:S03]  /*11930*/  IMAD.MOV.U32 R3, RZ, RZ, 0xa800 ;  /* 0x0000a800ff037424 */ /* 0x000fc600078e00ff */
[----:B------:R-:W-:Y:S01]  /*11940*/  ISETP.NE.AND P0, PT, R9, RZ, PT ;  /* 0x000000ff0900720c */ /* 0x000fe20003f05270 */
[----:B------:R3:W-:-:S12]  /*11950*/  SYNCS.ARRIVE.TRANS64 RZ, [R2+URZ+0x50], R3 ;  /* 0x0000500302ff79a7 */ /* 0x0007d8000800003f */
[----:B---3--:R-:W-:Y:S05]  /*11960*/  @!P0 BRA `(.L_x_504) ;  /* 0x0000000000048947 */ /* 0x008fea0003800000 */
[----:B------:R-:W-:Y:S01]  /*11970*/  BPT.TRAP 0x1 ;  /* 0x000000040000795c */ /* 0x000fe20000300000 */
.L_x_504:
[----:B------:R-:W-:Y:S05]  /*11980*/  BSYNC B2 ;  /* 0x0000000000027941 */ /* 0x000fea0003800000 */
.L_x_503:
[----:B------:R-:W3:Y:S04]  /*11990*/  LDL R9, [R1+0x4] ;  /* 0x0000040001097983 */ /* 0x000ee80000100800 */
[----:B--2---:R-:W2:Y:S04]  /*119a0*/  LDL R5, [R1+0x18] ;  /* 0x0000180001057983 */ /* 0x004ea80000100800 */
        /* <DEDUP_REMOVED lines=11> */
.L_x_505:
        /* <DEDUP_REMOVED lines=16> */
.L_x_506:
        /* <DEDUP_REMOVED lines=16> */
.L_x_507:
        /* <DEDUP_REMOVED lines=13> */
.L_x_492:
[----:B------:R-:W-:Y:S05]  /*11d30*/  BSYNC B1 ;  /* 0x0000000000017941 */ /* 0x000fea0003800000 */
.L_x_491:
[C---:B------:R-:W-:Y:S01]  /*11d40*/  ISETP.GT.AND P0, PT, R0.reuse, 0x1, PT ;  /* 0x000000010000780c */ /* 0x040fe20003f04270 */
[----:B------:R-:W-:-:S12]  /*11d50*/  VIADD R0, R0, 0xfffffffe ;  /* 0xfffffffe00007836 */ /* 0x000fd80000000000 */
[----:B------:R-:W-:Y:S05]  /*11d60*/  @P0 BRA `(.L_x_508) ;  /* 0xffffffe800040947 */ /* 0x000fea000383ffff */
.L_x_454:
[----:B------:R-:W-:Y:S05]  /*11d70*/  BSYNC B0 ;  /* 0x0000000000007941 */ /* 0x000fea0003800000 */
.L_x_453:
[----:B------:R-:W0:Y:S01]  /*11d80*/  S2R R2, SR_TID.X ;  /* 0x0000000000027919 */ /* 0x000e220000002100 */
[----:B------:R-:W-:Y:S01]  /*11d90*/  BSSY B0, `(.L_x_509) ;  /* 0x0000010000007945 */ /* 0x000fe20003800000 */
[----:B0-----:R-:W-:-:S04]  /*11da0*/  LOP3.LUT R3, R2, 0x7f, RZ, 0xc0, !PT ;  /* 0x0000007f02037812 */ /* 0x001fc800078ec0ff */
[----:B------:R-:W-:-:S13]  /*11db0*/  ISETP.NE.AND P0, PT, R3, RZ, PT ;  /* 0x000000ff0300720c */ /* 0x000fda0003f05270 */
[----:B------:R-:W-:Y:S05]  /*11dc0*/  @P0 BRA `(.L_x_510) ;  /* 0x0000000000300947 */ /* 0x000fea0003800000 */
[----:B------:R-:W0:Y:S01]  /*11dd0*/  S2R R2, SR_LANEID ;  /* 0x0000000000027919 */ /* 0x000e220000000000 */
[----:B------:R-:W-:Y:S01]  /*11de0*/  VOTEU.ANY UR4, UPT, PT ;  /* 0x0000000000047886 */ /* 0x000fe200038e0100 */
[----:B------:R-:W1:Y:S01]  /*11df0*/  LDC.64 R4, c[0x0][0xc60] ;  /* 0x00031800ff047b82 */ /* 0x000e620000000a00 */
[----:B------:R-:W0:Y:S02]  /*11e00*/  FLO.U32 R0, UR4 ;  /* 0x0000000400007d00 */ /* 0x000e2400080e0000 */
[----:B0-----:R-:W-:-:S06]  /*11e10*/  ISETP.EQ.U32.AND P0, PT, R0, R2, PT ;  /* 0x000000020000720c */ /* 0x001fcc0003f02070 */
[----:B------:R-:W1:Y:S07]  /*11e20*/  POPC R2, UR4 ;  /* 0x0000000400027d09 */ /* 0x000e6e0008000000 */
[----:B-1----:R-:W2:Y:S04]  /*11e30*/  @P0 ATOMG.E.ADD.STRONG.GPU PT, R2, desc[UR60][R4.64], R2 ;  /* 0x00000002040209a8 */ /* 0x002ea800081ee1fc */
[----:B--2---:R0:W1:Y:S02]  /*11e40*/  SHFL.IDX PT, R2, R2, R0, 0x1f ;  /* 0x00001f0002027589 */ /* 0x00406400000e0000 */
[----:B0-----:R-:W0:Y:S02]  /*11e50*/  S2R R0, SR_LTMASK ;  /* 0x0000000000007919 */ /* 0x001e240000003900 */
[----:B0-----:R-:W-:-:S06]  /*11e60*/  LOP3.LUT R0, R0, UR4, RZ, 0xc0, !PT ;  /* 0x0000000400007c12 */ /* 0x001fcc000f8ec0ff */
[----:B------:R-:W1:Y:S02]  /*11e70*/  POPC R0, R0 ;  /* 0x0000000000007309 */ /* 0x000e640000000000 */
[----:B-1----:R-:W-:-:S07]  /*11e80*/  IADD3 R16, R2, UR36, R0 ;  /* 0x0000002402107c10 */ /* 0x002fce000fffe000 */
.L_x_510:
[----:B------:R-:W-:Y:S05]  /*11e90*/  BSYNC B0 ;  /* 0x0000000000007941 */ /* 0x000fea0003800000 */
.L_x_509:
[----:B------:R-:W2:Y:S01]  /*11ea0*/  LDL R0, [R1+0x1c] ;  /* 0x00001c0001007983 */ /* 0x000ea20000100800 */
[----:B------:R-:W-:Y:S01]  /*11eb0*/  BSSY B0, `(.L_x_511) ;  /* 0x0000050000007945 */ /* 0x000fe20003800000 */
[----:B--2---:R-:W-:-:S13]  /*11ec0*/  LOP3.LUT P0, RZ, R0, 0x1, RZ, 0xc0, !PT ;  /* 0x0000000100ff7812 */ /* 0x004fda000780c0ff */
[----:B------:R-:W-:Y:S05]  /*11ed0*/  @!P0 BRA `(.L_x_512) ;  /* 0x0000000400348947 */ /* 0x000fea0003800000 */
[----:B------:R-:W2:Y:S04]  /*11ee0*/  LDL R4, [R1+0x4] ;  /* 0x0000040001047983 */ /* 0x000ea80000100800 */
[----:B------:R-:W2:Y:S04]  /*11ef0*/  LDL R2, [R1+0x8] ;  /* 0x0000080001027983 */ /* 0x000ea80000100800 */
[----:B------:R-:W3:Y:S01]  /*11f00*/  LDL R0, [R1+0x10] ;  /* 0x0000100001007983 */ /* 0x000ee20000100800 */
[----:B------:R-:W-:Y:S01]  /*11f10*/  BSSY B1, `(.L_x_513) ;  /* 0x0000006000017945 */ /* 0x000fe20003800000 */
[----:B------:R-:W-:Y:S01]  /*11f20*/  ISETP.NE.AND P1, PT, R3, RZ, PT ;  /* 0x000000ff0300720c */ /* 0x000fe20003f25270 */
[----:B--2---:R-:W-:Y:S01]  /*11f30*/  IMAD R2, R2, 0x8, R4 ;  /* 0x0000000802027824 */ /* 0x004fe200078e0204 */
[----:B---3--:R-:W-:-:S04]  /*11f40*/  SHF.L.U32 R0, R0, 0x1f, RZ ;  /* 0x0000001f00007819 */ /* 0x008fc800000006ff */
[----:B------:R-:W0:Y:S02]  /*11f50*/  SYNCS.PHASECHK.TRANS64.TRYWAIT P0, [R2+URZ+0x36860], R0 ;  /* 0x03686000020075a7 */ /* 0x000e24000800017f */
[----:B0-----:R-:W-:Y:S05]  /*11f60*/  @!P0 BRA `(.L_x_514) ;  /* 0x0000002400048947 */ /* 0x001fea0003800000 */
.L_x_578:
[----:B------:R-:W-:Y:S05]  /*11f70*/  BSYNC B1 ;  /* 0x0000000000017941 */ /* 0x000fea0003800000 */
.L_x_513:
[----:B------:R-:W-:Y:S04]  /*11f80*/  BSSY B1, `(.L_x_515) ;  /* 0x0000009000017945 */ /* 0x000fe80003800000 */
[----:B------:R-:W-:Y:S05]  /*11f90*/  @P1 BRA `(.L_x_516) ;  /* 0x00000000001c1947 */ /* 0x000fea0003800000 */
[----:B------:R-:W2:Y:S01]  /*11fa0*/  S2R R3, SR_TID.X ;  /* 0x0000000000037919 */ /* 0x000ea20000002100 */
[----:B0-----:R-:W-:-:S04]  /*11fb0*/  IMAD.MOV.U32 R0, RZ, RZ, 0xa800 ;  /* 0x0000a800ff007424 */ /* 0x001fc800078e00ff */
[----:B------:R3:W-:Y:S01]  /*11fc0*/  SYNCS.ARRIVE.TRANS64 RZ, [R2+URZ+0x36850], R0 ;  /* 0x0368500002ff79a7 */ /* 0x0007e2000800003f */
[----:B--2---:R-:W-:-:S04]  /*11fd0*/  LOP3.LUT R3, R3, 0x1f, RZ, 0xc0, !PT ;  /* 0x0000001f03037812 */ /* 0x004fc800078ec0ff */
[----:B------:R-:W-:-:S13]  /*11fe0*/  ISETP.NE.AND P0, PT, R3, RZ, PT ;  /* 0x000000ff0300720c */ /* 0x000fda0003f05270 */
[----:B---3--:R-:W-:Y:S05]  /*11ff0*/  @!P0 BRA `(.L_x_516) ;  /* 0x0000000000048947 */ /* 0x008fea0003800000 */
[----:B------:R-:W-:Y:S01]  /*12000*/  BPT.TRAP 0x1 ;  /* 0x000000040000795c */ /* 0x000fe20000300000 */
.L_x_516:
[----:B------:R-:W-:Y:S05]  /*12010*/  BSYNC B1 ;  /* 0x0000000000017941 */ /* 0x000fea0003800000 */
.L_x_515:
[----:B------:R-:W2:Y:S04]  /*12020*/  LDL R5, [R1+0x4] ;  /* 0x0000040001057983 */ /* 0x000ea80000100800 */
[----:B0-----:R-:W2:Y:S04]  /*12030*/  LDL R0, [R1+0x8] ;  /* 0x0000080001007983 */ /* 0x001ea80000100800 */
[----:B------:R-:W3:Y:S04]  /*12040*/  LDL.LU R4, [R1+0x18] ;  /* 0x0000180001047983 */ /* 0x000ee80000300800 */
[----:B------:R-:W3:Y:S01]  /*12050*/  LDL R3, [R1+0x14] ;  /* 0x0000140001037983 */ /* 0x000ee20000100800 */
[----:B------:R-:W-:Y:S01]  /*12060*/  UIADD3 UR4, UP0, UR38, 0x470, URZ ;  /* 0x0000047026047890 */ /* 0x000fe2000ff1e03f */
[----:B------:R-:W-:Y:S01]  /*12070*/  PLOP3.LUT P0, PT, PT, PT, PT, 0x80, 0x0 ;  /* 0x000000000000781c */ /* 0x000fe20003f0f070 */
[----:B------:R-:W-:Y:S01]  /*12080*/  VIADD R2, R2, 0x36850 ;  /* 0x0003685002027836 */ /* 0x000fe20000000000 */
[----:B------:R-:W-:Y:S01]  /*12090*/  UMOV UR6, 0x0 ;  /* 0x0000000000067882 */ /* 0x000fe20000000000 */
[----:B------:R-:W-:Y:S01]  /*120a0*/  UIADD3.X UR5, URZ, UR39, URZ, UP0, !UPT ;  /* 0x000000273f057290 */ /* 0x000fe200087fe43f */
[----:B------:R-:W-:Y:S01]  /*120b0*/  UMOV UR7, 0x14f00000 ;  /* 0x14f0000000077882 */ /* 0x000fe20000000000 */
[----:B------:R-:W-:Y:S01]  /*120c0*/  UMOV UR10, URZ ;  /* 0x0000003f000a7c82 */ /* 0x000fe20008000000 */
[----:B--2---:R-:W-:-:S02]  /*120d0*/  IMAD R0, R0, 0xa800, R5 ;  /* 0x0000a80000007824 */ /* 0x004fc400078e0205 */
[----:B---3--:R-:W-:Y:S02]  /*120e0*/  IMAD R3, R3, 0x70, R4 ;  /* 0x0000007003037824 */ /* 0x008fe400078e0204 */
[----:B------:R-:W-:-:S07]  /*120f0*/  VIADD R4, R0, 0x400 ;  /* 0x0000040000047836 */ /* 0x000fce0000000000 */
.L_x_517:
        /* <DEDUP_REMOVED lines=11> */
[----:B------:R-:W-:Y:S01]  /*121b0*/  PLOP3.LUT P0, PT, PT, PT, PT, 0x80, 0x0 ;  /* 0x000000000000781c */ /* 0x000fe20003f0f070 */
[----:B------:R-:W-:Y:S01]  /*121c0*/  VIADD R4, R0, 0x3c00 ;  /* 0x00003c0000047836 */ /* 0x000fe20000000000 */
[----:B------:R-:W-:Y:S01]  /*121d0*/  UMOV UR6, 0x0 ;  /* 0x0000000000067882 */ /* 0x000fe20000000000 */
[----:B------:R-:W-:Y:S01]  /*121e0*/  UMOV UR7, 0x14f00000 ;  /* 0x14f0000000077882 */ /* 0x000fe20000000000 */
[----:B------:R-:W-:-:S09]  /*121f0*/  UMOV UR10, 0x40 ;  /* 0x00000040000a7882 */ /* 0x000fd20000000000 */
.L_x_518:
        /* <DEDUP_REMOVED lines=16> */
.L_x_519:
        /* <DEDUP_REMOVED lines=11> */
.L_x_512:
[----:B------:R-:W-:Y:S05]  /*123b0*/  BSYNC B0 ;  /* 0x0000000000007941 */ /* 0x000fea0003800000 */
.L_x_511:
[----:B------:R-:W2:Y:S04]  /*123c0*/  LDL.LU R5, [R1+0x8] ;  /* 0x0000080001057983 */ /* 0x000ea80000300800 */
[----:B------:R-:W3:Y:S01]  /*123d0*/  LDL.LU R4, [R1+0x10] ;  /* 0x0000100001047983 */ /* 0x000ee20000300800 */
[----:B--2---:R-:W-:-:S05]  /*123e0*/  VIADD R0, R5, 0x1 ;  /* 0x0000000105007836 */ /* 0x004fca0000000000 */
[----:B------:R-:W-:-:S04]  /*123f0*/  ISETP.NE.AND P0, PT, R0, 0x2, PT ;  /* 0x000000020000780c */ /* 0x000fc80003f05270 */
[----:B------:R-:W-:Y:S02]  /*12400*/  SEL R2, RZ, 0x1, P0 ;  /* 0x00000001ff027807 */ /* 0x000fe40000000000 */
[----:B------:R-:W-:Y:S02]  /*12410*/  SEL R0, R0, RZ, P0 ;  /* 0x000000ff00007207 */ /* 0x000fe40000000000 */
[----:B---3--:R-:W-:-:S03]  /*12420*/  LOP3.LUT R4, R4, R2, RZ, 0x3c, !PT ;  /* 0x0000000204047212 */ /* 0x008fc600078e3cff */
[----:B------:R0:W-:Y:S04]  /*12430*/  STL [R1+0x8], R0 ;  /* 0x0000080001007387 */ /* 0x0001e80000100800 */
[----:B------:R0:W-:Y:S02]  /*12440*/  STL [R1+0x10], R4 ;  /* 0x0000100401007387 */ /* 0x0001e40000100800 */
.L_x_433:
[----:B------:R-:W-:Y:S05]  /*12450*/  BSYNC B7 ;  /* 0x0000000000077941 */ /* 0x000fea0003800000 */
.L_x_431:
[----:B0-2---:R-:W2:Y:S02]  /*12460*/  LDL R0, [R1+0x1c] ;  /* 0x00001c0001007983 */ /* 0x005ea40000100800 */
[----:B--2---:R-:W-:-:S13]  /*12470*/  LOP3.LUT P0, RZ, R0, 0x2, RZ, 0xc0, !PT ;  /* 0x0000000200ff7812 */ /* 0x004fda000780c0ff */
[----:B------:R-:W-:Y:S05]  /*12480*/  @!P0 BRA `(.L_x_520) ;  /* 0x0000000000288947 */ /* 0x000fea0003800000 */
[----:B------:R-:W-:Y:S05]  /*12490*/  WARPSYNC.ALL ;  /* 0x0000000000007948 */ /* 0x000fea0003800000 */
[----:B------:R-:W0:Y:S08]  /*124a0*/  S2UR UR5, SR_CgaCtaId ;  /* 0x00000000000579c3 */ /* 0x000e300000008800 */
[----:B------:R-:W-:Y:S06]  /*124b0*/  BAR.SYNC.DEFER_BLOCKING 0x5, 0x180 ;  /* 0x0146000000007b1d */ /* 0x000fec0000010000 */
[----:B------:R-:W-:-:S02]  /*124c0*/  UMOV UR4, 0x400 ;  /* 0x0000040000047882 */ /* 0x000fc40000000000 */
[----:B0-----:R-:W-:-:S06]  /*124d0*/  ULEA UR4, UR5, UR4, 0x18 ;  /* 0x0000000405047291 */ /* 0x001fcc000f8ec03f */
[----:B------:R-:W-:-:S05]  /*124e0*/  IMAD.U32 R0, RZ, RZ, UR4 ;  /* 0x00000004ff007e24 */ /* 0x000fca000f8e00ff */
[----:B------:R0:W2:Y:S04]  /*124f0*/  LDS.128 R16, [R0+0x368d0] ;  /* 0x0368d00000107984 */ /* 0x0000a80000000c00 */
[----:B------:R0:W-:Y:S01]  /*12500*/  STL [R1+0x4], R0 ;  /* 0x0000040001007387 */ /* 0x0001e20000100800 */
[----:B------:R-:W-:Y:S06]  /*12510*/  BAR.ARV 0x4, 0x180 ;  /* 0x0106000000007b1d */ /* 0x000fec0000002000 */
[----:B------:R-:W-:Y:S05]  /*12520*/  BRA `(.L_x_521) ;  /* 0x0000000800487947 */ /* 0x000fea0003800000 */
.L_x_520:
[----:B------:R-:W1:Y:S01]  /*12530*/  S2R R0, SR_TID.X ;  /* 0x0000000000007919 */ /* 0x000e620000002100 */
[----:B------:R-:W-:Y:S01]  /*12540*/  UMOV UR4, 0xffffffff ;  /* 0xffffffff00047882 */ /* 0x000fe20000000000 */
[----:B-1--4-:R-:W-:-:S04]  /*12550*/  LOP3.LUT R7, R0, 0x1f, RZ, 0xc0, !PT ;  /* 0x0000001f00077812 */ /* 0x012fc800078ec0ff */
[----:B------:R-:W-:Y:S01]  /*12560*/  ISETP.NE.AND P0, PT, R7, 0x1f, PT ;  /* 0x0000001f0700780c */ /* 0x000fe20003f05270 */
[----:B------:R-:W-:-:S12]  /*12570*/  BRA.DIV UR4, `(.L_x_522) ;  /* 0x0000001e04947947 */ /* 0x000fd8000b800000 */
[----:B------:R-:W-:Y:S01]  /*12580*/  IMAD.IADD R5, R19, 0x1, R7 ;  /* 0x0000000113057824 */ /* 0x000fe200078e0207 */
[----:B------:R-:W-:-:S04]  /*12590*/  ULDC UR4, c[0x0][0xc3c] ;  /* 0x00030f0000047ab9 */ /* 0x000fc80000000800 */
[----:B------:R-:W-:-:S13]  /*125a0*/  ISETP.GE.OR P1, PT, R5, UR4, !P0 ;  /* 0x0000000405007c0c */ /* 0x000fda000c726670 */
[----:B------:R-:W0:Y:S02]  /*125b0*/  @!P1 LDC.64 R2, c[0x0][0xc80] ;  /* 0x00032000ff029b82 */ /* 0x000e240000000a00 */
[----:B0-----:R-:W-:-:S06]  /*125c0*/  @!P1 IMAD.WIDE R2, R5, 0x4, R2 ;  /* 0x0000000405029825 */ /* 0x001fcc00078e0202 */
[----:B------:R0:W2:Y:S01]  /*125d0*/  @!P1 LDG.E R3, desc[UR60][R2.64] ;  /* 0x0000003c02039981 */ /* 0x0000a2000c1e1900 */
[C---:B------:R-:W-:Y:S02]  /*125e0*/  ISETP.GE.U32.AND P2, PT, R7.reuse, 0x2, PT ;  /* 0x000000020700780c */ /* 0x040fe40003f46070 */
[C---:B------:R-:W-:Y:S01]  /*125f0*/  ISETP.GE.U32.AND P3, PT, R7.reuse, 0x4, PT ;  /* 0x000000040700780c */ /* 0x040fe20003f66070 */
[----:B------:R-:W-:Y:S01]  /*12600*/  SHFL.IDX PT, R4, R16, 0x1, 0x1f ;  /* 0x00201f0010047f89 */ /* 0x000fe200000e0000 */
[C---:B------:R-:W-:Y:S02]  /*12610*/  ISETP.GE.U32.AND P4, PT, R7.reuse, 0x8, PT ;  /* 0x000000080700780c */ /* 0x040fe40003f86070 */
[C---:B------:R-:W-:Y:S01]  /*12620*/  ISETP.GE.U32.AND P5, PT, R7.reuse, 0x10, PT ;  /* 0x000000100700780c */ /* 0x040fe20003fa6070 */
[----:B0-----:R-:W-:Y:S02]  /*12630*/  IMAD.MOV.U32 R2, RZ, RZ, RZ ;  /* 0x000000ffff027224 */ /* 0x001fe400078e00ff */
[----:B--2---:R-:W-:Y:S01]  /*12640*/  @!P1 IMAD.MOV.U32 R2, RZ, RZ, R3 ;  /* 0x000000ffff029224 */ /* 0x004fe200078e0003 */
[----:B------:R-:W-:-:S04]  /*12650*/  ISETP.NE.AND P1, PT, R7, RZ, PT ;  /* 0x000000ff0700720c */ /* 0x000fc80003f25270 */
        /* <DEDUP_REMOVED lines=14> */
[----:B------:R-:W-:Y:S02]  /*12740*/  IMAD.IADD R3, R3, 0x1, R0 ;  /* 0x0000000103037824 */ /* 0x000fe400078e0200 */
[----:B------:R0:W1:Y:S04]  /*12750*/  SHFL.IDX PT, R0, R16, RZ, 0x1f ;  /* 0x00001fff10007589 */ /* 0x00006800000e0000 */
[----:B------:R0:W2:Y:S02]  /*12760*/  SHFL.IDX PT, R6, R3, 0x1f, 0x1f ;  /* 0x03e01f0003067f89 */ /* 0x0000a400000e0000 */
.L_x_588:
[----:B------:R-:W-:Y:S02]  /*12770*/  ULDC UR4, c[0x0][0xc38] ;  /* 0x00030e0000047ab9 */ /* 0x000fe40000000800 */
[----:B0-----:R-:W-:-:S04]  /*12780*/  IMAD.U32 R16, RZ, RZ, UR4 ;  /* 0x00000004ff107e24 */ /* 0x001fc8000f8e00ff */
[----:B--2---:R-:W-:-:S04]  /*12790*/  IMAD R6, R6, R16, RZ ;  /* 0x0000001006067224 */ /* 0x004fc800078e02ff */
[----:B------:R-:W-:-:S05]  /*127a0*/  IMAD.IADD R4, R4, 0x1, R6 ;  /* 0x0000000104047824 */ /* 0x000fca00078e0206 */
[----:B-1----:R-:W-:-:S13]  /*127b0*/  ISETP.GT.AND P6, PT, R4, R0, PT ;  /* 0x000000000400720c */ /* 0x002fda0003fc4270 */
[----:B------:R-:W-:Y:S05]  /*127c0*/  @P6 BRA `(.L_x_523) ;  /* 0x00000000009c6947 */ /* 0x000fea0003800000 */
.L_x_528:
[----:B0-----:R-:W0:Y:S01]  /*127d0*/  LDC R2, c[0x0][0xc3c] ;  /* 0x00030f00ff027b82 */ /* 0x001e220000000800 */
[----:B------:R-:W-:-:S04]  /*127e0*/  IADD3 R19, R19, 0x1f, RZ ;  /* 0x0000001f13137810 */ /* 0x000fc80007ffe0ff */
[----:B0-----:R-:W-:-:S13]  /*127f0*/  ISETP.GE.AND P6, PT, R19, R2, PT ;  /* 0x000000021300720c */ /* 0x001fda0003fc6270 */
[----:B------:R-:W-:Y:S05]  /*12800*/  @P6 BRA `(.L_x_524) ;  /* 0x0000000400446947 */ /* 0x000fea0003800000 */
[----:B------:R-:W0:Y:S01]  /*12810*/  S2R R3, SR_TID.X ;  /* 0x0000000000037919 */ /* 0x000e220000002100 */
[----:B------:R-:W-:Y:S01]  /*12820*/  BSSY B0, `(.L_x_525) ;  /* 0x0000009000007945 */ /* 0x000fe20003800000 */
[----:B0-----:R-:W-:-:S05]  /*12830*/  LOP3.LUT R3, R3, 0x1f, RZ, 0xc0, !PT ;  /* 0x0000001f03037812 */ /* 0x001fca00078ec0ff */
[----:B------:R-:W-:-:S05]  /*12840*/  IMAD.IADD R5, R19, 0x1, R3 ;  /* 0x0000000113057824 */ /* 0x000fca00078e0203 */
[----:B------:R-:W-:Y:S01]  /*12850*/  ISETP.GE.OR P6, PT, R5, R2, !P0 ;  /* 0x000000020500720c */ /* 0x000fe200047c6670 */
[----:B------:R-:W-:-:S12]  /*12860*/  IMAD.MOV.U32 R2, RZ, RZ, RZ ;  /* 0x000000ffff027224 */ /* 0x000fd800078e00ff */
[----:B------:R-:W-:Y:S05]  /*12870*/  @P6 BRA `(.L_x_526) ;  /* 0x00000000000c6947 */ /* 0x000fea0003800000 */
[----:B------:R-:W0:Y:S02]  /*12880*/  LDC.64 R2, c[0x0][0xc80] ;  /* 0x00032000ff027b82 */ /* 0x000e240000000a00 */
[----:B0-----:R-:W-:-:S06]  /*12890*/  IMAD.WIDE R2, R5, 0x4, R2 ;  /* 0x0000000405027825 */ /* 0x001fcc00078e0202 */
[----:B------:R0:W5:Y:S02]  /*128a0*/  LDG.E R2, desc[UR60][R2.64] ;  /* 0x0000003c02027981 */ /* 0x000164000c1e1900 */
.L_x_526:
[----:B------:R-:W-:Y:S05]  /*128b0*/  BSYNC B0 ;  /* 0x0000000000007941 */ /* 0x000fea0003800000 */
.L_x_525:
[----:B------:R-:W-:-:S03]  /*128c0*/  UMOV UR4, 0xffffffff ;  /* 0xffffffff00047882 */ /* 0x000fc60000000000 */
[----:B------:R-:W-:Y:S05]  /*128d0*/  BRA.DIV UR4, `(.L_x_527) ;  /* 0x0000001e04f87947 */ /* 0x000fea000b800000 */
[----:B-----5:R-:W0:Y:S02]  /*128e0*/  SHFL.UP PT, R14, R2, 0x1, RZ ;  /* 0x04200000020e7989 */ /* 0x020e2400000e00ff */
        /* <DEDUP_REMOVED lines=14> */
[----:B------:R0:W1:Y:S02]  /*129d0*/  SHFL.IDX PT, R6, R3, 0x1f, 0x1f ;  /* 0x03e01f0003067f89 */ /* 0x00006400000e0000 */
.L_x_596:
[----:B------:R-:W-:Y:S02]  /*129e0*/  ULDC UR4, c[0x0][0xc38] ;  /* 0x00030e0000047ab9 */ /* 0x000fe40000000800 */
[----:B------:R-:W-:-:S04]  /*129f0*/  IMAD.U32 R16, RZ, RZ, UR4 ;  /* 0x00000004ff107e24 */ /* 0x000fc8000f8e00ff */
[----:B-1----:R-:W-:-:S04]  /*12a00*/  IMAD R6, R6, R16, RZ ;  /* 0x0000001006067224 */ /* 0x002fc800078e02ff */
[----:B------:R-:W-:-:S05]  /*12a10*/  IMAD.IADD R4, R6, 0x1, R4 ;  /* 0x0000000106047824 */ /* 0x000fca00078e0204 */
[----:B------:R-:W-:-:S13]  /*12a20*/  ISETP.GT.AND P6, PT, R4, R0, PT ;  /* 0x000000000400720c */ /* 0x000fda0003fc4270 */
[----:B------:R-:W-:Y:S05]  /*12a30*/  @!P6 BRA `(.L_x_528) ;  /* 0xfffffffc0064e947 */ /* 0x000fea000383ffff */
.L_x_523:
[----:B------:R-:W-:Y:S01]  /*12a40*/  IMAD.IADD R6, R4, 0x1, -R6 ;  /* 0x0000000104067824 */ /* 0x000fe200078e0a06 */
[----:B------:R-:W-:-:S03]  /*12a50*/  UMOV UR4, 0xffffffff ;  /* 0xffffffff00047882 */ /* 0x000fc60000000000 */
[----:B------:R-:W-:-:S05]  /*12a60*/  IMAD R4, R3, R16, R6 ;  /* 0x0000001003047224 */ /* 0x000fca00078e0206 */
[----:B------:R-:W-:Y:S01]  /*12a70*/  ISETP.GT.AND P6, PT, R4, R0, PT ;  /* 0x000000000400720c */ /* 0x000fe20003fc4270 */
[----:B------:R-:W-:-:S12]  /*12a80*/  BRA.DIV UR4, `(.L_x_529) ;  /* 0x0000002204607947 */ /* 0x000fd8000b800000 */
[----:B------:R-:W-:-:S04]  /*12a90*/  VOTE.ANY R5, PT, !P6 ;  /* 0x0000000000057806 */ /* 0x000fc800070e0100 */
[----:B------:R-:W1:Y:S02]  /*12aa0*/  POPC R4, R5 ;  /* 0x0000000500047309 */ /* 0x000e640000000000 */
[----:B-1----:R1:W2:Y:S02]  /*12ab0*/  SHFL.IDX PT, R17, R2, R4, 0x1f ;  /* 0x00001f0402117589 */ /* 0x0022a400000e0000 */
.L_x_600:
[----:B------:R-:W-:Y:S01]  /*12ac0*/  ISETP.NE.AND P0, PT, R5, RZ, PT ;  /* 0x000000ff0500720c */ /* 0x000fe20003f05270 */
[----:B-1----:R-:W-:-:S12]  /*12ad0*/  IMAD.MOV.U32 R2, RZ, RZ, RZ ;  /* 0x000000ffff027224 */ /* 0x002fd800078e00ff */
[----:B------:R-:W-:Y:S05]  /*12ae0*/  @!P0 BRA `(.L_x_530) ;  /* 0x0000000000108947 */ /* 0x000fea0003800000 */
[----:B------:R-:W-:Y:S01]  /*12af0*/  UMOV UR4, 0xffffffff ;  /* 0xffffffff00047882 */ /* 0x000fe20000000000 */
[----:B------:R-:W-:Y:S02]  /*12b00*/  VIADD R12, R4, 0xffffffff ;  /* 0xffffffff040c7836 */ /* 0x000fe40000000000 */
[----:B------:R-:W-:Y:S05]  /*12b10*/  BRA.DIV UR4, `(.L_x_531) ;  /* 0x0000002204847947 */ /* 0x000fea000b800000 */
[----:B------:R1:W3:Y:S02]  /*12b20*/  SHFL.IDX PT, R2, R3, R12, 0x1f ;  /* 0x00001f0c03027589 */ /* 0x0002e400000e0000 */
.L_x_530:
[----:B--2---:R-:W-:Y:S01]  /*12b30*/  IABS R5, R17 ;  /* 0x0000001100057213 */ /* 0x004fe20000000000 */
[----:B---3--:R-:W-:Y:S02]  /*12b40*/  IMAD R16, R2, R16, R6 ;  /* 0x0000001002107224 */ /* 0x008fe400078e0206 */
[----:B------:R-:W-:Y:S01]  /*12b50*/  IMAD.IADD R19, R4, 0x1, R19 ;  /* 0x0000000104137824 */ /* 0x000fe200078e0213 */
[----:B------:R-:W2:Y:S01]  /*12b60*/  I2F.RP R2, R5 ;  /* 0x0000000500027306 */ /* 0x000ea20000209400 */
[----:B------:R-:W-:-:S07]  /*12b70*/  IMAD.IADD R0, R0, 0x1, -R16 ;  /* 0x0000000100007824 */ /* 0x000fce00078e0a10 */
[----:B--2---:R-:W2:Y:S02]  /*12b80*/  MUFU.RCP R2, R2 ;  /* 0x0000000200027308 */ /* 0x004ea40000001000 */
[----:B--2---:R-:W-:-:S06]  /*12b90*/  VIADD R2, R2, 0xffffffe ;  /* 0x0ffffffe02027836 */ /* 0x004fcc0000000000 */
[----:B01----:R-:W0:Y:S02]  /*12ba0*/  F2I.FTZ.U32.TRUNC.NTZ R3, R2 ;  /* 0x0000000200037305 */ /* 0x003e24000021f000 */
[----:B0-----:R-:W-:-:S04]  /*12bb0*/  IMAD.MOV R2, RZ, RZ, -R3 ;  /* 0x000000ffff027224 */ /* 0x001fc800078e0a03 */
[----:B------:R-:W-:Y:S02]  /*12bc0*/  IMAD R6, R2, R5, RZ ;  /* 0x0000000502067224 */ /* 0x000fe400078e02ff */
[----:B------:R-:W-:-:S04]  /*12bd0*/  IMAD.MOV.U32 R2, RZ, RZ, RZ ;  /* 0x000000ffff027224 */ /* 0x000fc800078e00ff */
[----:B------:R-:W-:Y:S01]  /*12be0*/  IMAD.HI.U32 R2, R3, R6, R2 ;  /* 0x0000000603027227 */ /* 0x000fe200078e0002 */
[----:B------:R-:W-:Y:S02]  /*12bf0*/  IABS R6, R17 ;  /* 0x0000001100067213 */ /* 0x000fe40000000000 */
[----:B------:R-:W-:-:S03]  /*12c00*/  IABS R3, R0 ;  /* 0x0000000000037213 */ /* 0x000fc60000000000 */
[----:B------:R-:W-:Y:S02]  /*12c10*/  IMAD.MOV R6, RZ, RZ, -R6 ;  /* 0x000000ffff067224 */ /* 0x000fe400078e0a06 */
        /* <DEDUP_REMOVED lines=16> */
.L_x_524:
[----:B------:R-:W-:Y:S01]  /*12d20*/  UMOV UR4, URZ ;  /* 0x0000003f00047c82 */ /* 0x000fe20008000000 */
[----:B------:R-:W-:Y:S01]  /*12d30*/  UMOV UR5, URZ ;  /* 0x0000003f00057c82 */ /* 0x000fe20008000000 */
[----:B------:R-:W-:Y:S01]  /*12d40*/  ULDC UR6, c[0x0][0xc3c] ;  /* 0x00030f0000067ab9 */ /* 0x000fe20000000800 */
[----:B------:R-:W-:Y:S02]  /*12d50*/  IMAD.MOV.U32 R16, RZ, RZ, R0 ;  /* 0x000000ffff107224 */ /* 0x000fe400078e0000 */
[----:B------:R-:W-:Y:S02]  /*12d60*/  IMAD.U32 R17, RZ, RZ, UR4 ;  /* 0x00000004ff117e24 */ /* 0x000fe4000f8e00ff */
[----:B------:R-:W-:Y:S02]  /*12d70*/  IMAD.U32 R18, RZ, RZ, UR5 ;  /* 0x00000005ff127e24 */ /* 0x000fe4000f8e00ff */
[----:B------:R-:W-:-:S07]  /*12d80*/  IMAD.U32 R19, RZ, RZ, UR6 ;  /* 0x00000006ff137e24 */ /* 0x000fce000f8e00ff */
.L_x_532:
[----:B------:R3:W2:Y:S01]  /*12d90*/  LDL R3, [R1+0x4] ;  /* 0x0000040001037983 */ /* 0x0006a20000100800 */
[----:B------:R-:W0:Y:S01]  /*12da0*/  S2R R0, SR_TID.X ;  /* 0x0000000000007919 */ /* 0x000e220000002100 */
[----:B------:R-:W-:Y:S05]  /*12db0*/  WARPSYNC.ALL ;  /* 0x0000000000007948 */ /* 0x000fea0003800000 */
[----:B0-----:R-:W-:Y:S01]  /*12dc0*/  LOP3.LUT R0, R0, 0x1f, RZ, 0xc0, !PT ;  /* 0x0000001f00007812 */ /* 0x001fe200078ec0ff */
[----:B------:R-:W-:Y:S03]  /*12dd0*/  BAR.SYNC.DEFER_BLOCKING 0x4, 0x180 ;  /* 0x0106000000007b1d */ /* 0x000fe60000010000 */
[----:B------:R-:W-:-:S13]  /*12de0*/  ISETP.NE.AND P0, PT, R0, RZ, PT ;  /* 0x000000ff0000720c */ /* 0x000fda0003f05270 */
[----:B------:R-:W2:Y:S01]  /*12df0*/  @!P0 S2R R0, SR_CgaCtaId ;  /* 0x0000000000008919 */ /* 0x000ea20000008800 */
[----:B------:R-:W-:-:S04]  /*12e00*/  @!P0 MOV R2, 0x400 ;  /* 0x0000040000028802 */ /* 0x000fc80000000f00 */
[----:B--2---:R-:W-:-:S05]  /*12e10*/  @!P0 LEA R3, R0, R2, 0x18 ;  /* 0x0000000200038211 */ /* 0x004fca00078ec0ff */
[----:B------:R3:W-:Y:S04]  /*12e20*/  @!P0 STS.128 [R3+0x368d0], R16 ;  /* 0x0368d01003008388 */ /* 0x0007e80000000c00 */
[----:B------:R3:W-:Y:S01]  /*12e30*/  @!P0 STL [R1+0x4], R3 ;  /* 0x0000040301008387 */ /* 0x0007e20000100800 */
[----:B------:R-:W-:Y:S06]  /*12e40*/  BAR.ARV 0x5, 0x180 ;  /* 0x0146000000007b1d */ /* 0x000fec0000002000 */
.L_x_521:
[----:B------:R-:W-:Y:S02]  /*12e50*/  ULDC UR4, c[0x0][0xc3c] ;  /* 0x00030f0000047ab9 */ /* 0x000fe40000000800 */
[----:B--2---:R-:W-:-:S13]  /*12e60*/  ISETP.GE.AND P0, PT, R19, UR4, PT ;  /* 0x0000000413007c0c */ /* 0x004fda000bf06270 */
[----:B------:R-:W-:Y:S05]  /*12e70*/  @!P0 BRA `(.L_x_533) ;  /* 0xffffffa800688947 */ /* 0x000fea000383ffff */
[----:B------:R-:W-:Y:S05]  /*12e80*/  BSYNC B8 ;  /* 0x0000000000087941 */ /* 0x000fea0003800000 */
.L_x_427:
[----:B0-----:R-:W2:Y:S01]  /*12e90*/  LDL.LU R0, [R1+0x50] ;  /* 0x0000500001007983 */ /* 0x001ea20000300800 */
[----:B------:R-:W-:Y:S01]  /*12ea0*/  BSSY B0, `(.L_x_534) ;  /* 0x000000b000007945 */ /* 0x000fe20003800000 */
[----:B------:R-:W0:Y:S01]  /*12eb0*/  S2R R5, SR_CgaCtaId ;  /* 0x0000000000057919 */ /* 0x000e220000008800 */
[----:B--2---:R-:W-:-:S05]  /*12ec0*/  VIADD R0, R0, 0x1 ;  /* 0x0000000100007836 */ /* 0x004fca0000000000 */
[----:B------:R-:W-:-:S04]  /*12ed0*/  LEA.HI R2, R0, R0, RZ, 0x1 ;  /* 0x0000000000027211 */ /* 0x000fc800078f08ff */
[----:B---3--:R-:W-:-:S05]  /*12ee0*/  LOP3.LUT R3, R2, 0xfffffffe, RZ, 0xc0, !PT ;  /* 0xfffffffe02037812 */ /* 0x008fca00078ec0ff */
[----:B------:R-:W-:Y:S01]  /*12ef0*/  IMAD.IADD R3, R0, 0x1, -R3 ;  /* 0x0000000100037824 */ /* 0x000fe200078e0a03 */
[----:B------:R-:W-:-:S04]  /*12f00*/  MOV R0, 0x400 ;  /* 0x0000040000007802 */ /* 0x000fc80000000f00 */
[----:B0-----:R-:W-:Y:S02]  /*12f10*/  LEA R0, R5, R0, 0x18 ;  /* 0x0000000005007211 */ /* 0x001fe400078ec0ff */
[----:B------:R-:W-:-:S04]  /*12f20*/  SHF.L.U32 R3, R3, 0x1f, RZ ;  /* 0x0000001f03037819 */ /* 0x000fc800000006ff */
[----:B------:R-:W0:Y:S02]  /*12f30*/  SYNCS.PHASECHK.TRANS64.TRYWAIT P0, [R0+URZ+0x36820], R3 ;  /* 0x03682003000075a7 */ /* 0x000e24000800017f */
[----:B0-----:R-:W-:Y:S05]  /*12f40*/  @!P0 BRA `(.L_x_535) ;  /* 0x0000001c00a08947 */ /* 0x001fea0003800000 */
.L_x_603:
[----:B------:R-:W-:Y:S05]  /*12f50*/  BSYNC B0 ;  /* 0x0000000000007941 */ /* 0x000fea0003800000 */
.L_x_534:
[----:B------:R-:W-:-:S03]  /*12f60*/  UMOV UR4, 0xffffffff ;  /* 0xffffffff00047882 */ /* 0x000fc60000000000 */
[----:B------:R-:W-:Y:S05]  /*12f70*/  BRA.DIV UR4, `(.L_x_536) ;  /* 0x0000001e04a87947 */ /* 0x000fea000b800000 */
[----:B------:R-:W2:Y:S02]  /*12f80*/  S2R R2, SR_TID.X ;  /* 0x0000000000027919 */ /* 0x000ea40000002100 */
[----:B--2---:R-:W-:-:S04]  /*12f90*/  SHF.R.U32.HI R2, RZ, 0x5, R2 ;  /* 0x00000005ff027819 */ /* 0x004fc80000011602 */
[----:B------:R-:W-:-:S05]  /*12fa0*/  LOP3.LUT R2, R2, 0x3, RZ, 0xc0, !PT ;  /* 0x0000000302027812 */ /* 0x000fca00078ec0ff */
[----:B------:R2:W3:Y:S02]  /*12fb0*/  SHFL.IDX PT, R14, R2, RZ, 0x1f ;  /* 0x00001fff020e7589 */ /* 0x0004e400000e0000 */
.L_x_606:
[----:B---3--:R-:W-:Y:S01]  /*12fc0*/  ISETP.NE.AND P0, PT, R14, RZ, PT ;  /* 0x000000ff0e00720c */ /* 0x008fe20003f05270 */
[----:B------:R-:W-:-:S12]  /*12fd0*/  BSSY B0, `(.L_x_537) ;  /* 0x0000027000007945 */ /* 0x000fd80003800000 */
[----:B------:R-:W-:Y:S05]  /*12fe0*/  @P0 BRA `(.L_x_538) ;  /* 0x0000000000940947 */ /* 0x000fea0003800000 */
[----:B------:R-:W-:-:S03]  /*12ff0*/  UMOV UR4, 0xffffffff ;  /* 0xffffffff00047882 */ /* 0x000fc60000000000 */
[----:B------:R-:W-:Y:S05]  /*13000*/  BRA.DIV UR4, `(.L_x_539) ;  /* 0x0000001e04b87947 */ /* 0x000fea000b800000 */
[----:B------:R-:W-:-:S13]  /*13010*/  ELECT P6, URZ, PT ;  /* 0x00000000003f782f */ /* 0x000fda00038c0000 */
.L_x_609:
[----:B------:R-:W-:Y:S05]  /*13020*/  @!P6 BRA `(.L_x_538) ;  /* 0x000000000084e947 */ /* 0x000fea0003800000 */
[----:B--2---:R-:W2:Y:S02]  /*13030*/  LDL.LU R2, [R1+0x58] ;  /* 0x0000580001027983 */ /* 0x004ea40000300800 */
[----:B--2---:R-:W-:-:S04]  /*13040*/  LOP3.LUT R2, R2, 0x2, RZ, 0xfc, !PT ;  /* 0x0000000202027812 */ /* 0x004fc800078efcff */
[----:B------:R-:W-:-:S13]  /*13050*/  ISETP.NE.AND P2, PT, R2, 0x3, PT ;  /* 0x000000030200780c */ /* 0x000fda0003f45270 */
[----:B------:R-:W-:Y:S05]  /*13060*/  @!P2 BRA `(.L_x_540) ;  /* 0x000000000004a947 */ /* 0x000fea0003800000 */
[----:B------:R-:W-:Y:S01]  /*13070*/  BPT.TRAP 0x1 ;  /* 0x000000040000795c */ /* 0x000fe20000300000 */
.L_x_540:
[----:B0-----:R-:W2:Y:S04]  /*13080*/  LDL R3, [R1+0x8] ;  /* 0x0000080001037983 */ /* 0x001ea80000100800 */
[----:B-1--4-:R-:W3:Y:S01]  /*13090*/  LDL.LU R7, [R1+0x10] ;  /* 0x0000100001077983 */ /* 0x012ee20000300800 */
[----:B------:R-:W-:-:S04]  /*130a0*/  VIADD R2, R0, 0x36840 ;  /* 0x0003684000027836 */ /* 0x000fc80000000000 */
[C---:B--2---:R-:W-:Y:S02]  /*130b0*/  IMAD R6, R3.reuse, 0x8, R2 ;  /* 0x0000000803067824 */ /* 0x044fe400078e0202 */
[----:B------:R-:W-:Y:S01]  /*130c0*/  VIADD R3, R3, 0x1 ;  /* 0x0000000103037836 */ /* 0x000fe20000000000 */
[----:B---3--:R-:W-:-:S04]  /*130d0*/  SHF.L.U32 R5, R7, 0x1f, RZ ;  /* 0x0000001f07057819 */ /* 0x008fc800000006ff */
[C---:B------:R-:W-:Y:S01]  /*130e0*/  ISETP.NE.AND P1, PT, R3.reuse, 0x2, PT ;  /* 0x000000020300780c */ /* 0x040fe20003f25270 */
[----:B------:R-:W0:Y:S03]  /*130f0*/  SYNCS.PHASECHK.TRANS64.TRYWAIT P0, [R6+URZ], R5 ;  /* 0x00000005060075a7 */ /* 0x000e26000800017f */
[----:B------:R-:W-:Y:S02]  /*13100*/  SEL R4, RZ, 0x1, P1 ;  /* 0x00000001ff047807 */ /* 0x000fe40000800000 */
[----:B------:R-:W-:Y:S02]  /*13110*/  SEL R3, R3, RZ, P1 ;  /* 0x000000ff03037207 */ /* 0x000fe40000800000 */
[----:B------:R-:W-:-:S03]  /*13120*/  LOP3.LUT R4, R7, R4, RZ, 0x3c, !PT ;  /* 0x0000000407047212 */ /* 0x000fc600078e3cff */
[----:B------:R-:W-:Y:S01]  /*13130*/  IMAD R7, R3, 0x8, R2 ;  /* 0x0000000803077824 */ /* 0x000fe200078e0202 */
[----:B------:R-:W-:Y:S01]  /*13140*/  SHF.L.U32 R2, R4, 0x1f, RZ ;  /* 0x0000001f04027819 */ /* 0x000fe200000006ff */
[----:B0-----:R-:W-:Y:S06]  /*13150*/  @!P0 BRA `(.L_x_541) ;  /* 0x0000001c00848947 */ /* 0x001fec0003800000 */
.L_x_610:
[----:B------:R-:W1:Y:S02]  /*13160*/  SYNCS.PHASECHK.TRANS64.TRYWAIT P0, [R7+URZ], R2 ;  /* 0x00000002070075a7 */ /* 0x000e64000800017f */
[----:B-1----:R-:W-:Y:S05]  /*13170*/  @!P0 BRA `(.L_x_542) ;  /* 0x0000001c00908947 */ /* 0x002fea0003800000 */
.L_x_611:
[----:B------:R-:W-:Y:S05]  /*13180*/  @!P2 BRA `(.L_x_543) ;  /* 0x000000000004a947 */ /* 0x000fea0003800000 */
[----:B------:R-:W-:Y:S01]  /*13190*/  BPT.TRAP 0x1 ;  /* 0x000000040000795c */ /* 0x000fe20000300000 */
.L_x_543:
[----:B------:R-:W2:Y:S01]  /*131a0*/  LDL.LU R4, [R1+0x8] ;  /* 0x0000080001047983 */ /* 0x000ea20000300800 */
[----:B------:R-:W-:-:S04]  /*131b0*/  VIADD R0, R0, 0x36860 ;  /* 0x0003686000007836 */ /* 0x000fc80000000000 */
[----:B--2---:R-:W-:-:S04]  /*131c0*/  IMAD R4, R4, 0x8, R0 ;  /* 0x0000000804047824 */ /* 0x004fc800078e0200 */
[----:B------:R-:W2:Y:S02]  /*131d0*/  SYNCS.PHASECHK.TRANS64.TRYWAIT P0, [R4+URZ], R5 ;  /* 0x00000005040075a7 */ /* 0x000ea4000800017f */
[----:B--2---:R-:W-:Y:S05]  /*131e0*/  @!P0 BRA `(.L_x_544) ;  /* 0x0000001c00888947 */ /* 0x004fea0003800000 */
.L_x_612:
[----:B------:R-:W-:-:S07]  /*131f0*/  IMAD R3, R3, 0x8, R0 ;  /* 0x0000000803037824 */ /* 0x000fce00078e0200 */
.L_x_545:
[----:B---3--:R3:W4:Y:S02]  /*13200*/  SYNCS.PHASECHK.TRANS64.TRYWAIT P0, [R3+URZ], R2 ;  /* 0x00000002030075a7 */ /* 0x008724000800017f */
[----:B----4-:R-:W-:Y:S05]  /*13210*/  @!P0 NANOSLEEP.SYNCS 0x989680 ;  /* 0x009896800000895d */ /* 0x010fea0003900000 */
[----:B------:R-:W4:Y:S02]  /*13220*/  @!P0 SYNCS.PHASECHK.TRANS64 P0, [R3+URZ], R2 ;  /* 0x00000002030085a7 */ /* 0x000f24000800007f */
[----:B----4-:R-:W-:Y:S05]  /*13230*/  @!P0 BRA `(.L_x_545) ;  /* 0xfffffffc00f08947 */ /* 0x010fea000383ffff */
.L_x_538:
[----:B------:R-:W-:Y:S05]  /*13240*/  BSYNC B0 ;  /* 0x0000000000007941 */ /* 0x000fea0003800000 */
.L_x_537:
[----:B------:R-:W-:Y:S05]  /*13250*/  EXIT ;  /* 0x000000000000794d */ /* 0x000fea0003800000 */
.L_x_379:
[----:B0-----:R0:W1:Y:S02]  /*13260*/  SYNCS.PHASECHK.TRANS64.TRYWAIT P1, [R5+URZ+0x36800], R0 ;  /* 0x03680000050075a7 */ /* 0x001064000802017f */
[----:B-1----:R-:W-:Y:S05]  /*13270*/  @!P1 NANOSLEEP.SYNCS 0x989680 ;  /* 0x009896800000995d */ /* 0x002fea0003900000 */
[----:B------:R-:W1:Y:S02]  /*13280*/  @!P1 SYNCS.PHASECHK.TRANS64 P1, [R5+URZ+0x36800], R0 ;  /* 0x03680000050095a7 */ /* 0x000e64000802007f */
[----:B-1----:R-:W-:Y:S05]  /*13290*/  @!P1 BRA `(.L_x_379) ;  /* 0xfffffffc00f09947 */ /* 0x002fea000383ffff */
[----:B------:R-:W-:Y:S05]  /*132a0*/  BRA `(.L_x_546) ;  /* 0xfffffee400007947 */ /* 0x000fea000383ffff */
.L_x_383:
[----:B0-----:R0:W2:Y:S02]  /*132b0*/  SYNCS.PHASECHK.TRANS64.TRYWAIT P2, [R2+URZ+0x36830], R3 ;  /* 0x03683003020075a7 */ /* 0x0010a4000804017f */
[----:B--2---:R-:W-:Y:S05]  /*132c0*/  @!P2 NANOSLEEP.SYNCS 0x989680 ;  /* 0x009896800000a95d */ /* 0x004fea0003900000 */
[----:B------:R-:W2:Y:S02]  /*132d0*/  @!P2 SYNCS.PHASECHK.TRANS64 P2, [R2+URZ+0x36830], R3 ;  /* 0x036830030200a5a7 */ /* 0x000ea4000804007f */
[----:B--2---:R-:W-:Y:S05]  /*132e0*/  @!P2 BRA `(.L_x_383) ;  /* 0xfffffffc00f0a947 */ /* 0x004fea000383ffff */
[----:B------:R-:W-:Y:S05]  /*132f0*/  BRA `(.L_x_382) ;  /* 0xfffffee400247947 */ /* 0x000fea000383ffff */
.L_x_388:
[----:B-1----:R1:W2:Y:S02]  /*13300*/  SYNCS.PHASECHK.TRANS64.TRYWAIT P2, [R12+URZ+0x36830], R3 ;  /* 0x036830030c0075a7 */ /* 0x0022a4000804017f */
[----:B--2---:R-:W-:Y:S05]  /*13310*/  @!P2 NANOSLEEP.SYNCS 0x989680 ;  /* 0x009896800000a95d */ /* 0x004fea0003900000 */
[----:B------:R-:W2:Y:S02]  /*13320*/  @!P2 SYNCS.PHASECHK.TRANS64 P2, [R12+URZ+0x36830], R3 ;  /* 0x036830030c00a5a7 */ /* 0x000ea4000804007f */
[----:B--2---:R-:W-:Y:S05]  /*13330*/  @!P2 BRA `(.L_x_388) ;  /* 0xfffffffc00f0a947 */ /* 0x004fea000383ffff */
[----:B------:R-:W-:Y:S05]  /*13340*/  BRA `(.L_x_387) ;  /* 0xffffff2400f07947 */ /* 0x000fea000383ffff */
.L_x_392:
[----:B---3--:R3:W4:Y:S02]  /*13350*/  SYNCS.PHASECHK.TRANS64.TRYWAIT P2, [R13+URZ+0x36850], R0 ;  /* 0x036850000d0075a7 */ /* 0x008724000804017f */
[----:B----4-:R-:W-:Y:S05]  /*13360*/  @!P2 NANOSLEEP.SYNCS 0x989680 ;  /* 0x009896800000a95d */ /* 0x010fea0003900000 */
[----:B------:R-:W4:Y:S02]  /*13370*/  @!P2 SYNCS.PHASECHK.TRANS64 P2, [R13+URZ+0x36850], R0 ;  /* 0x036850000d00a5a7 */ /* 0x000f24000804007f */
[----:B----4-:R-:W-:Y:S05]  /*13380*/  @!P2 BRA `(.L_x_392) ;  /* 0xfffffffc00f0a947 */ /* 0x010fea000383ffff */
[----:B------:R-:W-:Y:S05]  /*13390*/  BRA `(.L_x_391) ;  /* 0xffffff4c003c7947 */ /* 0x000fea000383ffff */
.L_x_397:
[----:B-1----:R1:W2:Y:S02]  /*133a0*/  SYNCS.PHASECHK.TRANS64.TRYWAIT P0, [R11+URZ+0x36850], R2 ;  /* 0x036850020b0075a7 */ /* 0x0022a4000800017f */
[----:B--2---:R-:W-:Y:S05]  /*133b0*/  @!P0 NANOSLEEP.SYNCS 0x989680 ;  /* 0x009896800000895d */ /* 0x004fea0003900000 */
[----:B------:R-:W2:Y:S02]  /*133c0*/  @!P0 SYNCS.PHASECHK.TRANS64 P0, [R11+URZ+0x36850], R2 ;  /* 0x036850020b0085a7 */ /* 0x000ea4000800007f */
[----:B--2---:R-:W-:Y:S05]  /*133d0*/  @!P0 BRA `(.L_x_397) ;  /* 0xfffffffc00f08947 */ /* 0x004fea000383ffff */
[----:B------:R-:W-:Y:S05]  /*133e0*/  BRA `(.L_x_396) ;  /* 0xffffff6400e47947 */ /* 0x000fea000383ffff */
.L_x_439:
[----:B------:R-:W1:Y:S01]  /*133f0*/  S2R R4, SR_TID.X ;  /* 0x0000000000047919 */ /* 0x000e620000002100 */
[----:B------:R-:W-:Y:S01]  /*13400*/  BSSY B0, `(.L_x_547) ;  /* 0x000000a000007945 */ /* 0x000fe20003800000 */
[----:B0-----:R-:W-:Y:S02]  /*13410*/  IMAD.MOV.U32 R12, RZ, RZ, RZ ;  /* 0x000000ffff0c7224 */ /* 0x001fe400078e00ff */
[----:B------:R-:W-:Y:S02]  /*13420*/  IMAD.MOV.U32 R11, RZ, RZ, 0x1f ;  /* 0x0000001fff0b7424 */ /* 0x000fe400078e00ff */
[----:B------:R-:W-:Y:S01]  /*13430*/  IMAD.MOV.U32 R15, RZ, RZ, -0x1 ;  /* 0xffffffffff0f7424 */ /* 0x000fe200078e00ff */
[----:B-1----:R-:W-:-:S04]  /*13440*/  SHF.R.U32.HI R4, RZ, 0x5, R4 ;  /* 0x00000005ff047819 */ /* 0x002fc80000011604 */
[----:B------:R-:W-:-:S05]  /*13450*/  LOP3.LUT R4, R4, 0x3, RZ, 0xc0, !PT ;  /* 0x0000000304047812 */ /* 0x000fca00078ec0ff */
[----:B------:R-:W-:-:S07]  /*13460*/  IMAD.MOV.U32 R13, RZ, RZ, R4 ;  /* 0x000000ffff0d7224 */ /* 0x000fce00078e0004 */
[----:B------:R-:W-:Y:S05]  /*13470*/  WARPSYNC.COLLECTIVE R15, `(.L_x_548) ;  /* 0x000000000f087348 */ /* 0x000fea0003c00000 */
[----:B------:R0:W1:Y:S02]  /*13480*/  SHFL.IDX P6, R14, R13, R12, R11 ;  /* 0x0000000c0d0e7389 */ /* 0x00006400000c000b */
[----:B01----:R-:W-:Y:S01]  /*13490*/  ENDCOLLECTIVE ;  /* 0x000000000000791b */ /* 0x003fe20003800000 */
.L_x_548:
[----:B------:R-:W-:Y:S05]  /*134a0*/  BSYNC B0 ;  /* 0x0000000000007941 */ /* 0x000fea0003800000 */
.L_x_547:
[----:B------:R-:W-:Y:S05]  /*134b0*/  BRA `(.L_x_549) ;  /* 0xffffffac00c07947 */ /* 0x000fea000383ffff */
.L_x_441:
[----:B------:R-:W-:Y:S01]  /*134c0*/  BSSY B0, `(.L_x_550) ;  /* 0x0000006000007945 */ /* 0x000fe20003800000 */
[----:B------:R-:W-:-:S07]  /*134d0*/  IMAD.MOV.U32 R15, RZ, RZ, -0x1 ;  /* 0xffffffffff0f7424 */ /* 0x000fce00078e00ff */
[----:B01----:R-:W-:Y:S05]  /*134e0*/  WARPSYNC.COLLECTIVE R15, `(.L_x_551) ;  /* 0x000000000f0c7348 */ /* 0x003fea0003c00000 */
[----:B------:R-:W-:Y:S02]  /*134f0*/  ELECT P6, UR62, PT ;  /* 0x00000000003e782f */ /* 0x000fe400038c0000 */
[----:B------:R-:W-:Y:S01]  /*13500*/  MOV R14, UR62 ;  /* 0x0000003e000e7c02 */ /* 0x000fe20008000f00 */
[----:B01----:R-:W-:Y:S10]  /*13510*/  ENDCOLLECTIVE ;  /* 0x000000000000791b */ /* 0x003ff40003800000 */
.L_x_551:
[----:B------:R-:W-:Y:S05]  /*13520*/  BSYNC B0 ;  /* 0x0000000000007941 */ /* 0x000fea0003800000 */
.L_x_550:
[----:B------:R-:W-:Y:S05]  /*13530*/  BRA `(.L_x_552) ;  /* 0xffffffac00cc7947 */ /* 0x000fea000383ffff */
.L_x_443:
[----:B-1----:R1:W2:Y:S02]  /*13540*/  SYNCS.PHASECHK.TRANS64.TRYWAIT P0, [R0+URZ+0x36840], R2 ;  /* 0x03684002000075a7 */ /* 0x0022a4000800017f */
[----:B--2---:R-:W-:Y:S05]  /*13550*/  @!P0 NANOSLEEP.SYNCS 0x989680 ;  /* 0x009896800000895d */ /* 0x004fea0003900000 */
[----:B------:R-:W2:Y:S02]  /*13560*/  @!P0 SYNCS.PHASECHK.TRANS64 P0, [R0+URZ+0x36840], R2 ;  /* 0x03684002000085a7 */ /* 0x000ea4000800007f */
[----:B--2---:R-:W-:Y:S05]  /*13570*/  @!P0 BRA `(.L_x_443) ;  /* 0xfffffffc00f08947 */ /* 0x004fea000383ffff */
[----:B------:R-:W-:Y:S05]  /*13580*/  BRA `(.L_x_553) ;  /* 0xffffffb000387947 */ /* 0x000fea000383ffff */
.L_x_447:
[----:B------:R0:W5:Y:S01]  /*13590*/  LDL.LU R8, [R1+0x3c] ;  /* 0x00003c0001087983 */ /* 0x0001620000300800 */
[----:B------:R-:W-:Y:S02]  /*135a0*/  IMAD.MOV.U32 R13, RZ, RZ, R0 ;  /* 0x000000ffff0d7224 */ /* 0x000fe400078e0000 */
[----:B------:R-:W-:Y:S01]  /*135b0*/  IMAD.MOV.U32 R12, RZ, RZ, RZ ;  /* 0x000000ffff0c7224 */ /* 0x000fe200078e00ff */
[----:B------:R-:W1:Y:S01]  /*135c0*/  S2R R5, SR_TID.X ;  /* 0x0000000000057919 */ /* 0x000e620000002100 */
[----:B------:R-:W-:Y:S02]  /*135d0*/  IMAD.MOV.U32 R11, RZ, RZ, 0x181f ;  /* 0x0000181fff0b7424 */ /* 0x000fe400078e00ff */
[----:B------:R-:W-:-:S07]  /*135e0*/  IMAD.MOV.U32 R15, RZ, RZ, -0x1 ;  /* 0xffffffffff0f7424 */ /* 0x000fce00078e00ff */
[----:B01---5:R-:W-:Y:S05]  /*135f0*/  WARPSYNC.COLLECTIVE R15, `(.L_x_554) ;  /* 0x000000000f087348 */ /* 0x023fea0003c00000 */
[----:B------:R2:W3:Y:S02]  /*13600*/  SHFL.IDX P6, R14, R13, R12, R11 ;  /* 0x0000000c0d0e7389 */ /* 0x0004e400000c000b */
[----:B0123-5:R-:W-:Y:S01]  /*13610*/  ENDCOLLECTIVE ;  /* 0x000000000000791b */ /* 0x02ffe20003800000 */
.L_x_554:
[----:B------:R-:W-:Y:S02]  /*13620*/  IMAD.MOV.U32 R13, RZ, RZ, R4 ;  /* 0x000000ffff0d7224 */ /* 0x000fe400078e0004 */
[----:B------:R-:W-:-:S07]  /*13630*/  IMAD.MOV.U32 R6, RZ, RZ, R14 ;  /* 0x000000ffff067224 */ /* 0x000fce00078e000e */
[----:B------:R-:W-:Y:S05]  /*13640*/  WARPSYNC.COLLECTIVE R15, `(.L_x_555) ;  /* 0x000000000f087348 */ /* 0x000fea0003c00000 */
[----:B------:R0:W1:Y:S02]  /*13650*/  SHFL.IDX P6, R14, R13, R12, R11 ;  /* 0x0000000c0d0e7389 */ /* 0x00006400000c000b */
[----:B01----:R-:W-:Y:S01]  /*13660*/  ENDCOLLECTIVE ;  /* 0x000000000000791b */ /* 0x003fe20003800000 */
.L_x_555:
[----:B------:R-:W-:Y:S02]  /*13670*/  IMAD.MOV.U32 R13, RZ, RZ, R0 ;  /* 0x000000ffff0d7224 */ /* 0x000fe400078e0000 */
[----:B------:R-:W-:Y:S02]  /*13680*/  IMAD.MOV.U32 R12, RZ, RZ, 0x1 ;  /* 0x00000001ff0c7424 */ /* 0x000fe400078e00ff */
[----:B------:R-:W-:Y:S02]  /*13690*/  IMAD R3, R8, R7, RZ ;  /* 0x0000000708037224 */ /* 0x000fe400078e02ff */
[----:B------:R-:W0:Y:S01]  /*136a0*/  S2R R8, SR_TID.X ;  /* 0x0000000000087919 */ /* 0x000e220000002100 */
[----:B------:R-:W-:-:S07]  /*136b0*/  IMAD.MOV.U32 R7, RZ, RZ, R14 ;  /* 0x000000ffff077224 */ /* 0x000fce00078e000e */
[----:B0-----:R-:W-:Y:S05]  /*136c0*/  WARPSYNC.COLLECTIVE R15, `(.L_x_556) ;  /* 0x000000000f087348 */ /* 0x001fea0003c00000 */
[----:B------:R1:W2:Y:S02]  /*136d0*/  SHFL.IDX P6, R14, R13, R12, R11 ;  /* 0x0000000c0d0e7389 */ /* 0x0002a400000c000b */
[----:B012---:R-:W-:Y:S01]  /*136e0*/  ENDCOLLECTIVE ;  /* 0x000000000000791b */ /* 0x007fe20003800000 */
.L_x_556:
[----:B------:R-:W-:Y:S02]  /*136f0*/  IMAD.MOV.U32 R13, RZ, RZ, R4 ;  /* 0x000000ffff0d7224 */ /* 0x000fe400078e0004 */
[----:B------:R-:W-:-:S07]  /*13700*/  IMAD.MOV.U32 R9, RZ, RZ, R14 ;  /* 0x000000ffff097224 */ /* 0x000fce00078e000e */
[----:B------:R-:W-:Y:S05]  /*13710*/  WARPSYNC.COLLECTIVE R15, `(.L_x_557) ;  /* 0x000000000f087348 */ /* 0x000fea0003c00000 */
[----:B------:R0:W1:Y:S02]  /*13720*/  SHFL.IDX P6, R14, R13, R12, R11 ;  /* 0x0000000c0d0e7389 */ /* 0x00006400000c000b */
[----:B01----:R-:W-:Y:S01]  /*13730*/  ENDCOLLECTIVE ;  /* 0x000000000000791b */ /* 0x003fe20003800000 */
.L_x_557:
[----:B------:R-:W-:-:S04]  /*13740*/  LOP3.LUT R8, R8, 0x7f, RZ, 0xc0, !PT ;  /* 0x0000007f08087812 */ /* 0x000fc800078ec0ff */
[----:B------:R-:W-:-:S05]  /*13750*/  SHF.R.U32.HI R8, RZ, 0x3, R8 ;  /* 0x00000003ff087819 */ /* 0x000fca0000011608 */
[----:B------:R-:W-:Y:S02]  /*13760*/  IMAD.IADD R2, R8, 0x1, R17 ;  /* 0x0000000108027824 */ /* 0x000fe400078e0211 */
[----:B------:R-:W-:Y:S02]  /*13770*/  IMAD.SHL.U32 R17, R5, 0x8, RZ ;  /* 0x0000000805117824 */ /* 0x000fe400078e00ff */
[C---:B------:R-:W-:Y:S01]  /*13780*/  VIADD R5, R2.reuse, 0x10 ;  /* 0x0000001002057836 */ /* 0x040fe20000000000 */
[----:B------:R-:W-:Y:S01]  /*13790*/  ISETP.GE.AND P3, PT, R2, R3, PT ;  /* 0x000000030200720c */ /* 0x000fe20003f66270 */
[----:B------:R-:W-:Y:S01]  /*137a0*/  IMAD.MOV.U32 R13, RZ, RZ, R0 ;  /* 0x000000ffff0d7224 */ /* 0x000fe200078e0000 */
[----:B------:R-:W-:Y:S01]  /*137b0*/  LOP3.LUT R17, R17, 0x38, RZ, 0xc0, !PT ;  /* 0x0000003811117812 */ /* 0x000fe200078ec0ff */
[----:B------:R-:W-:-:S10]  /*137c0*/  IMAD.MOV.U32 R12, RZ, RZ, 0x2 ;  /* 0x00000002ff0c7424 */ /* 0x000fd400078e00ff */
        /* <DEDUP_REMOVED lines=11> */
[----:B------:R-:W-:Y:S01]  /*13880*/  ISETP.GE.AND P3, PT, R5, R3, PT ;  /* 0x000000030500720c */ /* 0x000fe20003f66270 */
[----:B------:R-:W-:-:S12]  /*13890*/  IMAD.MOV.U32 R5, RZ, RZ, R14 ;  /* 0x000000ffff057224 */ /* 0x000fd800078e000e */
[----:B0-----:R-:W-:Y:S05]  /*138a0*/  WARPSYNC.COLLECTIVE R15, `(.L_x_558) ;  /* 0x000000000f087348 */ /* 0x001fea0003c00000 */
[----:B------:R1:W2:Y:S02]  /*138b0*/  SHFL.IDX P6, R14, R13, R12, R11 ;  /* 0x0000000c0d0e7389 */ /* 0x0002a400000c000b */
[----:B012---:R-:W-:Y:S01]  /*138c0*/  ENDCOLLECTIVE ;  /* 0x000000000000791b */ /* 0x007fe20003800000 */
.L_x_558:
[----:B------:R-:W-:Y:S01]  /*138d0*/  @!P3 LEA R8, P5, R17, R5, 0x1 ;  /* 0x000000051108b211 */ /* 0x000fe200078a08ff */
[----:B------:R-:W-:-:S04]  /*138e0*/  IMAD.MOV.U32 R13, RZ, RZ, R4 ;  /* 0x000000ffff0d7224 */ /* 0x000fc800078e0004 */
[----:B------:R-:W-:Y:S02]  /*138f0*/  @!P3 IMAD.MOV.U32 R6, RZ, RZ, R8 ;  /* 0x000000ffff06b224 */ /* 0x000fe400078e0008 */
[----:B------:R-:W-:-:S04]  /*13900*/  @!P3 IMAD.X R5, RZ, RZ, R9, P5 ;  /* 0x000000ffff05b224 */ /* 0x000fc800028e0609 */
[----:B------:R-:W-:Y:S02]  /*13910*/  @!P3 IMAD.MOV.U32 R7, RZ, RZ, R5 ;  /* 0x000000ffff07b224 */ /* 0x000fe400078e0005 */
[----:B------:R-:W-:-:S07]  /*13920*/  IMAD.MOV.U32 R8, RZ, RZ, R14 ;  /* 0x000000ffff087224 */ /* 0x000fce00078e000e */
[----:B------:R-:W-:Y:S05]  /*13930*/  WARPSYNC.COLLECTIVE R15, `(.L_x_559) ;  /* 0x000000000f087348 */ /* 0x000fea0003c00000 */
[----:B------:R0:W1:Y:S02]  /*13940*/  SHFL.IDX P6, R14, R13, R12, R11 ;  /* 0x0000000c0d0e7389 */ /* 0x00006400000c000b */
[----:B01----:R-:W-:Y:S01]  /*13950*/  ENDCOLLECTIVE ;  /* 0x000000000000791b */ /* 0x003fe20003800000 */
.L_x_559:
[----:B------:R-:W-:Y:S01]  /*13960*/  VIADD R5, R2, 0x20 ;  /* 0x0000002002057836 */ /* 0x000fe20000000000 */
[----:B------:R-:W-:Y:S01]  /*13970*/  @!PT LDS RZ, [RZ] ;  /* 0x00000000fffff984 */ /* 0x000fe20000000800 */
[----:B------:R-:W-:Y:S01]  /*13980*/  @!PT LDS RZ, [RZ] ;  /* 0x00000000fffff984 */ /* 0x000fe20000000800 */
[----:B------:R-:W-:Y:S01]  /*13990*/  @!PT LDS RZ, [RZ] ;  /* 0x00000000fffff984 */ /* 0x000fe20000000800 */
[----:B------:R0:W-:Y:S04]  /*139a0*/  @!P3 LDGSTS.E.BYPASS.LTC128B.128 [R10+0x15c00], desc[UR60][R6.64], !P2 ;  /* 0x15c00000060abfae */ /* 0x0001e8000d101d7c */
[----:B------:R0:W-:Y:S04]  /*139b0*/  @!P3 LDGSTS.E.BYPASS.LTC128B.128 [R10+0x19c00], desc[UR60][R6.64+0x80], !P1 ;  /* 0x19c00080060abfae */ /* 0x0001e8000c901d7c */
[----:B------:R0:W-:Y:S01]  /*139c0*/  @!P3 LDGSTS.E.BYPASS.LTC128B.128 [R10+0x1dc00], desc[UR60][R6.64+0x100], !P0 ;  /* 0x1dc00100060abfae */ /* 0x0001e2000c101d7c */
[----:B------:R-:W-:Y:S01]  /*139d0*/  ISETP.GE.AND P3, PT, R5, R3, PT ;  /* 0x000000030500720c */ /* 0x000fe20003f66270 */
[----:B------:R-:W-:-:S02]  /*139e0*/  IMAD.MOV.U32 R13, RZ, RZ, R0 ;  /* 0x000000ffff0d7224 */ /* 0x000fc400078e0000 */
[----:B------:R-:W-:Y:S02]  /*139f0*/  IMAD.MOV.U32 R12, RZ, RZ, 0x3 ;  /* 0x00000003ff0c7424 */ /* 0x000fe400078e00ff */
[----:B------:R-:W-:-:S08]  /*13a00*/  IMAD.MOV.U32 R5, RZ, RZ, R14 ;  /* 0x000000ffff057224 */ /* 0x000fd000078e000e */
[----:B0-----:R-:W-:Y:S05]  /*13a10*/  WARPSYNC.COLLECTIVE R15, `(.L_x_560) ;  /* 0x000000000f087348 */ /* 0x001fea0003c00000 */
[----:B------:R1:W2:Y:S02]  /*13a20*/  SHFL.IDX P6, R14, R13, R12, R11 ;  /* 0x0000000c0d0e7389 */ /* 0x0002a400000c000b */
[----:B012---:R-:W-:Y:S01]  /*13a30*/  ENDCOLLECTIVE ;  /* 0x000000000000791b */ /* 0x007fe20003800000 */
.L_x_560:
[----:B------:R-:W-:-:S05]  /*13a40*/  @!P3 LEA R5, P4, R17, R5, 0x1 ;  /* 0x000000051105b211 */ /* 0x000fca00078808ff */
[----:B------:R-:W-:Y:S02]  /*13a50*/  @!P3 IMAD.X R6, RZ, RZ, R8, P4 ;  /* 0x000000ffff06b224 */ /* 0x000fe400020e0608 */
[C---:B------:R-:W-:Y:S02]  /*13a60*/  VIADD R8, R2.reuse, 0x60 ;  /* 0x0000006002087836 */ /* 0x040fe40000000000 */
[----:B------:R-:W-:Y:S02]  /*13a70*/  @!P3 IMAD.MOV.U32 R7, RZ, RZ, R6 ;  /* 0x000000ffff07b224 */ /* 0x000fe400078e0006 */
[----:B------:R-:W-:Y:S02]  /*13a80*/  @!P3 IMAD.MOV.U32 R6, RZ, RZ, R5 ;  /* 0x000000ffff06b224 */ /* 0x000fe400078e0005 */
[----:B------:R-:W-:Y:S02]  /*13a90*/  IMAD.MOV.U32 R13, RZ, RZ, R4 ;  /* 0x000000ffff0d7224 */ /* 0x000fe400078e0004 */
[----:B------:R-:W-:Y:S01]  /*13aa0*/  VIADD R5, R2, 0x30 ;  /* 0x0000003002057836 */ /* 0x000fe20000000000 */
[----:B------:R-:W-:Y:S01]  /*13ab0*/  @!PT LDS RZ, [RZ] ;  /* 0x00000000fffff984 */ /* 0x000fe20000000800 */
[----:B------:R-:W-:Y:S01]  /*13ac0*/  @!PT LDS RZ, [RZ] ;  /* 0x00000000fffff984 */ /* 0x000fe20000000800 */
[----:B------:R-:W-:Y:S01]  /*13ad0*/  @!PT LDS RZ, [RZ] ;  /* 0x00000000fffff984 */ /* 0x000fe20000000800 */
[----:B------:R-:W-:Y:S04]  /*13ae0*/  @!P3 LDGSTS.E.BYPASS.LTC128B.128 [R10+0x16400], desc[UR60][R6.64], !P2 ;  /* 0x16400000060abfae */ /* 0x000fe8000d101d7c */
[----:B------:R-:W-:Y:S04]  /*13af0*/  @!P3 LDGSTS.E.BYPASS.LTC128B.128 [R10+0x1a400], desc[UR60][R6.64+0x80], !P1 ;  /* 0x1a400080060abfae */ /* 0x000fe8000c901d7c */
[----:B------:R0:W-:Y:S01]  /*13b00*/  @!P3 LDGSTS.E.BYPASS.LTC128B.128 [R10+0x1e400], desc[UR60][R6.64+0x100], !P0 ;  /* 0x1e400100060abfae */ /* 0x0001e2000c101d7c */
[----:B------:R-:W-:Y:S01]  /*13b10*/  ISETP.GE.AND P3, PT, R5, R3, PT ;  /* 0x000000030500720c */ /* 0x000fe20003f66270 */
[----:B0-----:R-:W-:-:S12]  /*13b20*/  IMAD.MOV.U32 R6, RZ, RZ, R14 ;  /* 0x000000ffff067224 */ /* 0x001fd800078e000e */
[----:B------:R-:W-:Y:S05]  /*13b30*/  WARPSYNC.COLLECTIVE R15, `(.L_x_561) ;  /* 0x000000000f087348 */ /* 0x000fea0003c00000 */
[----:B------:R0:W1:Y:S02]  /*13b40*/  SHFL.IDX P6, R14, R13, R12, R11 ;  /* 0x0000000c0d0e7389 */ /* 0x00006400000c000b */
[----:B01----:R-:W-:Y:S01]  /*13b50*/  ENDCOLLECTIVE ;  /* 0x000000000000791b */ /* 0x003fe20003800000 */
.L_x_561:
[----:B------:R-:W-:Y:S02]  /*13b60*/  IMAD.MOV.U32 R13, RZ, RZ, R0 ;  /* 0x000000ffff0d7224 */ /* 0x000fe400078e0000 */
[----:B------:R-:W-:Y:S02]  /*13b70*/  IMAD.MOV.U32 R12, RZ, RZ, 0x4 ;  /* 0x00000004ff0c7424 */ /* 0x000fe400078e00ff */
[----:B------:R-:W-:-:S07]  /*13b80*/  IMAD.MOV.U32 R5, RZ, RZ, R14 ;  /* 0x000000ffff057224 */ /* 0x000fce00078e000e */
[----:B------:R-:W-:Y:S05]  /*13b90*/  WARPSYNC.COLLECTIVE R15, `(.L_x_562) ;  /* 0x000000000f087348 */ /* 0x000fea0003c00000 */
[----:B------:R0:W1:Y:S02]  /*13ba0*/  SHFL.IDX P6, R14, R13, R12, R11 ;  /* 0x0000000c0d0e7389 */ /* 0x00006400000c000b */
[----:B01----:R-:W-:Y:S01]  /*13bb0*/  ENDCOLLECTIVE ;  /* 0x000000000000791b */ /* 0x003fe20003800000 */
.L_x_562:
[----:B------:R-:W-:-:S05]  /*13bc0*/  @!P3 LEA R5, P4, R17, R5, 0x1 ;  /* 0x000000051105b211 */ /* 0x000fca00078808ff */
[----:B------:R-:W-:-:S04]  /*13bd0*/  @!P3 IMAD.X R6, RZ, RZ, R6, P4 ;  /* 0x000000ffff06b224 */ /* 0x000fc800020e0606 */
        /* <DEDUP_REMOVED lines=15> */
.L_x_563:
[----:B------:R-:W-:Y:S02]  /*13cd0*/  IMAD.MOV.U32 R13, RZ, RZ, R0 ;  /* 0x000000ffff0d7224 */ /* 0x000fe400078e0000 */
[----:B------:R-:W-:Y:S02]  /*13ce0*/  IMAD.MOV.U32 R12, RZ, RZ, 0x5 ;  /* 0x00000005ff0c7424 */ /* 0x000fe400078e00ff */
[----:B------:R-:W-:-:S07]  /*13cf0*/  IMAD.MOV.U32 R5, RZ, RZ, R14 ;  /* 0x000000ffff057224 */ /* 0x000fce00078e000e */
[----:B------:R-:W-:Y:S05]  /*13d00*/  WARPSYNC.COLLECTIVE R15, `(.L_x_564) ;  /* 0x000000000f087348 */ /* 0x000fea0003c00000 */
[----:B------:R0:W1:Y:S02]  /*13d10*/  SHFL.IDX P6, R14, R13, R12, R11 ;  /* 0x0000000c0d0e7389 */ /* 0x00006400000c000b */
[----:B01----:R-:W-:Y:S01]  /*13d20*/  ENDCOLLECTIVE ;  /* 0x000000000000791b */ /* 0x003fe20003800000 */
.L_x_564:
        /* <DEDUP_REMOVED lines=17> */
.L_x_565:
[----:B------:R-:W-:Y:S02]  /*13e40*/  IMAD.MOV.U32 R13, RZ, RZ, R0 ;  /* 0x000000ffff0d7224 */ /* 0x000fe400078e0000 */
[----:B------:R-:W-:Y:S02]  /*13e50*/  IMAD.MOV.U32 R12, RZ, RZ, 0x6 ;  /* 0x00000006ff0c7424 */ /* 0x000fe400078e00ff */
[----:B------:R-:W-:-:S07]  /*13e60*/  IMAD.MOV.U32 R5, RZ, RZ, R14 ;  /* 0x000000ffff057224 */ /* 0x000fce00078e000e */
[----:B------:R-:W-:Y:S05]  /*13e70*/  WARPSYNC.COLLECTIVE R15, `(.L_x_566) ;  /* 0x000000000f087348 */ /* 0x000fea0003c00000 */
[----:B------:R0:W1:Y:S02]  /*13e80*/  SHFL.IDX P6, R14, R13, R12, R11 ;  /* 0x0000000c0d0e7389 */ /* 0x00006400000c000b */
[----:B01----:R-:W-:Y:S01]  /*13e90*/  ENDCOLLECTIVE ;  /* 0x000000000000791b */ /* 0x003fe20003800000 */
.L_x_566:
[----:B------:R-:W-:-:S05]  /*13ea0*/  @!P3 LEA R5, P4, R17, R5, 0x1 ;  /* 0x000000051105b211 */ /* 0x000fca00078808ff */
[----:B------:R-:W-:Y:S01]  /*13eb0*/  @!P3 IMAD.X R6, RZ, RZ, R6, P4 ;  /* 0x000000ffff06b224 */ /* 0x000fe200020e0606 */
[----:B------:R-:W-:-:S03]  /*13ec0*/  ISETP.GE.AND P4, PT, R8, R3, PT ;  /* 0x000000030800720c */ /* 0x000fc60003f86270 */
[----:B------:R-:W-:Y:S01]  /*13ed0*/  @!P3 IMAD.MOV.U32 R7, RZ, RZ, R6 ;  /* 0x000000ffff07b224 */ /* 0x000fe200078e0006 */
[----:B------:R-:W-:Y:S01]  /*13ee0*/  @!P3 MOV R6, R5 ;  /* 0x000000050006b202 */ /* 0x000fe20000000f00 */
[----:B------:R-:W-:-:S04]  /*13ef0*/  IMAD.MOV.U32 R13, RZ, RZ, R4 ;  /* 0x000000ffff0d7224 */ /* 0x000fc800078e0004 */
[----:B------:R-:W-:Y:S01]  /*13f00*/  @!PT LDS RZ, [RZ] ;  /* 0x00000000fffff984 */ /* 0x000fe20000000800 */
[----:B------:R-:W-:Y:S01]  /*13f10*/  @!PT LDS RZ, [RZ] ;  /* 0x00000000fffff984 */ /* 0x000fe20000000800 */
[----:B------:R-:W-:Y:S01]  /*13f20*/  @!PT LDS RZ, [RZ] ;  /* 0x00000000fffff984 */ /* 0x000fe20000000800 */
[----:B------:R-:W-:Y:S04]  /*13f30*/  @!P3 LDGSTS.E.BYPASS.LTC128B.128 [R10+0x17c00], desc[UR60][R6.64], !P2 ;  /* 0x17c00000060abfae */ /* 0x000fe8000d101d7c */
[----:B------:R-:W-:Y:S04]  /*13f40*/  @!P3 LDGSTS.E.BYPASS.LTC128B.128 [R10+0x1bc00], desc[UR60][R6.64+0x80], !P1 ;  /* 0x1bc00080060abfae */ /* 0x000fe8000c901d7c */
[----:B------:R0:W-:Y:S02]  /*13f50*/  @!P3 LDGSTS.E.BYPASS.LTC128B.128 [R10+0x1fc00], desc[UR60][R6.64+0x100], !P0 ;  /* 0x1fc00100060abfae */ /* 0x0001e4000c101d7c */
[----:B0-----:R-:W-:-:S07]  /*13f60*/  IMAD.MOV.U32 R6, RZ, RZ, R14 ;  /* 0x000000ffff067224 */ /* 0x001fce00078e000e */
[----:B------:R-:W-:Y:S05]  /*13f70*/  WARPSYNC.COLLECTIVE R15, `(.L_x_567) ;  /* 0x000000000f087348 */ /* 0x000fea0003c00000 */
[----:B------:R0:W1:Y:S02]  /*13f80*/  SHFL.IDX P6, R14, R13, R12, R11 ;  /* 0x0000000c0d0e7389 */ /* 0x00006400000c000b */
[----:B01----:R-:W-:Y:S01]  /*13f90*/  ENDCOLLECTIVE ;  /* 0x000000000000791b */ /* 0x003fe20003800000 */
.L_x_567:
[----:B------:R-:W-:Y:S02]  /*13fa0*/  IMAD.MOV.U32 R13, RZ, RZ, R0 ;  /* 0x000000ffff0d7224 */ /* 0x000fe400078e0000 */
[----:B------:R-:W-:Y:S02]  /*13fb0*/  IMAD.MOV.U32 R12, RZ, RZ, 0x7 ;  /* 0x00000007ff0c7424 */ /* 0x000fe400078e00ff */
[----:B------:R-:W-:-:S07]  /*13fc0*/  IMAD.MOV.U32 R5, RZ, RZ, R14 ;  /* 0x000000ffff057224 */ /* 0x000fce00078e000e */
[----:B------:R-:W-:Y:S05]  /*13fd0*/  WARPSYNC.COLLECTIVE R15, `(.L_x_568) ;  /* 0x000000000f087348 */ /* 0x000fea0003c00000 */
[----:B------:R0:W1:Y:S02]  /*13fe0*/  SHFL.IDX P6, R14, R13, R12, R11 ;  /* 0x0000000c0d0e7389 */ /* 0x00006400000c000b */
[----:B01----:R-:W-:Y:S01]  /*13ff0*/  ENDCOLLECTIVE ;  /* 0x000000000000791b */ /* 0x003fe20003800000 */
.L_x_568:
[----:B------:R-:W-:-:S05]  /*14000*/  @!P4 LEA R5, P3, R17, R5, 0x1 ;  /* 0x000000051105c211 */ /* 0x000fca00078608ff */
[----:B------:R-:W-:-:S04]  /*14010*/  @!P4 IMAD.X R6, RZ, RZ, R6, P3 ;  /* 0x000000ffff06c224 */ /* 0x000fc800018e0606 */
[----:B------:R-:W-:Y:S02]  /*14020*/  @!P4 IMAD.MOV.U32 R7, RZ, RZ, R6 ;  /* 0x000000ffff07c224 */ /* 0x000fe400078e0006 */
[----:B------:R-:W-:Y:S02]  /*14030*/  IMAD.MOV.U32 R13, RZ, RZ, R4 ;  /* 0x000000ffff0d7224 */ /* 0x000fe400078e0004 */
[----:B------:R-:W-:-:S05]  /*14040*/  @!P4 IMAD.MOV.U32 R6, RZ, RZ, R5 ;  /* 0x000000ffff06c224 */ /* 0x000fca00078e0005 */
[----:B------:R-:W-:Y:S01]  /*14050*/  @!PT LDS RZ, [RZ] ;  /* 0x00000000fffff984 */ /* 0x000fe20000000800 */
[----:B------:R-:W-:Y:S01]  /*14060*/  @!PT LDS RZ, [RZ] ;  /* 0x00000000fffff984 */ /* 0x000fe20000000800 */
[----:B------:R-:W-:Y:S01]  /*14070*/  @!PT LDS RZ, [RZ] ;  /* 0x00000000fffff984 */ /* 0x000fe20000000800 */
[----:B------:R0:W-:Y:S01]  /*14080*/  @!P4 LDGSTS.E.BYPASS.LTC128B.128 [R10+0x18400], desc[UR60][R6.64], !P2 ;  /* 0x18400000060acfae */ /* 0x0001e2000d101d7c */
[----:B------:R-:W-:-:S03]  /*14090*/  IMAD.MOV.U32 R0, RZ, RZ, R14 ;  /* 0x000000ffff007224 */ /* 0x000fc600078e000e */
[----:B------:R0:W-:Y:S04]  /*140a0*/  @!P4 LDGSTS.E.BYPASS.LTC128B.128 [R10+0x1c400], desc[UR60][R6.64+0x80], !P1 ;  /* 0x1c400080060acfae */ /* 0x0001e8000c901d7c */
[----:B0-----:R-:W-:Y:S05]  /*140b0*/  WARPSYNC.COLLECTIVE R15, `(.L_x_569) ;  /* 0x000000000f087348 */ /* 0x001fea0003c00000 */
[----:B------:R1:W2:Y:S02]  /*140c0*/  SHFL.IDX P6, R14, R13, R12, R11 ;  /* 0x0000000c0d0e7389 */ /* 0x0002a400000c000b */
[----:B012---:R-:W-:Y:S01]  /*140d0*/  ENDCOLLECTIVE ;  /* 0x000000000000791b */ /* 0x007fe20003800000 */
.L_x_569:
[----:B------:R-:W-:Y:S01]  /*140e0*/  @!PT LDS RZ, [RZ] ;  /* 0x00000000fffff984 */ /* 0x000fe20000000800 */
[----:B------:R-:W-:Y:S01]  /*140f0*/  @!PT LDS RZ, [RZ] ;  /* 0x00000000fffff984 */ /* 0x000fe20000000800 */
[----:B------:R-:W-:Y:S01]  /*14100*/  @!PT LDS RZ, [RZ] ;  /* 0x00000000fffff984 */ /* 0x000fe20000000800 */
[----:B------:R0:W-:Y:S01]  /*14110*/  @!P4 LDGSTS.E.BYPASS.LTC128B.128 [R10+0x20400], desc[UR60][R6.64+0x100], !P0 ;  /* 0x20400100060acfae */ /* 0x0001e2000c101d7c */
[----:B------:R-:W-:Y:S01]  /*14120*/  IMAD.MOV.U32 R4, RZ, RZ, R14 ;  /* 0x000000ffff047224 */ /* 0x000fe200078e000e */
[----:B------:R-:W-:Y:S06]  /*14130*/  BRA `(.L_x_570) ;  /* 0xffffffb4000c7947 */ /* 0x000fec000383ffff */
.L_x_452:
[----:B0-----:R-:W2:Y:S02]  /*14140*/  LDL R2, [R1+0x4] ;  /* 0x0000040001027983 */ /* 0x001ea40000100800 */
[----:B--2---:R0:W1:Y:S02]  /*14150*/  SYNCS.PHASECHK.TRANS64.TRYWAIT P0, [R2+URZ+0x36820], R0 ;  /* 0x03682000020075a7 */ /* 0x004064000800017f */
[----:B-1----:R-:W-:Y:S05]  /*14160*/  @!P0 NANOSLEEP.SYNCS 0x989680 ;  /* 0x009896800000895d */ /* 0x002fea0003900000 */
[----:B------:R-:W1:Y:S02]  /*14170*/  @!P0 SYNCS.PHASECHK.TRANS64 P0, [R2+URZ+0x36820], R0 ;  /* 0x03682000020085a7 */ /* 0x000e64000800007f */
[----:B-1----:R-:W-:Y:S05]  /*14180*/  @!P0 BRA `(.L_x_452) ;  /* 0xfffffffc00ec8947 */ /* 0x002fea000383ffff */
[----:B------:R-:W-:Y:S05]  /*14190*/  BRA `(.L_x_571) ;  /* 0xffffffb400907947 */ /* 0x000fea000383ffff */
.L_x_461:
[----:B-1----:R1:W2:Y:S02]  /*141a0*/  SYNCS.PHASECHK.TRANS64.TRYWAIT P0, [R3+URZ+0x36840], R2 ;  /* 0x03684002030075a7 */ /* 0x0022a4000800017f */
[----:B--2---:R-:W-:Y:S05]  /*141b0*/  @!P0 NANOSLEEP.SYNCS 0x989680 ;  /* 0x009896800000895d */ /* 0x004fea0003900000 */
[----:B------:R-:W2:Y:S02]  /*141c0*/  @!P0 SYNCS.PHASECHK.TRANS64 P0, [R3+URZ+0x36840], R2 ;  /* 0x03684002030085a7 */ /* 0x000ea4000800007f */
[----:B--2---:R-:W-:Y:S05]  /*141d0*/  @!P0 BRA `(.L_x_461) ;  /* 0xfffffffc00f08947 */ /* 0x004fea000383ffff */
[----:B------:R-:W-:Y:S05]  /*141e0*/  BRA `(.L_x_572) ;  /* 0xffffffb8005c7947 */ /* 0x000fea000383ffff */
.L_x_468:
[----:B0-----:R0:W1:Y:S02]  /*141f0*/  SYNCS.PHASECHK.TRANS64.TRYWAIT P0, [R3+URZ+0x60], R2 ;  /* 0x00006002030075a7 */ /* 0x001064000800017f */
[----:B-1----:R-:W-:Y:S05]  /*14200*/  @!P0 NANOSLEEP.SYNCS 0x989680 ;  /* 0x009896800000895d */ /* 0x002fea0003900000 */
[----:B------:R-:W1:Y:S02]  /*14210*/  @!P0 SYNCS.PHASECHK.TRANS64 P0, [R3+URZ+0x60], R2 ;  /* 0x00006002030085a7 */ /* 0x000e64000800007f */
[----:B-1----:R-:W-:Y:S05]  /*14220*/  @!P0 BRA `(.L_x_468) ;  /* 0xfffffffc00f08947 */ /* 0x002fea000383ffff */
[----:B------:R-:W-:Y:S05]  /*14230*/  BRA `(.L_x_573) ;  /* 0xffffffbc00787947 */ /* 0x000fea000383ffff */
.L_x_478:
[----:B---3--:R3:W4:Y:S02]  /*14240*/  SYNCS.PHASECHK.TRANS64.TRYWAIT P0, [R3+URZ+0x36840], R2 ;  /* 0x03684002030075a7 */ /* 0x008724000800017f */
[----:B----4-:R-:W-:Y:S05]  /*14250*/  @!P0 NANOSLEEP.SYNCS 0x989680 ;  /* 0x009896800000895d */ /* 0x010fea0003900000 */
[----:B------:R-:W4:Y:S02]  /*14260*/  @!P0 SYNCS.PHASECHK.TRANS64 P0, [R3+URZ+0x36840], R2 ;  /* 0x03684002030085a7 */ /* 0x000f24000800007f */
[----:B----4-:R-:W-:Y:S05]  /*14270*/  @!P0 BRA `(.L_x_478) ;  /* 0xfffffffc00f08947 */ /* 0x010fea000383ffff */
[----:B------:R-:W-:Y:S05]  /*14280*/  BRA `(.L_x_574) ;  /* 0xffffffc400647947 */ /* 0x000fea000383ffff */
.L_x_485:
[----:B--2---:R2:W3:Y:S02]  /*14290*/  SYNCS.PHASECHK.TRANS64.TRYWAIT P0, [R2+URZ+0x60], R3 ;  /* 0x00006003020075a7 */ /* 0x0044e4000800017f */
[----:B---3--:R-:W-:Y:S05]  /*142a0*/  @!P0 NANOSLEEP.SYNCS 0x989680 ;  /* 0x009896800000895d */ /* 0x008fea0003900000 */
[----:B------:R-:W3:Y:S02]  /*142b0*/  @!P0 SYNCS.PHASECHK.TRANS64 P0, [R2+URZ+0x60], R3 ;  /* 0x00006003020085a7 */ /* 0x000ee4000800007f */
[----:B---3--:R-:W-:Y:S05]  /*142c0*/  @!P0 BRA `(.L_x_485) ;  /* 0xfffffffc00f08947 */ /* 0x008fea000383ffff */
[----:B------:R-:W-:Y:S05]  /*142d0*/  BRA `(.L_x_575) ;  /* 0xffffffc800807947 */ /* 0x000fea000383ffff */
.L_x_495:
[----:B----4-:R4:W0:Y:S02]  /*142e0*/  SYNCS.PHASECHK.TRANS64.TRYWAIT P0, [R2+URZ+0x36840], R3 ;  /* 0x03684003020075a7 */ /* 0x010824000800017f */
[----:B0-----:R-:W-:Y:S05]  /*142f0*/  @!P0 NANOSLEEP.SYNCS 0x989680 ;  /* 0x009896800000895d */ /* 0x001fea0003900000 */
[----:B------:R-:W0:Y:S02]  /*14300*/  @!P0 SYNCS.PHASECHK.TRANS64 P0, [R2+URZ+0x36840], R3 ;  /* 0x03684003020085a7 */ /* 0x000e24000800007f */
[----:B0-----:R-:W-:Y:S05]  /*14310*/  @!P0 BRA `(.L_x_495) ;  /* 0xfffffffc00f08947 */ /* 0x001fea000383ffff */
[----:B------:R-:W-:Y:S05]  /*14320*/  BRA `(.L_x_576) ;  /* 0xffffffd000347947 */ /* 0x000fea000383ffff */
.L_x_502:
[----:B--2---:R2:W3:Y:S02]  /*14330*/  SYNCS.PHASECHK.TRANS64.TRYWAIT P0, [R2+URZ+0x60], R5 ;  /* 0x00006005020075a7 */ /* 0x0044e4000800017f */
[----:B---3--:R-:W-:Y:S05]  /*14340*/  @!P0 NANOSLEEP.SYNCS 0x989680 ;  /* 0x009896800000895d */ /* 0x008fea0003900000 */
[----:B------:R-:W3:Y:S02]  /*14350*/  @!P0 SYNCS.PHASECHK.TRANS64 P0, [R2+URZ+0x60], R5 ;  /* 0x00006005020085a7 */ /* 0x000ee4000800007f */
[----:B---3--:R-:W-:Y:S05]  /*14360*/  @!P0 BRA `(.L_x_502) ;  /* 0xfffffffc00f08947 */ /* 0x008fea000383ffff */
[----:B------:R-:W-:Y:S05]  /*14370*/  BRA `(.L_x_577) ;  /* 0xffffffd400507947 */ /* 0x000fea000383ffff */
.L_x_514:
[----:B0-----:R0:W2:Y:S02]  /*14380*/  SYNCS.PHASECHK.TRANS64.TRYWAIT P0, [R2+URZ+0x36860], R0 ;  /* 0x03686000020075a7 */ /* 0x0010a4000800017f */
[----:B--2---:R-:W-:Y:S05]  /*14390*/  @!P0 NANOSLEEP.SYNCS 0x989680 ;  /* 0x009896800000895d */ /* 0x004fea0003900000 */
[----:B------:R-:W2:Y:S02]  /*143a0*/  @!P0 SYNCS.PHASECHK.TRANS64 P0, [R2+URZ+0x36860], R0 ;  /* 0x03686000020085a7 */ /* 0x000ea4000800007f */
[----:B--2---:R-:W-:Y:S05]  /*143b0*/  @!P0 BRA `(.L_x_514) ;  /* 0xfffffffc00f08947 */ /* 0x004fea000383ffff */
[----:B------:R-:W-:Y:S05]  /*143c0*/  BRA `(.L_x_578) ;  /* 0xffffffd800e87947 */ /* 0x000fea000383ffff */
.L_x_522:
[----:B------:R-:W-:Y:S01]  /*143d0*/  BSSY B0, `(.L_x_579) ;  /* 0x0000008000007945 */ /* 0x000fe20003800000 */
[----:B------:R-:W-:Y:S02]  /*143e0*/  IMAD.MOV.U32 R13, RZ, RZ, R16 ;  /* 0x000000ffff0d7224 */ /* 0x000fe400078e0010 */
[----:B------:R-:W-:Y:S02]  /*143f0*/  IMAD.MOV.U32 R12, RZ, RZ, RZ ;  /* 0x000000ffff0c7224 */ /* 0x000fe400078e00ff */
[----:B------:R-:W-:Y:S02]  /*14400*/  IMAD.MOV.U32 R11, RZ, RZ, 0x1f ;  /* 0x0000001fff0b7424 */ /* 0x000fe400078e00ff */
[----:B------:R-:W-:-:S07]  /*14410*/  IMAD.MOV.U32 R15, RZ, RZ, -0x1 ;  /* 0xffffffffff0f7424 */ /* 0x000fce00078e00ff */
[----:B-----5:R-:W-:Y:S05]  /*14420*/  WARPSYNC.COLLECTIVE R15, `(.L_x_580) ;  /* 0x000000000f087348 */ /* 0x020fea0003c00000 */
[----:B------:R0:W1:Y:S02]  /*14430*/  SHFL.IDX P6, R14, R13, R12, R11 ;  /* 0x0000000c0d0e7389 */ /* 0x00006400000c000b */
[----:B01---5:R-:W-:Y:S01]  /*14440*/  ENDCOLLECTIVE ;  /* 0x000000000000791b */ /* 0x023fe20003800000 */
.L_x_580:
[----:B------:R-:W-:Y:S05]  /*14450*/  BSYNC B0 ;  /* 0x0000000000007941 */ /* 0x000fea0003800000 */
.L_x_579:
[----:B------:R-:W-:Y:S02]  /*14460*/  IMAD.MOV.U32 R13, RZ, RZ, R16 ;  /* 0x000000ffff0d7224 */ /* 0x000fe400078e0010 */
[----:B------:R-:W-:Y:S02]  /*14470*/  IMAD.MOV.U32 R12, RZ, RZ, 0x1 ;  /* 0x00000001ff0c7424 */ /* 0x000fe400078e00ff */
[----:B------:R-:W-:Y:S02]  /*14480*/  IMAD.MOV.U32 R11, RZ, RZ, 0x1f ;  /* 0x0000001fff0b7424 */ /* 0x000fe400078e00ff */
[----:B------:R-:W-:Y:S02]  /*14490*/  IMAD.MOV.U32 R15, RZ, RZ, -0x1 ;  /* 0xffffffffff0f7424 */ /* 0x000fe400078e00ff */
[----:B------:R-:W-:Y:S02]  /*144a0*/  IMAD.IADD R5, R19, 0x1, R7 ;  /* 0x0000000113057824 */ /* 0x000fe400078e0207 */
[----:B------:R-:W-:-:S07]  /*144b0*/  IMAD.MOV.U32 R0, RZ, RZ, R14 ;  /* 0x000000ffff007224 */ /* 0x000fce00078e000e */
[----:B------:R-:W-:Y:S05]  /*144c0*/  WARPSYNC.COLLECTIVE R15, `(.L_x_581) ;  /* 0x000000000f087348 */ /* 0x000fea0003c00000 */
[----:B------:R0:W1:Y:S02]  /*144d0*/  SHFL.IDX P6, R14, R13, R12, R11 ;  /* 0x0000000c0d0e7389 */ /* 0x00006400000c000b */
[----:B01----:R-:W-:Y:S01]  /*144e0*/  ENDCOLLECTIVE ;  /* 0x000000000000791b */ /* 0x003fe20003800000 */
.L_x_581:
[----:B------:R-:W-:Y:S02]  /*144f0*/  ULDC UR4, c[0x0][0xc3c] ;  /* 0x00030f0000047ab9 */ /* 0x000fe40000000800 */
[----:B------:R-:W-:-:S13]  /*14500*/  ISETP.GE.OR P1, PT, R5, UR4, !P0 ;  /* 0x0000000405007c0c */ /* 0x000fda000c726670 */
[----:B------:R-:W0:Y:S01]  /*14510*/  @!P1 LDC.64 R2, c[0x0][0xc80] ;  /* 0x00032000ff029b82 */ /* 0x000e220000000a00 */
[----:B------:R-:W-:Y:S02]  /*14520*/  IMAD.MOV.U32 R11, RZ, RZ, RZ ;  /* 0x000000ffff0b7224 */ /* 0x000fe400078e00ff */
[----:B------:R-:W-:Y:S02]  /*14530*/  IMAD.MOV.U32 R4, RZ, RZ, R14 ;  /* 0x000000ffff047224 */ /* 0x000fe400078e000e */
[----:B0-----:R-:W-:-:S06]  /*14540*/  @!P1 IMAD.WIDE R2, R5, 0x4, R2 ;  /* 0x0000000405029825 */ /* 0x001fcc00078e0202 */
[----:B------:R0:W2:Y:S01]  /*14550*/  @!P1 LDG.E R3, desc[UR60][R2.64] ;  /* 0x0000003c02039981 */ /* 0x0000a2000c1e1900 */
[C---:B------:R-:W-:Y:S02]  /*14560*/  ISETP.GE.U32.AND P2, PT, R7.reuse, 0x2, PT ;  /* 0x000000020700780c */ /* 0x040fe40003f46070 */
[C---:B------:R-:W-:Y:S02]  /*14570*/  ISETP.GE.U32.AND P3, PT, R7.reuse, 0x4, PT ;  /* 0x000000040700780c */ /* 0x040fe40003f66070 */
[C---:B------:R-:W-:Y:S02]  /*14580*/  ISETP.GE.U32.AND P4, PT, R7.reuse, 0x8, PT ;  /* 0x000000080700780c */ /* 0x040fe40003f86070 */
[C---:B------:R-:W-:Y:S01]  /*14590*/  ISETP.GE.U32.AND P5, PT, R7.reuse, 0x10, PT ;  /* 0x000000100700780c */ /* 0x040fe20003fa6070 */
[----:B0-----:R-:W-:Y:S02]  /*145a0*/  IMAD.MOV.U32 R2, RZ, RZ, RZ ;  /* 0x000000ffff027224 */ /* 0x001fe400078e00ff */
[----:B--2---:R-:W-:Y:S01]  /*145b0*/  @!P1 IMAD.MOV.U32 R2, RZ, RZ, R3 ;  /* 0x000000ffff029224 */ /* 0x004fe200078e0003 */
[----:B------:R-:W-:-:S03]  /*145c0*/  ISETP.NE.AND P1, PT, R7, RZ, PT ;  /* 0x000000ff0700720c */ /* 0x000fc60003f25270 */
[----:B------:R-:W-:-:S10]  /*145d0*/  IMAD.MOV.U32 R13, RZ, RZ, R2 ;  /* 0x000000ffff0d7224 */ /* 0x000fd400078e0002 */
[----:B------:R-:W-:Y:S05]  /*145e0*/  WARPSYNC.COLLECTIVE R15, `(.L_x_582) ;  /* 0x000000000f087348 */ /* 0x000fea0003c00000 */
[----:B------:R0:W1:Y:S02]  /*145f0*/  SHFL.UP P6, R14, R13, R12, R11 ;  /* 0x0400000c0d0e7389 */ /* 0x00006400000c000b */
[----:B01----:R-:W-:Y:S01]  /*14600*/  ENDCOLLECTIVE ;  /* 0x000000000000791b */ /* 0x003fe20003800000 */
.L_x_582:
[----:B------:R-:W-:Y:S02]  /*14610*/  IMAD.MOV.U32 R12, RZ, RZ, 0x2 ;  /* 0x00000002ff0c7424 */ /* 0x000fe400078e00ff */
[----:B------:R-:W-:-:S05]  /*14620*/  IMAD.MOV.U32 R3, RZ, RZ, R14 ;  /* 0x000000ffff037224 */ /* 0x000fca00078e000e */
[----:B------:R-:W-:-:S05]  /*14630*/  SEL R5, R3, RZ, P1 ;  /* 0x000000ff03057207 */ /* 0x000fca0000800000 */
[----:B------:R-:W-:-:S04]  /*14640*/  IMAD.IADD R3, R2, 0x1, R5 ;  /* 0x0000000102037824 */ /* 0x000fc800078e0205 */
[----:B------:R-:W-:-:S07]  /*14650*/  IMAD.MOV.U32 R13, RZ, RZ, R3 ;  /* 0x000000ffff0d7224 */ /* 0x000fce00078e0003 */
[----:B------:R-:W-:Y:S05]  /*14660*/  WARPSYNC.COLLECTIVE R15, `(.L_x_583) ;  /* 0x000000000f087348 */ /* 0x000fea0003c00000 */
[----:B------:R0:W1:Y:S02]  /*14670*/  SHFL.UP P6, R14, R13, R12, R11 ;  /* 0x0400000c0d0e7389 */ /* 0x00006400000c000b */
[----:B01----:R-:W-:Y:S01]  /*14680*/  ENDCOLLECTIVE ;  /* 0x000000000000791b */ /* 0x003fe20003800000 */
.L_x_583:
        /* <DEDUP_REMOVED lines=8> */
.L_x_584:
        /* <DEDUP_REMOVED lines=8> */
.L_x_585:
        /* <DEDUP_REMOVED lines=8> */
.L_x_586:
[----:B------:R-:W-:Y:S02]  /*14810*/  IMAD.MOV.U32 R12, RZ, RZ, 0x1f ;  /* 0x0000001fff0c7424 */ /* 0x000fe400078e00ff */
[----:B------:R-:W-:Y:S02]  /*14820*/  IMAD.MOV.U32 R11, RZ, RZ, 0x1f ;  /* 0x0000001fff0b7424 */ /* 0x000fe400078e00ff */
[----:B------:R-:W-:-:S05]  /*14830*/  IMAD.MOV.U32 R5, RZ, RZ, R14 ;  /* 0x000000ffff057224 */ /* 0x000fca00078e000e */
[----:B------:R-:W-:-:S05]  /*14840*/  SEL R5, R5, RZ, P5 ;  /* 0x000000ff05057207 */ /* 0x000fca0002800000 */
[----:B------:R-:W-:-:S04]  /*14850*/  IMAD.IADD R3, R3, 0x1, R5 ;  /* 0x0000000103037824 */ /* 0x000fc800078e0205 */
[----:B------:R-:W-:-:S07]  /*14860*/  IMAD.MOV.U32 R13, RZ, RZ, R3 ;  /* 0x000000ffff0d7224 */ /* 0x000fce00078e0003 */
[----:B------:R-:W-:Y:S05]  /*14870*/  WARPSYNC.COLLECTIVE R15, `(.L_x_587) ;  /* 0x000000000f087348 */ /* 0x000fea0003c00000 */
[----:B------:R0:W1:Y:S02]  /*14880*/  SHFL.IDX P6, R14, R13, R12, R11 ;  /* 0x0000000c0d0e7389 */ /* 0x00006400000c000b */
[----:B01----:R-:W-:Y:S01]  /*14890*/  ENDCOLLECTIVE ;  /* 0x000000000000791b */ /* 0x003fe20003800000 */
.L_x_587:
[----:B------:R-:W-:Y:S01]  /*148a0*/  IMAD.MOV.U32 R6, RZ, RZ, R14 ;  /* 0x000000ffff067224 */ /* 0x000fe200078e000e */
[----:B------:R-:W-:Y:S06]  /*148b0*/  BRA `(.L_x_588) ;  /* 0xffffffdc00ac7947 */ /* 0x000fec000383ffff */
.L_x_527:
[----:B------:R-:W-:Y:S01]  /*148c0*/  BSSY B0, `(.L_x_589) ;  /* 0x0000008000007945 */ /* 0x000fe20003800000 */
[----:B-----5:R-:W-:Y:S02]  /*148d0*/  IMAD.MOV.U32 R13, RZ, RZ, R2 ;  /* 0x000000ffff0d7224 */ /* 0x020fe400078e0002 */
[----:B------:R-:W-:Y:S02]  /*148e0*/  IMAD.MOV.U32 R12, RZ, RZ, 0x1 ;  /* 0x00000001ff0c7424 */ /* 0x000fe400078e00ff */
[----:B------:R-:W-:Y:S02]  /*148f0*/  IMAD.MOV.U32 R11, RZ, RZ, RZ ;  /* 0x000000ffff0b7224 */ /* 0x000fe400078e00ff */
[----:B------:R-:W-:-:S07]  /*14900*/  IMAD.MOV.U32 R15, RZ, RZ, -0x1 ;  /* 0xffffffffff0f7424 */ /* 0x000fce00078e00ff */
[----:B0-----:R-:W-:Y:S05]  /*14910*/  WARPSYNC.COLLECTIVE R15, `(.L_x_590) ;  /* 0x000000000f087348 */ /* 0x001fea0003c00000 */
[----:B------:R1:W2:Y:S02]  /*14920*/  SHFL.UP P6, R14, R13, R12, R11 ;  /* 0x0400000c0d0e7389 */ /* 0x0002a400000c000b */
[----:B012---:R-:W-:Y:S01]  /*14930*/  ENDCOLLECTIVE ;  /* 0x000000000000791b */ /* 0x007fe20003800000 */
.L_x_590:
[----:B------:R-:W-:Y:S05]  /*14940*/  BSYNC B0 ;  /* 0x0000000000007941 */ /* 0x000fea0003800000 */
.L_x_589:
[----:B------:R-:W-:Y:S01]  /*14950*/  SEL R3, R14, RZ, P1 ;  /* 0x000000ff0e037207 */ /* 0x000fe20000800000 */
[----:B------:R-:W-:Y:S02]  /*14960*/  IMAD.MOV.U32 R12, RZ, RZ, 0x2 ;  /* 0x00000002ff0c7424 */ /* 0x000fe400078e00ff */
[----:B------:R-:W-:Y:S02]  /*14970*/  IMAD.MOV.U32 R11, RZ, RZ, RZ ;  /* 0x000000ffff0b7224 */ /* 0x000fe400078e00ff */
[----:B------:R-:W-:Y:S02]  /*14980*/  IMAD.IADD R3, R2, 0x1, R3 ;  /* 0x0000000102037824 */ /* 0x000fe400078e0203 */
[----:B------:R-:W-:Y:S02]  /*14990*/  IMAD.MOV.U32 R15, RZ, RZ, -0x1 ;  /* 0xffffffffff0f7424 */ /* 0x000fe400078e00ff */
[----:B------:R-:W-:-:S07]  /*149a0*/  IMAD.MOV.U32 R13, RZ, RZ, R3 ;  /* 0x000000ffff0d7224 */ /* 0x000fce00078e0003 */
[----:B------:R-:W-:Y:S05]  /*149b0*/  WARPSYNC.COLLECTIVE R15, `(.L_x_591) ;  /* 0x000000000f087348 */ /* 0x000fea0003c00000 */
[----:B------:R0:W1:Y:S02]  /*149c0*/  SHFL.UP P6, R14, R13, R12, R11 ;  /* 0x0400000c0d0e7389 */ /* 0x00006400000c000b */
[----:B01----:R-:W-:Y:S01]  /*149d0*/  ENDCOLLECTIVE ;  /* 0x000000000000791b */ /* 0x003fe20003800000 */
.L_x_591:
        /* <DEDUP_REMOVED lines=8> */
.L_x_592:
        /* <DEDUP_REMOVED lines=8> */
.L_x_593:
        /* <DEDUP_REMOVED lines=8> */
.L_x_594:
        /* <DEDUP_REMOVED lines=9> */
.L_x_595:
[----:B------:R-:W-:Y:S01]  /*14bf0*/  IMAD.MOV.U32 R6, RZ, RZ, R14 ;  /* 0x000000ffff067224 */ /* 0x000fe200078e000e */
[----:B------:R-:W-:Y:S06]  /*14c00*/  BRA `(.L_x_596) ;  /* 0xffffffdc00747947 */ /* 0x000fec000383ffff */
.L_x_529:
[----:B------:R-:W-:Y:S01]  /*14c10*/  BSSY B0, `(.L_x_597) ;  /* 0x0000006000007945 */ /* 0x000fe20003800000 */
[----:B------:R-:W-:Y:S01]  /*14c20*/  PLOP3.LUT P6, PT, P6, PT, PT, 0x8, 0x0 ;  /* 0x000000000000781c */ /* 0x000fe200037ce170 */
[----:B------:R-:W-:-:S12]  /*14c30*/  IMAD.MOV.U32 R15, RZ, RZ, -0x1 ;  /* 0xffffffffff0f7424 */ /* 0x000fd800078e00ff */
[----:B0----5:R-:W-:Y:S05]  /*14c40*/  WARPSYNC.COLLECTIVE R15, `(.L_x_598) ;  /* 0x000000000f087348 */ /* 0x021fea0003c00000 */
[----:B------:R-:W-:Y:S01]  /*14c50*/  VOTE.ANY R14, PT, P6 ;  /* 0x00000000000e7806 */ /* 0x000fe200030e0100 */
[----:B0----5:R-:W-:Y:S06]  /*14c60*/  ENDCOLLECTIVE ;  /* 0x000000000000791b */ /* 0x021fec0003800000 */
.L_x_598:
[----:B------:R-:W-:Y:S05]  /*14c70*/  BSYNC B0 ;  /* 0x0000000000007941 */ /* 0x000fea0003800000 */
.L_x_597:
[----:B------:R-:W-:Y:S02]  /*14c80*/  IMAD.MOV.U32 R5, RZ, RZ, R14 ;  /* 0x000000ffff057224 */ /* 0x000fe400078e000e */
[----:B------:R-:W-:Y:S02]  /*14c90*/  IMAD.MOV.U32 R13, RZ, RZ, R2 ;  /* 0x000000ffff0d7224 */ /* 0x000fe400078e0002 */
[----:B------:R-:W0:Y:S01]  /*14ca0*/  POPC R4, R5 ;  /* 0x0000000500047309 */ /* 0x000e220000000000 */
[----:B------:R-:W-:Y:S02]  /*14cb0*/  IMAD.MOV.U32 R11, RZ, RZ, 0x1f ;  /* 0x0000001fff0b7424 */ /* 0x000fe400078e00ff */
[----:B------:R-:W-:Y:S02]  /*14cc0*/  IMAD.MOV.U32 R15, RZ, RZ, -0x1 ;  /* 0xffffffffff0f7424 */ /* 0x000fe400078e00ff */
[----:B0-----:R-:W-:-:S07]  /*14cd0*/  IMAD.MOV.U32 R12, RZ, RZ, R4 ;  /* 0x000000ffff0c7224 */ /* 0x001fce00078e0004 */
[----:B------:R-:W-:Y:S05]  /*14ce0*/  WARPSYNC.COLLECTIVE R15, `(.L_x_599) ;  /* 0x000000000f087348 */ /* 0x000fea0003c00000 */
[----:B------:R0:W1:Y:S02]  /*14cf0*/  SHFL.IDX P6, R14, R13, R12, R11 ;  /* 0x0000000c0d0e7389 */ /* 0x00006400000c000b */
[----:B01----:R-:W-:Y:S01]  /*14d00*/  ENDCOLLECTIVE ;  /* 0x000000000000791b */ /* 0x003fe20003800000 */
.L_x_599:
[----:B------:R-:W-:Y:S01]  /*14d10*/  IMAD.MOV.U32 R17, RZ, RZ, R14 ;  /* 0x000000ffff117224 */ /* 0x000fe200078e000e */
[----:B------:R-:W-:Y:S06]  /*14d20*/  BRA `(.L_x_600) ;  /* 0xffffffdc00647947 */ /* 0x000fec000383ffff */
.L_x_531:
[----:B------:R-:W-:Y:S01]  /*14d30*/  BSSY B0, `(.L_x_601) ;  /* 0x0000007000007945 */ /* 0x000fe20003800000 */
[----:B------:R-:W-:Y:S02]  /*14d40*/  IMAD.MOV.U32 R13, RZ, RZ, R3 ;  /* 0x000000ffff0d7224 */ /* 0x000fe400078e0003 */
[----:B------:R-:W-:Y:S02]  /*14d50*/  IMAD.MOV.U32 R11, RZ, RZ, 0x1f ;  /* 0x0000001fff0b7424 */ /* 0x000fe400078e00ff */
[----:B------:R-:W-:-:S07]  /*14d60*/  IMAD.MOV.U32 R15, RZ, RZ, -0x1 ;  /* 0xffffffffff0f7424 */ /* 0x000fce00078e00ff */
[----:B0-2--5:R-:W-:Y:S05]  /*14d70*/  WARPSYNC.COLLECTIVE R15, `(.L_x_602) ;  /* 0x000000000f087348 */ /* 0x025fea0003c00000 */
[----:B------:R1:W3:Y:S02]  /*14d80*/  SHFL.IDX P6, R14, R13, R12, R11 ;  /* 0x0000000c0d0e7389 */ /* 0x0002e400000c000b */
[----:B0123-5:R-:W-:Y:S01]  /*14d90*/  ENDCOLLECTIVE ;  /* 0x000000000000791b */ /* 0x02ffe20003800000 */
.L_x_602:
[----:B------:R-:W-:Y:S05]  /*14da0*/  BSYNC B0 ;  /* 0x0000000000007941 */ /* 0x000fea0003800000 */
.L_x_601:
[----:B------:R-:W-:Y:S01]  /*14db0*/  IMAD.MOV.U32 R2, RZ, RZ, R14 ;  /* 0x000000ffff027224 */ /* 0x000fe200078e000e */
[----:B------:R-:W-:Y:S06]  /*14dc0*/  BRA `(.L_x_530) ;  /* 0xffffffdc00587947 */ /* 0x000fec000383ffff */
.L_x_535:
[----:B0-----:R0:W2:Y:S02]  /*14dd0*/  SYNCS.PHASECHK.TRANS64.TRYWAIT P0, [R0+URZ+0x36820], R3 ;  /* 0x03682003000075a7 */ /* 0x0010a4000800017f */
[----:B--2---:R-:W-:Y:S05]  /*14de0*/  @!P0 NANOSLEEP.SYNCS 0x989680 ;  /* 0x009896800000895d */ /* 0x004fea0003900000 */
[----:B------:R-:W2:Y:S02]  /*14df0*/  @!P0 SYNCS.PHASECHK.TRANS64 P0, [R0+URZ+0x36820], R3 ;  /* 0x03682003000085a7 */ /* 0x000ea4000800007f */
[----:B--2---:R-:W-:Y:S05]  /*14e00*/  @!P0 BRA `(.L_x_535) ;  /* 0xfffffffc00f08947 */ /* 0x004fea000383ffff */
[----:B------:R-:W-:Y:S05]  /*14e10*/  BRA `(.L_x_603) ;  /* 0xffffffe0004c7947 */ /* 0x000fea000383ffff */
.L_x_536:
[----:B------:R-:W2:Y:S01]  /*14e20*/  S2R R2, SR_TID.X ;  /* 0x0000000000027919 */ /* 0x000ea20000002100 */
[----:B------:R-:W-:Y:S01]  /*14e30*/  BSSY B0, `(.L_x_604) ;  /* 0x000000a000007945 */ /* 0x000fe20003800000 */
[----:B------:R-:W-:Y:S02]  /*14e40*/  IMAD.MOV.U32 R12, RZ, RZ, RZ ;  /* 0x000000ffff0c7224 */ /* 0x000fe400078e00ff */
[----:B------:R-:W-:Y:S02]  /*14e50*/  IMAD.MOV.U32 R11, RZ, RZ, 0x1f ;  /* 0x0000001fff0b7424 */ /* 0x000fe400078e00ff */
[----:B------:R-:W-:Y:S01]  /*14e60*/  IMAD.MOV.U32 R15, RZ, RZ, -0x1 ;  /* 0xffffffffff0f7424 */ /* 0x000fe200078e00ff */
[----:B--2---:R-:W-:-:S04]  /*14e70*/  SHF.R.U32.HI R2, RZ, 0x5, R2 ;  /* 0x00000005ff027819 */ /* 0x004fc80000011602 */
[----:B------:R-:W-:-:S05]  /*14e80*/  LOP3.LUT R2, R2, 0x3, RZ, 0xc0, !PT ;  /* 0x0000000302027812 */ /* 0x000fca00078ec0ff */
[----:B------:R-:W-:-:S07]  /*14e90*/  IMAD.MOV.U32 R13, RZ, RZ, R2 ;  /* 0x000000ffff0d7224 */ /* 0x000fce00078e0002 */
[----:B01--45:R-:W-:Y:S05]  /*14ea0*/  WARPSYNC.COLLECTIVE R15, `(.L_x_605) ;  /* 0x000000000f087348 */ /* 0x033fea0003c00000 */
[----:B------:R2:W3:Y:S02]  /*14eb0*/  SHFL.IDX P6, R14, R13, R12, R11 ;  /* 0x0000000c0d0e7389 */ /* 0x0004e400000c000b */
[----:B012345:R-:W-:Y:S01]  /*14ec0*/  ENDCOLLECTIVE ;  /* 0x000000000000791b */ /* 0x03ffe20003800000 */
.L_x_605:
[----:B------:R-:W-:Y:S05]  /*14ed0*/  BSYNC B0 ;  /* 0x0000000000007941 */ /* 0x000fea0003800000 */
.L_x_604:
[----:B------:R-:W-:Y:S05]  /*14ee0*/  BRA `(.L_x_606) ;  /* 0xffffffe000347947 */ /* 0x000fea000383ffff */
.L_x_539:
[----:B------:R-:W-:Y:S01]  /*14ef0*/  BSSY B1, `(.L_x_607) ;  /* 0x0000006000017945 */ /* 0x000fe20003800000 */
[----:B------:R-:W-:-:S07]  /*14f00*/  IMAD.MOV.U32 R15, RZ, RZ, -0x1 ;  /* 0xffffffffff0f7424 */ /* 0x000fce00078e00ff */
[----:B012-45:R-:W-:Y:S05]  /*14f10*/  WARPSYNC.COLLECTIVE R15, `(.L_x_608) ;  /* 0x000000000f0c7348 */ /* 0x037fea0003c00000 */
[----:B------:R-:W-:Y:S02]  /*14f20*/  ELECT P6, UR62, PT ;  /* 0x00000000003e782f */ /* 0x000fe400038c0000 */
[----:B------:R-:W-:Y:S01]  /*14f30*/  MOV R14, UR62 ;  /* 0x0000003e000e7c02 */ /* 0x000fe20008000f00 */
[----:B012-45:R-:W-:Y:S10]  /*14f40*/  ENDCOLLECTIVE ;  /* 0x000000000000791b */ /* 0x037ff40003800000 */
.L_x_608:
[----:B------:R-:W-:Y:S05]  /*14f50*/  BSYNC B1 ;  /* 0x0000000000017941 */ /* 0x000fea0003800000 */
.L_x_607:
[----:B------:R-:W-:Y:S05]  /*14f60*/  BRA `(.L_x_609) ;  /* 0xffffffe0002c7947 */ /* 0x000fea000383ffff */
.L_x_541:
[----:B0-----:R0:W1:Y:S02]  /*14f70*/  SYNCS.PHASECHK.TRANS64.TRYWAIT P0, [R6+URZ], R5 ;  /* 0x00000005060075a7 */ /* 0x001064000800017f */
[----:B-1----:R-:W-:Y:S05]  /*14f80*/  @!P0 NANOSLEEP.SYNCS 0x989680 ;  /* 0x009896800000895d */ /* 0x002fea0003900000 */
[----:B------:R-:W1:Y:S02]  /*14f90*/  @!P0 SYNCS.PHASECHK.TRANS64 P0, [R6+URZ], R5 ;  /* 0x00000005060085a7 */ /* 0x000e64000800007f */
[----:B-1----:R-:W-:Y:S05]  /*14fa0*/  @!P0 BRA `(.L_x_541) ;  /* 0xfffffffc00f08947 */ /* 0x002fea000383ffff */
[----:B------:R-:W-:Y:S05]  /*14fb0*/  BRA `(.L_x_610) ;  /* 0xffffffe000687947 */ /* 0x000fea000383ffff */
.L_x_542:
[----:B-1----:R1:W2:Y:S02]  /*14fc0*/  SYNCS.PHASECHK.TRANS64.TRYWAIT P0, [R7+URZ], R2 ;  /* 0x00000002070075a7 */ /* 0x0022a4000800017f */
[----:B--2---:R-:W-:Y:S05]  /*14fd0*/  @!P0 NANOSLEEP.SYNCS 0x989680 ;  /* 0x009896800000895d */ /* 0x004fea0003900000 */
[----:B------:R-:W2:Y:S02]  /*14fe0*/  @!P0 SYNCS.PHASECHK.TRANS64 P0, [R7+URZ], R2 ;  /* 0x00000002070085a7 */ /* 0x000ea4000800007f */
[----:B--2---:R-:W-:Y:S05]  /*14ff0*/  @!P0 BRA `(.L_x_542) ;  /* 0xfffffffc00f08947 */ /* 0x004fea000383ffff */
[----:B------:R-:W-:Y:S05]  /*15000*/  BRA `(.L_x_611) ;  /* 0xffffffe0005c7947 */ /* 0x000fea000383ffff */
.L_x_544:
[----:B--2---:R2:W3:Y:S02]  /*15010*/  SYNCS.PHASECHK.TRANS64.TRYWAIT P0, [R4+URZ], R5 ;  /* 0x00000005040075a7 */ /* 0x0044e4000800017f */
[----:B---3--:R-:W-:Y:S05]  /*15020*/  @!P0 NANOSLEEP.SYNCS 0x989680 ;  /* 0x009896800000895d */ /* 0x008fea0003900000 */
[----:B------:R-:W3:Y:S02]  /*15030*/  @!P0 SYNCS.PHASECHK.TRANS64 P0, [R4+URZ], R5 ;  /* 0x00000005040085a7 */ /* 0x000ee4000800007f */
[----:B---3--:R-:W-:Y:S05]  /*15040*/  @!P0 BRA `(.L_x_544) ;  /* 0xfffffffc00f08947 */ /* 0x008fea000383ffff */
[----:B------:R-:W-:Y:S05]  /*15050*/  BRA `(.L_x_612) ;  /* 0xffffffe000647947 */ /* 0x000fea000383ffff */
.L_x_613:
        /* <DEDUP_REMOVED lines=10> */
.L_x_3241:


//--------------------- .text._ZN7cutlass13device_kernelIN5flash11enable_sm90INS1_16FlashAttnFwdSm90INS1_25CollectiveMainloopFwdSm90ILi2EN4cute5tupleIJNS5_1CILi1EEES8_S8_EEENS6_IJNS7_ILi128EEENS7_ILi112EEENS7_ILi192EEEEEELi192ENS_10bfloat16_tEfNS_4arch4Sm90ELb0ELb0ELb0ELb1ELb0ELb1ELb0ELb1ELb1ELb1ELb0ELb0EEENS1_21CollectiveEpilogueFwdINS6_IJSA_SC_SB_EEES9_SE_SG_Li256ELb1ELb1ELb0ELb0EEENS1_36VarlenDynamicPersistentTileSchedulerILi128ELi112ELi256ELi128ELb0ELb1ELb1ELb0ELb1ELb1EEEEEEEEEvNT_6ParamsE --------------------------
	.section	.text._ZN7cutlass13device_kernelIN5flash11enable_sm90INS1_16FlashAttnFwdSm90INS1_25CollectiveMainloopFwdSm90ILi2EN4cute5tupleIJNS5_1CILi1EEES8_S8_EEENS6_IJNS7_ILi128EEENS7_ILi112EEENS7_ILi192EEEEEELi192ENS_10bfloat16_tEfNS_4arch4Sm90ELb0ELb0ELb0ELb1ELb0ELb1ELb0ELb1ELb1ELb1ELb0ELb0EEENS1_21CollectiveEpilogueFwdINS6_IJSA_SC_SB_EEES9_SE_SG_Li256ELb1ELb1ELb0ELb0EEENS1_36VarlenDynamicPersistentTileSchedulerILi128ELi112ELi256ELi128ELb0ELb1ELb1ELb0ELb1ELb1EEEEEEEEEvNT_6ParamsE,"ax",@progbits
	.align	128
.text._ZN7cutlass13device_kernelIN5flash11enable_sm90INS1_16FlashAttnFwdSm90INS1_25CollectiveMainloopFwdSm90ILi2EN4cute5tupleIJNS5_1CILi1EEES8_S8_EEENS6_IJNS7_ILi128EEENS7_ILi112EEENS7_ILi192EEEEEELi192ENS_10bfloat16_tEfNS_4arch4Sm90ELb0ELb0ELb0ELb1ELb0ELb1ELb0ELb1ELb1ELb1ELb0ELb0EEENS1_21CollectiveEpilogueFwdINS6_IJSA_SC_SB_EEES9_SE_SG_Li256ELb1ELb1ELb0ELb0EEENS1_36VarlenDynamicPersistentTileSchedulerILi128ELi112ELi256ELi128ELb0ELb1ELb1ELb0ELb1ELb1EEEEEEEEEvNT_6ParamsE:
        .type           _ZN7cutlass13device_kernelIN5flash11enable_sm90INS1_16FlashAttnFwdSm90INS1_25CollectiveMainloopFwdSm90ILi2EN4cute5tupleIJNS5_1CILi1EEES8_S8_EEENS6_IJNS7_ILi128EEENS7_ILi112EEENS7_ILi192EEEEEELi192ENS_10bfloat16_tEfNS_4arch4Sm90ELb0ELb0ELb0ELb1ELb0ELb1ELb0ELb1ELb1ELb1ELb0ELb0EEENS1_21CollectiveEpilogueFwdINS6_IJSA_SC_SB_EEES9_SE_SG_Li256ELb1ELb1ELb0ELb0EEENS1_36VarlenDynamicPersistentTileSchedulerILi128ELi112ELi256ELi128ELb0ELb1ELb1ELb0ELb1ELb1EEEEEEEEEvNT_6ParamsE,@function
        .size           _ZN7cutlass13device_kernelIN5flash11enable_sm90INS1_16FlashAttnFwdSm90INS1_25CollectiveMainloopFwdSm90ILi2EN4cute5tupleIJNS5_1CILi1EEES8_S8_EEENS6_IJNS7_ILi128EEENS7_ILi112EEENS7_ILi192EEEEEELi192ENS_10bfloat16_tEfNS_4arch4Sm90ELb0ELb0ELb0ELb1ELb0ELb1ELb0ELb1ELb1ELb1ELb0ELb0EEENS1_21CollectiveEpilogueFwdINS6_IJSA_SC_SB_EEES9_SE_SG_Li256ELb1ELb1ELb0ELb0EEENS1_36VarlenDynamicPersistentTileSchedulerILi128ELi112ELi256ELi128ELb0ELb1ELb1ELb0ELb1ELb1EEEEEEEEEvNT_6ParamsE,(.L_x_3242 - _ZN7cutlass13device_kernelIN5flash11enable_sm90INS1_16FlashAttnFwdSm90INS1_25CollectiveMainloopFwdSm90ILi2EN4cute5tupleIJNS5_1CILi1EEES8_S8_EEENS6_IJNS7_ILi128EEENS7_ILi112EEENS7_ILi192EEEEEELi192ENS_10bfloat16_tEfNS_4arch4Sm90ELb0ELb0ELb0ELb1ELb0ELb1ELb0ELb1ELb1ELb1ELb0ELb0EEENS1_21CollectiveEpilogueFwdINS6_IJSA_SC_SB_EEES9_SE_SG_Li256ELb1ELb1ELb0ELb0EEENS1_36VarlenDynamicPersistentTileSchedulerILi128ELi112ELi256ELi128ELb0ELb1ELb1ELb0ELb1ELb1EEEEEEEEEvNT_6ParamsE)
        .other          _ZN7cutlass13device_kernelIN5flash11enable_sm90INS1_16FlashAttnFwdSm90INS1_25CollectiveMainloopFwdSm90ILi2EN4cute5tupleIJNS5_1CILi1EEES8_S8_EEENS6_IJNS7_ILi128EEENS7_ILi112EEENS7_ILi192EEEEEELi192ENS_10bfloat16_tEfNS_4arch4Sm90ELb0ELb0ELb0ELb1ELb0ELb1ELb0ELb1ELb1ELb1ELb0ELb0EEENS1_21CollectiveEpilogueFwdINS6_IJSA_SC_SB_EEES9_SE_SG_Li256ELb1ELb1ELb0ELb0EEENS1_36VarlenDynamicPersistentTileSchedulerILi128ELi112ELi256ELi128ELb0ELb1ELb1ELb0ELb1ELb1EEEEEEEEEvNT_6ParamsE,@"STO_CUDA_ENTRY STV_DEFAULT"
_ZN7cutlass13device_kernelIN5flash11enable_sm90INS1_16FlashAttnFwdSm90INS1_25CollectiveMainloopFwdSm90ILi2EN4cute5tupleIJNS5_1CILi1EEES8_S8_EEENS6_IJNS7_ILi128EEENS7_ILi112EEENS7_ILi192EEEEEELi192ENS_10bfloat16_tEfNS_4arch4Sm90ELb0ELb0ELb0ELb1ELb0ELb1ELb0ELb1ELb1ELb1ELb0ELb0EEENS1_21CollectiveEpilogueFwdINS6_IJSA_SC_SB_EEES9_SE_SG_Li256ELb1ELb1ELb0ELb0EEENS1_36VarlenDynamicPersistentTileSchedulerILi128ELi112ELi256ELi128ELb0ELb1ELb1ELb0ELb1ELb1EEEEEEEEEvNT_6ParamsE:
[----:B------:R-:W0:Y:S02]  /*0000*/  LDC R1, c[0x0][0x28] ;  /* 0x00000a00ff017b82 */ /* 0x000e240000000800 */
[----:B0-----:R-:W-:Y:S01]  /*0010*/  VIADD R1, R1, 0xffffff60 ;  /* 0xffffff6001017836 */ /* 0x001fe20000000000 */
[----:B------:R-:W0:Y:S01]  /*0020*/  S2R R0, SR_TID.X ;  /* 0x0000000000007919 */ /* 0x000e220000002100 */
[----:B------:R-:W-:Y:S01]  /*0030*/  ELECT P0, URZ, PT ;  /* 0x00000000003f782f */ /* 0x000fe20003800000 */
[----:B------:R-:W-:Y:S01]  /*0040*/  BSSY B0, `(.L_x_614) ;  /* 0x0000014000007945 */ /* 0x000fe20003800000 */
[----:B0-----:R-:W-:-:S05]  /*0050*/  SHF.R.U32.HI R2, RZ, 0x5, R0 ;  /* 0x00000005ff027819 */ /* 0x001fca0000011600 */
[----:B------:R-:W0:Y:S02]  /*0060*/  SHFL.IDX PT, R3, R2, RZ, 0x1f ;  /* 0x00001fff02037589 */ /* 0x000e2400000e0000 */
[----:B0-----:R-:W-:Y:S02]  /*0070*/  ISETP.EQ.AND P0, PT, R3, RZ, P0 ;  /* 0x000000ff0300720c */ /* 0x001fe40000702270 */
[----:B------:R-:W-:-:S11]  /*0080*/  SHF.R.U32.HI R3, RZ, 0x7, R0 ;  /* 0x00000007ff037819 */ /* 0x000fd60000011600 */
[----:B------:R-:W-:Y:S05]  /*0090*/  @!P0 BRA `(.L_x_615) ;  /* 0x0000000000388947 */ /* 0x000fea0003800000 */
[----:B------:R-:W-:Y:S02]  /*00a0*/  ULDC.64 UR4, c[0x0][0x198] ;  /* 0x0000660000047ab9 */ /* 0x000fe40000000a00 */
[----:B------:R-:W-:Y:S02]  /*00b0*/  UIADD3 UR6, UP0, UR4, 0x370, URZ ;  /* 0x0000037004067890 */ /* 0x000fe4000ff1e03f */
[----:B------:R-:W-:Y:S02]  /*00c0*/  UIADD3 UR8, UP1, UR4, 0x470, URZ ;  /* 0x0000047004087890 */ /* 0x000fe4000ff3e03f */
[----:B------:R-:W-:Y:S02]  /*00d0*/  UIADD3 UR10, UP2, UR4, 0x570, URZ ;  /* 0x00000570040a7890 */ /* 0x000fe4000ff5e03f */
[----:B------:R-:W-:Y:S02]  /*00e0*/  UIADD3 UR4, UP3, UR4, 0x670, URZ ;  /* 0x0000067004047890 */ /* 0x000fe4000ff7e03f */
[----:B------:R-:W-:-:S02]  /*00f0*/  UIADD3.X UR7, URZ, UR5, URZ, UP0, !UPT ;  /* 0x000000053f077290 */ /* 0x000fc400087fe43f */
[----:B------:R-:W-:Y:S02]  /*0100*/  UIADD3.X UR9, URZ, UR5, URZ, UP1, !UPT ;  /* 0x000000053f097290 */ /* 0x000fe40008ffe43f */
[----:B------:R-:W-:Y:S02]  /*0110*/  UIADD3.X UR11, URZ, UR5, URZ, UP2, !UPT ;  /* 0x000000053f0b7290 */ /* 0x000fe400097fe43f */
[----:B------:R-:W-:-:S03]  /*0120*/  UIADD3.X UR5, URZ, UR5, URZ, UP3, !UPT ;  /* 0x000000053f057290 */ /* 0x000fc60009ffe43f */
[----:B------:R0:W-:Y:S02]  /*0130*/  UTMACCTL.PF [UR6] ;  /* 0x00000000060079b9 */ /* 0x0001e40008040000 */
[----:B------:R0:W-:Y:S02]  /*0140*/  UTMACCTL.PF [UR8] ;  /* 0x00000000080079b9 */ /* 0x0001e40008040000 */
[----:B------:R0:W-:Y:S02]  /*0150*/  UTMACCTL.PF [UR10] ;  /* 0x000000000a0079b9 */ /* 0x0001e40008040000 */
[----:B------:R0:W-:Y:S02]  /*0160*/  UTMACCTL.PF [UR4] ;  /* 0x00000000040079b9 */ /* 0x0001e40008040000 */
[----:B0-----:R-:W-:Y:S01]  /*0170*/  NOP ;  /* 0x0000000000007918 */ /* 0x001fe20000000000 */
.L_x_615:
[----:B------:R-:W-:Y:S05]  /*0180*/  BSYNC B0 ;  /* 0x0000000000007941 */ /* 0x000fea0003800000 */
.L_x_614:
[----:B------:R-:W-:Y:S01]  /*0190*/  VOTEU.ANY UP0, P0 ;  /* 0x00000000003f7886 */ /* 0x000fe20000000100 */
[----:B------:R-:W0:Y:S01]  /*01a0*/  SHFL.IDX PT, R3, R3, RZ, 0x1f ;  /* 0x00001fff03037589 */ /* 0x000e2200000e0000 */
[----:B------:R-:W-:Y:S01]  /*01b0*/  UMOV UR4, 0x80 ;  /* 0x0000008000047882 */ /* 0x000fe20000000000 */
[----:B------:R-:W-:Y:S01]  /*01c0*/  UMOV UR7, 0x100 ;  /* 0x0000010000077882 */ /* 0x000fe20000000000 */
[----:B------:R-:W-:Y:S01]  /*01d0*/  VOTEU.ANY UP1, P0 ;  /* 0x00000000003f7886 */ /* 0x000fe20000020100 */
[----:B------:R-:W1:Y:S01]  /*01e0*/  @UP0 S2UR UR8, SR_CgaCtaId ;  /* 0x00000000000809c3 */ /* 0x000e620000008800 */
[----:B------:R-:W2:Y:S01]  /*01f0*/  SHFL.IDX PT, R4, R2, RZ, 0x1f ;  /* 0x00001fff02047589 */ /* 0x000ea200000e0000 */
[----:B------:R-:W-:Y:S01]  /*0200*/  @UP0 UMOV UR6, 0x400 ;  /* 0x0000040000060882 */ /* 0x000fe20000000000 */
[----:B------:R-:W-:-:S04]  /*0210*/  @UP0 UIADD3 UR4, -UR4, 0x100000, URZ ;  /* 0x0010000004040890 */ /* 0x000fc8000fffe13f */
[----:B------:R-:W-:Y:S02]  /*0220*/  @UP0 USHF.L.U32 UR5, UR4, 0xb, URZ ;  /* 0x0000000b04050899 */ /* 0x000fe4000800063f */
[----:B------:R-:W-:Y:S01]  /*0230*/  @UP0 USHF.L.U32 UR4, UR4, 0x1, URZ ;  /* 0x0000000104040899 */ /* 0x000fe2000800063f */
[----:B------:R-:W-:Y:S01]  /*0240*/  VOTEU.ANY UP2, P0 ;  /* 0x00000000003f7886 */ /* 0x000fe20000040100 */
[----:B0-----:R-:W-:Y:S01]  /*0250*/  R2UR UR9, R3 ;  /* 0x00000000030972ca */ /* 0x001fe200000e0000 */
[----:B-1----:R-:W-:Y:S01]  /*0260*/  @UP0 ULEA UR8, UR8, UR6, 0x18 ;  /* 0x0000000608080291 */ /* 0x002fe2000f8ec03f */
[----:B--2---:R-:W-:Y:S01]  /*0270*/  ISETP.NE.AND P1, PT, R4, RZ, PT ;  /* 0x000000ff0400720c */ /* 0x004fe20003f25270 */
[----:B------:R-:W-:-:S04]  /*0280*/  @UP0 UIADD3 UR6, -UR7, 0x100000, URZ ;  /* 0x0010000007060890 */ /* 0x000fc8000fffe13f */
[----:B------:R-:W-:Y:S02]  /*0290*/  @UP0 USHF.L.U32 UR7, UR6, 0xb, URZ ;  /* 0x0000000b06070899 */ /* 0x000fe4000800063f */
[----:B------:R-:W-:-:S04]  /*02a0*/  @UP0 USHF.L.U32 UR6, UR6, 0x1, URZ ;  /* 0x0000000106060899 */ /* 0x000fc8000800063f */
[----:B------:R-:W-:Y:S01]  /*02b0*/  UISETP.NE.AND UP0, UPT, UR9, URZ, UPT ;  /* 0x0000003f0900728c */ /* 0x000fe2000bf05270 */
[----:B------:R-:W0:Y:S02]  /*02c0*/  FENCE.VIEW.ASYNC.S ;  /* 0x00000000000073c6 */ /* 0x000e240000000000 */
[----:B0-----:R0:W1:Y:S05]  /*02d0*/  @UP1 SYNCS.EXCH.64 URZ, [UR8+0x36800], UR4 ;  /* 0x03680004083f15b2 */ /* 0x00106a0008000100 */
[----:B------:R0:W2:Y:S01]  /*02e0*/  @UP2 SYNCS.EXCH.64 URZ, [UR8+0x36820], UR6 ;  /* 0x03682006083f25b2 */ /* 0x0000a20008000100 */
[----:B------:R-:W-:Y:S05]  /*02f0*/  @P1 BRA `(.L_x_616) ;  /* 0x0000000000481947 */ /* 0x000fea0003800000 */
        /* <DEDUP_REMOVED lines=17> */
[----:B---3--:R-:W-:Y:S01]  /*0410*/  NOP ;  /* 0x0000000000007918 */ /* 0x008fe20000000000 */
.L_x_616:
[----:B------:R-:W3:Y:S01]  /*0420*/  SHFL.IDX PT, R3, R2, RZ, 0x1f ;  /* 0x00001fff02037589 */ /* 0x000ee200000e0000 */
[----:B------:R-:W-:Y:S01]  /*0430*/  NOP ;  /* 0x0000000000007918 */ /* 0x000fe20000000000 */
[----:B---3--:R-:W-:-:S13]  /*0440*/  ISETP.NE.AND P0, PT, R3, RZ, PT ;  /* 0x000000ff0300720c */ /* 0x008fda0003f05270 */
        /* <DEDUP_REMOVED lines=18> */
[----:B---3--:R-:W-:Y:S01]  /*0570*/  NOP ;  /* 0x0000000000007918 */ /* 0x008fe20000000000 */
.L_x_617:
[----:B------:R-:W3:Y:S01]  /*0580*/  SHFL.IDX PT, R3, R2, RZ, 0x1f ;  /* 0x00001fff02037589 */ /* 0x000ee200000e0000 */
[----:B------:R-:W-:Y:S01]  /*0590*/  NOP ;  /* 0x0000000000007918 */ /* 0x000fe20000000000 */
[----:B---3--:R-:W-:-:S13]  /*05a0*/  ISETP.NE.AND P0, PT, R3, RZ, PT ;  /* 0x000000ff0300720c */ /* 0x008fda0003f05270 */
[----:B------:R-:W-:Y:S05]  /*05b0*/  @P0 BRA `(.L_x_618) ;  /* 0x0000000000380947 */ /* 0x000fea0003800000 */
[----:B0-----:R-:W0:Y:S01]  /*05c0*/  S2UR UR5, SR_CgaCtaId ;  /* 0x00000000000579c3 */ /* 0x001e220000008800 */
[----:B------:R-:W-:Y:S01]  /*05d0*/  UMOV UR4, 0x400 ;  /* 0x0000040000047882 */ /* 0x000fe20000000000 */
[----:B------:R-:W-:Y:S01]  /*05e0*/  UMOV UR7, 0x1 ;  /* 0x0000000100077882 */ /* 0x000fe20000000000 */
[----:B------:R-:W-:Y:S01]  /*05f0*/  ELECT P0, URZ, PT ;  /* 0x00000000003f782f */ /* 0x000fe20003800000 */
[----:B0-----:R-:W-:Y:S02]  /*0600*/  ULEA UR6, UR5, UR4, 0x18 ;  /* 0x0000000405067291 */ /* 0x001fe4000f8ec03f */
[----:B------:R-:W-:-:S04]  /*0610*/  UIADD3 UR4, -UR7, 0x100000, URZ ;  /* 0x0010000007047890 */ /* 0x000fc8000fffe13f */
[----:B------:R-:W-:Y:S02]  /*0620*/  USHF.L.U32 UR5, UR4, 0xb, URZ ;  /* 0x0000000b04057899 */ /* 0x000fe4000800063f */
[----:B------:R-:W-:Y:S01]  /*0630*/  USHF.L.U32 UR4, UR4, 0x1, URZ ;  /* 0x0000000104047899 */ /* 0x000fe2000800063f */
[----:B------:R-:W0:Y:S11]  /*0640*/  FENCE.VIEW.ASYNC.S ;  /* 0x00000000000073c6 */ /* 0x000e360000000000 */
[----:B0-----:R3:W0:Y:S01]  /*0650*/  SYNCS.EXCH.64 URZ, [UR6+0x36870], UR4 ;  /* 0x03687004063f75b2 */ /* 0x0016220008000100 */
[----:B------:R3:W0:Y:S01]  /*0660*/  SYNCS.EXCH.64 URZ, [UR6+0x36880], UR4 ;  /* 0x03688004063f75b2 */ /* 0x0006220008000100 */
[----:B------:R3:W0:Y:S01]  /*0670*/  SYNCS.EXCH.64 URZ, [UR6+0x36878], UR4 ;  /* 0x03687804063f75b2 */ /* 0x0006220008000100 */
[----:B------:R3:W0:Y:S02]  /*0680*/  SYNCS.EXCH.64 URZ, [UR6+0x36888], UR4 ;  /* 0x03688804063f75b2 */ /* 0x0006240008000100 */
[----:B---3--:R-:W-:Y:S01]  /*0690*/  NOP ;  /* 0x0000000000007918 */ /* 0x008fe20000000000 */
.L_x_618:
        /* <DEDUP_REMOVED lines=22> */
.L_x_619:
        /* <DEDUP_REMOVED lines=22> */
.L_x_620:
[----:B0-----:R-:W-:Y:S01]  /*0960*/  UMOV UR4, 0x1 ;  /* 0x0000000100047882 */ /* 0x001fe20000000000 */
[----:B------:R-:W-:Y:S01]  /*0970*/  PLOP3.LUT P0, PT, PT, PT, UP0, 0x80, 0x0 ;  /* 0x000000000000781c */ /* 0x000fe20003f0f008 */
[----:B------:R-:W-:Y:S01]  /*0980*/  USEL UR4, UR4, 0x2, !UP0 ;  /* 0x0000000204047887 */ /* 0x000fe2000c000000 */
[----:B------:R-:W-:Y:S01]  /*0990*/  NOP ;  /* 0x0000000000007918 */ /* 0x000fe20000000000 */
[----:B------:R-:W-:Y:S01]  /*09a0*/  ULDC.64 UR60, c[0x0][0x208] ;  /* 0x00008200003c7ab9 */ /* 0x000fe20000000a00 */
[----:B------:R-:W-:Y:S03]  /*09b0*/  BSSY B9, `(.L_x_621) ;  /* 0x00025a6000097945 */ /* 0x000fe60003800000 */
[----:B------:R-:W-:-:S05]  /*09c0*/  IMAD.U32 R3, RZ, RZ, UR4 ;  /* 0x00000004ff037e24 */ /* 0x000fca000f8e00ff */
[----:B------:R0:W-:Y:S01]  /*09d0*/  STL [R1+0x9c], R3 ;  /* 0x00009c0301007387 */ /* 0x0001e20000100800 */
[----:B-12-4-:R-:W-:Y:S06]  /*09e0*/  BAR.SYNC.DEFER_BLOCKING 0x0 ;  /* 0x0000000000007b1d */ /* 0x016fec0000010000 */
[----:B------:R-:W-:Y:S05]  /*09f0*/  @!P0 BRA `(.L_x_622) ;  /* 0x000001dc005c8947 */ /* 0x000fea0003800000 */
.L_x_623:
        /* <DEDUP_REMOVED lines=8> */
[----:B-1----:R-:W-:-:S06]  /*0a80*/  ULEA UR4, UR5, UR4, 0x18 ;  /* 0x0000000405047291 */ /* 0x002fcc000f8ec03f */
[----:B------:R-:W-:Y:S01]  /*0a90*/  IMAD.U32 R16, RZ, RZ, UR4 ;  /* 0x00000004ff107e24 */ /* 0x000fe2000f8e00ff */
[----:B------:R-:W-:-:S04]  /*0aa0*/  ULDC UR4, c[0x0][0xc3c] ;  /* 0x00030f0000047ab9 */ /* 0x000fc80000000800 */
[----:B------:R-:W1:Y:S01]  /*0ab0*/  LDS.128 R132, [R16+0x368d0] ;  /* 0x0368d00010847984 */ /* 0x000e620000000c00 */
[----:B------:R-:W-:Y:S06]  /*0ac0*/  BAR.ARV 0x4, 0x180 ;  /* 0x0106000000007b1d */ /* 0x000fec0000002000 */
[----:B-1----:R-:W-:-:S13]  /*0ad0*/  ISETP.GE.AND P0, PT, R135, UR4, PT ;  /* 0x0000000487007c0c */ /* 0x002fda000bf06270 */
[----:B------:R-:W-:Y:S05]  /*0ae0*/  @P0 BRA `(.L_x_624) ;  /* 0x0000025800480947 */ /* 0x000fea0003800000 */
[----:B------:R-:W2:Y:S01]  /*0af0*/  LDL R2, [R1+0x9c] ;  /* 0x00009c0001027983 */ /* 0x000ea20000100800 */
[----:B------:R-:W-:Y:S01]  /*0b00*/  VIADD R18, R0, 0xffffff80 ;  /* 0xffffff8000127836 */ /* 0x000fe20000000000 */
[----:B------:R-:W-:Y:S01]  /*0b10*/  R2UR UR4, R16 ;  /* 0x00000000100472ca */ /* 0x000fe200000e0000 */
[----:B------:R-:W-:Y:S02]  /*0b20*/  IMAD.MOV.U32 R14, RZ, RZ, -0x2 ;  /* 0xfffffffeff0e7424 */ /* 0x000fe400078e00ff */
[----:B------:R-:W-:Y:S01]  /*0b30*/  IMAD.MOV.U32 R228, RZ, RZ, RZ ;  /* 0x000000ffffe47224 */ /* 0x000fe200078e00ff */
[----:B------:R-:W-:Y:S01]  /*0b40*/  SHF.R.S32.HI R0, RZ, 0x1f, R18 ;  /* 0x0000001fff007819 */ /* 0x000fe20000011412 */
[----:B------:R-:W-:Y:S02]  /*0b50*/  IMAD.MOV.U32 R17, RZ, RZ, RZ ;  /* 0x000000ffff117224 */ /* 0x000fe400078e00ff */
[----:B------:R-:W-:Y:S01]  /*0b60*/  IMAD.MOV.U32 R205, RZ, RZ, RZ ;  /* 0x000000ffffcd7224 */ /* 0x000fe200078e00ff */
[CC--:B0-----:R-:W-:Y:S01]  /*0b70*/  LEA.HI R3, R0.reuse, R18.reuse, RZ, 0x4 ;  /* 0x0000001200037211 */ /* 0x0c1fe200078f20ff */
[----:B------:R-:W-:Y:S01]  /*0b80*/  IMAD.MOV.U32 R217, RZ, RZ, RZ ;  /* 0x000000ffffd97224 */ /* 0x000fe200078e00ff */
[----:B------:R-:W-:Y:S01]  /*0b90*/  LEA.HI R8, R0, R18, RZ, 0x2 ;  /* 0x0000001200087211 */ /* 0x000fe200078f10ff */
[----:B------:R-:W-:Y:S01]  /*0ba0*/  IMAD.MOV.U32 R215, RZ, RZ, RZ ;  /* 0x000000ffffd77224 */ /* 0x000fe200078e00ff */
[----:B------:R-:W-:Y:S01]  /*0bb0*/  SHF.R.S32.HI R4, RZ, 0x4, R3 ;  /* 0x00000004ff047819 */ /* 0x000fe20000011403 */
[----:B------:R-:W-:Y:S01]  /*0bc0*/  UIADD3 UR4, UR4, 0x15400, URZ ;  /* 0x0001540004047890 */ /* 0x000fe2000fffe03f */
[----:B------:R-:W-:-:S02]  /*0bd0*/  LOP3.LUT R233, R8, 0xfffffffc, RZ, 0xc0, !PT ;  /* 0xfffffffc08e97812 */ /* 0x000fc400078ec0ff */
[C---:B------:R-:W-:Y:S02]  /*0be0*/  LEA.HI R5, R3.reuse, R4, RZ, 0x1 ;  /* 0x0000000403057211 */ /* 0x040fe400078f08ff */
[----:B------:R-:W-:Y:S01]  /*0bf0*/  LOP3.LUT R3, R3, 0x3fffff0, RZ, 0xc0, !PT ;  /* 0x03fffff003037812 */ /* 0x000fe200078ec0ff */
[C---:B------:R-:W-:Y:S01]  /*0c00*/  IMAD.IADD R233, R18.reuse, 0x1, -R233 ;  /* 0x0000000112e97824 */ /* 0x040fe200078e0ae9 */
[----:B------:R-:W-:Y:S02]  /*0c10*/  LOP3.LUT R5, R5, 0x1ffffffe, RZ, 0xc0, !PT ;  /* 0x1ffffffe05057812 */ /* 0x000fe400078ec0ff */
[----:B------:R-:W-:Y:S01]  /*0c20*/  SHF.R.S32.HI R204, RZ, 0x2, R8 ;  /* 0x00000002ffcc7819 */ /* 0x000fe20000011408 */
[----:B------:R-:W-:Y:S02]  /*0c30*/  IMAD.IADD R3, R18, 0x1, -R3 ;  /* 0x0000000112037824 */ /* 0x000fe400078e0a03 */
[----:B------:R-:W-:Y:S01]  /*0c40*/  IMAD.IADD R5, R4, 0x1, -R5 ;  /* 0x0000000104057824 */ /* 0x000fe200078e0a05 */
[----:B------:R-:W-:Y:S01]  /*0c50*/  LEA.HI R4, R0, R18, RZ, 0x5 ;  /* 0x0000001200047211 */ /* 0x000fe200078f28ff */
[----:B------:R-:W-:-:S02]  /*0c60*/  IMAD.SHL.U32 R22, R233, 0x4, RZ ;  /* 0x00000004e9167824 */ /* 0x000fc400078e00ff */
[----:B------:R-:W-:Y:S01]  /*0c70*/  VIADD R229, R204, 0x40 ;  /* 0x00000040cce57836 */ /* 0x000fe20000000000 */
[----:B------:R-:W-:Y:S01]  /*0c80*/  SHF.R.S32.HI R4, RZ, 0x5, R4 ;  /* 0x00000005ff047819 */ /* 0x000fe20000011404 */
[C---:B------:R-:W-:Y:S02]  /*0c90*/  VIADD R209, R22.reuse, 0x40 ;  /* 0x0000004016d17836 */ /* 0x040fe40000000000 */
[----:B------:R-:W-:Y:S02]  /*0ca0*/  VIADD R207, R22, 0x20 ;  /* 0x0000002016cf7836 */ /* 0x000fe40000000000 */
[----:B------:R-:W-:Y:S02]  /*0cb0*/  IMAD R12, R4, 0x10, R3 ;  /* 0x00000010040c7824 */ /* 0x000fe400078e0203 */
[----:B------:R-:W-:Y:S02]  /*0cc0*/  IMAD.IADD R10, R22, 0x1, R207 ;  /* 0x00000001160a7824 */ /* 0x000fe400078e02cf */
[----:B------:R-:W-:-:S02]  /*0cd0*/  IMAD R13, R12, 0x8, R5 ;  /* 0x000000080c0d7824 */ /* 0x000fc400078e0205 */
[----:B------:R-:W-:Y:S02]  /*0ce0*/  IMAD.IADD R5, R22, 0x1, R209 ;  /* 0x0000000116057824 */ /* 0x000fe400078e02d1 */
[----:B------:R-:W-:Y:S02]  /*0cf0*/  IMAD.SHL.U32 R206, R229, 0x40, RZ ;  /* 0x00000040e5ce7824 */ /* 0x000fe400078e00ff */
[----:B------:R-:W-:Y:S01]  /*0d00*/  IMAD.SHL.U32 R214, R4, 0x200, RZ ;  /* 0x0000020004d67824 */ /* 0x000fe200078e00ff */
[----:B------:R-:W-:Y:S01]  /*0d10*/  SHF.R.S32.HI R12, RZ, 0x1f, R5 ;  /* 0x0000001fff0c7819 */ /* 0x000fe20000011405 */
[----:B------:R-:W-:Y:S01]  /*0d20*/  VIADD R208, R22, 0x10 ;  /* 0x0000001016d07836 */ /* 0x000fe20000000000 */
[----:B------:R-:W-:Y:S01]  /*0d30*/  LOP3.LUT R206, R206, 0x1c0, RZ, 0xc0, !PT ;  /* 0x000001c0cece7812 */ /* 0x000fe200078ec0ff */
[----:B------:R-:W-:Y:S01]  /*0d40*/  VIADD R210, R22, 0x30 ;  /* 0x0000003016d27836 */ /* 0x000fe20000000000 */
[-C--:B------:R-:W-:Y:S01]  /*0d50*/  LEA.HI R235, R12, R5.reuse, RZ, 0x3 ;  /* 0x000000050ceb7211 */ /* 0x080fe200078f18ff */
[----:B------:R-:W-:Y:S01]  /*0d60*/  IMAD.SHL.U32 R20, R208, 0x2, RZ ;  /* 0x00000002d0147824 */ /* 0x000fe200078e00ff */
[----:B------:R-:W-:Y:S01]  /*0d70*/  LEA.HI R12, R12, R5, RZ, 0x6 ;  /* 0x000000050c0c7211 */ /* 0x000fe200078f30ff */
[----:B------:R-:W-:Y:S01]  /*0d80*/  VIADD R211, R22, 0x50 ;  /* 0x0000005016d37836 */ /* 0x000fe20000000000 */
[----:B------:R-:W-:Y:S01]  /*0d90*/  SHF.R.S32.HI R5, RZ, 0x1f, R8 ;  /* 0x0000001fff057819 */ /* 0x000fe20000011408 */
[----:B------:R-:W-:Y:S01]  /*0da0*/  IMAD.SHL.U32 R13, R13, 0x8, RZ ;  /* 0x000000080d0d7824 */ /* 0x000fe200078e00ff */
[----:B------:R-:W-:Y:S01]  /*0db0*/  SHF.R.S32.HI R8, RZ, 0x1f, R209 ;  /* 0x0000001fff087819 */ /* 0x000fe200000114d1 */
[----:B------:R-:W-:Y:S01]  /*0dc0*/  IMAD.SHL.U32 R12, R12, 0x80, RZ ;  /* 0x000000800c0c7824 */ /* 0x000fe200078e00ff */
[----:B------:R-:W-:-:S02]  /*0dd0*/  LEA.HI R5, R5, R204, RZ, 0x3 ;  /* 0x000000cc05057211 */ /* 0x000fc400078f18ff */
[----:B------:R-:W-:Y:S02]  /*0de0*/  SHF.L.U64.HI R8, R209, 0x1, R8 ;  /* 0x00000001d1087819 */ /* 0x000fe40000010208 */
[----:B------:R-:W-:Y:S02]  /*0df0*/  LOP3.LUT R5, R5, 0xfffffff8, RZ, 0xc0, !PT ;  /* 0xfffffff805057812 */ /* 0x000fe400078ec0ff */
[----:B------:R-:W-:-:S03]  /*0e00*/  SHF.R.S32.HI R237, RZ, 0x1f, R208 ;  /* 0x0000001fffed7819 */ /* 0x000fc600000114d0 */
[----:B------:R-:W-:Y:S01]  /*0e10*/  IMAD.IADD R220, R204, 0x1, -R5 ;  /* 0x00000001ccdc7824 */ /* 0x000fe200078e0a05 */
[----:B------:R-:W-:Y:S02]  /*0e20*/  LOP3.LUT R5, R12, 0xffffe000, RZ, 0xc0, !PT ;  /* 0xffffe0000c057812 */ /* 0x000fe400078ec0ff */
[----:B------:R-:W-:Y:S01]  /*0e30*/  SHF.L.U64.HI R237, R208, 0x1, R237 ;  /* 0x00000001d0ed7819 */ /* 0x000fe200000102ed */
[----:B------:R-:W-:-:S05]  /*0e40*/  IMAD.SHL.U32 R212, R220, 0x40, RZ ;  /* 0x00000040dcd47824 */ /* 0x000fca00078e00ff */
[----:B------:R-:W-:-:S04]  /*0e50*/  LOP3.LUT R212, R212, 0x1c0, RZ, 0xc0, !PT ;  /* 0x000001c0d4d47812 */ /* 0x000fc800078ec0ff */
[----:B------:R-:W-:Y:S02]  /*0e60*/  SHF.R.U32.HI R213, RZ, 0x3, R212 ;  /* 0x00000003ffd57819 */ /* 0x000fe400000116d4 */
[----:B------:R-:W-:-:S04]  /*0e70*/  LOP3.LUT R4, R212, 0x38, R235, 0xf8, !PT ;  /* 0x00000038d4047812 */ /* 0x000fc800078ef8eb */
[----:B------:R-:W-:-:S04]  /*0e80*/  LOP3.LUT R4, R4, R213, RZ, 0x3c, !PT ;  /* 0x000000d504047212 */ /* 0x000fc800078e3cff */
[----:B------:R-:W-:-:S04]  /*0e90*/  IADD3 R4, R4, R5, R214 ;  /* 0x0000000504047210 */ /* 0x000fc80007ffe0d6 */
[----:B------:R-:W-:Y:S02]  /*0ea0*/  LEA R4, R4, UR4, 0x1 ;  /* 0x0000000404047c11 */ /* 0x000fe4000f8e08ff */
[----:B--2---:R-:W-:Y:S02]  /*0eb0*/  R2UR UR5, R2 ;  /* 0x00000000020572ca */ /* 0x004fe400000e0000 */
[CC--:B------:R-:W-:Y:S02]  /*0ec0*/  LEA.HI R2, R0.reuse, R18.reuse, RZ, 0x7 ;  /* 0x0000001200027211 */ /* 0x0c0fe400078f38ff */
[----:B------:R-:W-:Y:S02]  /*0ed0*/  LEA.HI R0, R0, R18, RZ, 0x3 ;  /* 0x0000001200007211 */ /* 0x000fe400078f18ff */
[----:B------:R-:W-:Y:S02]  /*0ee0*/  LOP3.LUT R236, R2, 0xffffff80, RZ, 0xc0, !PT ;  /* 0xffffff8002ec7812 */ /* 0x000fe400078ec0ff */
[----:B------:R-:W-:-:S02]  /*0ef0*/  SHF.R.S32.HI R15, RZ, 0x7, R2 ;  /* 0x00000007ff0f7819 */ /* 0x000fc40000011402 */
[----:B------:R-:W-:Y:S01]  /*0f00*/  LOP3.LUT R223, R0, 0xfffffff8, RZ, 0xc0, !PT ;  /* 0xfffffff800df7812 */ /* 0x000fe200078ec0ff */
[----:B------:R-:W-:Y:S01]  /*0f10*/  IMAD.IADD R236, R18, 0x1, -R236 ;  /* 0x0000000112ec7824 */ /* 0x000fe200078e0aec */
[----:B------:R-:W-:Y:S01]  /*0f20*/  LEA.HI R2, R2, R15, RZ, 0x1 ;  /* 0x0000000f02027211 */ /* 0x000fe200078f08ff */
[----:B------:R-:W-:Y:S01]  /*0f30*/  ULOP3.LUT UR5, UR5, 0x1, URZ, 0xfc, !UPT ;  /* 0x0000000105057892 */ /* 0x000fe2000f8efc3f */
[----:B------:R-:W-:Y:S01]  /*0f40*/  SHF.R.S32.HI R231, RZ, 0x3, R0 ;  /* 0x00000003ffe77819 */ /* 0x000fe20000011400 */
[----:B------:R-:W-:Y:S01]  /*0f50*/  IMAD.IADD R223, R18, 0x1, -R223 ;  /* 0x0000000112df7824 */ /* 0x000fe200078e0adf */
[----:B------:R-:W-:Y:S01]  /*0f60*/  SHF.R.S32.HI R7, RZ, 0x1f, R236 ;  /* 0x0000001fff077819 */ /* 0x000fe200000114ec */
[----:B------:R-:W-:Y:S01]  /*0f70*/  IMAD.U32 R0, RZ, RZ, UR4 ;  /* 0x00000004ff007e24 */ /* 0x000fe2000f8e00ff */
[----:B------:R-:W-:Y:S01]  /*0f80*/  LOP3.LUT R2, R2, 0x3fffffe, RZ, 0xc0, !PT ;  /* 0x03fffffe02027812 */ /* 0x000fe200078ec0ff */
[----:B------:R-:W-:Y:S01]  /*0f90*/  IMAD.SHL.U32 R219, R223, 0x8, RZ ;  /* 0x00000008dfdb7824 */ /* 0x000fe200078e00ff */
[-C--:B------:R-:W-:Y:S01]  /*0fa0*/  LEA.HI R6, R7, R236.reuse, RZ, 0x2 ;  /* 0x000000ec07067211 */ /* 0x080fe200078f10ff */
[----:B------:R-:W-:Y:S01]  /*0fb0*/  IMAD.SHL.U32 R18, R233, 0x8, RZ ;  /* 0x00000008e9127824 */ /* 0x000fe200078e00ff */
[----:B------:R-:W-:Y:S01]  /*0fc0*/  LEA.HI R7, R7, R236, RZ, 0x5 ;  /* 0x000000ec07077211 */ /* 0x000fe200078f28ff */
[----:B------:R-:W-:Y:S01]  /*0fd0*/  IMAD.IADD R2, R15, 0x1, -R2 ;  /* 0x000000010f027824 */ /* 0x000fe200078e0a02 */
[----:B------:R-:W-:Y:S01]  /*0fe0*/  LOP3.LUT R9, R6, 0x7ffffffc, RZ, 0xc0, !PT ;  /* 0x7ffffffc06097812 */ /* 0x000fe200078ec0ff */
[C---:B------:R-:W-:Y:S01]  /*0ff0*/  VIADD R221, R219.reuse, 0x40 ;  /* 0x00000040dbdd7836 */ /* 0x040fe20000000000 */
[----:B------:R-:W-:Y:S01]  /*1000*/  SHF.R.S32.HI R7, RZ, 0x5, R7 ;  /* 0x00000005ff077819 */ /* 0x000fe20000011407 */
[----:B------:R-:W-:Y:S01]  /*1010*/  VIADD R222, R219, 0x80 ;  /* 0x00000080dbde7836 */ /* 0x000fe20000000000 */
[----:B------:R-:W-:Y:S01]  /*1020*/  SHF.R.U32.HI R15, RZ, 0x3, R206 ;  /* 0x00000003ff0f7819 */ /* 0x000fe200000116ce */
[----:B------:R-:W-:Y:S01]  /*1030*/  IMAD.IADD R9, R236, 0x1, -R9 ;  /* 0x00000001ec097824 */ /* 0x000fe200078e0a09 */
[----:B------:R-:W-:Y:S01]  /*1040*/  SHF.R.S32.HI R12, RZ, 0x1f, R221 ;  /* 0x0000001fff0c7819 */ /* 0x000fe200000114dd */
[----:B------:R-:W-:Y:S01]  /*1050*/  IMAD.SHL.U32 R12, R207, 0x2, RZ ;  /* 0x00000002cf0c7824 */ /* 0x000fe200078e00ff */
[----:B------:R-:W-:Y:S01]  /*1060*/  SHF.R.S32.HI R21, RZ, 0x1f, R222 ;  /* 0x0000001fff157819 */ /* 0x000fe200000114de */
[----:B------:R-:W-:Y:S01]  /*1070*/  IMAD R3, R9, R14, 0x70 ;  /* 0x0000007009037424 */ /* 0x000fe200078e020e */
[----:B------:R-:W-:Y:S01]  /*1080*/  SHF.R.S32.HI R9, RZ, 0x1f, R10 ;  /* 0x0000001fff097819 */ /* 0x000fe2000001140a */
[----:B------:R-:W-:-:S03]  /*1090*/  IMAD.SHL.U32 R21, R210, 0x2, RZ ;  /* 0x00000002d2157824 */ /* 0x000fc600078e00ff */
[----:B------:R0:W-:Y:S01]  /*10a0*/  STL [R1+0x90], R3 ;  /* 0x0000900301007387 */ /* 0x0001e20000100800 */
[CC--:B------:R-:W-:Y:S02]  /*10b0*/  LEA.HI R11, R9.reuse, R10.reuse, RZ, 0x3 ;  /* 0x0000000a090b7211 */ /* 0x0c0fe400078f18ff */
[----:B------:R-:W-:Y:S02]  /*10c0*/  LEA.HI R9, R9, R10, RZ, 0x6 ;  /* 0x0000000a09097211 */ /* 0x000fe400078f30ff */
[----:B------:R-:W-:Y:S02]  /*10d0*/  SHF.R.S32.HI R10, RZ, 0x1f, R211 ;  /* 0x0000001fff0a7819 */ /* 0x000fe400000114d3 */
[----:B------:R-:W-:Y:S01]  /*10e0*/  SHF.R.S32.HI R234, RZ, 0x3, R11 ;  /* 0x00000003ffea7819 */ /* 0x000fe2000001140b */
[----:B------:R-:W-:Y:S01]  /*10f0*/  IMAD.SHL.U32 R9, R9, 0x80, RZ ;  /* 0x0000008009097824 */ /* 0x000fe200078e00ff */
[--C-:B0-----:R-:W-:Y:S02]  /*1100*/  SHF.R.S32.HI R3, RZ, 0x2, R6.reuse ;  /* 0x00000002ff037819 */ /* 0x101fe40000011406 */
[----:B------:R-:W-:-:S02]  /*1110*/  SHF.R.S32.HI R6, RZ, 0x1f, R6 ;  /* 0x0000001fff067819 */ /* 0x000fc40000011406 */
[----:B------:R-:W-:Y:S02]  /*1120*/  LOP3.LUT R9, R9, 0xffffe000, RZ, 0xc0, !PT ;  /* 0xffffe00009097812 */ /* 0x000fe400078ec0ff */
[----:B------:R-:W-:-:S04]  /*1130*/  LEA.HI R6, R6, R3, RZ, 0x3 ;  /* 0x0000000306067211 */ /* 0x000fc800078f18ff */
[----:B------:R-:W-:-:S05]  /*1140*/  LOP3.LUT R6, R6, 0xfffffff8, RZ, 0xc0, !PT ;  /* 0xfffffff806067812 */ /* 0x000fca00078ec0ff */
[----:B------:R-:W-:Y:S01]  /*1150*/  IMAD.IADD R6, R3, 0x1, -R6 ;  /* 0x0000000103067824 */ /* 0x000fe200078e0a06 */
[----:B------:R-:W-:-:S03]  /*1160*/  LOP3.LUT R3, R206, 0x38, R11, 0xf8, !PT ;  /* 0x00000038ce037812 */ /* 0x000fc600078ef80b */
[----:B------:R-:W-:Y:S01]  /*1170*/  IMAD R7, R7, 0x10, R6 ;  /* 0x0000001007077824 */ /* 0x000fe200078e0206 */
[----:B------:R-:W-:-:S03]  /*1180*/  SHF.R.S32.HI R6, RZ, 0x1f, R229 ;  /* 0x0000001fff067819 */ /* 0x000fc600000114e5 */
[----:B------:R-:W-:Y:S01]  /*1190*/  IMAD R14, R2, 0x40, R7 ;  /* 0x00000040020e7824 */ /* 0x000fe200078e0207 */
[----:B------:R-:W-:Y:S02]  /*11a0*/  LEA.HI R6, R6, R229, RZ, 0x3 ;  /* 0x000000e506067211 */ /* 0x000fe400078f18ff */
[----:B------:R-:W-:Y:S02]  /*11b0*/  LOP3.LUT R2, R212, 0x38, R11, 0xf8, !PT ;  /* 0x00000038d4027812 */ /* 0x000fe400078ef80b */
[----:B------:R-:W-:Y:S01]  /*11c0*/  STL [R1+0x8c], R14 ;  /* 0x00008c0e01007387 */ /* 0x000fe20000100800 */
[----:B------:R-:W-:Y:S01]  /*11d0*/  IMAD.SHL.U32 R6, R6, 0x40, RZ ;  /* 0x0000004006067824 */ /* 0x000fe200078e00ff */
[----:B------:R-:W-:Y:S02]  /*11e0*/  LOP3.LUT R2, R2, R213, RZ, 0x3c, !PT ;  /* 0x000000d502027212 */ /* 0x000fe400078e3cff */
[----:B------:R-:W-:Y:S02]  /*11f0*/  LOP3.LUT R7, R206, 0x38, R235, 0xf8, !PT ;  /* 0x00000038ce077812 */ /* 0x000fe400078ef8eb */
[----:B------:R-:W-:-:S02]  /*1200*/  LOP3.LUT R216, R6, 0xfffffe00, RZ, 0xc0, !PT ;  /* 0xfffffe0006d87812 */ /* 0x000fc400078ec0ff */
[----:B------:R-:W-:Y:S02]  /*1210*/  LOP3.LUT R6, R3, R15, RZ, 0x3c, !PT ;  /* 0x0000000f03067212 */ /* 0x000fe400078e3cff */
[-C--:B------:R-:W-:Y:S01]  /*1220*/  IADD3 R3, R2, R9.reuse, R214 ;  /* 0x0000000902037210 */ /* 0x080fe20007ffe0d6 */
[----:B------:R-:W-:Y:S01]  /*1230*/  IMAD.U32 R2, RZ, RZ, UR5 ;  /* 0x00000005ff027e24 */ /* 0x000fe2000f8e00ff */
[----:B------:R-:W-:Y:S02]  /*1240*/  IADD3 R6, R6, R9, R216 ;  /* 0x0000000906067210 */ /* 0x000fe40007ffe0d8 */
[----:B------:R-:W-:Y:S02]  /*1250*/  SHF.R.S32.HI R9, RZ, 0x1f, R210 ;  /* 0x0000001fff097819 */ /* 0x000fe400000114d2 */
[----:B------:R0:W-:Y:S01]  /*1260*/  STL [R1+0x1c], R2 ;  /* 0x00001c0201007387 */ /* 0x0001e20000100800 */
[----:B------:R-:W-:Y:S02]  /*1270*/  LOP3.LUT R7, R7, R15, RZ, 0x3c, !PT ;  /* 0x0000000f07077212 */ /* 0x000fe400078e3cff */
[----:B------:R-:W-:Y:S01]  /*1280*/  LEA R3, R3, UR4, 0x1 ;  /* 0x0000000403037c11 */ /* 0x000fe2000f8e08ff */
[----:B------:R1:W-:Y:S01]  /*1290*/  STL [R1+0x88], R0 ;  /* 0x0000880001007387 */ /* 0x0003e20000100800 */
[----:B------:R-:W-:-:S02]  /*12a0*/  IADD3 R7, R7, R5, R216 ;  /* 0x0000000507077210 */ /* 0x000fc40007ffe0d8 */
[----:B------:R-:W-:Y:S01]  /*12b0*/  LOP3.LUT R5, R206, 0x38, R18, 0xf8, !PT ;  /* 0x00000038ce057812 */ /* 0x000fe200078ef812 */
[----:B------:R2:W-:Y:S01]  /*12c0*/  STL [R1+0x50], R20 ;  /* 0x0000501401007387 */ /* 0x0005e20000100800 */
[----:B------:R-:W-:Y:S02]  /*12d0*/  SHF.R.S32.HI R235, RZ, 0x3, R235 ;  /* 0x00000003ffeb7819 */ /* 0x000fe400000114eb */
[----:B0-----:R-:W-:Y:S01]  /*12e0*/  LEA.HI R2, R233, R233, RZ, 0x1 ;  /* 0x000000e9e9027211 */ /* 0x001fe200078f08ff */
[----:B------:R0:W-:Y:S01]  /*12f0*/  STL [R1+0x58], R12 ;  /* 0x0000580c01007387 */ /* 0x0001e20000100800 */
[----:B------:R-:W-:Y:S02]  /*1300*/  LOP3.LUT R5, R216, R5, R15, 0xf6, !PT ;  /* 0x00000005d8057212 */ /* 0x000fe400078ef60f */
[----:B-1----:R-:W-:Y:S01]  /*1310*/  SHF.R.S32.HI R0, RZ, 0x1f, R219 ;  /* 0x0000001fff007819 */ /* 0x002fe200000114db */
[----:B------:R-:W-:Y:S01]  /*1320*/  STL [R1+0x60], R21 ;  /* 0x0000601501007387 */ /* 0x000fe20000100800 */
[----:B------:R-:W-:Y:S01]  /*1330*/  SHF.R.S32.HI R0, RZ, 0x1f, R207 ;  /* 0x0000001fff007819 */ /* 0x000fe200000114cf */
[----:B--2---:R-:W-:Y:S01]  /*1340*/  IMAD.SHL.U32 R20, R209, 0x2, RZ ;  /* 0x00000002d1147824 */ /* 0x004fe200078e00ff */
[----:B------:R-:W-:-:S02]  /*1350*/  LOP3.LUT R2, R2, 0x1ffffffe, RZ, 0xc0, !PT ;  /* 0x1ffffffe02027812 */ /* 0x000fc400078ec0ff */
[----:B------:R-:W-:Y:S01]  /*1360*/  LEA R5, R5, UR4, 0x1 ;  /* 0x0000000405057c11 */ /* 0x000fe2000f8e08ff */
[----:B0-----:R-:W-:Y:S01]  /*1370*/  IMAD.SHL.U32 R12, R211, 0x2, RZ ;  /* 0x00000002d30c7824 */ /* 0x001fe200078e00ff */
[----:B------:R-:W-:Y:S01]  /*1380*/  STL [R1+0x68], R20 ;  /* 0x0000681401007387 */ /* 0x000fe20000100800 */
[----:B------:R-:W-:-:S03]  /*1390*/  IMAD.IADD R2, R233, 0x1, -R2 ;  /* 0x00000001e9027824 */ /* 0x000fc600078e0a02 */
[----:B------:R0:W-:Y:S04]  /*13a0*/  STL [R1+0x70], R12 ;  /* 0x0000700c01007387 */ /* 0x0001e80000100800 */
[----:B------:R-:W-:Y:S01]  /*13b0*/  STL [R1+0x98], R13 ;  /* 0x0000980d01007387 */ /* 0x000fe20000100800 */
[----:B0-----:R-:W-:Y:S02]  /*13c0*/  SHF.L.U64.HI R12, R207, 0x1, R0 ;  /* 0x00000001cf0c7819 */ /* 0x001fe40000010200 */
[----:B------:R-:W-:-:S03]  /*13d0*/  SHF.L.U64.HI R0, R210, 0x1, R9 ;  /* 0x00000001d2007819 */ /* 0x000fc60000010209 */
[----:B------:R-:W-:Y:S04]  /*13e0*/  STL [R1+0x54], R12 ;  /* 0x0000540c01007387 */ /* 0x000fe80000100800 */
[----:B------:R0:W-:Y:S04]  /*13f0*/  STL [R1+0x5c], R0 ;  /* 0x00005c0001007387 */ /* 0x0001e80000100800 */
[----:B------:R-:W-:Y:S01]  /*1400*/  STL [R1+0x64], R8 ;  /* 0x0000640801007387 */ /* 0x000fe20000100800 */
[----:B0-----:R-:W-:-:S05]  /*1410*/  SHF.L.U64.HI R0, R211, 0x1, R10 ;  /* 0x00000001d3007819 */ /* 0x001fca000001020a */
[----:B------:R0:W-:Y:S04]  /*1420*/  STL [R1+0x6c], R0 ;  /* 0x00006c0001007387 */ /* 0x0001e80000100800 */
[----:B------:R-:W-:Y:S04]  /*1430*/  STL [R1+0x80], R5 ;  /* 0x0000800501007387 */ /* 0x000fe80000100800 */
[----:B------:R1:W-:Y:S01]  /*1440*/  STL [R1+0x84], R3 ;  /* 0x0000840301007387 */ /* 0x0003e20000100800 */
[----:B0-----:R-:W-:-:S05]  /*1450*/  LEA R0, R6, UR4, 0x1 ;  /* 0x0000000406007c11 */ /* 0x001fca000f8e08ff */
[----:B------:R0:W-:Y:S01]  /*1460*/  STL [R1+0x78], R0 ;  /* 0x0000780001007387 */ /* 0x0001e20000100800 */
[----:B-1----:R-:W-:-:S03]  /*1470*/  LEA R3, R7, UR4, 0x1 ;  /* 0x0000000407037c11 */ /* 0x002fc6000f8e08ff */
[----:B------:R1:W-:Y:S01]  /*1480*/  STL [R1+0x7c], R4 ;  /* 0x00007c0401007387 */ /* 0x0003e20000100800 */
[----:B0-----:R-:W-:-:S05]  /*1490*/  IMAD R0, R2, 0x8, R14 ;  /* 0x0000000802007824 */ /* 0x001fca00078e020e */
[----:B------:R1:W-:Y:S04]  /*14a0*/  STL [R1+0x94], R0 ;  /* 0x0000940001007387 */ /* 0x0003e80000100800 */
[----:B------:R1:W-:Y:S02]  /*14b0*/  STL [R1+0x74], R3 ;  /* 0x0000740301007387 */ /* 0x0003e40000100800 */
.L_x_829:
[----:B01--4-:R-:W0:Y:S01]  /*14c0*/  LDC.64 R2, c[0x0][0xc88] ;  /* 0x00032200ff027b82 */ /* 0x013e220000000a00 */
[----:B------:R-:W-:Y:S01]  /*14d0*/  ULDC.64 UR4, c[0x0][0xa28] ;  /* 0x00028a0000047ab9 */ /* 0x000fe20000000a00 */
[----:B------:R-:W-:Y:S01]  /*14e0*/  ULDC.64 UR8, c[0x0][0xa18] ;  /* 0x0002860000087ab9 */ /* 0x000fe20000000a00 */
[----:B------:R-:W-:Y:S01]  /*14f0*/  ULDC.64 UR6, c[0x0][0xa08] ;  /* 0x0002820000067ab9 */ /* 0x000fe20000000a00 */
[----:B0-----:R-:W-:-:S05]  /*1500*/  IMAD.WIDE R2, R135, 0x4, R2 ;  /* 0x0000000487027825 */ /* 0x001fca00078e0202 */
[----:B--2---:R-:W2:Y:S01]  /*1510*/  LDG.E R227, desc[UR60][R2.64] ;  /* 0x0000003c02e37981 */ /* 0x004ea2000c1e1900 */
[----:B------:R-:W-:Y:S01]  /*1520*/  ISETP.NE.U32.AND P2, PT, RZ, UR4, PT ;  /* 0x00000004ff007c0c */ /* 0x000fe2000bf45070 */
[----:B------:R-:W-:Y:S01]  /*1530*/  IMAD.MOV.U32 R9, RZ, RZ, RZ ;  /* 0x000000ffff097224 */ /* 0x000fe200078e00ff */
[----:B------:R-:W-:Y:S01]  /*1540*/  ISETP.NE.U32.AND P1, PT, RZ, UR8, PT ;  /* 0x00000008ff007c0c */ /* 0x000fe2000bf25070 */
[----:B------:R-:W-:Y:S01]  /*1550*/  IMAD.MOV.U32 R123, RZ, RZ, RZ ;  /* 0x000000ffff7b7224 */ /* 0x000fe200078e00ff */
[----:B------:R-:W-:Y:S02]  /*1560*/  ISETP.NE.AND.EX P2, PT, RZ, UR5, PT, P2 ;  /* 0x00000005ff007c0c */ /* 0x000fe4000bf45320 */
[----:B------:R-:W-:Y:S02]  /*1570*/  ISETP.NE.AND.EX P1, PT, RZ, UR9, PT, P1 ;  /* 0x00000009ff007c0c */ /* 0x000fe4000bf25310 */
[----:B------:R-:W-:-:S04]  /*1580*/  ISETP.NE.U32.AND P0, PT, RZ, UR6, PT ;  /* 0x00000006ff007c0c */ /* 0x000fc8000bf05070 */
[----:B------:R-:W-:Y:S02]  /*1590*/  ISETP.NE.AND.EX P0, PT, RZ, UR7, PT, P0 ;  /* 0x00000007ff007c0c */ /* 0x000fe4000bf05300 */
[----:B--2---:R-:W-:Y:S01]  /*15a0*/  SHF.R.S32.HI R232, RZ, 0x1f, R227 ;  /* 0x0000001fffe87819 */ /* 0x004fe200000114e3 */
[C---:B------:R-:W-:Y:S02]  /*15b0*/  IMAD.SHL.U32 R225, R227.reuse, 0x4, RZ ;  /* 0x00000004e3e17824 */ /* 0x040fe400078e00ff */
[C---:B------:R-:W-:Y:S02]  /*15c0*/  @P2 LEA R2, P3, R227.reuse, UR4, 0x2 ;  /* 0x00000004e3022c11 */ /* 0x040fe4000f8610ff */
[C-C-:B------:R-:W-:Y:S02]  /*15d0*/  SHF.L.U64.HI R226, R227.reuse, 0x2, R232.reuse ;  /* 0x00000002e3e27819 */ /* 0x140fe400000102e8 */
[----:B------:R-:W-:Y:S01]  /*15e0*/  @P2 LEA.HI.X R3, R227, UR5, R232, 0x2, P3 ;  /* 0x00000005e3032c11 */ /* 0x000fe200098f14e8 */
[----:B------:R-:W-:Y:S01]  /*15f0*/  ULDC UR4, c[0x0][0x288] ;  /* 0x0000a20000047ab9 */ /* 0x000fe20000000800 */
[----:B---3--:R-:W-:-:S03]  /*1600*/  IADD3 R6, P4, R225, UR6, RZ ;  /* 0x00000006e1067c10 */ /* 0x008fc6000ff9e0ff */
[----:B------:R0:W5:Y:S01]  /*1610*/  @P2 LDG.E R9, desc[UR60][R2.64] ;  /* 0x0000003c02092981 */ /* 0x000162000c1e1900 */
[----:B------:R-:W-:Y:S01]  /*1620*/  @P1 IADD3 R4, P2, R225, UR8, RZ ;  /* 0x00000008e1041c10 */ /* 0x000fe2000ff5e0ff */
[----:B------:R-:W-:Y:S01]  /*1630*/  IMAD.U32 R152, RZ, RZ, UR4 ;  /* 0x00000004ff987e24 */ /* 0x000fe2000f8e00ff */
[C---:B------:R-:W-:Y:S01]  /*1640*/  IADD3.X R7, R226.reuse, UR7, RZ, P4, !PT ;  /* 0x00000007e2077c10 */ /* 0x040fe2000a7fe4ff */
[----:B------:R-:W-:Y:S01]  /*1650*/  ULDC.64 UR4, c[0x0][0x418] ;  /* 0x0001060000047ab9 */ /* 0x000fe20000000a00 */
[----:B------:R-:W-:-:S03]  /*1660*/  @P1 IADD3.X R5, R226, UR9, RZ, P2, !PT ;  /* 0x00000009e2051c10 */ /* 0x000fc600097fe4ff */
[----:B------:R0:W5:Y:S01]  /*1670*/  @P0 LDG.E R123, desc[UR60][R6.64] ;  /* 0x0000003c067b0981 */ /* 0x000162000c1e1900 */
[----:B------:R-:W-:Y:S01]  /*1680*/  UISETP.NE.U32.AND UP0, UPT, UR4, URZ, UPT ;  /* 0x0000003f0400728c */ /* 0x000fe2000bf05070 */
[----:B------:R-:W-:Y:S02]  /*1690*/  ULDC.64 UR8, c[0x0][0xa20] ;  /* 0x0002880000087ab9 */ /* 0x000fe40000000a00 */
[----:B------:R0:W5:Y:S01]  /*16a0*/  @P1 LDG.E R152, desc[UR60][R4.64] ;  /* 0x0000003c04981981 */ /* 0x000162000c1e1900 */
[----:B------:R-:W-:Y:S01]  /*16b0*/  UISETP.NE.AND.EX UP0, UPT, UR5, URZ, UPT, UP0 ;  /* 0x0000003f0500728c */ /* 0x000fe2000bf05300 */
[----:B------:R-:W-:Y:S01]  /*16c0*/  ULDC UR4, c[0x0][0x424] ;  /* 0x0001090000047ab9 */ /* 0x000fe20000000800 */
[----:B------:R-:W-:Y:S02]  /*16d0*/  ISETP.NE.U32.AND P2, PT, RZ, UR8, PT ;  /* 0x00000008ff007c0c */ /* 0x000fe4000bf45070 */
[----:B------:R-:W-:Y:S01]  /*16e0*/  USEL UR4, UR4, 0x1, UP0 ;  /* 0x0000000104047887 */ /* 0x000fe20008000000 */
[----:B------:R-:W-:Y:S01]  /*16f0*/  ULDC UR5, c[0x0][0x2f0] ;  /* 0x0000bc0000057ab9 */ /* 0x000fe20000000800 */
[----:B------:R-:W-:-:S02]  /*1700*/  ISETP.NE.AND.EX P2, PT, RZ, UR9, PT, P2 ;  /* 0x00000009ff007c0c */ /* 0x000fc4000bf45320 */
[----:B------:R-:W-:-:S03]  /*1710*/  UIMAD UR4, UR4, UR5, URZ ;  /* 0x00000005040472a4 */ /* 0x000fc6000f8e023f */
[----:B------:R-:W-:Y:S01]  /*1720*/  ULDC UR5, c[0x0][0x348] ;  /* 0x0000d20000057ab9 */ /* 0x000fe20000000800 */
[----:B------:R-:W-:Y:S02]  /*1730*/  IMAD.MOV.U32 R230, RZ, RZ, R133 ;  /* 0x000000ffffe67224 */ /* 0x000fe400078e0085 */
[----:B------:R-:W-:Y:S02]  /*1740*/  IMAD.MOV.U32 R224, RZ, RZ, R134 ;  /* 0x000000ffffe07224 */ /* 0x000fe400078e0086 */
[----:B------:R-:W-:Y:S01]  /*1750*/  IMAD.MOV.U32 R25, RZ, RZ, R227 ;  /* 0x000000ffff197224 */ /* 0x000fe200078e00e3 */
[----:B0-----:R-:W-:Y:S06]  /*1760*/  @P1 BRA `(.L_x_625) ;  /* 0x0000000000241947 */ /* 0x001fec0003800000 */
[----:B------:R-:W-:Y:S02]  /*1770*/  ULDC.64 UR6, c[0x0][0xa00] ;  /* 0x0002800000067ab9 */ /* 0x000fe40000000a00 */
[----:B------:R-:W-:-:S04]  /*1780*/  ISETP.NE.U32.AND P1, PT, RZ, UR6, PT ;  /* 0x00000006ff007c0c */ /* 0x000fc8000bf25070 */
[----:B------:R-:W-:-:S13]  /*1790*/  ISETP.NE.AND.EX P1, PT, RZ, UR7, PT, P1 ;  /* 0x00000007ff007c0c */ /* 0x000fda000bf25310 */
[----:B------:R-:W-:Y:S05]  /*17a0*/  @!P1 BRA `(.L_x_625) ;  /* 0x0000000000149947 */ /* 0x000fea0003800000 */
[----:B------:R-:W0:Y:S02]  /*17b0*/  LDC.64 R2, c[0x0][0xa00] ;  /* 0x00028000ff027b82 */ /* 0x000e240000000a00 */
[----:B0-----:R-:W-:-:S05]  /*17c0*/  IMAD.WIDE R2, R25, 0x4, R2 ;  /* 0x0000000419027825 */ /* 0x001fca00078e0202 */
[----:B-----5:R-:W2:Y:S04]  /*17d0*/  LDG.E R152, desc[UR60][R2.64] ;  /* 0x0000003c02987981 */ /* 0x020ea8000c1e1900 */
[----:B------:R-:W2:Y:S02]  /*17e0*/  LDG.E R5, desc[UR60][R2.64+0x4] ;  /* 0x0000043c02057981 */ /* 0x000ea4000c1e1900 */
[----:B--2---:R-:W-:-:S07]  /*17f0*/  IMAD.IADD R152, R5, 0x1, -R152 ;  /* 0x0000000105987824 */ /* 0x004fce00078e0a98 */
.L_x_625:
[----:B------:R-:W-:Y:S02]  /*1800*/  IMAD.U32 R2, RZ, RZ, UR5 ;  /* 0x00000005ff027e24 */ /* 0x000fe4000f8e00ff */
[----:B------:R-:W-:Y:S01]  /*1810*/  IMAD.U32 R26, RZ, RZ, UR4 ;  /* 0x00000004ff1a7e24 */ /* 0x000fe2000f8e00ff */
[----:B------:R-:W-:Y:S06]  /*1820*/  @!P2 BRA `(.L_x_626) ;  /* 0x000000000010a947 */ /* 0x000fec0003800000 */
[----:B------:R-:W-:-:S04]  /*1830*/  IADD3 R4, P0, R225, UR8, RZ ;  /* 0x00000008e1047c10 */ /* 0x000fc8000ff1e0ff */
[----:B------:R-:W-:-:S05]  /*1840*/  IADD3.X R5, R226, UR9, RZ, P0, !PT ;  /* 0x00000009e2057c10 */ /* 0x000fca00087fe4ff */
[----:B------:R0:W5:Y:S01]  /*1850*/  LDG.E R26, desc[UR60][R4.64] ;  /* 0x0000003c041a7981 */ /* 0x000162000c1e1900 */
[----:B------:R-:W-:Y:S05]  /*1860*/  BRA `(.L_x_627) ;  /* 0x0000000000107947 */ /* 0x000fea0003800000 */
.L_x_626:
[----:B------:R-:W-:Y:S05]  /*1870*/  @!P0 BRA `(.L_x_627) ;  /* 0x00000000000c8947 */ /* 0x000fea0003800000 */
[----:B------:R-:W2:Y:S04]  /*1880*/  LDG.E R3, desc[UR60][R6.64] ;  /* 0x0000003c06037981 */ /* 0x000ea8000c1e1900 */
[----:B------:R-:W2:Y:S02]  /*1890*/  LDG.E R26, desc[UR60][R6.64+0x4] ;  /* 0x0000043c061a7981 */ /* 0x000ea4000c1e1900 */
[----:B--2---:R-:W-:-:S07]  /*18a0*/  IMAD.IADD R26, R26, 0x1, -R3 ;  /* 0x000000011a1a7824 */ /* 0x004fce00078e0a03 */
.L_x_627:
[----:B------:R-:W-:Y:S02]  /*18b0*/  ULDC.64 UR4, c[0x0][0xa10] ;  /* 0x0002840000047ab9 */ /* 0x000fe40000000a00 */
[----:B------:R-:W-:-:S04]  /*18c0*/  ISETP.NE.U32.AND P0, PT, RZ, UR4, PT ;  /* 0x00000004ff007c0c */ /* 0x000fc8000bf05070 */
[----:B------:R-:W-:Y:S01]  /*18d0*/  ISETP.NE.AND.EX P0, PT, RZ, UR5, PT, P0 ;  /* 0x00000005ff007c0c */ /* 0x000fe2000bf05300 */
[----:B-----5:R-:W-:Y:S01]  /*18e0*/  IMAD.IADD R9, R26, 0x1, -R9 ;  /* 0x000000011a097824 */ /* 0x020fe200078e0a09 */
[----:B------:R-:W-:-:S11]  /*18f0*/  ULDC.64 UR4, c[0x0][0xa30] ;  /* 0x00028c0000047ab9 */ /* 0x000fd60000000a00 */
[----:B0-----:R-:W0:Y:S02]  /*1900*/  @P0 LDC.64 R4, c[0x0][0xa10] ;  /* 0x00028400ff040b82 */ /* 0x001e240000000a00 */
[----:B0-----:R-:W-:-:S05]  /*1910*/  @P0 IMAD.WIDE R4, R25, 0x4, R4 ;  /* 0x0000000419040825 */ /* 0x001fca00078e0204 */
[----:B------:R-:W2:Y:S04]  /*1920*/  @P0 LDG.E R0, desc[UR60][R4.64] ;  /* 0x0000003c04000981 */ /* 0x000ea8000c1e1900 */
[----:B------:R0:W2:Y:S01]  /*1930*/  @P0 LDG.E R3, desc[UR60][R4.64+0x4] ;  /* 0x0000043c04030981 */ /* 0x0000a2000c1e1900 */
[----:B------:R-:W-:Y:S01]  /*1940*/  ISETP.NE.U32.AND P1, PT, RZ, UR4, PT ;  /* 0x00000004ff007c0c */ /* 0x000fe2000bf25070 */
[----:B------:R-:W-:-:S03]  /*1950*/  IMAD.MOV.U32 R148, RZ, RZ, R26 ;  /* 0x000000ffff947224 */ /* 0x000fc600078e001a */
[----:B------:R-:W-:Y:S01]  /*1960*/  ISETP.NE.AND.EX P1, PT, RZ, UR5, PT, P1 ;  /* 0x00000005ff007c0c */ /* 0x000fe2000bf25310 */
[----:B0-----:R-:W-:-:S12]  /*1970*/  IMAD.MOV.U32 R4, RZ, RZ, RZ ;  /* 0x000000ffff047224 */ /* 0x001fd800078e00ff */
[----:B------:R-:W-:-:S04]  /*1980*/  @P1 IADD3 R6, P2, R225, UR4, RZ ;  /* 0x00000004e1061c10 */ /* 0x000fc8000ff5e0ff */
[----:B------:R-:W-:-:S05]  /*1990*/  @P1 IADD3.X R7, R226, UR5, RZ, P2, !PT ;  /* 0x00000005e2071c10 */ /* 0x000fca00097fe4ff */
[----:B------:R0:W5:Y:S01]  /*19a0*/  @P1 LDG.E R148, desc[UR60][R6.64] ;  /* 0x0000003c06941981 */ /* 0x000162000c1e1900 */
[----:B------:R-:W-:Y:S01]  /*19b0*/  PLOP3.LUT P2, PT, PT, PT, PT, 0x80, 0x0 ;  /* 0x000000000000781c */ /* 0x000fe20003f4f070 */
[----:B--2---:R-:W-:Y:S02]  /*19c0*/  @P0 IMAD.IADD R2, R3, 0x1, -R0 ;  /* 0x0000000103020824 */ /* 0x004fe400078e0a00 */
[----:B------:R-:W-:Y:S02]  /*19d0*/  IMAD.MOV R0, RZ, RZ, -R9 ;  /* 0x000000ffff007224 */ /* 0x000fe400078e0a09 */
[----:B------:R-:W-:-:S03]  /*19e0*/  IMAD.IADD R153, R9, 0x1, R2 ;  /* 0x0000000109997824 */ /* 0x000fc600078e0202 */
[----:B------:R-:W-:Y:S01]  /*19f0*/  VIMNMX R0, RZ, R0, !PT ;  /* 0x00000000ff007248 */ /* 0x000fe20007fe0100 */
[----:B------:R-:W-:-:S04]  /*1a00*/  VIADD R5, R153, 0x6f ;  /* 0x0000006f99057836 */ /* 0x000fc80000000000 */
[----:B------:R-:W-:-:S05]  /*1a10*/  IMAD.HI R4, R5, -0x6db6db6d, R4 ;  /* 0x9249249305047827 */ /* 0x000fca00078e0204 */
[----:B------:R-:W-:-:S04]  /*1a20*/  SHF.R.U32.HI R3, RZ, 0x1f, R4 ;  /* 0x0000001fff037819 */ /* 0x000fc80000011604 */
[----:B------:R-:W-:Y:S02]  /*1a30*/  LEA.HI.SX32 R154, R4, R3, 0x1a ;  /* 0x00000003049a7211 */ /* 0x000fe400078fd2ff */
[----:B------:R-:W-:-:S03]  /*1a40*/  SHF.R.U32.HI R4, RZ, 0x4, R0 ;  /* 0x00000004ff047819 */ /* 0x000fc60000011600 */
[----:B------:R-:W-:Y:S02]  /*1a50*/  IMAD R3, R154, 0x70, -R9 ;  /* 0x000000709a037824 */ /* 0x000fe400078e0a09 */
[----:B------:R-:W-:-:S03]  /*1a60*/  IMAD.WIDE.U32 R4, R4, 0x24924925, RZ ;  /* 0x2492492504047825 */ /* 0x000fc600078e00ff */
[----:B------:R-:W-:Y:S01]  /*1a70*/  VIMNMX R3, R3, R2, PT ;  /* 0x0000000203037248 */ /* 0x000fe20003fe0100 */
[----:B------:R-:W-:-:S03]  /*1a80*/  IMAD.MOV.U32 R135, RZ, RZ, R5 ;  /* 0x000000ffff877224 */ /* 0x000fc600078e0005 */
[----:B------:R-:W-:Y:S01]  /*1a90*/  ISETP.GT.AND P0, PT, R3, R0, PT ;  /* 0x000000000300720c */ /* 0x000fe20003f04270 */
[----:B------:R-:W-:-:S12]  /*1aa0*/  IMAD.MOV.U32 R24, RZ, RZ, R135 ;  /* 0x000000ffff187224 */ /* 0x000fd800078e0087 */
[----:B0-----:R-:W-:Y:S02]  /*1ab0*/  @P0 VIADD R7, R3, 0x6f ;  /* 0x0000006f03070836 */ /* 0x001fe40000000000 */
[----:B------:R-:W-:-:S04]  /*1ac0*/  @P0 IMAD.MOV.U32 R6, RZ, RZ, RZ ;  /* 0x000000ffff060224 */ /* 0x000fc800078e00ff */
[----:B------:R-:W-:-:S05]  /*1ad0*/  @P0 IMAD.HI R6, R7, -0x6db6db6d, R6 ;  /* 0x9249249307060827 */ /* 0x000fca00078e0206 */
[----:B------:R-:W-:-:S04]  /*1ae0*/  @P0 SHF.R.U32.HI R3, RZ, 0x1f, R6 ;  /* 0x0000001fff030819 */ /* 0x000fc80000011606 */
[----:B------:R-:W-:-:S04]  /*1af0*/  @P0 LEA.HI.SX32 R24, R6, R3, 0x1a ;  /* 0x0000000306180211 */ /* 0x000fc800078fd2ff */
[----:B------:R-:W-:-:S13]  /*1b00*/  ISETP.GT.AND P0, PT, R24, R135, PT ;  /* 0x000000871800720c */ /* 0x000fda0003f04270 */
[----:B------:R-:W-:Y:S05]  /*1b10*/  @!P0 BRA `(.L_x_628) ;  /* 0x0000009000688947 */ /* 0x000fea0003800000 */
[----:B------:R-:W-:Y:S01]  /*1b20*/  VIADD R0, R16, 0x21400 ;  /* 0x0002140010007836 */ /* 0x000fe20000000000 */
[----:B------:R-:W-:Y:S04]  /*1b30*/  BSSY B6, `(.L_x_629) ;  /* 0x0000013000067945 */ /* 0x000fe80003800000 */
[----:B------:R-:W-:-:S13]  /*1b40*/  LOP3.LUT P0, RZ, R0, 0x3ff, RZ, 0xc0, !PT ;  /* 0x000003ff00ff7812 */ /* 0x000fda000780c0ff */
[----:B------:R-:W-:Y:S05]  /*1b50*/  @!P0 BRA `(.L_x_630) ;  /* 0x0000000000408947 */ /* 0x000fea0003800000 */
        /* <DEDUP_REMOVED lines=15> */
[----:B-1---5:R-:W-:Y:S05]  /*1c50*/  CALL.ABS.NOINC R14 ;  /* 0x000000000e007343 */ /* 0x022fea0003c00000 */
.L_x_630:
[----:B------:R-:W-:Y:S05]  /*1c60*/  BSYNC B6 ;  /* 0x0000000000067941 */ /* 0x000fea0003800000 */
.L_x_629:
        /* <DEDUP_REMOVED lines=20> */
.L_x_632:
[----:B------:R-:W-:Y:S05]  /*1db0*/  BSYNC B6 ;  /* 0x0000000000067941 */ /* 0x000fea0003800000 */
.L_x_631:
[----:B------:R-:W-:Y:S01]  /*1dc0*/  ULDC.64 UR4, c[0x0][0x9f8] ;  /* 0x00027e0000047ab9 */ /* 0x000fe20000000a00 */
[----:B------:R-:W2:Y:S01]  /*1dd0*/  LDL.LU R20, [R1+0x10] ;  /* 0x0000100001147983 */ /* 0x000ea20000300800 */
[----:B------:R-:W-:Y:S01]  /*1de0*/  ISETP.NE.U32.AND P0, PT, RZ, UR4, PT ;  /* 0x00000004ff007c0c */ /* 0x000fe2000bf05070 */
[----:B------:R-:W-:Y:S01]  /*1df0*/  VIADD R0, R18, 0x20 ;  /* 0x0000002012007836 */ /* 0x000fe20000000000 */
[----:B------:R-:W-:Y:S01]  /*1e00*/  SHF.R.S32.HI R11, RZ, 0x1f, R134 ;  /* 0x0000001fff0b7819 */ /* 0x000fe20000011486 */
[----:B------:R-:W0:Y:S01]  /*1e10*/  LDC.64 R114, c[0x0][0x300] ;  /* 0x0000c000ff727b82 */ /* 0x000e220000000a00 */
[----:B------:R-:W-:Y:S01]  /*1e20*/  ISETP.NE.AND.EX P0, PT, RZ, UR5, PT, P0 ;  /* 0x00000005ff007c0c */ /* 0x000fe2000bf05300 */
[----:B------:R-:W-:Y:S01]  /*1e30*/  ULDC UR6, c[0x0][0x2f4] ;  /* 0x0000bd0000067ab9 */ /* 0x000fe20000000800 */
[----:B------:R-:W-:Y:S01]  /*1e40*/  SHF.R.S32.HI R19, RZ, 0x1f, R18 ;  /* 0x0000001fff137819 */ /* 0x000fe20000011412 */
[----:B------:R-:W-:Y:S01]  /*1e50*/  IMAD.IADD R123, R123, 0x1, R26 ;  /* 0x000000017b7b7824 */ /* 0x000fe200078e021a */
[----:B------:R-:W-:-:S03]  /*1e60*/  ULDC.64 UR8, c[0x0][0xa08] ;  /* 0x0002820000087ab9 */ /* 0x000fc60000000a00 */
[----:B------:R-:W1:Y:S06]  /*1e70*/  LDC.64 R108, c[0x0][0x408] ;  /* 0x00010200ff6c7b82 */ /* 0x000e6c0000000a00 */
[----:B------:R-:W-:Y:S02]  /*1e80*/  @P0 IADD3 R4, P1, R225, UR4, RZ ;  /* 0x00000004e1040c10 */ /* 0x000fe4000ff3e0ff */
[----:B------:R-:W3:Y:S02]  /*1e90*/  LDC.64 R102, c[0x0][0x3f8] ;  /* 0x0000fe00ff667b82 */ /* 0x000ee40000000a00 */
[----:B------:R-:W-:Y:S01]  /*1ea0*/  @P0 IADD3.X R5, R226, UR5, RZ, P1, !PT ;  /* 0x00000005e2050c10 */ /* 0x000fe20008ffe4ff */
[----:B------:R-:W-:-:S04]  /*1eb0*/  ULDC.64 UR4, c[0x0][0x330] ;  /* 0x0000cc0000047ab9 */ /* 0x000fc80000000a00 */
[----:B------:R4:W2:Y:S01]  /*1ec0*/  @P0 LDG.E R25, desc[UR60][R4.64] ;  /* 0x0000003c04190981 */ /* 0x0008a2000c1e1900 */
[----:B------:R-:W-:Y:S01]  /*1ed0*/  ISETP.GE.AND P1, PT, R0, UR6, PT ;  /* 0x0000000600007c0c */ /* 0x000fe2000bf26270 */
[----:B------:R-:W-:Y:S01]  /*1ee0*/  IMAD R3, R11, UR4, RZ ;  /* 0x000000040b037c24 */ /* 0x000fe2000f8e02ff */
[----:B------:R-:W-:Y:S01]  /*1ef0*/  ISETP.GE.AND P0, PT, R18, UR6, PT ;  /* 0x0000000612007c0c */ /* 0x000fe2000bf06270 */
[C---:B------:R-:W-:Y:S01]  /*1f00*/  IMAD.WIDE.U32 R116, R134.reuse, UR4, R18 ;  /* 0x0000000486747c25 */ /* 0x040fe2000f8e0012 */
[----:B------:R-:W-:Y:S01]  /*1f10*/  SHF.R.S32.HI R15, RZ, 0x1f, R123 ;  /* 0x0000001fff0f7819 */ /* 0x000fe2000001147b */
[----:B------:R-:W1:Y:S01]  /*1f20*/  LDC R31, c[0x0][0x3f4] ;  /* 0x0000fd00ff1f7b82 */ /* 0x000e620000000800 */
[----:B------:R-:W-:Y:S01]  /*1f30*/  SEL R6, RZ, 0x1, P0 ;  /* 0x00000001ff067807 */ /* 0x000fe20000000000 */
[----:B------:R-:W-:Y:S01]  /*1f40*/  IMAD R3, R134, UR5, R3 ;  /* 0x0000000586037c24 */ /* 0x000fe2000f8e0203 */
[----:B------:R-:W-:Y:S01]  /*1f50*/  ULDC.64 UR4, c[0x0][0x308] ;  /* 0x0000c20000047ab9 */ /* 0x000fe20000000a00 */
[----:B----4-:R-:W-:Y:S01]  /*1f60*/  SEL R4, RZ, 0xffffffff, P1 ;  /* 0xffffffffff047807 */ /* 0x010fe20000800000 */
[----:B------:R-:W-:Y:S01]  /*1f70*/  VIADD R5, R18, 0x80 ;  /* 0x0000008012057836 */ /* 0x000fe20000000000 */
[----:B------:R-:W-:Y:S01]  /*1f80*/  SHF.R.S32.HI R150, RZ, 0x1f, R204 ;  /* 0x0000001fff967819 */ /* 0x000fe200000114cc */
[----:B------:R-:W-:Y:S01]  /*1f90*/  IMAD.IADD R117, R117, 0x1, R3 ;  /* 0x0000000175757824 */ /* 0x000fe200078e0203 */
[----:B------:R-:W-:Y:S01]  /*1fa0*/  SHF.R.S32.HI R23, RZ, 0x1f, R22 ;  /* 0x0000001fff177819 */ /* 0x000fe20000011416 */
[----:B------:R-:W-:Y:S01]  /*1fb0*/  IMAD.SHL.U32 R7, R4, 0x2, RZ ;  /* 0x0000000204077824 */ /* 0x000fe200078e00ff */
[----:B------:R-:W-:Y:S01]  /*1fc0*/  ISETP.GE.AND P2, PT, R5, UR6, PT ;  /* 0x0000000605007c0c */ /* 0x000fe2000bf46270 */
[C---:B------:R-:W-:Y:S01]  /*1fd0*/  VIADD R3, R18.reuse, 0x40 ;  /* 0x0000004012037836 */ /* 0x040fe20000000000 */
[----:B------:R-:W-:Y:S01]  /*1fe0*/  SHF.R.U32.HI R28, RZ, 0x3, R206 ;  /* 0x00000003ff1c7819 */ /* 0x000fe200000116ce */
[----:B------:R-:W-:Y:S01]  /*1ff0*/  VIADD R4, R18, 0x60 ;  /* 0x0000006012047836 */ /* 0x000fe20000000000 */
[----:B------:R-:W-:Y:S01]  /*2000*/  LOP3.LUT R8, R7, 0x2, R6, 0xe2, !PT ;  /* 0x0000000207087812 */ /* 0x000fe200078ee206 */
[-C--:B0-----:R-:W-:Y:S01]  /*2010*/  IMAD R12, R15, R114.reuse, RZ ;  /* 0x000000720f0c7224 */ /* 0x081fe200078e02ff */
[----:B------:R-:W-:Y:S01]  /*2020*/  ISETP.GE.AND P0, PT, R3, UR6, PT ;  /* 0x0000000603007c0c */ /* 0x000fe2000bf06270 */
[C---:B------:R-:W-:Y:S01]  /*2030*/  IMAD.WIDE.U32 R6, R123.reuse, R114, RZ ;  /* 0x000000727b067225 */ /* 0x040fe200078e00ff */
[----:B------:R-:W-:Y:S01]  /*2040*/  ISETP.GE.AND P1, PT, R4, UR6, PT ;  /* 0x0000000604007c0c */ /* 0x000fe2000bf26270 */
[----:B------:R-:W0:Y:S01]  /*2050*/  S2R R155, SR_TID.X ;  /* 0x00000000009b7919 */ /* 0x000e220000002100 */
[----:B------:R-:W-:Y:S01]  /*2060*/  SEL R9, RZ, 0x4, P0 ;  /* 0x00000004ff097807 */ /* 0x000fe20000000000 */
[----:B------:R-:W-:Y:S01]  /*2070*/  IMAD R13, R123, R115, R12 ;  /* 0x000000737b0d7224 */ /* 0x000fe200078e020c */
[----:B------:R-:W-:Y:S01]  /*2080*/  SEL R10, RZ, 0x8, P1 ;  /* 0x00000008ff0a7807 */ /* 0x000fe20000800000 */
[----:B------:R-:W-:Y:S01]  /*2090*/  IMAD R11, R11, UR4, RZ ;  /* 0x000000040b0b7c24 */ /* 0x000fe2000f8e02ff */
[----:B------:R-:W-:Y:S01]  /*20a0*/  ISETP.NE.U32.AND P0, PT, RZ, UR8, PT ;  /* 0x00000008ff007c0c */ /* 0x000fe2000bf05070 */
[----:B------:R-:W-:Y:S01]  /*20b0*/  IMAD.IADD R7, R7, 0x1, R13 ;  /* 0x0000000107077824 */ /* 0x000fe200078e020d */
[----:B------:R-:W-:Y:S01]  /*20c0*/  LOP3.LUT R8, R10, R8, R9, 0xfe, !PT ;  /* 0x000000080a087212 */ /* 0x000fe200078efe09 */
[C---:B------:R-:W-:Y:S01]  /*20d0*/  IMAD R11, R134.reuse, UR5, R11 ;  /* 0x00000005860b7c24 */ /* 0x040fe2000f8e020b */
[----:B------:R-:W-:Y:S01]  /*20e0*/  SEL R9, RZ, 0x10, P2 ;  /* 0x00000010ff097807 */ /* 0x000fe20001000000 */
[----:B------:R-:W-:Y:S01]  /*20f0*/  IMAD.WIDE.U32 R6, R134, UR4, R6 ;  /* 0x0000000486067c25 */ /* 0x000fe2000f8e0006 */
[----:B------:R-:W-:Y:S01]  /*2100*/  ISETP.NE.AND.EX P0, PT, RZ, UR9, PT, P0 ;  /* 0x00000009ff007c0c */ /* 0x000fe2000bf05300 */
[----:B------:R-:W-:Y:S01]  /*2110*/  ULDC.64 UR4, c[0x0][0x310] ;  /* 0x0000c40000047ab9 */ /* 0x000fe20000000a00 */
[----:B------:R-:W-:Y:S01]  /*2120*/  LOP3.LUT R30, R8, R9, RZ, 0xfc, !PT ;  /* 0x00000009081e7212 */ /* 0x000fe200078efcff */
[----:B------:R-:W-:Y:S01]  /*2130*/  IMAD.IADD R7, R7, 0x1, R11 ;  /* 0x0000000107077824 */ /* 0x000fe200078e020b */
[-C--:B-1----:R-:W-:Y:S01]  /*2140*/  ISETP.GE.AND P1, PT, R0, R31.reuse, PT ;  /* 0x0000001f0000720c */ /* 0x082fe20003f26270 */
[----:B------:R-:W-:Y:S01]  /*2150*/  IMAD.WIDE.U32 R112, R204, R108, R22 ;  /* 0x0000006ccc707225 */ /* 0x000fe200078e0016 */
[----:B------:R-:W-:-:S02]  /*2160*/  ISETP.GE.AND P3, PT, R3, R31, PT ;  /* 0x0000001f0300720c */ /* 0x000fc40003f66270 */
[----:B------:R-:W-:Y:S01]  /*2170*/  LOP3.LUT P2, RZ, R220, 0x4, RZ, 0xc0, !PT ;  /* 0x00000004dcff7812 */ /* 0x000fe2000784c0ff */
[----:B------:R-:W-:Y:S01]  /*2180*/  IMAD.WIDE.U32 R110, R204, R108, R18 ;  /* 0x0000006ccc6e7225 */ /* 0x000fe200078e0012 */
[----:B------:R-:W-:Y:S02]  /*2190*/  SHF.L.U64.HI R138, R114, 0x6, R115 ;  /* 0x00000006728a7819 */ /* 0x000fe40000010273 */
[----:B------:R-:W-:Y:S01]  /*21a0*/  SHF.R.S32.HI R151, RZ, 0x1f, R229 ;  /* 0x0000001fff977819 */ /* 0x000fe200000114e5 */
[----:B---3--:R-:W-:-:S04]  /*21b0*/  IMAD.WIDE.U32 R106, R204, R102, R22 ;  /* 0x00000066cc6a7225 */ /* 0x008fc800078e0016 */
[----:B------:R-:W-:-:S04]  /*21c0*/  IMAD.WIDE.U32 R104, R204, R102, R18 ;  /* 0x00000066cc687225 */ /* 0x000fc800078e0012 */
[----:B------:R-:W-:Y:S01]  /*21d0*/  IMAD.SHL.U32 R132, R31, 0x2, RZ ;  /* 0x000000021f847824 */ /* 0x000fe200078e00ff */
[----:B0-----:R-:W-:Y:S01]  /*21e0*/  LEA.HI R155, R155, 0x8, RZ, 0x19 ;  /* 0x000000089b9b7811 */ /* 0x001fe200078fc8ff */
[----:B------:R-:W-:Y:S02]  /*21f0*/  IMAD R35, R103, 0x70, RZ ;  /* 0x0000007067237824 */ /* 0x000fe400078e02ff */
[----:B------:R-:W-:Y:S02]  /*2200*/  IMAD R33, R115, 0x70, RZ ;  /* 0x0000007073217824 */ /* 0x000fe400078e02ff */
[----:B------:R-:W-:Y:S02]  /*2210*/  IMAD.SHL.U32 R139, R114, 0x40, RZ ;  /* 0x00000040728b7824 */ /* 0x000fe400078e00ff */
[----:B------:R-:W-:Y:S01]  /*2220*/  IMAD R137, R109, 0x70, RZ ;  /* 0x000000706d897824 */ /* 0x000fe200078e02ff */
[----:B--2---:R-:W-:-:S04]  /*2230*/  LOP3.LUT R20, R20, 0xfffffffe, RZ, 0xc0, !PT ;  /* 0xfffffffe14147812 */ /* 0x004fc800078ec0ff */
[----:B------:R-:W-:-:S04]  /*2240*/  @P3 LOP3.LUT R20, R20, 0x1, RZ, 0xfc, !PT ;  /* 0x0000000114143812 */ /* 0x000fc800078efcff */
[----:B------:R-:W-:-:S04]  /*2250*/  LOP3.LUT R20, R20, 0xfffffffb, RZ, 0xc0, !PT ;  /* 0xfffffffb14147812 */ /* 0x000fc800078ec0ff */
[----:B------:R-:W-:-:S05]  /*2260*/  @P2 LOP3.LUT R20, R20, 0x4, RZ, 0xfc, !PT ;  /* 0x0000000414142812 */ /* 0x000fca00078efcff */
[----:B------:R0:W-:Y:S01]  /*2270*/  STL [R1+0x10], R20 ;  /* 0x0000101401007387 */ /* 0x0001e20000100800 */
[----:B------:R-:W-:Y:S02]  /*2280*/  SHF.R.S32.HI R8, RZ, 0x1f, R25 ;  /* 0x0000001fff087819 */ /* 0x000fe40000011419 */
[----:B------:R-:W-:Y:S02]  /*2290*/  SEL R39, R25, RZ, !P0 ;  /* 0x000000ff19277207 */ /* 0x000fe40004000000 */
[----:B------:R-:W-:Y:S01]  /*22a0*/  SEL R10, R8, RZ, !P0 ;  /* 0x000000ff080a7207 */ /* 0x000fe20004000000 */
[----:B------:R-:W-:Y:S02]  /*22b0*/  IMAD R8, R150, R108, RZ ;  /* 0x0000006c96087224 */ /* 0x000fe400078e02ff */
[----:B------:R-:W-:-:S04]  /*22c0*/  IMAD.WIDE.U32 R118, R39, UR4, R6 ;  /* 0x0000000427767c25 */ /* 0x000fc8000f8e0006 */
[----:B------:R-:W-:Y:S02]  /*22d0*/  IMAD R12, R10, UR4, RZ ;  /* 0x000000040a0c7c24 */ /* 0x000fe4000f8e02ff */
[----:B------:R-:W-:Y:S02]  /*22e0*/  IMAD R11, R204, R109, R8 ;  /* 0x0000006dcc0b7224 */ /* 0x000fe400078e0208 */
[----:B------:R-:W-:Y:S01]  /*22f0*/  IMAD R13, R39, UR5, R12 ;  /* 0x00000005270d7c24 */ /* 0x000fe2000f8e020c */
[----:B------:R-:W-:Y:S01]  /*2300*/  ULDC.64 UR4, c[0x0][0x338] ;  /* 0x0000ce0000047ab9 */ /* 0x000fe20000000a00 */
[-C--:B------:R-:W-:Y:S02]  /*2310*/  IMAD R6, R150, R114.reuse, RZ ;  /* 0x0000007296067224 */ /* 0x080fe400078e02ff */
[----:B------:R-:W-:-:S04]  /*2320*/  IMAD.WIDE.U32 R8, R204, R114, R18 ;  /* 0x00000072cc087225 */ /* 0x000fc800078e0012 */
[----:B------:R-:W-:Y:S01]  /*2330*/  IMAD R12, R204, R115, R6 ;  /* 0x00000073cc0c7224 */ /* 0x000fe200078e0206 */
[----:B------:R-:W-:Y:S01]  /*2340*/  IADD3 R6, P0, R118, R8, RZ ;  /* 0x0000000876067210 */ /* 0x000fe20007f1e0ff */
[----:B------:R-:W-:Y:S02]  /*2350*/  IMAD.IADD R7, R119, 0x1, R13 ;  /* 0x0000000177077824 */ /* 0x000fe400078e020d */
[----:B------:R-:W-:Y:S02]  /*2360*/  IMAD R10, R10, UR4, RZ ;  /* 0x000000040a0a7c24 */ /* 0x000fe4000f8e02ff */
[----:B------:R-:W-:Y:S01]  /*2370*/  IMAD.IADD R113, R113, 0x1, R11 ;  /* 0x0000000171717824 */ /* 0x000fe200078e020b */
[----:B------:R-:W-:Y:S01]  /*2380*/  IADD3.X R8, R7, R9, R12, P0, !PT ;  /* 0x0000000907087210 */ /* 0x000fe200007fe40c */
[----:B------:R-:W-:Y:S01]  /*2390*/  IMAD R9, R150, R102, RZ ;  /* 0x0000006696097224 */ /* 0x000fe200078e02ff */
[----:B------:R-:W-:Y:S01]  /*23a0*/  ISETP.GE.AND P0, PT, R18, R31, PT ;  /* 0x0000001f1200720c */ /* 0x000fe20003f06270 */
[----:B------:R-:W-:Y:S01]  /*23b0*/  IMAD.IADD R111, R11, 0x1, R111 ;  /* 0x000000010b6f7824 */ /* 0x000fe200078e026f */
[C---:B------:R-:W-:Y:S01]  /*23c0*/  SEL R11, R31.reuse, RZ, P1 ;  /* 0x000000ff1f0b7207 */ /* 0x040fe20000800000 */
[----:B------:R-:W-:Y:S01]  /*23d0*/  IMAD R13, R204, R103, R9 ;  /* 0x00000067cc0d7224 */ /* 0x000fe200078e0209 */
[----:B------:R-:W-:Y:S01]  /*23e0*/  SEL R9, R31, RZ, P0 ;  /* 0x000000ff1f097207 */ /* 0x000fe20000000000 */
[----:B------:R-:W-:-:S04]  /*23f0*/  IMAD.WIDE.U32 R116, R39, UR4, R116 ;  /* 0x0000000427747c25 */ /* 0x000fc8000f8e0074 */
[----:B------:R-:W-:Y:S01]  /*2400*/  IMAD R39, R39, UR5, R10 ;  /* 0x0000000527277c24 */ /* 0x000fe2000f8e020a */
[----:B------:R-:W-:Y:S01]  /*2410*/  SEL R10, R31, RZ, P3 ;  /* 0x000000ff1f0a7207 */ /* 0x000fe20001800000 */
[----:B------:R-:W-:Y:S01]  /*2420*/  IMAD.IADD R9, R18, 0x1, R9 ;  /* 0x0000000112097824 */ /* 0x000fe200078e0209 */
[----:B------:R-:W-:Y:S01]  /*2430*/  IADD3 R122, P3, R204, R123, RZ ;  /* 0x0000007bcc7a7210 */ /* 0x000fe20007f7e0ff */
[----:B------:R-:W-:Y:S02]  /*2440*/  IMAD.IADD R11, R0, 0x1, R11 ;  /* 0x00000001000b7824 */ /* 0x000fe400078e020b */
[----:B------:R-:W-:Y:S01]  /*2450*/  IMAD.IADD R14, R3, 0x1, R10 ;  /* 0x00000001030e7824 */ /* 0x000fe200078e020a */
[----:B------:R-:W-:Y:S01]  /*2460*/  SHF.R.S32.HI R10, RZ, 0x1f, R9 ;  /* 0x0000001fff0a7819 */ /* 0x000fe20000011409 */
[----:B------:R-:W-:Y:S01]  /*2470*/  IMAD.IADD R107, R107, 0x1, R13 ;  /* 0x000000016b6b7824 */ /* 0x000fe200078e020d */
[----:B------:R-:W-:Y:S01]  /*2480*/  SHF.R.S32.HI R12, RZ, 0x1f, R11 ;  /* 0x0000001fff0c7819 */ /* 0x000fe2000001140b */
[----:B------:R-:W-:Y:S01]  /*2490*/  IMAD.IADD R105, R13, 0x1, R105 ;  /* 0x000000010d697824 */ /* 0x000fe200078e0269 */
[-C--:B------:R-:W-:Y:S01]  /*24a0*/  LEA.HI R25, R10, R9.reuse, RZ, 0x3 ;  /* 0x000000090a197211 */ /* 0x080fe200078f18ff */
[----:B-----5:R-:W-:Y:S01]  /*24b0*/  IMAD.WIDE.U32 R106, R148, R102, R106 ;  /* 0x00000066946a7225 */ /* 0x020fe200078e006a */
[----:B------:R-:W-:-:S02]  /*24c0*/  LEA.HI R9, R10, R9, RZ, 0x6 ;  /* 0x000000090a097211 */ /* 0x000fc400078f30ff */
[-C--:B------:R-:W-:Y:S01]  /*24d0*/  LEA.HI R10, R12, R11.reuse, RZ, 0x6 ;  /* 0x0000000b0c0a7211 */ /* 0x080fe200078f30ff */
[----:B------:R-:W-:Y:S01]  /*24e0*/  IMAD.WIDE.U32 R104, R148, R102, R104 ;  /* 0x0000006694687225 */ /* 0x000fe200078e0068 */
[----:B------:R-:W-:Y:S02]  /*24f0*/  LEA.HI R27, R12, R11, RZ, 0x3 ;  /* 0x0000000b0c1b7211 */ /* 0x000fe400078f18ff */
[----:B------:R-:W-:Y:S01]  /*2500*/  SHF.R.S32.HI R11, RZ, 0x6, R10 ;  /* 0x00000006ff0b7819 */ /* 0x000fe2000001140a */
[----:B------:R-:W-:Y:S01]  /*2510*/  IMAD.WIDE.U32 R114, R114, 0x70, RZ ;  /* 0x0000007072727825 */ /* 0x000fe200078e00ff */
[----:B------:R-:W-:Y:S02]  /*2520*/  LOP3.LUT R12, R212, 0x38, R27, 0xf8, !PT ;  /* 0x00000038d40c7812 */ /* 0x000fe400078ef81b */
[----:B------:R-:W-:Y:S01]  /*2530*/  SHF.R.S32.HI R9, RZ, 0x6, R9 ;  /* 0x00000006ff097819 */ /* 0x000fe20000011409 */
[C---:B------:R-:W-:Y:S01]  /*2540*/  IMAD R145, R11.reuse, 0x1c00, R214 ;  /* 0x00001c000b917824 */ /* 0x040fe200078e02d6 */
[----:B------:R-:W-:Y:S01]  /*2550*/  LOP3.LUT R12, R12, R213, RZ, 0x3c, !PT ;  /* 0x000000d50c0c7212 */ /* 0x000fe200078e3cff */
[--C-:B------:R-:W-:Y:S01]  /*2560*/  IMAD R142, R11, 0x1c00, R216.reuse ;  /* 0x00001c000b8e7824 */ /* 0x100fe200078e02d8 */
[--C-:B------:R-:W-:Y:S01]  /*2570*/  LOP3.LUT R13, R206, 0x38, R25.reuse, 0xf8, !PT ;  /* 0x00000038ce0d7812 */ /* 0x100fe200078ef819 */
[----:B------:R-:W-:Y:S01]  /*2580*/  IMAD R144, R9, 0x1c00, R216 ;  /* 0x00001c0009907824 */ /* 0x000fe200078e02d8 */
[----:B------:R-:W-:Y:S01]  /*2590*/  SHF.R.S32.HI R21, RZ, 0x1f, R14 ;  /* 0x0000001fff157819 */ /* 0x000fe2000001140e */
[----:B------:R-:W-:Y:S01]  /*25a0*/  IMAD.IADD R145, R145, 0x1, R12 ;  /* 0x0000000191917824 */ /* 0x000fe200078e020c */
[----:B------:R-:W-:Y:S01]  /*25b0*/  LOP3.LUT R10, R212, 0x38, R25, 0xf8, !PT ;  /* 0x00000038d40a7812 */ /* 0x000fe200078ef819 */
[----:B------:R-:W-:Y:S01]  /*25c0*/  IMAD R146, R9, 0x1c00, R214 ;  /* 0x00001c0009927824 */ /* 0x000fe200078e02d6 */
[----:B------:R-:W-:Y:S01]  /*25d0*/  LOP3.LUT R13, R13, R28, RZ, 0x3c, !PT ;  /* 0x0000001c0d0d7212 */ /* 0x000fe200078e3cff */
[----:B------:R-:W-:Y:S01]  /*25e0*/  IMAD.WIDE.U32 R112, R148, R108, R112 ;  /* 0x0000006c94707225 */ /* 0x000fe200078e0070 */
[----:B------:R-:W-:-:S02]  /*25f0*/  LOP3.LUT R12, R206, 0x38, R27, 0xf8, !PT ;  /* 0x00000038ce0c7812 */ /* 0x000fc400078ef81b */
[C---:B------:R-:W-:Y:S01]  /*2600*/  LEA.HI R29, R21.reuse, R14, RZ, 0x3 ;  /* 0x0000000e151d7211 */ /* 0x040fe200078f18ff */
[----:B------:R-:W-:Y:S01]  /*2610*/  IMAD.IADD R144, R144, 0x1, R13 ;  /* 0x0000000190907824 */ /* 0x000fe200078e020d */
[-C--:B------:R-:W-:Y:S01]  /*2620*/  LOP3.LUT R9, R10, R213.reuse, RZ, 0x3c, !PT ;  /* 0x000000d50a097212 */ /* 0x080fe200078e3cff */
[----:B------:R-:W-:Y:S01]  /*2630*/  IMAD.WIDE.U32 R110, R148, R108, R110 ;  /* 0x0000006c946e7225 */ /* 0x000fe200078e006e */
[----:B------:R-:W-:Y:S02]  /*2640*/  LOP3.LUT R11, R12, R28, RZ, 0x3c, !PT ;  /* 0x0000001c0c0b7212 */ /* 0x000fe400078e3cff */
[----:B------:R-:W-:Y:S01]  /*2650*/  LEA.HI R14, R21, R14, RZ, 0x6 ;  /* 0x0000000e150e7211 */ /* 0x000fe200078f30ff */
[----:B------:R-:W-:Y:S01]  /*2660*/  IMAD.IADD R146, R146, 0x1, R9 ;  /* 0x0000000192927824 */ /* 0x000fe200078e0209 */
[----:B------:R-:W-:Y:S01]  /*2670*/  LOP3.LUT R13, R206, 0x38, R29, 0xf8, !PT ;  /* 0x00000038ce0d7812 */ /* 0x000fe200078ef81d */
[----:B------:R-:W-:Y:S01]  /*2680*/  IMAD.IADD R142, R142, 0x1, R11 ;  /* 0x000000018e8e7824 */ /* 0x000fe200078e020b */
[----:B------:R-:W-:Y:S01]  /*2690*/  SHF.R.S32.HI R9, RZ, 0x6, R14 ;  /* 0x00000006ff097819 */ /* 0x000fe2000001140e */
[----:B------:R-:W-:Y:S01]  /*26a0*/  IMAD.X R123, R15, 0x1, R150, P3 ;  /* 0x000000010f7b7824 */ /* 0x000fe200018e0696 */
[----:B------:R-:W-:Y:S01]  /*26b0*/  LOP3.LUT R12, R13, R28, RZ, 0x3c, !PT ;  /* 0x0000001c0d0c7212 */ /* 0x000fe200078e3cff */
[----:B------:R-:W-:Y:S01]  /*26c0*/  VIADD R13, R18, 0xa0 ;  /* 0x000000a0120d7836 */ /* 0x000fe20000000000 */
[----:B------:R-:W-:Y:S01]  /*26d0*/  SHF.R.S32.HI R11, RZ, 0x1f, R148 ;  /* 0x0000001fff0b7819 */ /* 0x000fe20000011494 */
[C---:B------:R-:W-:Y:S01]  /*26e0*/  IMAD R143, R9.reuse, 0x1c00, R214 ;  /* 0x00001c00098f7824 */ /* 0x040fe200078e02d6 */
[C---:B------:R-:W-:Y:S01]  /*26f0*/  LOP3.LUT R10, R212.reuse, 0x38, R29, 0xf8, !PT ;  /* 0x00000038d40a7812 */ /* 0x040fe200078ef81d */
[----:B------:R-:W-:Y:S01]  /*2700*/  IMAD R141, R9, 0x1c00, R216 ;  /* 0x00001c00098d7824 */ /* 0x000fe200078e02d8 */
[----:B------:R-:W-:Y:S01]  /*2710*/  ISETP.GE.AND P2, PT, R13, UR6, PT ;  /* 0x000000060d007c0c */ /* 0x000fe2000bf46270 */
[C---:B------:R-:W-:Y:S01]  /*2720*/  IMAD R9, R11.reuse, R108, RZ ;  /* 0x0000006c0b097224 */ /* 0x040fe200078e02ff */
[----:B------:R-:W-:Y:S01]  /*2730*/  LOP3.LUT R14, R212, 0x18, R18, 0xf8, !PT ;  /* 0x00000018d40e7812 */ /* 0x000fe200078ef812 */
[----:B------:R-:W-:Y:S01]  /*2740*/  IMAD R11, R11, R102, RZ ;  /* 0x000000660b0b7224 */ /* 0x000fe200078e02ff */
[----:B------:R-:W-:Y:S01]  /*2750*/  LOP3.LUT R10, R10, R213, RZ, 0x3c, !PT ;  /* 0x000000d50a0a7212 */ /* 0x000fe200078e3cff */
[----:B------:R-:W-:Y:S01]  /*2760*/  IMAD.IADD R141, R141, 0x1, R12 ;  /* 0x000000018d8d7824 */ /* 0x000fe200078e020c */
[----:B------:R-:W-:Y:S01]  /*2770*/  SEL R31, RZ, 0x20, P2 ;  /* 0x00000020ff1f7807 */ /* 0x000fe20001000000 */
[----:B------:R-:W-:Y:S01]  /*2780*/  IMAD R37, R148, R103, R11 ;  /* 0x0000006794257224 */ /* 0x000fe200078e020b */
[----:B------:R-:W-:Y:S01]  /*2790*/  LOP3.LUT R21, R14, R213, RZ, 0x3c, !PT ;  /* 0x000000d50e157212 */ /* 0x000fe200078e3cff */
[C---:B------:R-:W-:Y:S01]  /*27a0*/  IMAD.SHL.U32 R12, R102.reuse, 0x40, RZ ;  /* 0x00000040660c7824 */ /* 0x040fe200078e00ff */
[----:B------:R-:W-:Y:S01]  /*27b0*/  SHF.L.U64.HI R11, R102, 0x6, R103 ;  /* 0x00000006660b7819 */ /* 0x000fe20000010267 */
[----:B------:R-:W-:Y:S01]  /*27c0*/  IMAD.IADD R143, R143, 0x1, R10 ;  /* 0x000000018f8f7824 */ /* 0x000fe200078e020a */
[----:B------:R-:W-:Y:S01]  /*27d0*/  SHF.R.S32.HI R101, RZ, 0x3, R25 ;  /* 0x00000003ff657819 */ /* 0x000fe20000011419 */
[----:B------:R-:W-:Y:S01]  /*27e0*/  IMAD R41, R148, R109, R9 ;  /* 0x0000006d94297224 */ /* 0x000fe200078e0209 */
[----:B------:R-:W-:Y:S01]  /*27f0*/  SHF.L.U64.HI R9, R108, 0x6, R109 ;  /* 0x000000066c097819 */ /* 0x000fe2000001026d */
[----:B------:R-:W-:Y:S01]  /*2800*/  IMAD.WIDE.U32 R102, R102, 0x70, RZ ;  /* 0x0000007066667825 */ /* 0x000fe200078e00ff */
[----:B------:R-:W-:-:S02]  /*2810*/  SHF.R.S32.HI R26, RZ, 0x3, R27 ;  /* 0x00000003ff1a7819 */ /* 0x000fc4000001141b */
[----:B------:R-:W-:Y:S01]  /*2820*/  SHF.R.S32.HI R28, RZ, 0x3, R29 ;  /* 0x00000003ff1c7819 */ /* 0x000fe2000001141d */
[----:B------:R-:W-:Y:S01]  /*2830*/  IMAD.SHL.U32 R10, R108, 0x40, RZ ;  /* 0x000000406c0a7824 */ /* 0x000fe200078e00ff */
[----:B------:R-:W-:Y:S01]  /*2840*/  LOP3.LUT R38, R30, R31, RZ, 0xfc, !PT ;  /* 0x0000001f1e267212 */ /* 0x000fe200078efcff */
[----:B------:R-:W-:Y:S01]  /*2850*/  IMAD.WIDE.U32 R108, R108, 0x70, RZ ;  /* 0x000000706c6c7825 */ /* 0x000fe200078e00ff */
[----:B------:R-:W-:Y:S02]  /*2860*/  LOP3.LUT R25, R25, 0xfffffff8, RZ, 0xc0, !PT ;  /* 0xfffffff819197812 */ /* 0x000fe400078ec0ff */
[----:B------:R-:W-:Y:S01]  /*2870*/  LOP3.LUT R27, R27, 0xfffffff8, RZ, 0xc0, !PT ;  /* 0xfffffff81b1b7812 */ /* 0x000fe200078ec0ff */
[----:B------:R-:W-:Y:S01]  /*2880*/  IMAD.IADD R140, R214, 0x1, R21 ;  /* 0x00000001d68c7824 */ /* 0x000fe200078e0215 */
[----:B------:R-:W-:Y:S01]  /*2890*/  LOP3.LUT R29, R29, 0xfffffff8, RZ, 0xc0, !PT ;  /* 0xfffffff81d1d7812 */ /* 0x000fe200078ec0ff */
[----:B------:R-:W-:Y:S01]  /*28a0*/  IMAD.IADD R136, R103, 0x1, R35 ;  /* 0x0000000167887824 */ /* 0x000fe200078e0223 */
[C---:B------:R-:W-:Y:S01]  /*28b0*/  LOP3.LUT R34, R38.reuse, 0x2, RZ, 0xc0, !PT ;  /* 0x0000000226227812 */ /* 0x040fe200078ec0ff */
[----:B0-----:R-:W-:Y:S01]  /*28c0*/  IMAD.IADD R20, R107, 0x1, R37 ;  /* 0x000000016b147824 */ /* 0x001fe200078e0225 */
[C---:B------:R-:W-:Y:S01]  /*28d0*/  LOP3.LUT R35, R38.reuse, 0x4, RZ, 0xc0, !PT ;  /* 0x0000000426237812 */ /* 0x040fe200078ec0ff */
[----:B------:R-:W-:Y:S01]  /*28e0*/  IMAD.IADD R21, R37, 0x1, R105 ;  /* 0x0000000125157824 */ /* 0x000fe200078e0269 */
[C---:B------:R-:W-:Y:S01]  /*28f0*/  LOP3.LUT R36, R38.reuse, 0x8, RZ, 0xc0, !PT ;  /* 0x0000000826247812 */ /* 0x040fe200078ec0ff */
[----:B------:R-:W-:Y:S01]  /*2900*/  IMAD.IADD R134, R115, 0x1, R33 ;  /* 0x0000000173867824 */ /* 0x000fe200078e0221 */
[----:B------:R-:W-:Y:S01]  /*2910*/  LOP3.LUT R37, R38, 0x10, RZ, 0xc0, !PT ;  /* 0x0000001026257812 */ /* 0x000fe200078ec0ff */
[----:B------:R-:W-:Y:S01]  /*2920*/  IMAD.IADD R137, R109, 0x1, R137 ;  /* 0x000000016d897824 */ /* 0x000fe200078e0289 */
[----:B------:R-:W-:Y:S01]  /*2930*/  LOP3.LUT R30, R30, 0x1, RZ, 0xc0, !PT ;  /* 0x000000011e1e7812 */ /* 0x000fe200078ec0ff */
[----:B------:R-:W-:Y:S01]  /*2940*/  IMAD.IADD R14, R113, 0x1, R41 ;  /* 0x00000001710e7824 */ /* 0x000fe200078e0229 */
[----:B------:R-:W-:Y:S01]  /*2950*/  SHF.R.S32.HI R31, RZ, 0x1f, R25 ;  /* 0x0000001fff1f7819 */ /* 0x000fe20000011419 */
[----:B------:R-:W-:Y:S01]  /*2960*/  IMAD.IADD R15, R41, 0x1, R111 ;  /* 0x00000001290f7824 */ /* 0x000fe200078e026f */
[----:B------:R-:W-:Y:S01]  /*2970*/  SHF.R.S32.HI R32, RZ, 0x1f, R27 ;  /* 0x0000001fff207819 */ /* 0x000fe2000001141b */
[----:B------:R-:W-:Y:S01]  /*2980*/  IMAD.IADD R39, R117, 0x1, R39 ;  /* 0x0000000175277824 */ /* 0x000fe200078e0227 */
[----:B------:R-:W-:-:S02]  /*2990*/  SHF.R.S32.HI R33, RZ, 0x1f, R29 ;  /* 0x0000001fff217819 */ /* 0x000fc4000001141d */
[----:B------:R-:W-:-:S07]  /*29a0*/  LOP3.LUT R38, R38, 0x20, RZ, 0xc0, !PT ;  /* 0x0000002026267812 */ /* 0x000fce00078ec0ff */
.L_x_732:
[----:B-12---:R-:W2:Y:S01]  /*29b0*/  LDL.LU R45, [R1+0x10] ;  /* 0x00001000012d7983 */ /* 0x006ea20000300800 */
[----:B------:R-:W-:Y:S01]  /*29c0*/  VIADD R47, R24, 0xffffffff ;  /* 0xffffffff182f7836 */ /* 0x000fe20000000000 */
[----:B------:R-:W0:Y:S01]  /*29d0*/  LDC.64 R124, c[0x0][0x2e8] ;  /* 0x0000ba00ff7c7b82 */ /* 0x000e220000000a00 */
[----:B------:R-:W-:Y:S01]  /*29e0*/  LOP3.LUT P5, RZ, R220, 0x4, RZ, 0xc0, !PT ;  /* 0x00000004dcff7812 */ /* 0x000fe200078ac0ff */
[----:B------:R-:W-:Y:S05]  /*29f0*/  YIELD ;  /* 0x0000000000007946 */ /* 0x000fea0003800000 */
[----:B------:R-:W-:Y:S01]  /*2a00*/  SHF.R.S32.HI R44, RZ, 0x1f, R47 ;  /* 0x0000001fff2c7819 */ /* 0x000fe2000001142f */
[-C--:B------:R-:W-:Y:S01]  /*2a10*/  IMAD R41, R134, R47.reuse, RZ ;  /* 0x0000002f86297224 */ /* 0x080fe200078e02ff */
[----:B------:R-:W1:Y:S01]  /*2a20*/  LDC R121, c[0x0][0x3f4] ;  /* 0x0000fd00ff797b82 */ /* 0x000e620000000800 */
[----:B------:R-:W-:Y:S01]  /*2a30*/  IMAD.WIDE.U32 R126, R114, R47, RZ ;  /* 0x0000002f727e7225 */ /* 0x000fe200078e00ff */
[----:B------:R-:W-:Y:S03]  /*2a40*/  BSSY B0, `(.L_x_633) ;  /* 0x00007a7000007945 */ /* 0x000fe60003800000 */
[----:B------:R-:W-:Y:S01]  /*2a50*/  IMAD R41, R44, R114, R41 ;  /* 0x000000722c297224 */ /* 0x000fe200078e0229 */
[----:B------:R-:W-:-:S02]  /*2a60*/  IADD3 R24, P2, P3, R6, R126, R139 ;  /* 0x0000007e06187210 */ /* 0x000fc40007b5e08b */
[----:B------:R-:W-:Y:S01]  /*2a70*/  IADD3 R42, P4, R6, R126, RZ ;  /* 0x0000007e062a7210 */ /* 0x000fe20007f9e0ff */
[----:B------:R-:W-:Y:S02]  /*2a80*/  IMAD.IADD R96, R127, 0x1, R41 ;  /* 0x000000017f607824 */ /* 0x000fe400078e0229 */
[----:B------:R-:W-:Y:S02]  /*2a90*/  IMAD R41, R17, 0x5400, R140 ;  /* 0x0000540011297824 */ /* 0x000fe400078e028c */
[----:B------:R-:W-:Y:S01]  /*2aa0*/  IMAD.X R43, R96, 0x1, R8, P4 ;  /* 0x00000001602b7824 */ /* 0x000fe200020e0608 */
[----:B------:R-:W-:Y:S02]  /*2ab0*/  IADD3.X R40, R8, R96, R138, P2, P3 ;  /* 0x0000006008287210 */ /* 0x000fe400017e648a */
[----:B------:R-:W-:Y:S02]  /*2ac0*/  ISETP.GT.AND P3, PT, R47, R135, PT ;  /* 0x000000872f00720c */ /* 0x000fe40003f64270 */
[----:B0-----:R-:W-:-:S02]  /*2ad0*/  LEA R48, P2, R24, R124, 0x1 ;  /* 0x0000007c18307211 */ /* 0x001fc400078408ff */
[----:B------:R-:W-:Y:S02]  /*2ae0*/  LEA R50, P4, R42, R124, 0x1 ;  /* 0x0000007c2a327211 */ /* 0x000fe400078808ff */
[-C--:B------:R-:W-:Y:S01]  /*2af0*/  LEA.HI.X R49, R24, R125.reuse, R40, 0x1, P2 ;  /* 0x0000007d18317211 */ /* 0x080fe200010f0c28 */
[----:B------:R-:W-:Y:S01]  /*2b00*/  IMAD R40, R41, 0x2, R120 ;  /* 0x0000000229287824 */ /* 0x000fe200078e0278 */
[----:B-1----:R-:W-:Y:S01]  /*2b10*/  ISETP.GE.AND P2, PT, R121, 0x1, PT ;  /* 0x000000017900780c */ /* 0x002fe20003f46270 */
[----:B------:R-:W-:Y:S01]  /*2b20*/  IMAD.MOV.U32 R24, RZ, RZ, R47 ;  /* 0x000000ffff187224 */ /* 0x000fe200078e002f */
[----:B------:R-:W-:Y:S01]  /*2b30*/  LEA.HI.X R51, R42, R125, R43, 0x1, P4 ;  /* 0x0000007d2a337211 */ /* 0x000fe200020f0c2b */
[C---:B------:R-:W-:Y:S02]  /*2b40*/  VIADD R43, R41.reuse, 0x20 ;  /* 0x00000020292b7836 */ /* 0x040fe40000000000 */
[----:B------:R-:W-:-:S04]  /*2b50*/  @P5 VIADD R43, R41, 0xffffffe0 ;  /* 0xffffffe0292b5836 */ /* 0x000fc80000000000 */
[----:B------:R-:W-:Y:S01]  /*2b60*/  IMAD R41, R43, 0x2, R120 ;  /* 0x000000022b297824 */ /* 0x000fe200078e0278 */
[----:B--2---:R-:W-:-:S04]  /*2b70*/  LOP3.LUT R45, R45, 0xfffffffd, RZ, 0xc0, !PT ;  /* 0xfffffffd2d2d7812 */ /* 0x004fc800078ec0ff */
[----:B------:R-:W-:-:S05]  /*2b80*/  @P3 LOP3.LUT R45, R45, 0x2, RZ, 0xfc, !PT ;  /* 0x000000022d2d3812 */ /* 0x000fca00078efcff */
[----:B------:R0:W-:Y:S01]  /*2b90*/  STL [R1+0x10], R45 ;  /* 0x0000102d01007387 */ /* 0x0001e20000100800 */
[----:B-----5:R-:W-:Y:S05]  /*2ba0*/  @!P2 BRA `(.L_x_634) ;  /* 0x000000740060a947 */ /* 0x020fea0003800000 */
[----:B------:R-:W-:Y:S01]  /*2bb0*/  ULDC.U8 UR4, c[0x0][0x410] ;  /* 0x0001040000047ab9 */ /* 0x000fe20000000000 */
[-C--:B------:R-:W-:Y:S01]  /*2bc0*/  IMAD R43, R136, R47.reuse, RZ ;  /* 0x0000002f882b7224 */ /* 0x080fe200078e02ff */
[----:B------:R-:W-:Y:S01]  /*2bd0*/  ISETP.NE.AND P2, PT, RZ, UR4, PT ;  /* 0x00000004ff007c0c */ /* 0x000fe2000bf45270 */
[-C--:B0-----:R-:W-:Y:S02]  /*2be0*/  IMAD R45, R137, R47.reuse, RZ ;  /* 0x0000002f892d7224 */ /* 0x081fe400078e02ff */
[----:B------:R-:W-:Y:S02]  /*2bf0*/  IMAD R42, R24, -0x70, R2 ;  /* 0xffffff90182a7824 */ /* 0x000fe400078e0202 */
[C---:B------:R-:W-:Y:S02]  /*2c00*/  IMAD R43, R44.reuse, R102, R43 ;  /* 0x000000662c2b7224 */ /* 0x040fe400078e022b */
[----:B------:R-:W-:Y:S01]  /*2c10*/  IMAD R45, R44, R108, R45 ;  /* 0x0000006c2c2d7224 */ /* 0x000fe200078e022d */
[----:B------:R-:W-:Y:S01]  /*2c20*/  VIMNMX R42, R42, 0x70, PT ;  /* 0x000000702a2a7848 */ /* 0x000fe20003fe0100 */
[----:B------:R-:W-:-:S04]  /*2c30*/  IMAD.WIDE.U32 R94, R102, R47, RZ ;  /* 0x0000002f665e7225 */ /* 0x000fc800078e00ff */
[----:B------:R-:W-:-:S04]  /*2c40*/  IMAD.WIDE.U32 R92, R108, R47, RZ ;  /* 0x0000002f6c5c7225 */ /* 0x000fc800078e00ff */
[----:B------:R-:W-:Y:S02]  /*2c50*/  IMAD.IADD R43, R95, 0x1, R43 ;  /* 0x000000015f2b7824 */ /* 0x000fe400078e022b */
[----:B------:R-:W-:Y:S01]  /*2c60*/  IMAD.IADD R100, R93, 0x1, R45 ;  /* 0x000000015d647824 */ /* 0x000fe200078e022d */
[----:B------:R-:W-:Y:S06]  /*2c70*/  @!P2 BRA `(.L_x_635) ;  /* 0x0000003400bca947 */ /* 0x000fec0003800000 */
[----:B------:R-:W-:Y:S01]  /*2c80*/  ISETP.GE.AND P3, PT, R204, R42, PT ;  /* 0x0000002acc00720c */ /* 0x000fe20003f66270 */
[----:B------:R-:W-:Y:S01]  /*2c90*/  BSSY B1, `(.L_x_636) ;  /* 0x0000037000017945 */ /* 0x000fe20003800000 */
        /* <DEDUP_REMOVED lines=13> */
[----:B------:R-:W-:Y:S06]  /*2d70*/  @P3 BRA `(.L_x_637) ;  /* 0x0000000000a03947 */ /* 0x000fec0003800000 */
[----:B------:R-:W-:Y:S01]  /*2d80*/  IADD3 R45, P2, R106, R94, RZ ;  /* 0x0000005e6a2d7210 */ /* 0x000fe20007f5e0ff */
[----:B------:R-:W-:Y:S01]  /*2d90*/  ULDC.64 UR4, c[0x0][0x3e8] ;  /* 0x0000fa0000047ab9 */ /* 0x000fe20000000a00 */
[----:B------:R-:W-:Y:S02]  /*2da0*/  CS2R R124, SRZ ;  /* 0x00000000007c7805 */ /* 0x000fe4000001ff00 */
[----:B------:R-:W-:Y:S01]  /*2db0*/  CS2R R126, SRZ ;  /* 0x00000000007e7805 */ /* 0x000fe2000001ff00 */
[----:B------:R-:W-:Y:S01]  /*2dc0*/  IMAD.X R46, R43, 0x1, R20, P2 ;  /* 0x000000012b2e7824 */ /* 0x000fe200010e0614 */
[----:B------:R-:W-:-:S04]  /*2dd0*/  LEA R44, P2, R45, UR4, 0x1 ;  /* 0x000000042d2c7c11 */ /* 0x000fc8000f8408ff */
[----:B------:R-:W-:Y:S01]  /*2de0*/  LEA.HI.X R45, R45, UR5, R46, 0x1, P2 ;  /* 0x000000052d2d7c11 */ /* 0x000fe200090f0c2e */
[----:B------:R-:W-:Y:S01]  /*2df0*/  ULDC.64 UR4, c[0x0][0x400] ;  /* 0x0001000000047ab9 */ /* 0x000fe20000000a00 */
[----:B------:R-:W-:-:S05]  /*2e00*/  IADD3 R47, P2, R112, R92, RZ ;  /* 0x0000005c702f7210 */ /* 0x000fca0007f5e0ff */
[----:B------:R-:W-:Y:S01]  /*2e10*/  IMAD.X R54, R100, 0x1, R14, P2 ;  /* 0x0000000164367824 */ /* 0x000fe200010e060e */
[----:B------:R-:W-:-:S04]  /*2e20*/  LEA R46, P2, R47, UR4, 0x1 ;  /* 0x000000042f2e7c11 */ /* 0x000fc8000f8408ff */
[----:B------:R-:W-:Y:S02]  /*2e30*/  LEA.HI.X R47, R47, UR5, R54, 0x1, P2 ;  /* 0x000000052f2f7c11 */ /* 0x000fe400090f0c36 */
[----:B------:R-:W-:Y:S02]  /*2e40*/  ISETP.GE.AND P2, PT, R22, R121, PT ;  /* 0x000000791600720c */ /* 0x000fe40003f46270 */
[----:B------:R-:W-:Y:S02]  /*2e50*/  CS2R R96, SRZ ;  /* 0x0000000000607805 */ /* 0x000fe4000001ff00 */
[----:B------:R-:W-:-:S09]  /*2e60*/  CS2R R98, SRZ ;  /* 0x0000000000627805 */ /* 0x000fd2000001ff00 */
[----:B------:R0:W5:Y:S04]  /*2e70*/  @!P2 LDG.E.64 R124, desc[UR60][R44.64] ;  /* 0x0000003c2c7ca981 */ /* 0x000168000c1e1b00 */
[----:B------:R0:W5:Y:S01]  /*2e80*/  @!P2 LDG.E.64 R126, desc[UR60][R46.64] ;  /* 0x0000003c2e7ea981 */ /* 0x000162000c1e1b00 */
        /* <DEDUP_REMOVED lines=20> */
[----:B------:R-:W-:-:S13]  /*2fd0*/  ISETP.GE.AND P2, PT, R211, R121, PT ;  /* 0x00000079d300720c */ /* 0x000fda0003f46270 */
[----:B------:R0:W5:Y:S04]  /*2fe0*/  @!P2 LDG.E.64 R76, desc[UR60][R44.64+0xa0] ;  /* 0x0000a03c2c4ca981 */ /* 0x000168000c1e1b00 */
[----:B------:R0:W5:Y:S02]  /*2ff0*/  @!P2 LDG.E.64 R78, desc[UR60][R46.64+0xa0] ;  /* 0x0000a03c2e4ea981 */ /* 0x000164000c1e1b00 */
.L_x_637:
[----:B------:R-:W-:Y:S05]  /*3000*/  BSYNC B1 ;  /* 0x0000000000017941 */ /* 0x000fea0003800000 */
.L_x_636:
        /* <DEDUP_REMOVED lines=11> */
[----:B------:R-:W-:Y:S01]  /*30c0*/  CS2R R70, SRZ ;  /* 0x0000000000467805 */ /* 0x000fe2000001ff00 */
[----:B-----5:R-:W-:Y:S01]  /*30d0*/  IMAD.MOV.U32 R128, RZ, RZ, R76 ;  /* 0x000000ffff807224 */ /* 0x020fe200078e004c */
[----:B------:R-:W-:Y:S01]  /*30e0*/  CS2R R74, SRZ ;  /* 0x00000000004a7805 */ /* 0x000fe2000001ff00 */
[----:B------:R-:W-:Y:S01]  /*30f0*/  IMAD.MOV.U32 R129, RZ, RZ, R77 ;  /* 0x000000ffff817224 */ /* 0x000fe200078e004d */
[----:B------:R-:W-:Y:S06]  /*3100*/  @P4 BRA `(.L_x_639) ;  /* 0x0000000000a04947 */ /* 0x000fec0003800000 */
[----:B------:R-:W-:Y:S01]  /*3110*/  IADD3 R94, P2, P5, R106, R94, R12 ;  /* 0x0000005e6a5e7210 */ /* 0x000fe20007d5e00c */
[----:B------:R-:W-:Y:S01]  /*3120*/  ULDC.64 UR4, c[0x0][0x3e8] ;  /* 0x0000fa0000047ab9 */ /* 0x000fe20000000a00 */
[----:B------:R-:W-:Y:S02]  /*3130*/  CS2R R72, SRZ ;  /* 0x0000000000487805 */ /* 0x000fe4000001ff00 */
[----:B------:R-:W-:Y:S02]  /*3140*/  CS2R R74, SRZ ;  /* 0x00000000004a7805 */ /* 0x000fe4000001ff00 */
[----:B0-----:R-:W-:Y:S02]  /*3150*/  IADD3.X R45, R20, R43, R11, P2, P5 ;  /* 0x0000002b142d7210 */ /* 0x001fe400017ea40b */
[----:B------:R-:W-:-:S04]  /*3160*/  IADD3 R92, P2, P5, R112, R92, R10 ;  /* 0x0000005c705c7210 */ /* 0x000fc80007d5e00a */
[----:B------:R-:W-:Y:S02]  /*3170*/  IADD3.X R43, R14, R100, R9, P2, P5 ;  /* 0x000000640e2b7210 */ /* 0x000fe400017ea409 */
[----:B------:R-:W-:-:S04]  /*3180*/  LEA R44, P2, R94, UR4, 0x1 ;  /* 0x000000045e2c7c11 */ /* 0x000fc8000f8408ff */
[----:B------:R-:W-:Y:S01]  /*3190*/  LEA.HI.X R45, R94, UR5, R45, 0x1, P2 ;  /* 0x000000055e2d7c11 */ /* 0x000fe200090f0c2d */
[----:B------:R-:W-:Y:S02]  /*31a0*/  ULDC.64 UR4, c[0x0][0x400] ;  /* 0x0001000000047ab9 */ /* 0x000fe40000000a00 */
        /* <DEDUP_REMOVED lines=30> */
.L_x_639:
[----:B------:R-:W-:Y:S05]  /*3390*/  BSYNC B1 ;  /* 0x0000000000017941 */ /* 0x000fea0003800000 */
.L_x_638:
[----:B------:R-:W2:Y:S01]  /*33a0*/  LDL R43, [R1+0x1c] ;  /* 0x00001c00012b7983 */ /* 0x000ea20000100800 */
[----:B01----:R-:W-:Y:S01]  /*33b0*/  IMAD.MOV.U32 R44, RZ, RZ, R81 ;  /* 0x000000ffff2c7224 */ /* 0x003fe200078e0051 */
[----:B------:R-:W-:Y:S01]  /*33c0*/  PRMT R162, R128, 0x5410, R129 ;  /* 0x0000541080a27816 */ /* 0x000fe20000000081 */
[----:B------:R-:W-:Y:S02]  /*33d0*/  IMAD.MOV.U32 R45, RZ, RZ, R84 ;  /* 0x000000ffff2d7224 */ /* 0x000fe400078e0054 */
[----:B------:R-:W-:Y:S01]  /*33e0*/  IMAD.MOV.U32 R46, RZ, RZ, R85 ;  /* 0x000000ffff2e7224 */ /* 0x000fe200078e0055 */
[----:B------:R-:W-:Y:S01]  /*33f0*/  PRMT R166, R44, 0x7610, R166 ;  /* 0x000076102ca67816 */ /* 0x000fe200000000a6 */
[----:B------:R-:W-:Y:S01]  /*3400*/  IMAD.MOV.U32 R44, RZ, RZ, R89 ;  /* 0x000000ffff2c7224 */ /* 0x000fe200078e0059 */
[----:B------:R-:W-:Y:S01]  /*3410*/  PRMT R168, R45, 0x7610, R168 ;  /* 0x000076102da87816 */ /* 0x000fe200000000a8 */
[----:B------:R-:W-:Y:S01]  /*3420*/  IMAD.MOV.U32 R45, RZ, RZ, R96 ;  /* 0x000000ffff2d7224 */ /* 0x000fe200078e0060 */
[----:B------:R-:W-:Y:S01]  /*3430*/  PRMT R169, R46, 0x7610, R169 ;  /* 0x000076102ea97816 */ /* 0x000fe200000000a9 */
[----:B------:R-:W-:Y:S01]  /*3440*/  IMAD.MOV.U32 R46, RZ, RZ, R97 ;  /* 0x000000ffff2e7224 */ /* 0x000fe200078e0061 */
[----:B------:R-:W-:Y:S01]  /*3450*/  PRMT R170, R44, 0x7610, R170 ;  /* 0x000076102caa7816 */ /* 0x000fe200000000aa */
[----:B------:R-:W-:-:S03]  /*3460*/  IMAD.MOV.U32 R44, RZ, RZ, R125 ;  /* 0x000000ffff2c7224 */ /* 0x000fc600078e007d */
[----:B------:R-:W-:Y:S01]  /*3470*/  PRMT R168, R168, 0x5410, R46 ;  /* 0x00005410a8a87816 */ /* 0x000fe2000000002e */
[----:B------:R-:W-:Y:S01]  /*3480*/  IMAD.MOV.U32 R46, RZ, RZ, R79 ;  /* 0x000000ffff2e7224 */ /* 0x000fe200078e004f */
[----:B------:R-:W-:Y:S01]  /*3490*/  PRMT R130, R44, 0x7610, R130 ;  /* 0x000076102c827816 */ /* 0x000fe20000000082 */
[----:B------:R-:W-:-:S05]  /*34a0*/  IMAD.MOV.U32 R44, RZ, RZ, R86 ;  /* 0x000000ffff2c7224 */ /* 0x000fca00078e0056 */
[----:B------:R-:W-:Y:S01]  /*34b0*/  PRMT R169, R169, 0x5410, R44 ;  /* 0x00005410a9a97816 */ /* 0x000fe2000000002c */
[----:B------:R-:W-:Y:S01]  /*34c0*/  IMAD.MOV.U32 R44, RZ, RZ, R91 ;  /* 0x000000ffff2c7224 */ /* 0x000fe200078e005b */
[----:B--2---:R-:W-:Y:S01]  /*34d0*/  R2UR UR4, R43 ;  /* 0x000000002b0472ca */ /* 0x004fe200000e0000 */
[----:B------:R-:W-:-:S05]  /*34e0*/  IMAD.MOV.U32 R43, RZ, RZ, R80 ;  /* 0x000000ffff2b7224 */ /* 0x000fca00078e0050 */
[----:B------:R-:W-:Y:S01]  /*34f0*/  PRMT R167, R43, 0x7610, R167 ;  /* 0x000076102ba77816 */ /* 0x000fe200000000a7 */
[----:B------:R-:W-:-:S03]  /*3500*/  IMAD.MOV.U32 R43, RZ, RZ, R88 ;  /* 0x000000ffff2b7224 */ /* 0x000fc600078e0058 */
[----:B------:R-:W-:Y:S01]  /*3510*/  PRMT R167, R167, 0x5410, R45 ;  /* 0x00005410a7a77816 */ /* 0x000fe2000000002d */
[----:B------:R-:W-:Y:S01]  /*3520*/  IMAD.MOV.U32 R45, RZ, RZ, R78 ;  /* 0x000000ffff2d7224 */ /* 0x000fe200078e004e */
[----:B------:R-:W-:Y:S01]  /*3530*/  PRMT R166, R166, 0x5410, R43 ;  /* 0x00005410a6a67816 */ /* 0x000fe2000000002b */
[----:B------:R-:W-:Y:S01]  /*3540*/  IMAD.MOV.U32 R43, RZ, RZ, R124 ;  /* 0x000000ffff2b7224 */ /* 0x000fe200078e007c */
[----:B------:R-:W-:Y:S02]  /*3550*/  UISETP.NE.AND UP0, UPT, UR4, 0x3, UPT ;  /* 0x000000030400788c */ /* 0x000fe4000bf05270 */
[----:B------:R-:W-:Y:S01]  /*3560*/  PRMT R163, R45, 0x5410, R46 ;  /* 0x000054102da37816 */ /* 0x000fe2000000002e */
[----:B------:R-:W-:Y:S01]  /*3570*/  IMAD.MOV.U32 R46, RZ, RZ, R82 ;  /* 0x000000ffff2e7224 */ /* 0x000fe200078e0052 */
[----:B------:R-:W-:Y:S01]  /*3580*/  PRMT R128, R128, 0x5410, R43 ;  /* 0x0000541080807816 */ /* 0x000fe2000000002b */
[----:B------:R-:W-:Y:S01]  /*3590*/  IMAD.MOV.U32 R45, RZ, RZ, R83 ;  /* 0x000000ffff2d7224 */ /* 0x000fe200078e0053 */
[----:B------:R-:W-:Y:S01]  /*35a0*/  PLOP3.LUT P2, PT, PT, PT, UP0, 0x80, 0x0 ;  /* 0x000000000000781c */ /* 0x000fe20003f4f008 */
[----:B------:R-:W-:-:S03]  /*35b0*/  IMAD.MOV.U32 R43, RZ, RZ, R87 ;  /* 0x000000ffff2b7224 */ /* 0x000fc600078e0057 */
[----:B------:R-:W-:Y:S01]  /*35c0*/  PRMT R165, R45, 0x5410, R46 ;  /* 0x000054102da57816 */ /* 0x000fe2000000002e */
[----:B------:R-:W-:Y:S01]  /*35d0*/  IMAD.MOV.U32 R46, RZ, RZ, R99 ;  /* 0x000000ffff2e7224 */ /* 0x000fe200078e0063 */
[----:B------:R-:W-:Y:S01]  /*35e0*/  PRMT R171, R43, 0x7610, R171 ;  /* 0x000076102bab7816 */ /* 0x000fe200000000ab */
[----:B------:R-:W-:Y:S02]  /*35f0*/  IMAD.MOV.U32 R43, RZ, RZ, R90 ;  /* 0x000000ffff2b7224 */ /* 0x000fe400078e005a */
[----:B------:R-:W-:Y:S01]  /*3600*/  IMAD.MOV.U32 R45, RZ, RZ, R98 ;  /* 0x000000ffff2d7224 */ /* 0x000fe200078e0062 */
[----:B------:R-:W-:Y:S01]  /*3610*/  PRMT R172, R44, 0x5410, R46 ;  /* 0x000054102cac7816 */ /* 0x000fe2000000002e */
[----:B------:R-:W-:Y:S01]  /*3620*/  IMAD.MOV.U32 R44, RZ, RZ, R126 ;  /* 0x000000ffff2c7224 */ /* 0x000fe200078e007e */
[----:B------:R-:W-:Y:S01]  /*3630*/  PRMT R170, R170, 0x5410, R43 ;  /* 0x00005410aaaa7816 */ /* 0x000fe2000000002b */
[----:B-----5:R-:W-:Y:S01]  /*3640*/  IMAD.MOV.U32 R46, RZ, RZ, R52 ;  /* 0x000000ffff2e7224 */ /* 0x020fe200078e0034 */
[----:B------:R-:W-:Y:S01]  /*3650*/  PRMT R171, R171, 0x5410, R45 ;  /* 0x00005410abab7816 */ /* 0x000fe2000000002d */
[----:B------:R-:W-:Y:S01]  /*3660*/  IMAD.MOV.U32 R43, RZ, RZ, R53 ;  /* 0x000000ffff2b7224 */ /* 0x000fe200078e0035 */
[----:B------:R-:W-:Y:S01]  /*3670*/  PRMT R128, R44, 0x7610, R128 ;  /* 0x000076102c807816 */ /* 0x000fe20000000080 */
[----:B------:R-:W-:-:S02]  /*3680*/  IMAD.MOV.U32 R45, RZ, RZ, R127 ;  /* 0x000000ffff2d7224 */ /* 0x000fc400078e007f */
[----:B------:R-:W-:Y:S01]  /*3690*/  IMAD.MOV.U32 R44, RZ, RZ, R60 ;  /* 0x000000ffff2c7224 */ /* 0x000fe200078e003c */
[----:B------:R-:W-:Y:S01]  /*36a0*/  PRMT R92, R46, 0x5410, R43 ;  /* 0x000054102e5c7816 */ /* 0x000fe2000000002b */
[----:B------:R-:W-:Y:S01]  /*36b0*/  IMAD.MOV.U32 R43, RZ, RZ, R61 ;  /* 0x000000ffff2b7224 */ /* 0x000fe200078e003d */
[----:B------:R-:W-:Y:S01]  /*36c0*/  PRMT R130, R130, 0x5410, R45 ;  /* 0x0000541082827816 */ /* 0x000fe2000000002d */
[----:B------:R-:W-:Y:S02]  /*36d0*/  IMAD.MOV.U32 R46, RZ, RZ, R56 ;  /* 0x000000ffff2e7224 */ /* 0x000fe400078e0038 */
[----:B------:R-:W-:Y:S01]  /*36e0*/  IMAD.MOV.U32 R45, RZ, RZ, R57 ;  /* 0x000000ffff2d7224 */ /* 0x000fe200078e0039 */
[----:B------:R-:W-:Y:S01]  /*36f0*/  PRMT R149, R44, 0x5410, R43 ;  /* 0x000054102c957816 */ /* 0x000fe2000000002b */
[----:B------:R-:W-:Y:S02]  /*3700*/  IMAD.MOV.U32 R44, RZ, RZ, R68 ;  /* 0x000000ffff2c7224 */ /* 0x000fe400078e0044 */
[----:B------:R-:W-:Y:S01]  /*3710*/  IMAD.MOV.U32 R43, RZ, RZ, R69 ;  /* 0x000000ffff2b7224 */ /* 0x000fe200078e0045 */
[----:B------:R-:W-:Y:S01]  /*3720*/  PRMT R147, R45, 0x5410, R46 ;  /* 0x000054102d937816 */ /* 0x000fe2000000002e */
[----:B------:R-:W-:-:S02]  /*3730*/  IMAD.MOV.U32 R46, RZ, RZ, R64 ;  /* 0x000000ffff2e7224 */ /* 0x000fc400078e0040 */
        /* <DEDUP_REMOVED lines=24> */
[----:B------:R-:W-:-:S04]  /*38c0*/  PRMT R158, R46, 0x5410, R45 ;  /* 0x000054102e9e7816 */ /* 0x000fc8000000002d */
[----:B------:R-:W-:Y:S01]  /*38d0*/  PRMT R164, R43, 0x5410, R44 ;  /* 0x000054102ba47816 */ /* 0x000fe2000000002c */
[----:B------:R-:W-:Y:S06]  /*38e0*/  @!P2 BRA `(.L_x_640) ;  /* 0x000000000004a947 */ /* 0x000fec0003800000 */
[----:B------:R-:W-:Y:S01]  /*38f0*/  BPT.TRAP 0x1 ;  /* 0x000000040000795c */ /* 0x000fe20000300000 */
.L_x_640:
[----:B------:R-:W-:Y:S01]  /*3900*/  IMAD R43, R17, 0x8, R16 ;  /* 0x00000008112b7824 */ /* 0x000fe200078e0210 */
[----:B------:R-:W-:Y:S01]  /*3910*/  SHF.L.U32 R100, R205, 0x1f, RZ ;  /* 0x0000001fcd647819 */ /* 0x000fe200000006ff */
[----:B------:R-:W-:Y:S03]  /*3920*/  BSSY B1, `(.L_x_641) ;  /* 0x0000003000017945 */ /* 0x000fe60003800000 */
[----:B------:R-:W0:Y:S02]  /*3930*/  SYNCS.PHASECHK.TRANS64.TRYWAIT P5, [R43+URZ+0x36890], R100 ;  /* 0x036890642b0075a7 */ /* 0x000e2400080a017f */
[----:B0-----:R-:W-:Y:S05]  /*3940*/  @!P5 BRA `(.L_x_642) ;  /* 0x0000022800b8d947 */ /* 0x001fea0003800000 */
.L_x_996:
[----:B------:R-:W-:Y:S05]  /*3950*/  BSYNC B1 ;  /* 0x0000000000017941 */ /* 0x000fea0003800000 */
.L_x_641:
[----:B------:R-:W-:Y:S04]  /*3960*/  BSSY B1, `(.L_x_643) ;  /* 0x0000152000017945 */ /* 0x000fe80003800000 */
[----:B------:R-:W-:Y:S05]  /*3970*/  @P3 BRA `(.L_x_644) ;  /* 0x0000001400403947 */ /* 0x000fea0003800000 */
[----:B------:R-:W-:Y:S01]  /*3980*/  ISETP.NE.AND P3, PT, R30, RZ, PT ;  /* 0x000000ff1e00720c */ /* 0x000fe20003f65270 */
[----:B------:R-:W-:-:S12]  /*3990*/  BSSY B2, `(.L_x_645) ;  /* 0x0000037000027945 */ /* 0x000fd80003800000 */
[----:B------:R-:W-:Y:S05]  /*39a0*/  @!P3 BRA `(.L_x_646) ;  /* 0x0000000000d4b947 */ /* 0x000fea0003800000 */
[----:B------:R1:W2:Y:S01]  /*39b0*/  LDS.128 R44, [R40+0x21000] ;  /* 0x02100000282c7984 */ /* 0x0002a20000000c00 */
[----:B------:R-:W-:Y:S01]  /*39c0*/  ISETP.GE.AND P3, PT, R22, R121, PT ;  /* 0x000000791600720c */ /* 0x000fe20003f66270 */
[----:B------:R-:W-:-:S12]  /*39d0*/  BSSY B3, `(.L_x_647) ;  /* 0x0000031000037945 */ /* 0x000fd80003800000 */
[----:B-1----:R-:W-:Y:S05]  /*39e0*/  @P3 BRA `(.L_x_648) ;  /* 0x0000000000bc3947 */ /* 0x002fea0003800000 */
[----:B------:R-:W-:Y:S02]  /*39f0*/  SHF.R.U64 R95, R126, 0x10, R127 ;  /* 0x000000107e5f7819 */ /* 0x000fe4000000127f */
[----:B------:R-:W-:Y:S01]  /*3a00*/  SHF.R.U64 R94, R124, 0x10, R125 ;  /* 0x000000107c5e7819 */ /* 0x000fe2000000127d */
[C---:B--2---:R-:W-:Y:S01]  /*3a10*/  IMAD.U32 R124, R45.reuse, 0x10000, RZ ;  /* 0x000100002d7c7824 */ /* 0x044fe200078e00ff */
[C---:B------:R-:W-:Y:S02]  /*3a20*/  PRMT R95, R128.reuse, 0x5410, R95 ;  /* 0x00005410805f7816 */ /* 0x040fe4000000005f */
[----:B------:R-:W-:Y:S02]  /*3a30*/  PRMT R94, R128, 0x5432, R94 ;  /* 0x00005432805e7816 */ /* 0x000fe4000000005e */
[----:B------:R-:W-:Y:S02]  /*3a40*/  SHF.R.U32.HI R126, RZ, 0x10, R127 ;  /* 0x00000010ff7e7819 */ /* 0x000fe4000001167f */
[----:B------:R-:W-:-:S02]  /*3a50*/  LOP3.LUT R128, R45, 0xffff0000, RZ, 0xc0, !PT ;  /* 0xffff00002d807812 */ /* 0x000fc400078ec0ff */
[C---:B------:R-:W-:Y:S01]  /*3a60*/  LOP3.LUT R127, R95.reuse, 0xffff0000, RZ, 0xc0, !PT ;  /* 0xffff00005f7f7812 */ /* 0x040fe200078ec0ff */
[----:B------:R-:W-:Y:S01]  /*3a70*/  IMAD.U32 R95, R95, 0x10000, RZ ;  /* 0x000100005f5f7824 */ /* 0x000fe200078e00ff */
[C---:B------:R-:W-:Y:S01]  /*3a80*/  LOP3.LUT R129, R94.reuse, 0xffff0000, RZ, 0xc0, !PT ;  /* 0xffff00005e817812 */ /* 0x040fe200078ec0ff */
[----:B------:R-:W-:Y:S01]  /*3a90*/  IMAD.U32 R94, R94, 0x10000, RZ ;  /* 0x000100005e5e7824 */ /* 0x000fe200078e00ff */
[----:B------:R-:W-:Y:S01]  /*3aa0*/  SHF.R.U32.HI R125, RZ, 0x10, R125 ;  /* 0x00000010ff7d7819 */ /* 0x000fe2000001167d */
[----:B------:R-:W-:Y:S01]  /*3ab0*/  FMUL.FTZ R45, R128, R127 ;  /* 0x0000007f802d7220 */ /* 0x000fe20000410000 */
[----:B------:R-:W-:Y:S01]  /*3ac0*/  PRMT R126, R130, 0x5432, R126 ;  /* 0x00005432827e7816 */ /* 0x000fe2000000007e */
[-C--:B------:R-:W-:Y:S01]  /*3ad0*/  FMUL.FTZ R128, R128, R129.reuse ;  /* 0x0000008180807220 */ /* 0x080fe20000410000 */
[----:B------:R-:W-:Y:S01]  /*3ae0*/  PRMT R125, R130, 0x5410, R125 ;  /* 0x00005410827d7816 */ /* 0x000fe2000000007d */
[----:B------:R-:W-:Y:S01]  /*3af0*/  FFMA.FTZ R45, R124, R129, -R45 ;  /* 0x000000817c2d7223 */ /* 0x000fe2000001082d */
[----:B------:R-:W-:Y:S01]  /*3b00*/  LOP3.LUT R130, R46, 0xffff0000, RZ, 0xc0, !PT ;  /* 0xffff00002e827812 */ /* 0x000fe200078ec0ff */
[----:B------:R-:W-:Y:S01]  /*3b10*/  FFMA.FTZ R124, R124, R127, R128 ;  /* 0x0000007f7c7c7223 */ /* 0x000fe20000010080 */
[C---:B------:R-:W-:Y:S01]  /*3b20*/  IMAD.U32 R127, R126.reuse, 0x10000, RZ ;  /* 0x000100007e7f7824 */ /* 0x040fe200078e00ff */
[----:B------:R-:W-:Y:S01]  /*3b30*/  LOP3.LUT R126, R126, 0xffff0000, RZ, 0xc0, !PT ;  /* 0xffff00007e7e7812 */ /* 0x000fe200078ec0ff */
[C---:B------:R-:W-:Y:S01]  /*3b40*/  IMAD.U32 R128, R125.reuse, 0x10000, RZ ;  /* 0x000100007d807824 */ /* 0x040fe200078e00ff */
[----:B------:R-:W-:Y:S01]  /*3b50*/  LOP3.LUT R125, R125, 0xffff0000, RZ, 0xc0, !PT ;  /* 0xffff00007d7d7812 */ /* 0x000fe200078ec0ff */
[----:B------:R-:W-:Y:S01]  /*3b60*/  FMUL.FTZ R129, R130, R127 ;  /* 0x0000007f82817220 */ /* 0x000fe20000410000 */
[----:B------:R-:W-:-:S02]  /*3b70*/  IMAD.U32 R46, R46, 0x10000, RZ ;  /* 0x000100002e2e7824 */ /* 0x000fc400078e00ff */
[-C--:B------:R-:W-:Y:S01]  /*3b80*/  FMUL.FTZ R130, R130, R128.reuse ;  /* 0x0000008082827220 */ /* 0x080fe20000410000 */
[----:B------:R-:W-:Y:S01]  /*3b90*/  F2FP.BF16.F32.PACK_AB R45, R124, R45 ;  /* 0x0000002d7c2d723e */ /* 0x000fe200000010ff */
[C---:B------:R-:W-:Y:S02]  /*3ba0*/  FFMA.FTZ R129, R46.reuse, R128, -R129 ;  /* 0x000000802e817223 */ /* 0x040fe40000010881 */
[----:B------:R-:W-:Y:S01]  /*3bb0*/  FFMA.FTZ R130, R46, R127, R130 ;  /* 0x0000007f2e827223 */ /* 0x000fe20000010082 */
[C---:B------:R-:W-:Y:S01]  /*3bc0*/  LOP3.LUT R46, R47.reuse, 0xffff0000, RZ, 0xc0, !PT ;  /* 0xffff00002f2e7812 */ /* 0x040fe200078ec0ff */
[----:B------:R-:W-:-:S03]  /*3bd0*/  IMAD.U32 R47, R47, 0x10000, RZ ;  /* 0x000100002f2f7824 */ /* 0x000fc600078e00ff */
[----:B------:R-:W-:Y:S01]  /*3be0*/  F2FP.BF16.F32.PACK_AB R129, R130, R129 ;  /* 0x000000818281723e */ /* 0x000fe200000010ff */
[C---:B------:R-:W-:Y:S01]  /*3bf0*/  FMUL.FTZ R127, R46.reuse, R126 ;  /* 0x0000007e2e7f7220 */ /* 0x040fe20000410000 */
[----:B------:R-:W-:-:S03]  /*3c00*/  FMUL.FTZ R46, R46, R125 ;  /* 0x0000007d2e2e7220 */ /* 0x000fc60000410000 */
[C---:B------:R-:W-:Y:S01]  /*3c10*/  FFMA.FTZ R127, R47.reuse, R125, -R127 ;  /* 0x0000007d2f7f7223 */ /* 0x040fe2000001087f */
[----:B------:R-:W-:Y:S01]  /*3c20*/  FFMA.FTZ R46, R47, R126, R46 ;  /* 0x0000007e2f2e7223 */ /* 0x000fe2000001002e */
[C---:B------:R-:W-:Y:S01]  /*3c30*/  LOP3.LUT R47, R44.reuse, 0xffff0000, RZ, 0xc0, !PT ;  /* 0xffff00002c2f7812 */ /* 0x040fe200078ec0ff */
[----:B------:R-:W-:-:S03]  /*3c40*/  IMAD.U32 R44, R44, 0x10000, RZ ;  /* 0x000100002c2c7824 */ /* 0x000fc600078e00ff */
[----:B------:R-:W-:Y:S01]  /*3c50*/  F2FP.BF16.F32.PACK_AB R46, R46, R127 ;  /* 0x0000007f2e2e723e */ /* 0x000fe200000010ff */
[C---:B------:R-:W-:Y:S01]  /*3c60*/  FMUL.FTZ R125, R47.reuse, R95 ;  /* 0x0000005f2f7d7220 */ /* 0x040fe20000410000 */
[----:B------:R-:W-:-:S03]  /*3c70*/  FMUL.FTZ R47, R47, R94 ;  /* 0x0000005e2f2f7220 */ /* 0x000fc60000410000 */
[C---:B------:R-:W-:Y:S01]  /*3c80*/  FFMA.FTZ R125, R44.reuse, R94, -R125 ;  /* 0x0000005e2c7d7223 */ /* 0x040fe2000001087d */
[----:B------:R-:W-:-:S05]  /*3c90*/  FFMA.FTZ R47, R44, R95, R47 ;  /* 0x0000005f2c2f7223 */ /* 0x000fca000001002f */
[----:B------:R-:W-:Y:S01]  /*3ca0*/  F2FP.BF16.F32.PACK_AB R125, R47, R125 ;  /* 0x0000007d2f7d723e */ /* 0x000fe200000010ff */
[----:B------:R-:W-:Y:S02]  /*3cb0*/  IMAD.MOV.U32 R47, RZ, RZ, R46 ;  /* 0x000000ffff2f7224 */ /* 0x000fe400078e002e */
[----:B------:R-:W-:Y:S02]  /*3cc0*/  IMAD.MOV.U32 R46, RZ, RZ, R129 ;  /* 0x000000ffff2e7224 */ /* 0x000fe400078e0081 */
[----:B------:R-:W-:-:S07]  /*3cd0*/  IMAD.MOV.U32 R44, RZ, RZ, R125 ;  /* 0x000000ffff2c7224 */ /* 0x000fce00078e007d */
.L_x_648:
[----:B------:R-:W-:Y:S05]  /*3ce0*/  BSYNC B3 ;  /* 0x0000000000037941 */ /* 0x000fea0003800000 */
.L_x_647:
[----:B--2---:R1:W-:Y:S02]  /*3cf0*/  STG.E.128 desc[UR60][R50.64], R44 ;  /* 0x0000002c32007986 */ /* 0x0043e4000c101d3c */
.L_x_646:
[----:B------:R-:W-:Y:S05]  /*3d00*/  BSYNC B2 ;  /* 0x0000000000027941 */ /* 0x000fea0003800000 */
.L_x_645:
[----:B------:R-:W-:Y:S01]  /*3d10*/  ISETP.NE.AND P3, PT, R34, RZ, PT ;  /* 0x000000ff2200720c */ /* 0x000fe20003f65270 */
[----:B------:R-:W-:-:S12]  /*3d20*/  BSSY B2, `(.L_x_649) ;  /* 0x0000038000027945 */ /* 0x000fd80003800000 */
[----:B------:R-:W-:Y:S05]  /*3d30*/  @!P3 BRA `(.L_x_650) ;  /* 0x0000000000d8b947 */ /* 0x000fea0003800000 */
[----:B-1----:R1:W2:Y:S01]  /*3d40*/  LDS.128 R44, [R41+0x21000] ;  /* 0x02100000292c7984 */ /* 0x0022a20000000c00 */
[----:B------:R-:W-:Y:S01]  /*3d50*/  ISETP.GE.AND P3, PT, R208, R121, PT ;  /* 0x00000079d000720c */ /* 0x000fe20003f66270 */
[----:B------:R-:W-:-:S12]  /*3d60*/  BSSY B3, `(.L_x_651) ;  /* 0x0000032000037945 */ /* 0x000fd80003800000 */
[----:B-1----:R-:W-:Y:S05]  /*3d70*/  @P3 BRA `(.L_x_652) ;  /* 0x0000000000c03947 */ /* 0x002fea0003800000 */
[----:B------:R-:W-:Y:S01]  /*3d80*/  SHF.R.U64 R94, R98, 0x10, R99 ;  /* 0x00000010625e7819 */ /* 0x000fe20000001263 */
[----:B--2---:R-:W-:Y:S01]  /*3d90*/  IMAD.U32 R95, R45, 0x10000, RZ ;  /* 0x000100002d5f7824 */ /* 0x004fe200078e00ff */
[----:B------:R-:W-:Y:S02]  /*3da0*/  SHF.R.U64 R96, R96, 0x10, R97 ;  /* 0x0000001060607819 */ /* 0x000fe40000001261 */
[----:B------:R-:W-:Y:S02]  /*3db0*/  PRMT R94, R171, 0x5432, R94 ;  /* 0x00005432ab5e7816 */ /* 0x000fe4000000005e */
[----:B------:R-:W-:Y:S02]  /*3dc0*/  PRMT R96, R167, 0x5432, R96 ;  /* 0x00005432a7607816 */ /* 0x000fe40000000060 */
[----:B------:R-:W-:Y:S02]  /*3dd0*/  SHF.R.U32.HI R98, RZ, 0x10, R99 ;  /* 0x00000010ff627819 */ /* 0x000fe40000011663 */
[----:B------:R-:W-:-:S02]  /*3de0*/  SHF.R.U32.HI R124, RZ, 0x10, R97 ;  /* 0x00000010ff7c7819 */ /* 0x000fc40000011661 */
[----:B------:R-:W-:Y:S02]  /*3df0*/  LOP3.LUT R126, R45, 0xffff0000, RZ, 0xc0, !PT ;  /* 0xffff00002d7e7812 */ /* 0x000fe400078ec0ff */
[C---:B------:R-:W-:Y:S01]  /*3e00*/  LOP3.LUT R99, R94.reuse, 0xffff0000, RZ, 0xc0, !PT ;  /* 0xffff00005e637812 */ /* 0x040fe200078ec0ff */
[----:B------:R-:W-:Y:S01]  /*3e10*/  IMAD.U32 R94, R94, 0x10000, RZ ;  /* 0x000100005e5e7824 */ /* 0x000fe200078e00ff */
[C---:B------:R-:W-:Y:S01]  /*3e20*/  LOP3.LUT R97, R96.reuse, 0xffff0000, RZ, 0xc0, !PT ;  /* 0xffff000060617812 */ /* 0x040fe200078ec0ff */
[----:B------:R-:W-:Y:S01]  /*3e30*/  IMAD.U32 R96, R96, 0x10000, RZ ;  /* 0x0001000060607824 */ /* 0x000fe200078e00ff */
[----:B------:R-:W-:Y:S01]  /*3e40*/  PRMT R98, R172, 0x5432, R98 ;  /* 0x00005432ac627816 */ /* 0x000fe20000000062 */
[C---:B------:R-:W-:Y:S02]  /*3e50*/  FMUL.FTZ R125, R126.reuse, R99 ;  /* 0x000000637e7d7220 */ /* 0x040fe40000410000 */
[-C--:B------:R-:W-:Y:S01]  /*3e60*/  FMUL.FTZ R45, R126, R97.reuse ;  /* 0x000000617e2d7220 */ /* 0x080fe20000410000 */
[C---:B------:R-:W-:Y:S01]  /*3e70*/  LOP3.LUT R126, R46.reuse, 0xffff0000, RZ, 0xc0, !PT ;  /* 0xffff00002e7e7812 */ /* 0x040fe200078ec0ff */
[----:B------:R-:W-:Y:S01]  /*3e80*/  FFMA.FTZ R97, R95, R97, -R125 ;  /* 0x000000615f617223 */ /* 0x000fe2000001087d */
[----:B------:R-:W-:-:S02]  /*3e90*/  IMAD.U32 R46, R46, 0x10000, RZ ;  /* 0x000100002e2e7824 */ /* 0x000fc400078e00ff */
[----:B------:R-:W-:Y:S01]  /*3ea0*/  FFMA.FTZ R95, R95, R99, R45 ;  /* 0x000000635f5f7223 */ /* 0x000fe2000001002d */
[----:B------:R-:W-:Y:S01]  /*3eb0*/  PRMT R45, R168, 0x5432, R124 ;  /* 0x00005432a82d7816 */ /* 0x000fe2000000007c */
[C---:B------:R-:W-:Y:S01]  /*3ec0*/  IMAD.U32 R99, R98.reuse, 0x10000, RZ ;  /* 0x0001000062637824 */ /* 0x040fe200078e00ff */
[----:B------:R-:W-:Y:S02]  /*3ed0*/  LOP3.LUT R98, R98, 0xffff0000, RZ, 0xc0, !PT ;  /* 0xffff000062627812 */ /* 0x000fe400078ec0ff */
[----:B------:R-:W-:Y:S01]  /*3ee0*/  F2FP.BF16.F32.PACK_AB R95, R95, R97 ;  /* 0x000000615f5f723e */ /* 0x000fe200000010ff */
[C---:B------:R-:W-:Y:S02]  /*3ef0*/  IMAD.U32 R124, R45.reuse, 0x10000, RZ ;  /* 0x000100002d7c7824 */ /* 0x040fe400078e00ff */
[C---:B------:R-:W-:Y:S01]  /*3f00*/  FMUL.FTZ R125, R126.reuse, R99 ;  /* 0x000000637e7d7220 */ /* 0x040fe20000410000 */
[----:B------:R-:W-:Y:S01]  /*3f10*/  LOP3.LUT R45, R45, 0xffff0000, RZ, 0xc0, !PT ;  /* 0xffff00002d2d7812 */ /* 0x000fe200078ec0ff */
[----:B------:R-:W-:-:S02]  /*3f20*/  FMUL.FTZ R126, R126, R124 ;  /* 0x0000007c7e7e7220 */ /* 0x000fc40000410000 */
        /* <DEDUP_REMOVED lines=8> */
[C---:B------:R-:W-:Y:S01]  /*3fb0*/  LOP3.LUT R45, R44.reuse, 0xffff0000, RZ, 0xc0, !PT ;  /* 0xffff00002c2d7812 */ /* 0x040fe200078ec0ff */
[----:B------:R-:W-:Y:S01]  /*3fc0*/  FFMA.FTZ R46, R47, R98, R46 ;  /* 0x000000622f2e7223 */ /* 0x000fe2000001002e */
[----:B------:R-:W-:-:S03]  /*3fd0*/  IMAD.U32 R44, R44, 0x10000, RZ ;  /* 0x000100002c2c7824 */ /* 0x000fc600078e00ff */
[C---:B------:R-:W-:Y:S01]  /*3fe0*/  FMUL.FTZ R47, R45.reuse, R94 ;  /* 0x0000005e2d2f7220 */ /* 0x040fe20000410000 */
[-C--:B------:R-:W-:Y:S01]  /*3ff0*/  FMUL.FTZ R45, R45, R96.reuse ;  /* 0x000000602d2d7220 */ /* 0x080fe20000410000 */
[----:B------:R-:W-:Y:S02]  /*4000*/  F2FP.BF16.F32.PACK_AB R46, R46, R99 ;  /* 0x000000632e2e723e */ /* 0x000fe400000010ff */
[C---:B------:R-:W-:Y:S01]  /*4010*/  FFMA.FTZ R47, R44.reuse, R96, -R47 ;  /* 0x000000602c2f7223 */ /* 0x040fe2000001082f */
[----:B------:R-:W-:-:S05]  /*4020*/  FFMA.FTZ R45, R44, R94, R45 ;  /* 0x0000005e2c2d7223 */ /* 0x000fca000001002d */
[----:B------:R-:W-:Y:S01]  /*4030*/  F2FP.BF16.F32.PACK_AB R45, R45, R47 ;  /* 0x0000002f2d2d723e */ /* 0x000fe200000010ff */
[----:B------:R-:W-:Y:S02]  /*4040*/  IMAD.MOV.U32 R47, RZ, RZ, R46 ;  /* 0x000000ffff2f7224 */ /* 0x000fe400078e002e */
[----:B------:R-:W-:Y:S02]  /*4050*/  IMAD.MOV.U32 R46, RZ, RZ, R125 ;  /* 0x000000ffff2e7224 */ /* 0x000fe400078e007d */
[----:B------:R-:W-:Y:S02]  /*4060*/  IMAD.MOV.U32 R44, RZ, RZ, R45 ;  /* 0x000000ffff2c7224 */ /* 0x000fe400078e002d */
[----:B------:R-:W-:-:S07]  /*4070*/  IMAD.MOV.U32 R45, RZ, RZ, R95 ;  /* 0x000000ffff2d7224 */ /* 0x000fce00078e005f */
.L_x_652:
[----:B------:R-:W-:Y:S05]  /*4080*/  BSYNC B3 ;  /* 0x0000000000037941 */ /* 0x000fea0003800000 */
.L_x_651:
[----:B--2---:R2:W-:Y:S02]  /*4090*/  STG.E.128 desc[UR60][R50.64+0x40], R44 ;  /* 0x0000402c32007986 */ /* 0x0045e4000c101d3c */
.L_x_650:
[----:B------:R-:W-:Y:S05]  /*40a0*/  BSYNC B2 ;  /* 0x0000000000027941 */ /* 0x000fea0003800000 */
.L_x_649:
[----:B------:R-:W-:Y:S01]  /*40b0*/  ISETP.NE.AND P3, PT, R35, RZ, PT ;  /* 0x000000ff2300720c */ /* 0x000fe20003f65270 */
[----:B------:R-:W-:-:S12]  /*40c0*/  BSSY B2, `(.L_x_653) ;  /* 0x0000036000027945 */ /* 0x000fd80003800000 */
[----:B------:R-:W-:Y:S05]  /*40d0*/  @!P3 BRA `(.L_x_654) ;  /* 0x0000000000d0b947 */ /* 0x000fea0003800000 */
[----:B-12---:R1:W2:Y:S01]  /*40e0*/  LDS.128 R44, [R40+0x24800] ;  /* 0x02480000282c7984 */ /* 0x0062a20000000c00 */
[----:B------:R-:W-:Y:S01]  /*40f0*/  ISETP.GE.AND P3, PT, R207, R121, PT ;  /* 0x00000079cf00720c */ /* 0x000fe20003f66270 */
[----:B------:R-:W-:-:S12]  /*4100*/  BSSY B3, `(.L_x_655) ;  /* 0x0000030000037945 */ /* 0x000fd80003800000 */
[----:B-1----:R-:W-:Y:S05]  /*4110*/  @P3 BRA `(.L_x_656) ;  /* 0x0000000000b83947 */ /* 0x002fea0003800000 */
[----:B------:R-:W-:Y:S02]  /*4120*/  SHF.R.U64 R96, R90, 0x10, R91 ;  /* 0x000000105a607819 */ /* 0x000fe4000000125b */
[----:B------:R-:W-:Y:S02]  /*4130*/  SHF.R.U64 R94, R88, 0x10, R89 ;  /* 0x00000010585e7819 */ /* 0x000fe40000001259 */
[----:B------:R-:W-:Y:S01]  /*4140*/  SHF.R.U32.HI R97, RZ, 0x10, R91 ;  /* 0x00000010ff617819 */ /* 0x000fe2000001165b */
[C---:B--2---:R-:W-:Y:S01]  /*4150*/  IMAD.U32 R91, R47.reuse, 0x10000, RZ ;  /* 0x000100002f5b7824 */ /* 0x044fe200078e00ff */
[----:B------:R-:W-:Y:S02]  /*4160*/  LOP3.LUT R88, R47, 0xffff0000, RZ, 0xc0, !PT ;  /* 0xffff00002f587812 */ /* 0x000fe400078ec0ff */
[----:B------:R-:W-:Y:S02]  /*4170*/  PRMT R47, R170, 0x5432, R96 ;  /* 0x00005432aa2f7816 */ /* 0x000fe40000000060 */
[----:B------:R-:W-:-:S02]  /*4180*/  PRMT R90, R166, 0x5432, R94 ;  /* 0x00005432a65a7816 */ /* 0x000fc4000000005e */
[C---:B------:R-:W-:Y:S01]  /*4190*/  LOP3.LUT R124, R45.reuse, 0xffff0000, RZ, 0xc0, !PT ;  /* 0xffff00002d7c7812 */ /* 0x040fe200078ec0ff */
[----:B------:R-:W-:Y:S01]  /*41a0*/  IMAD.U32 R45, R45, 0x10000, RZ ;  /* 0x000100002d2d7824 */ /* 0x000fe200078e00ff */
[C---:B------:R-:W-:Y:S01]  /*41b0*/  LOP3.LUT R94, R47.reuse, 0xffff0000, RZ, 0xc0, !PT ;  /* 0xffff00002f5e7812 */ /* 0x040fe200078ec0ff */
[----:B------:R-:W-:Y:S01]  /*41c0*/  IMAD.U32 R47, R47, 0x10000, RZ ;  /* 0x000100002f2f7824 */ /* 0x000fe200078e00ff */
[----:B------:R-:W-:Y:S01]  /*41d0*/  SHF.R.U32.HI R95, RZ, 0x10, R89 ;  /* 0x00000010ff5f7819 */ /* 0x000fe20000011659 */
[----:B------:R-:W-:Y:S01]  /*41e0*/  IMAD.U32 R89, R46, 0x10000, RZ ;  /* 0x000100002e597824 */ /* 0x000fe200078e00ff */
[----:B------:R-:W-:Y:S01]  /*41f0*/  LOP3.LUT R96, R90, 0xffff0000, RZ, 0xc0, !PT ;  /* 0xffff00005a607812 */ /* 0x000fe200078ec0ff */
[----:B------:R-:W-:Y:S01]  /*4200*/  FMUL.FTZ R98, R124, R94 ;  /* 0x0000005e7c627220 */ /* 0x000fe20000410000 */
[----:B------:R-:W-:Y:S01]  /*4210*/  PRMT R97, R172, 0x5410, R97 ;  /* 0x00005410ac617816 */ /* 0x000fe20000000061 */
[----:B------:R-:W-:Y:S01]  /*4220*/  IMAD.U32 R90, R90, 0x10000, RZ ;  /* 0x000100005a5a7824 */ /* 0x000fe200078e00ff */
[----:B------:R-:W-:Y:S01]  /*4230*/  PRMT R95, R170, 0x5410, R95 ;  /* 0x00005410aa5f7816 */ /* 0x000fe2000000005f */
[----:B------:R-:W-:Y:S01]  /*4240*/  FMUL.FTZ R124, R124, R96 ;  /* 0x000000607c7c7220 */ /* 0x000fe20000410000 */
[----:B------:R-:W-:Y:S01]  /*4250*/  LOP3.LUT R46, R46, 0xffff0000, RZ, 0xc0, !PT ;  /* 0xffff00002e2e7812 */ /* 0x000fe200078ec0ff */
[----:B------:R-:W-:-:S02]  /*4260*/  IMAD.U32 R99, R97, 0x10000, RZ ;  /* 0x0001000061637824 */ /* 0x000fc400078e00ff */
[----:B------:R-:W-:Y:S01]  /*4270*/  FFMA.FTZ R98, R45, R96, -R98 ;  /* 0x000000602d627223 */ /* 0x000fe20000010862 */
[----:B------:R-:W-:Y:S02]  /*4280*/  IMAD.U32 R96, R95, 0x10000, RZ ;  /* 0x000100005f607824 */ /* 0x000fe400078e00ff */
[----:B------:R-:W-:Y:S01]  /*4290*/  FFMA.FTZ R124, R45, R94, R124 ;  /* 0x0000005e2d7c7223 */ /* 0x000fe2000001007c */
[CC--:B------:R-:W-:Y:S01]  /*42a0*/  FMUL.FTZ R45, R46.reuse, R99.reuse ;  /* 0x000000632e2d7220 */ /* 0x0c0fe20000410000 */
[----:B------:R-:W-:Y:S01]  /*42b0*/  LOP3.LUT R97, R97, 0xffff0000, RZ, 0xc0, !PT ;  /* 0xffff000061617812 */ /* 0x000fe200078ec0ff */
[-C--:B------:R-:W-:Y:S01]  /*42c0*/  FMUL.FTZ R46, R46, R96.reuse ;  /* 0x000000602e2e7220 */ /* 0x080fe20000410000 */
[----:B------:R-:W-:Y:S01]  /*42d0*/  LOP3.LUT R95, R95, 0xffff0000, RZ, 0xc0, !PT ;  /* 0xffff00005f5f7812 */ /* 0x000fe200078ec0ff */
[C---:B------:R-:W-:Y:S01]  /*42e0*/  IMAD.U32 R94, R44.reuse, 0x10000, RZ ;  /* 0x000100002c5e7824 */ /* 0x040fe200078e00ff */
[----:B------:R-:W-:Y:S01]  /*42f0*/  LOP3.LUT R44, R44, 0xffff0000, RZ, 0xc0, !PT ;  /* 0xffff00002c2c7812 */ /* 0x000fe200078ec0ff */
[C---:B------:R-:W-:Y:S01]  /*4300*/  FFMA.FTZ R45, R89.reuse, R96, -R45 ;  /* 0x00000060592d7223 */ /* 0x040fe2000001082d */
[----:B------:R-:W-:Y:S01]  /*4310*/  FFMA.FTZ R46, R89, R99, R46 ;  /* 0x00000063592e7223 */ /* 0x000fe2000001002e */
[C---:B------:R-:W-:Y:S01]  /*4320*/  FMUL.FTZ R89, R88.reuse, R97 ;  /* 0x0000006158597220 */ /* 0x040fe20000410000 */
[----:B------:R-:W-:Y:S01]  /*4330*/  FMUL.FTZ R96, R88, R95 ;  /* 0x0000005f58607220 */ /* 0x000fe20000410000 */
[C---:B------:R-:W-:Y:S01]  /*4340*/  FMUL.FTZ R88, R44.reuse, R47 ;  /* 0x0000002f2c587220 */ /* 0x040fe20000410000 */
[-C--:B------:R-:W-:Y:S01]  /*4350*/  FMUL.FTZ R44, R44, R90.reuse ;  /* 0x0000005a2c2c7220 */ /* 0x080fe20000410000 */
[C---:B------:R-:W-:Y:S01]  /*4360*/  FFMA.FTZ R89, R91.reuse, R95, -R89 ;  /* 0x0000005f5b597223 */ /* 0x040fe20000010859 */
[----:B------:R-:W-:Y:S01]  /*4370*/  FFMA.FTZ R96, R91, R97, R96 ;  /* 0x000000615b607223 */ /* 0x000fe20000010060 */
[C---:B------:R-:W-:Y:S01]  /*4380*/  FFMA.FTZ R88, R94.reuse, R90, -R88 ;  /* 0x0000005a5e587223 */ /* 0x040fe20000010858 */
[----:B------:R-:W-:Y:S01]  /*4390*/  FFMA.FTZ R44, R94, R47, R44 ;  /* 0x0000002f5e2c7223 */ /* 0x000fe2000001002c */
[----:B------:R-:W-:-:S02]  /*43a0*/  F2FP.BF16.F32.PACK_AB R98, R124, R98 ;  /* 0x000000627c62723e */ /* 0x000fc400000010ff */
[----:B------:R-:W-:Y:S02]  /*43b0*/  F2FP.BF16.F32.PACK_AB R89, R96, R89 ;  /* 0x000000596059723e */ /* 0x000fe400000010ff */
[----:B------:R-:W-:Y:S01]  /*43c0*/  F2FP.BF16.F32.PACK_AB R46, R46, R45 ;  /* 0x0000002d2e2e723e */ /* 0x000fe200000010ff */
[----:B------:R-:W-:Y:S01]  /*43d0*/  IMAD.MOV.U32 R45, RZ, RZ, R98 ;  /* 0x000000ffff2d7224 */ /* 0x000fe200078e0062 */
[----:B------:R-:W-:Y:S01]  /*43e0*/  F2FP.BF16.F32.PACK_AB R44, R44, R88 ;  /* 0x000000582c2c723e */ /* 0x000fe200000010ff */
[----:B------:R-:W-:-:S07]  /*43f0*/  IMAD.MOV.U32 R47, RZ, RZ, R89 ;  /* 0x000000ffff2f7224 */ /* 0x000fce00078e0059 */
.L_x_656:
[----:B------:R-:W-:Y:S05]  /*4400*/  BSYNC B3 ;  /* 0x0000000000037941 */ /* 0x000fea0003800000 */
.L_x_655:
[----:B--2---:R3:W-:Y:S02]  /*4410*/  STG.E.128 desc[UR60][R50.64+0x80], R44 ;  /* 0x0000802c32007986 */ /* 0x0047e4000c101d3c */
.L_x_654:
[----:B------:R-:W-:Y:S05]  /*4420*/  BSYNC B2 ;  /* 0x0000000000027941 */ /* 0x000fea0003800000 */
.L_x_653:
[----:B------:R-:W-:Y:S01]  /*4430*/  ISETP.NE.AND P3, PT, R36, RZ, PT ;  /* 0x000000ff2400720c */ /* 0x000fe20003f65270 */
[----:B------:R-:W-:-:S12]  /*4440*/  BSSY B2, `(.L_x_657) ;  /* 0x0000036000027945 */ /* 0x000fd80003800000 */
[----:B------:R-:W-:Y:S05]  /*4450*/  @!P3 BRA `(.L_x_658) ;  /* 0x0000000000d0b947 */ /* 0x000fea0003800000 */
[----:B-123--:R1:W2:Y:S01]  /*4460*/  LDS.128 R44, [R41+0x24800] ;  /* 0x02480000292c7984 */ /* 0x00e2a20000000c00 */
[----:B------:R-:W-:Y:S01]  /*4470*/  ISETP.GE.AND P3, PT, R210, R121, PT ;  /* 0x00000079d200720c */ /* 0x000fe20003f66270 */
[----:B------:R-:W-:-:S12]  /*4480*/  BSSY B3, `(.L_x_659) ;  /* 0x0000030000037945 */ /* 0x000fd80003800000 */
[----:B-1----:R-:W-:Y:S05]  /*4490*/  @P3 BRA `(.L_x_660) ;  /* 0x0000000000b83947 */ /* 0x002fea0003800000 */
[----:B------:R-:W-:Y:S01]  /*44a0*/  SHF.R.U64 R88, R86, 0x10, R87 ;  /* 0x0000001056587819 */ /* 0x000fe20000001257 */
[----:B--2---:R-:W-:Y:S01]  /*44b0*/  IMAD.U32 R90, R47, 0x10000, RZ ;  /* 0x000100002f5a7824 */ /* 0x004fe200078e00ff */
[--C-:B------:R-:W-:Y:S01]  /*44c0*/  SHF.R.U64 R89, R84, 0x10, R85.reuse ;  /* 0x0000001054597819 */ /* 0x100fe20000001255 */
[----:B------:R-:W-:Y:S01]  /*44d0*/  IMAD.U32 R94, R44, 0x10000, RZ ;  /* 0x000100002c5e7824 */ /* 0x000fe200078e00ff */
[----:B------:R-:W-:Y:S01]  /*44e0*/  SHF.R.U32.HI R91, RZ, 0x10, R85 ;  /* 0x00000010ff5b7819 */ /* 0x000fe20000011655 */
[----:B------:R-:W-:Y:S01]  /*44f0*/  IMAD.U32 R85, R46, 0x10000, RZ ;  /* 0x000100002e557824 */ /* 0x000fe200078e00ff */
[----:B------:R-:W-:Y:S02]  /*4500*/  SHF.R.U32.HI R87, RZ, 0x10, R87 ;  /* 0x00000010ff577819 */ /* 0x000fe40000011657 */
[----:B------:R-:W-:Y:S02]  /*4510*/  PRMT R88, R169, 0x5432, R88 ;  /* 0x00005432a9587816 */ /* 0x000fe40000000058 */
[----:B------:R-:W-:-:S02]  /*4520*/  PRMT R89, R168, 0x5410, R89 ;  /* 0x00005410a8597816 */ /* 0x000fc40000000059 */
[----:B------:R-:W-:Y:S01]  /*4530*/  LOP3.LUT R84, R47, 0xffff0000, RZ, 0xc0, !PT ;  /* 0xffff00002f547812 */ /* 0x000fe200078ec0ff */
[C---:B------:R-:W-:Y:S01]  /*4540*/  IMAD.U32 R47, R45.reuse, 0x10000, RZ ;  /* 0x000100002d2f7824 */ /* 0x040fe200078e00ff */
[----:B------:R-:W-:Y:S02]  /*4550*/  LOP3.LUT R98, R45, 0xffff0000, RZ, 0xc0, !PT ;  /* 0xffff00002d627812 */ /* 0x000fe400078ec0ff */
[----:B------:R-:W-:Y:S02]  /*4560*/  PRMT R86, R169, 0x5410, R91 ;  /* 0x00005410a9567816 */ /* 0x000fe4000000005b */
[----:B------:R-:W-:Y:S02]  /*4570*/  PRMT R87, R171, 0x5410, R87 ;  /* 0x00005410ab577816 */ /* 0x000fe40000000057 */
[----:B------:R-:W-:Y:S01]  /*4580*/  LOP3.LUT R45, R88, 0xffff0000, RZ, 0xc0, !PT ;  /* 0xffff0000582d7812 */ /* 0x000fe200078ec0ff */
[----:B------:R-:W-:Y:S01]  /*4590*/  IMAD.U32 R96, R86, 0x10000, RZ ;  /* 0x0001000056607824 */ /* 0x000fe200078e00ff */
[----:B------:R-:W-:Y:S01]  /*45a0*/  LOP3.LUT R91, R89, 0xffff0000, RZ, 0xc0, !PT ;  /* 0xffff0000595b7812 */ /* 0x000fe200078ec0ff */
[C---:B------:R-:W-:Y:S01]  /*45b0*/  IMAD.U32 R95, R87.reuse, 0x10000, RZ ;  /* 0x00010000575f7824 */ /* 0x040fe200078e00ff */
[----:B------:R-:W-:Y:S01]  /*45c0*/  LOP3.LUT R87, R87, 0xffff0000, RZ, 0xc0, !PT ;  /* 0xffff000057577812 */ /* 0x000fe200078ec0ff */
[----:B------:R-:W-:Y:S01]  /*45d0*/  FMUL.FTZ R97, R98, R45 ;  /* 0x0000002d62617220 */ /* 0x000fe20000410000 */
[----:B------:R-:W-:Y:S01]  /*45e0*/  LOP3.LUT R86, R86, 0xffff0000, RZ, 0xc0, !PT ;  /* 0xffff000056567812 */ /* 0x000fe200078ec0ff */
[----:B------:R-:W-:Y:S01]  /*45f0*/  FMUL.FTZ R98, R98, R91 ;  /* 0x0000005b62627220 */ /* 0x000fe20000410000 */
[----:B------:R-:W-:Y:S01]  /*4600*/  LOP3.LUT R44, R44, 0xffff0000, RZ, 0xc0, !PT ;  /* 0xffff00002c2c7812 */ /* 0x000fe200078ec0ff */
[----:B------:R-:W-:Y:S01]  /*4610*/  IMAD.U32 R88, R88, 0x10000, RZ ;  /* 0x0001000058587824 */ /* 0x000fe200078e00ff */
[----:B------:R-:W-:Y:S01]  /*4620*/  LOP3.LUT R46, R46, 0xffff0000, RZ, 0xc0, !PT ;  /* 0xffff00002e2e7812 */ /* 0x000fe200078ec0ff */
[----:B------:R-:W-:Y:S01]  /*4630*/  FFMA.FTZ R98, R47, R45, R98 ;  /* 0x0000002d2f627223 */ /* 0x000fe20000010062 */
[----:B------:R-:W-:Y:S01]  /*4640*/  FMUL.FTZ R45, R84, R87 ;  /* 0x00000057542d7220 */ /* 0x000fe20000410000 */
[----:B------:R-:W-:-:S02]  /*4650*/  IMAD.U32 R89, R89, 0x10000, RZ ;  /* 0x0001000059597824 */ /* 0x000fc400078e00ff */
[----:B------:R-:W-:Y:S01]  /*4660*/  FMUL.FTZ R84, R84, R86 ;  /* 0x0000005654547220 */ /* 0x000fe20000410000 */
[----:B------:R-:W-:Y:S01]  /*4670*/  FFMA.FTZ R97, R47, R91, -R97 ;  /* 0x0000005b2f617223 */ /* 0x000fe20000010861 */
[C---:B------:R-:W-:Y:S01]  /*4680*/  FMUL.FTZ R47, R44.reuse, R88 ;  /* 0x000000582c2f7220 */ /* 0x040fe20000410000 */
[----:B------:R-:W-:Y:S01]  /*4690*/  FMUL.FTZ R44, R44, R89 ;  /* 0x000000592c2c7220 */ /* 0x000fe20000410000 */
[C---:B------:R-:W-:Y:S01]  /*46a0*/  FFMA.FTZ R45, R90.reuse, R86, -R45 ;  /* 0x000000565a2d7223 */ /* 0x040fe2000001082d */
[----:B------:R-:W-:Y:S01]  /*46b0*/  FFMA.FTZ R84, R90, R87, R84 ;  /* 0x000000575a547223 */ /* 0x000fe20000010054 */
[C---:B------:R-:W-:Y:S01]  /*46c0*/  FMUL.FTZ R99, R46.reuse, R95 ;  /* 0x0000005f2e637220 */ /* 0x040fe20000410000 */
[----:B------:R-:W-:Y:S01]  /*46d0*/  FMUL.FTZ R46, R46, R96 ;  /* 0x000000602e2e7220 */ /* 0x000fe20000410000 */
[C---:B------:R-:W-:Y:S01]  /*46e0*/  FFMA.FTZ R47, R94.reuse, R89, -R47 ;  /* 0x000000595e2f7223 */ /* 0x040fe2000001082f */
[----:B------:R-:W-:Y:S01]  /*46f0*/  FFMA.FTZ R44, R94, R88, R44 ;  /* 0x000000585e2c7223 */ /* 0x000fe2000001002c */
[----:B------:R-:W-:Y:S01]  /*4700*/  F2FP.BF16.F32.PACK_AB R45, R84, R45 ;  /* 0x0000002d542d723e */ /* 0x000fe200000010ff */
[C---:B------:R-:W-:Y:S01]  /*4710*/  FFMA.FTZ R99, R85.reuse, R96, -R99 ;  /* 0x0000006055637223 */ /* 0x040fe20000010863 */
[----:B------:R-:W-:Y:S01]  /*4720*/  FFMA.FTZ R46, R85, R95, R46 ;  /* 0x0000005f552e7223 */ /* 0x000fe2000001002e */
[----:B------:R-:W-:-:S02]  /*4730*/  F2FP.BF16.F32.PACK_AB R97, R98, R97 ;  /* 0x000000616261723e */ /* 0x000fc400000010ff */
[----:B------:R-:W-:Y:S01]  /*4740*/  F2FP.BF16.F32.PACK_AB R44, R44, R47 ;  /* 0x0000002f2c2c723e */ /* 0x000fe200000010ff */
[----:B------:R-:W-:Y:S01]  /*4750*/  IMAD.MOV.U32 R47, RZ, RZ, R45 ;  /* 0x000000ffff2f7224 */ /* 0x000fe200078e002d */
[----:B------:R-:W-:Y:S01]  /*4760*/  F2FP.BF16.F32.PACK_AB R46, R46, R99 ;  /* 0x000000632e2e723e */ /* 0x000fe200000010ff */
[----:B------:R-:W-:-:S07]  /*4770*/  IMAD.MOV.U32 R45, RZ, RZ, R97 ;  /* 0x000000ffff2d7224 */ /* 0x000fce00078e0061 */
.L_x_660:
[----:B------:R-:W-:Y:S05]  /*4780*/  BSYNC B3 ;  /* 0x0000000000037941 */ /* 0x000fea0003800000 */
.L_x_659:
[----:B--2---:R4:W-:Y:S02]  /*4790*/  STG.E.128 desc[UR60][R50.64+0xc0], R44 ;  /* 0x0000c02c32007986 */ /* 0x0049e4000c101d3c */
.L_x_658:
[----:B------:R-:W-:Y:S05]  /*47a0*/  BSYNC B2 ;  /* 0x0000000000027941 */ /* 0x000fea0003800000 */
.L_x_657:
[----:B------:R-:W-:Y:S01]  /*47b0*/  ISETP.NE.AND P3, PT, R37, RZ, PT ;  /* 0x000000ff2500720c */ /* 0x000fe20003f65270 */
[----:B------:R-:W-:-:S12]  /*47c0*/  BSSY B2, `(.L_x_661) ;  /* 0x0000036000027945 */ /* 0x000fd80003800000 */
[----:B------:R-:W-:Y:S05]  /*47d0*/  @!P3 BRA `(.L_x_662) ;  /* 0x0000000000d0b947 */ /* 0x000fea0003800000 */
[----:B-1234-:R1:W2:Y:S01]  /*47e0*/  LDS.128 R44, [R40+0x28000] ;  /* 0x02800000282c7984 */ /* 0x01e2a20000000c00 */
        /* <DEDUP_REMOVED lines=49> */
.L_x_664:
[----:B------:R-:W-:Y:S05]  /*4b00*/  BSYNC B3 ;  /* 0x0000000000037941 */ /* 0x000fea0003800000 */
.L_x_663:
[----:B--2---:R1:W-:Y:S02]  /*4b10*/  STG.E.128 desc[UR60][R50.64+0x100], R44 ;  /* 0x0001002c32007986 */ /* 0x0043e4000c101d3c */
.L_x_662:
[----:B------:R-:W-:Y:S05]  /*4b20*/  BSYNC B2 ;  /* 0x0000000000027941 */ /* 0x000fea0003800000 */
.L_x_661:
[----:B------:R-:W-:-:S13]  /*4b30*/  ISETP.NE.AND P3, PT, R38, RZ, PT ;  /* 0x000000ff2600720c */ /* 0x000fda0003f65270 */
[----:B------:R-:W-:Y:S05]  /*4b40*/  @!P3 BRA `(.L_x_644) ;  /* 0x0000000000ccb947 */ /* 0x000fea0003800000 */
[----:B-1234-:R1:W2:Y:S01]  /*4b50*/  LDS.128 R44, [R41+0x28000] ;  /* 0x02800000292c7984 */ /* 0x01e2a20000000c00 */
[----:B------:R-:W-:Y:S01]  /*4b60*/  ISETP.GE.AND P3, PT, R211, R121, PT ;  /* 0x00000079d300720c */ /* 0x000fe20003f66270 */
[----:B------:R-:W-:-:S12]  /*4b70*/  BSSY B2, `(.L_x_665) ;  /* 0x000002f000027945 */ /* 0x000fd80003800000 */
[----:B-1----:R-:W-:Y:S05]  /*4b80*/  @P3 BRA `(.L_x_666) ;  /* 0x0000000000b43947 */ /* 0x002fea0003800000 */
[--C-:B------:R-:W-:Y:S01]  /*4b90*/  SHF.R.U64 R76, R76, 0x10, R77.reuse ;  /* 0x000000104c4c7819 */ /* 0x100fe2000000124d */
[----:B--2---:R-:W-:Y:S01]  /*4ba0*/  IMAD.U32 R83, R44, 0x10000, RZ ;  /* 0x000100002c537824 */ /* 0x004fe200078e00ff */
[----:B------:R-:W-:Y:S02]  /*4bb0*/  SHF.R.U32.HI R80, RZ, 0x10, R77 ;  /* 0x00000010ff507819 */ /* 0x000fe4000001164d */
[--C-:B------:R-:W-:Y:S02]  /*4bc0*/  SHF.R.U64 R77, R78, 0x10, R79.reuse ;  /* 0x000000104e4d7819 */ /* 0x100fe4000000124f */
[----:B------:R-:W-:Y:S01]  /*4bd0*/  SHF.R.U32.HI R81, RZ, 0x10, R79 ;  /* 0x00000010ff517819 */ /* 0x000fe2000001164f */
[----:B------:R-:W-:Y:S01]  /*4be0*/  IMAD.U32 R79, R46, 0x10000, RZ ;  /* 0x000100002e4f7824 */ /* 0x000fe200078e00ff */
[C---:B------:R-:W-:Y:S02]  /*4bf0*/  PRMT R77, R163.reuse, 0x5410, R77 ;  /* 0x00005410a34d7816 */ /* 0x040fe4000000004d */
[----:B------:R-:W-:Y:S01]  /*4c00*/  PRMT R163, R163, 0x5432, R81 ;  /* 0x00005432a3a37816 */ /* 0x000fe20000000051 */
[----:B------:R-:W-:Y:S01]  /*4c10*/  IMAD.U32 R81, R45, 0x10000, RZ ;  /* 0x000100002d517824 */ /* 0x000fe200078e00ff */
[----:B------:R-:W-:-:S02]  /*4c20*/  PRMT R80, R162, 0x5432, R80 ;  /* 0x00005432a2507816 */ /* 0x000fc40000000050 */
[----:B------:R-:W-:Y:S01]  /*4c30*/  LOP3.LUT R46, R46, 0xffff0000, RZ, 0xc0, !PT ;  /* 0xffff00002e2e7812 */ /* 0x000fe200078ec0ff */
[----:B------:R-:W-:Y:S01]  /*4c40*/  IMAD.U32 R84, R163, 0x10000, RZ ;  /* 0x00010000a3547824 */ /* 0x000fe200078e00ff */
[----:B------:R-:W-:Y:S01]  /*4c50*/  LOP3.LUT R87, R45, 0xffff0000, RZ, 0xc0, !PT ;  /* 0xffff00002d577812 */ /* 0x000fe200078ec0ff */
[----:B------:R-:W-:Y:S01]  /*4c60*/  IMAD.U32 R85, R80, 0x10000, RZ ;  /* 0x0001000050557824 */ /* 0x000fe200078e00ff */
[----:B------:R-:W-:Y:S01]  /*4c70*/  PRMT R76, R162, 0x5410, R76 ;  /* 0x00005410a24c7816 */ /* 0x000fe2000000004c */
[CC--:B------:R-:W-:Y:S01]  /*4c80*/  FMUL.FTZ R88, R46.reuse, R84.reuse ;  /* 0x000000542e587220 */ /* 0x0c0fe20000410000 */
[C---:B------:R-:W-:Y:S01]  /*4c90*/  LOP3.LUT R45, R77.reuse, 0xffff0000, RZ, 0xc0, !PT ;  /* 0xffff00004d2d7812 */ /* 0x040fe200078ec0ff */
[----:B------:R-:W-:Y:S01]  /*4ca0*/  FMUL.FTZ R46, R46, R85 ;  /* 0x000000552e2e7220 */ /* 0x000fe20000410000 */
[----:B------:R-:W-:Y:S01]  /*4cb0*/  LOP3.LUT R82, R76, 0xffff0000, RZ, 0xc0, !PT ;  /* 0xffff00004c527812 */ /* 0x000fe200078ec0ff */
[----:B------:R-:W-:Y:S01]  /*4cc0*/  IMAD.U32 R77, R77, 0x10000, RZ ;  /* 0x000100004d4d7824 */ /* 0x000fe200078e00ff */
[----:B------:R-:W-:Y:S01]  /*4cd0*/  LOP3.LUT R44, R44, 0xffff0000, RZ, 0xc0, !PT ;  /* 0xffff00002c2c7812 */ /* 0x000fe200078ec0ff */
[----:B------:R-:W-:Y:S01]  /*4ce0*/  FMUL.FTZ R86, R87, R45 ;  /* 0x0000002d57567220 */ /* 0x000fe20000410000 */
[----:B------:R-:W-:Y:S01]  /*4cf0*/  LOP3.LUT R78, R47, 0xffff0000, RZ, 0xc0, !PT ;  /* 0xffff00002f4e7812 */ /* 0x000fe200078ec0ff */
[----:B------:R-:W-:Y:S01]  /*4d00*/  IMAD.U32 R76, R76, 0x10000, RZ ;  /* 0x000100004c4c7824 */ /* 0x000fe200078e00ff */
[----:B------:R-:W-:Y:S01]  /*4d10*/  LOP3.LUT R163, R163, 0xffff0000, RZ, 0xc0, !PT ;  /* 0xffff0000a3a37812 */ /* 0x000fe200078ec0ff */
[C---:B------:R-:W-:Y:S01]  /*4d20*/  FFMA.FTZ R88, R79.reuse, R85, -R88 ;  /* 0x000000554f587223 */ /* 0x040fe20000010858 */
[----:B------:R-:W-:Y:S01]  /*4d30*/  LOP3.LUT R80, R80, 0xffff0000, RZ, 0xc0, !PT ;  /* 0xffff000050507812 */ /* 0x000fe200078ec0ff */
[----:B------:R-:W-:Y:S01]  /*4d40*/  FFMA.FTZ R79, R79, R84, R46 ;  /* 0x000000544f4f7223 */ /* 0x000fe2000001002e */
[-C--:B------:R-:W-:Y:S01]  /*4d50*/  FMUL.FTZ R87, R87, R82.reuse ;  /* 0x0000005257577220 */ /* 0x080fe20000410000 */
[----:B------:R-:W-:Y:S01]  /*4d60*/  FFMA.FTZ R86, R81, R82, -R86 ;  /* 0x0000005251567223 */ /* 0x000fe20000010856 */
[----:B------:R-:W-:Y:S01]  /*4d70*/  FMUL.FTZ R46, R44, R77 ;  /* 0x0000004d2c2e7220 */ /* 0x000fe20000410000 */
[----:B------:R-:W-:-:S02]  /*4d80*/  IMAD.U32 R47, R47, 0x10000, RZ ;  /* 0x000100002f2f7824 */ /* 0x000fc400078e00ff */
[----:B------:R-:W-:Y:S01]  /*4d90*/  FMUL.FTZ R82, R78, R163 ;  /* 0x000000a34e527220 */ /* 0x000fe20000410000 */
[----:B------:R-:W-:Y:S01]  /*4da0*/  FMUL.FTZ R44, R44, R76 ;  /* 0x0000004c2c2c7220 */ /* 0x000fe20000410000 */
[----:B------:R-:W-:Y:S01]  /*4db0*/  FMUL.FTZ R78, R78, R80 ;  /* 0x000000504e4e7220 */ /* 0x000fe20000410000 */
[----:B------:R-:W-:Y:S01]  /*4dc0*/  FFMA.FTZ R46, R83, R76, -R46 ;  /* 0x0000004c532e7223 */ /* 0x000fe2000001082e */
[----:B------:R-:W-:Y:S01]  /*4dd0*/  FFMA.FTZ R80, R47, R80, -R82 ;  /* 0x000000502f507223 */ /* 0x000fe20000010852 */
[----:B------:R-:W-:Y:S01]  /*4de0*/  FFMA.FTZ R77, R83, R77, R44 ;  /* 0x0000004d534d7223 */ /* 0x000fe2000001002c */
[----:B------:R-:W-:Y:S01]  /*4df0*/  FFMA.FTZ R87, R81, R45, R87 ;  /* 0x0000002d51577223 */ /* 0x000fe20000010057 */
[----:B------:R-:W-:Y:S01]  /*4e00*/  FFMA.FTZ R47, R47, R163, R78 ;  /* 0x000000a32f2f7223 */ /* 0x000fe2000001004e */
[----:B------:R-:W-:Y:S02]  /*4e10*/  F2FP.BF16.F32.PACK_AB R88, R79, R88 ;  /* 0x000000584f58723e */ /* 0x000fe400000010ff */
[----:B------:R-:W-:-:S02]  /*4e20*/  F2FP.BF16.F32.PACK_AB R44, R77, R46 ;  /* 0x0000002e4d2c723e */ /* 0x000fc400000010ff */
[----:B------:R-:W-:Y:S01]  /*4e30*/  F2FP.BF16.F32.PACK_AB R45, R87, R86 ;  /* 0x00000056572d723e */ /* 0x000fe200000010ff */
[----:B------:R-:W-:Y:S01]  /*4e40*/  IMAD.MOV.U32 R46, RZ, RZ, R88 ;  /* 0x000000ffff2e7224 */ /* 0x000fe200078e0058 */
[----:B------:R-:W-:-:S07]  /*4e50*/  F2FP.BF16.F32.PACK_AB R47, R47, R80 ;  /* 0x000000502f2f723e */ /* 0x000fce00000010ff */
.L_x_666:
[----:B------:R-:W-:Y:S05]  /*4e60*/  BSYNC B2 ;  /* 0x0000000000027941 */ /* 0x000fea0003800000 */
.L_x_665:
[----:B--2---:R1:W-:Y:S02]  /*4e70*/  STG.E.128 desc[UR60][R50.64+0x140], R44 ;  /* 0x0001402c32007986 */ /* 0x0043e4000c101d3c */
.L_x_644:
[----:B------:R-:W-:Y:S05]  /*4e80*/  BSYNC B1 ;  /* 0x0000000000017941 */ /* 0x000fea0003800000 */
.L_x_643:
[----:B------:R-:W-:Y:S05]  /*4e90*/  @P4 BRA `(.L_x_667) ;  /* 0x0000005400844947 */ /* 0x000fea0003800000 */
        /* <DEDUP_REMOVED lines=9> */
[--C-:B------:R-:W-:Y:S02]  /*4f30*/  SHF.R.U64 R51, R72, 0x10, R73.reuse ;  /* 0x0000001048337819 */ /* 0x100fe40000001249 */
[----:B------:R-:W-:Y:S02]  /*4f40*/  SHF.R.U32.HI R76, RZ, 0x10, R73 ;  /* 0x00000010ff4c7819 */ /* 0x000fe40000011649 */
[----:B------:R-:W-:Y:S02]  /*4f50*/  SHF.R.U32.HI R73, RZ, 0x10, R75 ;  /* 0x00000010ff497819 */ /* 0x000fe4000001164b */
[----:B------:R-:W-:Y:S01]  /*4f60*/  PRMT R75, R164, 0x5410, R77 ;  /* 0x00005410a44b7816 */ /* 0x000fe2000000004d */
[----:B------:R-:W-:Y:S01]  /*4f70*/  IMAD.U32 R77, R45, 0x10000, RZ ;  /* 0x000100002d4d7824 */ /* 0x000fe200078e00ff */
[----:B------:R-:W-:-:S02]  /*4f80*/  PRMT R51, R160, 0x5432, R51 ;  /* 0x00005432a0337816 */ /* 0x000fc40000000033 */
[----:B------:R-:W-:Y:S02]  /*4f90*/  PRMT R74, R161, 0x5410, R76 ;  /* 0x00005410a14a7816 */ /* 0x000fe4000000004c */
[----:B------:R-:W-:Y:S01]  /*4fa0*/  LOP3.LUT R76, R45, 0xffff0000, RZ, 0xc0, !PT ;  /* 0xffff00002d4c7812 */ /* 0x000fe200078ec0ff */
[----:B------:R-:W-:Y:S01]  /*4fb0*/  IMAD.U32 R45, R44, 0x10000, RZ ;  /* 0x000100002c2d7824 */ /* 0x000fe200078e00ff */
[----:B------:R-:W-:Y:S01]  /*4fc0*/  LOP3.LUT R80, R75, 0xffff0000, RZ, 0xc0, !PT ;  /* 0xffff00004b507812 */ /* 0x000fe200078ec0ff */
[----:B------:R-:W-:Y:S01]  /*4fd0*/  IMAD.U32 R79, R74, 0x10000, RZ ;  /* 0x000100004a4f7824 */ /* 0x000fe200078e00ff */
[----:B------:R-:W-:Y:S01]  /*4fe0*/  LOP3.LUT R78, R51, 0xffff0000, RZ, 0xc0, !PT ;  /* 0xffff0000334e7812 */ /* 0x000fe200078ec0ff */
[----:B------:R-:W-:Y:S01]  /*4ff0*/  IMAD.U32 R75, R75, 0x10000, RZ ;  /* 0x000100004b4b7824 */ /* 0x000fe200078e00ff */
[----:B------:R-:W-:Y:S01]  /*5000*/  PRMT R164, R164, 0x5432, R73 ;  /* 0x00005432a4a47816 */ /* 0x000fe20000000049 */
[----:B------:R-:W-:Y:S01]  /*5010*/  FMUL.FTZ R82, R76, R80 ;  /* 0x000000504c527220 */ /* 0x000fe20000410000 */
[----:B------:R-:W-:Y:S01]  /*5020*/  LOP3.LUT R72, R46, 0xffff0000, RZ, 0xc0, !PT ;  /* 0xffff00002e487812 */ /* 0x000fe200078ec0ff */
[----:B------:R-:W-:Y:S01]  /*5030*/  FMUL.FTZ R81, R76, R78 ;  /* 0x0000004e4c517220 */ /* 0x000fe20000410000 */
[----:B------:R-:W-:Y:S01]  /*5040*/  LOP3.LUT R76, R44, 0xffff0000, RZ, 0xc0, !PT ;  /* 0xffff00002c4c7812 */ /* 0x000fe200078ec0ff */
[----:B------:R-:W-:-:S02]  /*5050*/  IMAD.U32 R73, R164, 0x10000, RZ ;  /* 0x00010000a4497824 */ /* 0x000fc400078e00ff */
[C---:B------:R-:W-:Y:S01]  /*5060*/  FFMA.FTZ R44, R77.reuse, R78, -R82 ;  /* 0x0000004e4d2c7223 */ /* 0x040fe20000010852 */
[----:B------:R-:W-:Y:S01]  /*5070*/  FFMA.FTZ R77, R77, R80, R81 ;  /* 0x000000504d4d7223 */ /* 0x000fe20000010051 */
[----:B------:R-:W-:Y:S01]  /*5080*/  LOP3.LUT R46, R47, 0xffff0000, RZ, 0xc0, !PT ;  /* 0xffff00002f2e7812 */ /* 0x000fe200078ec0ff */
[C---:B------:R-:W-:Y:S01]  /*5090*/  FMUL.FTZ R83, R72.reuse, R73 ;  /* 0x0000004948537220 */ /* 0x040fe20000410000 */
[-C--:B------:R-:W-:Y:S01]  /*50a0*/  FMUL.FTZ R81, R72, R79.reuse ;  /* 0x0000004f48517220 */ /* 0x080fe20000410000 */
[----:B------:R-:W-:Y:S01]  /*50b0*/  LOP3.LUT R164, R164, 0xffff0000, RZ, 0xc0, !PT ;  /* 0xffff0000a4a47812 */ /* 0x000fe200078ec0ff */
[----:B------:R-:W-:Y:S01]  /*50c0*/  IMAD.U32 R51, R51, 0x10000, RZ ;  /* 0x0001000033337824 */ /* 0x000fe200078e00ff */
[----:B------:R-:W-:Y:S01]  /*50d0*/  LOP3.LUT R74, R74, 0xffff0000, RZ, 0xc0, !PT ;  /* 0xffff00004a4a7812 */ /* 0x000fe200078ec0ff */
[C---:B------:R-:W-:Y:S01]  /*50e0*/  FFMA.FTZ R72, R50.reuse, R79, -R83 ;  /* 0x0000004f32487223 */ /* 0x040fe20000010853 */
[----:B------:R-:W-:Y:S01]  /*50f0*/  FFMA.FTZ R81, R50, R73, R81 ;  /* 0x0000004932517223 */ /* 0x000fe20000010051 */
[----:B------:R-:W-:Y:S01]  /*5100*/  FMUL.FTZ R50, R46, R164 ;  /* 0x000000a42e327220 */ /* 0x000fe20000410000 */
[----:B------:R-:W-:-:S02]  /*5110*/  IMAD.U32 R47, R47, 0x10000, RZ ;  /* 0x000100002f2f7824 */ /* 0x000fc400078e00ff */
[-C--:B------:R-:W-:Y:S01]  /*5120*/  FMUL.FTZ R73, R46, R74.reuse ;  /* 0x0000004a2e497220 */ /* 0x080fe20000410000 */
[C---:B------:R-:W-:Y:S01]  /*5130*/  FMUL.FTZ R46, R76.reuse, R75 ;  /* 0x0000004b4c2e7220 */ /* 0x040fe20000410000 */
[-C--:B------:R-:W-:Y:S01]  /*5140*/  FMUL.FTZ R76, R76, R51.reuse ;  /* 0x000000334c4c7220 */ /* 0x080fe20000410000 */
[C---:B------:R-:W-:Y:S01]  /*5150*/  FFMA.FTZ R50, R47.reuse, R74, -R50 ;  /* 0x0000004a2f327223 */ /* 0x040fe20000010832 */
[----:B------:R-:W-:Y:S01]  /*5160*/  FFMA.FTZ R73, R47, R164, R73 ;  /* 0x000000a42f497223 */ /* 0x000fe20000010049 */
[C---:B------:R-:W-:Y:S01]  /*5170*/  FFMA.FTZ R46, R45.reuse, R51, -R46 ;  /* 0x000000332d2e7223 */ /* 0x040fe2000001082e */
[----:B------:R-:W-:Y:S01]  /*5180*/  FFMA.FTZ R45, R45, R75, R76 ;  /* 0x0000004b2d2d7223 */ /* 0x000fe2000001004c */
[----:B------:R-:W-:Y:S02]  /*5190*/  F2FP.BF16.F32.PACK_AB R77, R77, R44 ;  /* 0x0000002c4d4d723e */ /* 0x000fe400000010ff */
[----:B------:R-:W-:Y:S02]  /*51a0*/  F2FP.BF16.F32.PACK_AB R72, R81, R72 ;  /* 0x000000485148723e */ /* 0x000fe400000010ff */
[----:B------:R-:W-:Y:S01]  /*51b0*/  F2FP.BF16.F32.PACK_AB R44, R45, R46 ;  /* 0x0000002e2d2c723e */ /* 0x000fe200000010ff */
[----:B------:R-:W-:Y:S01]  /*51c0*/  IMAD.MOV.U32 R45, RZ, RZ, R77 ;  /* 0x000000ffff2d7224 */ /* 0x000fe200078e004d */
[----:B------:R-:W-:Y:S01]  /*51d0*/  F2FP.BF16.F32.PACK_AB R47, R73, R50 ;  /* 0x00000032492f723e */ /* 0x000fe200000010ff */
[----:B------:R-:W-:-:S07]  /*51e0*/  IMAD.MOV.U32 R46, RZ, RZ, R72 ;  /* 0x000000ffff2e7224 */ /* 0x000fce00078e0048 */
.L_x_671:
[----:B------:R-:W-:Y:S05]  /*51f0*/  BSYNC B2 ;  /* 0x0000000000027941 */ /* 0x000fea0003800000 */
.L_x_670:
[----:B--2---:R1:W-:Y:S02]  /*5200*/  STG.E.128 desc[UR60][R48.64], R44 ;  /* 0x0000002c30007986 */ /* 0x0043e4000c101d3c */
.L_x_669:
[----:B------:R-:W-:Y:S05]  /*5210*/  BSYNC B1 ;  /* 0x0000000000017941 */ /* 0x000fea0003800000 */
.L_x_668:
        /* <DEDUP_REMOVED lines=16> */
[----:B------:R-:W-:Y:S02]  /*5320*/  PRMT R159, R159, 0x5432, R72 ;  /* 0x000054329f9f7816 */ /* 0x000fe40000000048 */
[----:B------:R-:W-:Y:S01]  /*5330*/  LOP3.LUT R68, R45, 0xffff0000, RZ, 0xc0, !PT ;  /* 0xffff00002d447812 */ /* 0x000fe200078ec0ff */
[----:B------:R-:W-:Y:S01]  /*5340*/  IMAD.U32 R74, R161, 0x10000, RZ ;  /* 0x00010000a14a7824 */ /* 0x000fe200078e00ff */
[----:B------:R-:W-:Y:S01]  /*5350*/  LOP3.LUT R73, R160, 0xffff0000, RZ, 0xc0, !PT ;  /* 0xffff0000a0497812 */ /* 0x000fe200078ec0ff */
[----:B------:R-:W-:Y:S01]  /*5360*/  IMAD.U32 R72, R159, 0x10000, RZ ;  /* 0x000100009f487824 */ /* 0x000fe200078e00ff */
[----:B------:R-:W-:Y:S01]  /*5370*/  LOP3.LUT R69, R46, 0xffff0000, RZ, 0xc0, !PT ;  /* 0xffff00002e457812 */ /* 0x000fe200078ec0ff */
[----:B------:R-:W-:Y:S01]  /*5380*/  IMAD.U32 R45, R44, 0x10000, RZ ;  /* 0x000100002c2d7824 */ /* 0x000fe200078e00ff */
[----:B------:R-:W-:Y:S01]  /*5390*/  LOP3.LUT R71, R70, 0xffff0000, RZ, 0xc0, !PT ;  /* 0xffff000046477812 */ /* 0x000fe200078ec0ff */
[C---:B------:R-:W-:Y:S01]  /*53a0*/  FMUL.FTZ R76, R68.reuse, R73 ;  /* 0x00000049444c7220 */ /* 0x040fe20000410000 */
[----:B------:R-:W-:Y:S01]  /*53b0*/  LOP3.LUT R46, R47, 0xffff0000, RZ, 0xc0, !PT ;  /* 0xffff00002f2e7812 */ /* 0x000fe200078ec0ff */
[----:B------:R-:W-:Y:S01]  /*53c0*/  FMUL.FTZ R75, R69, R74 ;  /* 0x0000004a454b7220 */ /* 0x000fe20000410000 */
[----:B------:R-:W-:Y:S01]  /*53d0*/  LOP3.LUT R161, R161, 0xffff0000, RZ, 0xc0, !PT ;  /* 0xffff0000a1a17812 */ /* 0x000fe200078ec0ff */
[----:B------:R-:W-:Y:S01]  /*53e0*/  FMUL.FTZ R68, R68, R71 ;  /* 0x0000004744447220 */ /* 0x000fe20000410000 */
[----:B------:R-:W-:Y:S01]  /*53f0*/  LOP3.LUT R159, R159, 0xffff0000, RZ, 0xc0, !PT ;  /* 0xffff00009f9f7812 */ /* 0x000fe200078ec0ff */
[----:B------:R-:W-:Y:S01]  /*5400*/  FMUL.FTZ R69, R69, R72 ;  /* 0x0000004845457220 */ /* 0x000fe20000410000 */
[----:B------:R-:W-:Y:S01]  /*5410*/  LOP3.LUT R44, R44, 0xffff0000, RZ, 0xc0, !PT ;  /* 0xffff00002c2c7812 */ /* 0x000fe200078ec0ff */
[----:B------:R-:W-:-:S02]  /*5420*/  IMAD.U32 R160, R160, 0x10000, RZ ;  /* 0x00010000a0a07824 */ /* 0x000fc400078e00ff */
[C---:B------:R-:W-:Y:S01]  /*5430*/  FFMA.FTZ R73, R51.reuse, R73, R68 ;  /* 0x0000004933497223 */ /* 0x040fe20000010044 */
[----:B------:R-:W-:Y:S02]  /*5440*/  IMAD.U32 R70, R70, 0x10000, RZ ;  /* 0x0001000046467824 */ /* 0x000fe400078e00ff */
[----:B------:R-:W-:Y:S01]  /*5450*/  FFMA.FTZ R75, R50, R72, -R75 ;  /* 0x00000048324b7223 */ /* 0x000fe2000001084b */
[----:B------:R-:W-:Y:S01]  /*5460*/  FFMA.FTZ R76, R51, R71, -R76 ;  /* 0x00000047334c7223 */ /* 0x000fe2000001084c */
[C---:B------:R-:W-:Y:S01]  /*5470*/  FMUL.FTZ R68, R46.reuse, R161 ;  /* 0x000000a12e447220 */ /* 0x040fe20000410000 */
[-C--:B------:R-:W-:Y:S01]  /*5480*/  FMUL.FTZ R72, R46, R159.reuse ;  /* 0x0000009f2e487220 */ /* 0x080fe20000410000 */
[----:B------:R-:W-:Y:S02]  /*5490*/  IMAD.U32 R47, R47, 0x10000, RZ ;  /* 0x000100002f2f7824 */ /* 0x000fe400078e00ff */
[----:B------:R-:W-:Y:S01]  /*54a0*/  FFMA.FTZ R50, R50, R74, R69 ;  /* 0x0000004a32327223 */ /* 0x000fe20000010045 */
        /* <DEDUP_REMOVED lines=10> */
[----:B------:R-:W-:-:S07]  /*5550*/  F2FP.BF16.F32.PACK_AB R47, R47, R68 ;  /* 0x000000442f2f723e */ /* 0x000fce00000010ff */
.L_x_675:
[----:B------:R-:W-:Y:S05]  /*5560*/  BSYNC B2 ;  /* 0x0000000000027941 */ /* 0x000fea0003800000 */
.L_x_674:
[----:B--2---:R1:W-:Y:S02]  /*5570*/  STG.E.128 desc[UR60][R48.64+0x40], R44 ;  /* 0x0000402c30007986 */ /* 0x0043e4000c101d3c */
.L_x_673:
[----:B------:R-:W-:Y:S05]  /*5580*/  BSYNC B1 ;  /* 0x0000000000017941 */ /* 0x000fea0003800000 */
.L_x_672:
        /* <DEDUP_REMOVED lines=12> */
[----:B------:R-:W-:Y:S02]  /*5650*/  PRMT R66, R157, 0x5410, R68 ;  /* 0x000054109d427816 */ /* 0x000fe40000000044 */
        /* <DEDUP_REMOVED lines=10> */
[C---:B------:R-:W-:Y:S01]  /*5700*/  IMAD.U32 R46, R47.reuse, 0x10000, RZ ;  /* 0x000100002f2e7824 */ /* 0x040fe200078e00ff */
[----:B------:R-:W-:Y:S01]  /*5710*/  LOP3.LUT R65, R47, 0xffff0000, RZ, 0xc0, !PT ;  /* 0xffff00002f417812 */ /* 0x000fe200078ec0ff */
[----:B------:R-:W-:-:S02]  /*5720*/  IMAD.U32 R47, R45, 0x10000, RZ ;  /* 0x000100002d2f7824 */ /* 0x000fc400078e00ff */
[----:B------:R-:W-:Y:S01]  /*5730*/  FMUL.FTZ R72, R50, R70 ;  /* 0x0000004632487220 */ /* 0x000fe20000410000 */
[----:B------:R-:W-:Y:S02]  /*5740*/  IMAD.U32 R45, R44, 0x10000, RZ ;  /* 0x000100002c2d7824 */ /* 0x000fe400078e00ff */
[----:B------:R-:W-:Y:S01]  /*5750*/  FMUL.FTZ R73, R50, R67 ;  /* 0x0000004332497220 */ /* 0x000fe20000410000 */
[----:B------:R-:W-:Y:S01]  /*5760*/  LOP3.LUT R44, R44, 0xffff0000, RZ, 0xc0, !PT ;  /* 0xffff00002c2c7812 */ /* 0x000fe200078ec0ff */
[----:B------:R-:W-:Y:S01]  /*5770*/  FMUL.FTZ R50, R64, R71 ;  /* 0x0000004740327220 */ /* 0x000fe20000410000 */
[----:B------:R-:W-:Y:S01]  /*5780*/  LOP3.LUT R158, R158, 0xffff0000, RZ, 0xc0, !PT ;  /* 0xffff00009e9e7812 */ /* 0x000fe200078ec0ff */
[----:B------:R-:W-:Y:S01]  /*5790*/  IMAD.U32 R66, R66, 0x10000, RZ ;  /* 0x0001000042427824 */ /* 0x000fe200078e00ff */
[----:B------:R-:W-:Y:S01]  /*57a0*/  LOP3.LUT R157, R157, 0xffff0000, RZ, 0xc0, !PT ;  /* 0xffff00009d9d7812 */ /* 0x000fe200078ec0ff */
[----:B------:R-:W-:Y:S01]  /*57b0*/  FMUL.FTZ R64, R64, R68 ;  /* 0x0000004440407220 */ /* 0x000fe20000410000 */
[C---:B------:R-:W-:Y:S01]  /*57c0*/  FFMA.FTZ R72, R47.reuse, R67, -R72 ;  /* 0x000000432f487223 */ /* 0x040fe20000010848 */
[----:B------:R-:W-:Y:S01]  /*57d0*/  FFMA.FTZ R73, R47, R70, R73 ;  /* 0x000000462f497223 */ /* 0x000fe20000010049 */
[----:B------:R-:W-:Y:S01]  /*57e0*/  FFMA.FTZ R68, R51, R68, -R50 ;  /* 0x0000004433447223 */ /* 0x000fe20000010832 */
[C---:B------:R-:W-:Y:S01]  /*57f0*/  FMUL.FTZ R47, R65.reuse, R158 ;  /* 0x0000009e412f7220 */ /* 0x040fe20000410000 */
[C---:B------:R-:W-:Y:S01]  /*5800*/  FMUL.FTZ R50, R44.reuse, R69 ;  /* 0x000000452c327220 */ /* 0x040fe20000410000 */
[-C--:B------:R-:W-:Y:S01]  /*5810*/  FMUL.FTZ R65, R65, R157.reuse ;  /* 0x0000009d41417220 */ /* 0x080fe20000410000 */
[-C--:B------:R-:W-:Y:S01]  /*5820*/  FMUL.FTZ R44, R44, R66.reuse ;  /* 0x000000422c2c7220 */ /* 0x080fe20000410000 */
[C---:B------:R-:W-:Y:S01]  /*5830*/  FFMA.FTZ R47, R46.reuse, R157, -R47 ;  /* 0x0000009d2e2f7223 */ /* 0x040fe2000001082f */
[C---:B------:R-:W-:Y:S01]  /*5840*/  FFMA.FTZ R50, R45.reuse, R66, -R50 ;  /* 0x000000422d327223 */ /* 0x040fe20000010832 */
[----:B------:R-:W-:Y:S01]  /*5850*/  FFMA.FTZ R46, R46, R158, R65 ;  /* 0x0000009e2e2e7223 */ /* 0x000fe20000010041 */
[----:B------:R-:W-:Y:S01]  /*5860*/  FFMA.FTZ R45, R45, R69, R44 ;  /* 0x000000452d2d7223 */ /* 0x000fe2000001002c */
[----:B------:R-:W-:Y:S01]  /*5870*/  FFMA.FTZ R51, R51, R71, R64 ;  /* 0x0000004733337223 */ /* 0x000fe20000010040 */
[----:B------:R-:W-:-:S02]  /*5880*/  F2FP.BF16.F32.PACK_AB R72, R73, R72 ;  /* 0x000000484948723e */ /* 0x000fc400000010ff */
[----:B------:R-:W-:Y:S02]  /*5890*/  F2FP.BF16.F32.PACK_AB R47, R46, R47 ;  /* 0x0000002f2e2f723e */ /* 0x000fe400000010ff */
[----:B------:R-:W-:Y:S01]  /*58a0*/  F2FP.BF16.F32.PACK_AB R44, R45, R50 ;  /* 0x000000322d2c723e */ /* 0x000fe200000010ff */
[----:B------:R-:W-:Y:S01]  /*58b0*/  IMAD.MOV.U32 R45, RZ, RZ, R72 ;  /* 0x000000ffff2d7224 */ /* 0x000fe200078e0048 */
[----:B------:R-:W-:-:S07]  /*58c0*/  F2FP.BF16.F32.PACK_AB R46, R51, R68 ;  /* 0x00000044332e723e */ /* 0x000fce00000010ff */
.L_x_679:
[----:B------:R-:W-:Y:S05]  /*58d0*/  BSYNC B2 ;  /* 0x0000000000027941 */ /* 0x000fea0003800000 */
.L_x_678:
[----:B--2---:R1:W-:Y:S02]  /*58e0*/  STG.E.128 desc[UR60][R48.64+0x80], R44 ;  /* 0x0000802c30007986 */ /* 0x0043e4000c101d3c */
.L_x_677:
[----:B------:R-:W-:Y:S05]  /*58f0*/  BSYNC B1 ;  /* 0x0000000000017941 */ /* 0x000fea0003800000 */
.L_x_676:
        /* <DEDUP_REMOVED lines=9> */
[----:B------:R-:W-:Y:S01]  /*5990*/  SHF.R.U64 R66, R60, 0x10, R61 ;  /* 0x000000103c427819 */ /* 0x000fe2000000123d */
[----:B------:R-:W-:Y:S01]  /*59a0*/  IMAD.U32 R60, R47, 0x10000, RZ ;  /* 0x000100002f3c7824 */ /* 0x000fe200078e00ff */
[----:B------:R-:W-:Y:S02]  /*59b0*/  SHF.R.U32.HI R63, RZ, 0x10, R63 ;  /* 0x00000010ff3f7819 */ /* 0x000fe4000001163f */
[----:B------:R-:W-:Y:S02]  /*59c0*/  SHF.R.U32.HI R64, RZ, 0x10, R61 ;  /* 0x00000010ff407819 */ /* 0x000fe4000001163d */
[----:B------:R-:W-:Y:S02]  /*59d0*/  PRMT R65, R156, 0x5410, R65 ;  /* 0x000054109c417816 */ /* 0x000fe40000000041 */
[----:B------:R-:W-:-:S02]  /*59e0*/  PRMT R62, R149, 0x5410, R66 ;  /* 0x00005410953e7816 */ /* 0x000fc40000000042 */
[----:B------:R-:W-:Y:S02]  /*59f0*/  PRMT R156, R156, 0x5432, R63 ;  /* 0x000054329c9c7816 */ /* 0x000fe4000000003f */
[----:B------:R-:W-:Y:S02]  /*5a00*/  LOP3.LUT R61, R47, 0xffff0000, RZ, 0xc0, !PT ;  /* 0xffff00002f3d7812 */ /* 0x000fe400078ec0ff */
[----:B------:R-:W-:Y:S01]  /*5a10*/  PRMT R149, R149, 0x5432, R64 ;  /* 0x0000543295957816 */ /* 0x000fe20000000040 */
[----:B------:R-:W-:Y:S01]  /*5a20*/  IMAD.U32 R67, R156, 0x10000, RZ ;  /* 0x000100009c437824 */ /* 0x000fe200078e00ff */
[----:B------:R-:W-:Y:S02]  /*5a30*/  LOP3.LUT R47, R45, 0xffff0000, RZ, 0xc0, !PT ;  /* 0xffff00002d2f7812 */ /* 0x000fe400078ec0ff */
[----:B------:R-:W-:Y:S01]  /*5a40*/  LOP3.LUT R66, R65, 0xffff0000, RZ, 0xc0, !PT ;  /* 0xffff000041427812 */ /* 0x000fe200078ec0ff */
[----:B------:R-:W-:Y:S01]  /*5a50*/  IMAD.U32 R64, R149, 0x10000, RZ ;  /* 0x0001000095407824 */ /* 0x000fe200078e00ff */
[----:B------:R-:W-:Y:S01]  /*5a60*/  LOP3.LUT R63, R62, 0xffff0000, RZ, 0xc0, !PT ;  /* 0xffff00003e3f7812 */ /* 0x000fe200078ec0ff */
[----:B------:R-:W-:Y:S01]  /*5a70*/  IMAD.U32 R65, R65, 0x10000, RZ ;  /* 0x0001000041417824 */ /* 0x000fe200078e00ff */
[----:B------:R-:W-:Y:S01]  /*5a80*/  LOP3.LUT R51, R46, 0xffff0000, RZ, 0xc0, !PT ;  /* 0xffff00002e337812 */ /* 0x000fe200078ec0ff */
[----:B------:R-:W-:-:S02]  /*5a90*/  IMAD.U32 R46, R45, 0x10000, RZ ;  /* 0x000100002d2e7824 */ /* 0x000fc400078e00ff */
[C---:B------:R-:W-:Y:S01]  /*5aa0*/  FMUL.FTZ R69, R47.reuse, R66 ;  /* 0x000000422f457220 */ /* 0x040fe20000410000 */
[C---:B------:R-:W-:Y:S02]  /*5ab0*/  IMAD.U32 R45, R44.reuse, 0x10000, RZ ;  /* 0x000100002c2d7824 */ /* 0x040fe400078e00ff */
[----:B------:R-:W-:Y:S01]  /*5ac0*/  FMUL.FTZ R47, R47, R63 ;  /* 0x0000003f2f2f7220 */ /* 0x000fe20000410000 */
[----:B------:R-:W-:Y:S01]  /*5ad0*/  LOP3.LUT R44, R44, 0xffff0000, RZ, 0xc0, !PT ;  /* 0xffff00002c2c7812 */ /* 0x000fe200078ec0ff */
[C---:B------:R-:W-:Y:S01]  /*5ae0*/  FMUL.FTZ R71, R51.reuse, R67 ;  /* 0x0000004333477220 */ /* 0x040fe20000410000 */
[----:B------:R-:W-:Y:S01]  /*5af0*/  LOP3.LUT R156, R156, 0xffff0000, RZ, 0xc0, !PT ;  /* 0xffff00009c9c7812 */ /* 0x000fe200078ec0ff */
[----:B------:R-:W-:Y:S01]  /*5b00*/  FMUL.FTZ R51, R51, R64 ;  /* 0x0000004033337220 */ /* 0x000fe20000410000 */
[----:B------:R-:W-:Y:S01]  /*5b10*/  LOP3.LUT R149, R149, 0xffff0000, RZ, 0xc0, !PT ;  /* 0xffff000095957812 */ /* 0x000fe200078ec0ff */
[----:B------:R-:W-:Y:S02]  /*5b20*/  IMAD.U32 R62, R62, 0x10000, RZ ;  /* 0x000100003e3e7824 */ /* 0x000fe400078e00ff */
[C---:B------:R-:W-:Y:S01]  /*5b30*/  FFMA.FTZ R69, R46.reuse, R63, -R69 ;  /* 0x0000003f2e457223 */ /* 0x040fe20000010845 */
[----:B------:R-:W-:Y:S01]  /*5b40*/  FFMA.FTZ R66, R46, R66, R47 ;  /* 0x000000422e427223 */ /* 0x000fe2000001002f */
[----:B------:R-:W-:Y:S01]  /*5b50*/  FFMA.FTZ R71, R50, R64, -R71 ;  /* 0x0000004032477223 */ /* 0x000fe20000010847 */
[----:B------:R-:W-:Y:S01]  /*5b60*/  FMUL.FTZ R46, R44, R65 ;  /* 0x000000412c2e7220 */ /* 0x000fe20000410000 */
[----:B------:R-:W-:Y:S01]  /*5b70*/  FFMA.FTZ R50, R50, R67, R51 ;  /* 0x0000004332327223 */ /* 0x000fe20000010033 */
[C---:B------:R-:W-:Y:S01]  /*5b80*/  FMUL.FTZ R47, R61.reuse, R156 ;  /* 0x0000009c3d2f7220 */ /* 0x040fe20000410000 */
[-C--:B------:R-:W-:Y:S01]  /*5b90*/  FMUL.FTZ R44, R44, R62.reuse ;  /* 0x0000003e2c2c7220 */ /* 0x080fe20000410000 */
[-C--:B------:R-:W-:Y:S01]  /*5ba0*/  FMUL.FTZ R61, R61, R149.reuse ;  /* 0x000000953d3d7220 */ /* 0x080fe20000410000 */
[C---:B------:R-:W-:Y:S01]  /*5bb0*/  FFMA.FTZ R46, R45.reuse, R62, -R46 ;  /* 0x0000003e2d2e7223 */ /* 0x040fe2000001082e */
[C---:B------:R-:W-:Y:S01]  /*5bc0*/  FFMA.FTZ R47, R60.reuse, R149, -R47 ;  /* 0x000000953c2f7223 */ /* 0x040fe2000001082f */
[----:B------:R-:W-:Y:S01]  /*5bd0*/  FFMA.FTZ R45, R45, R65, R44 ;  /* 0x000000412d2d7223 */ /* 0x000fe2000001002c */
[----:B------:R-:W-:Y:S01]  /*5be0*/  FFMA.FTZ R60, R60, R156, R61 ;  /* 0x0000009c3c3c7223 */ /* 0x000fe2000001003d */
[----:B------:R-:W-:-:S02]  /*5bf0*/  F2FP.BF16.F32.PACK_AB R66, R66, R69 ;  /* 0x000000454242723e */ /* 0x000fc400000010ff */
[----:B------:R-:W-:Y:S02]  /*5c00*/  F2FP.BF16.F32.PACK_AB R50, R50, R71 ;  /* 0x000000473232723e */ /* 0x000fe400000010ff */
[----:B------:R-:W-:Y:S01]  /*5c10*/  F2FP.BF16.F32.PACK_AB R44, R45, R46 ;  /* 0x0000002e2d2c723e */ /* 0x000fe200000010ff */
[----:B------:R-:W-:Y:S01]  /*5c20*/  IMAD.MOV.U32 R45, RZ, RZ, R66 ;  /* 0x000000ffff2d7224 */ /* 0x000fe200078e0042 */
[----:B------:R-:W-:Y:S01]  /*5c30*/  F2FP.BF16.F32.PACK_AB R47, R60, R47 ;  /* 0x0000002f3c2f723e */ /* 0x000fe200000010ff */
[----:B------:R-:W-:-:S07]  /*5c40*/  IMAD.MOV.U32 R46, RZ, RZ, R50 ;  /* 0x000000ffff2e7224 */ /* 0x000fce00078e0032 */
.L_x_683:
[----:B------:R-:W-:Y:S05]  /*5c50*/  BSYNC B2 ;  /* 0x0000000000027941 */ /* 0x000fea0003800000 */
.L_x_682:
[----:B--2---:R1:W-:Y:S02]  /*5c60*/  STG.E.128 desc[UR60][R48.64+0xc0], R44 ;  /* 0x0000c02c30007986 */ /* 0x0043e4000c101d3c */
.L_x_681:
[----:B------:R-:W-:Y:S05]  /*5c70*/  BSYNC B1 ;  /* 0x0000000000017941 */ /* 0x000fea0003800000 */
.L_x_680:
        /* <DEDUP_REMOVED lines=31> */
[----:B------:R-:W-:Y:S01]  /*5e70*/  FMUL.FTZ R51, R51, R60 ;  /* 0x0000003c33337220 */ /* 0x000fe20000410000 */
[----:B------:R-:W-:Y:S01]  /*5e80*/  LOP3.LUT R131, R131, 0xffff0000, RZ, 0xc0, !PT ;  /* 0xffff000083837812 */ /* 0x000fe200078ec0ff */
[----:B------:R-:W-:Y:S01]  /*5e90*/  IMAD.U32 R58, R58, 0x10000, RZ ;  /* 0x000100003a3a7824 */ /* 0x000fe200078e00ff */
[----:B------:R-:W-:Y:S01]  /*5ea0*/  LOP3.LUT R147, R147, 0xffff0000, RZ, 0xc0, !PT ;  /* 0xffff000093937812 */ /* 0x000fe200078ec0ff */
[C---:B------:R-:W-:Y:S01]  /*5eb0*/  FFMA.FTZ R65, R46.reuse, R59, -R65 ;  /* 0x0000003b2e417223 */ /* 0x040fe20000010841 */
[----:B------:R-:W-:Y:S01]  /*5ec0*/  FFMA.FTZ R62, R46, R62, R47 ;  /* 0x0000003e2e3e7223 */ /* 0x000fe2000001002f */
[----:B------:R-:W-:Y:S01]  /*5ed0*/  FFMA.FTZ R67, R50, R60, -R67 ;  /* 0x0000003c32437223 */ /* 0x000fe20000010843 */
[----:B------:R-:W-:Y:S01]  /*5ee0*/  FMUL.FTZ R46, R44, R61 ;  /* 0x0000003d2c2e7220 */ /* 0x000fe20000410000 */
[----:B------:R-:W-:Y:S01]  /*5ef0*/  FFMA.FTZ R50, R50, R63, R51 ;  /* 0x0000003f32327223 */ /* 0x000fe20000010033 */
[-C--:B------:R-:W-:Y:S01]  /*5f00*/  FMUL.FTZ R44, R44, R58.reuse ;  /* 0x0000003a2c2c7220 */ /* 0x080fe20000410000 */
[C---:B------:R-:W-:Y:S01]  /*5f10*/  FMUL.FTZ R47, R57.reuse, R131 ;  /* 0x00000083392f7220 */ /* 0x040fe20000410000 */
[----:B------:R-:W-:Y:S01]  /*5f20*/  FMUL.FTZ R60, R57, R147 ;  /* 0x00000093393c7220 */ /* 0x000fe20000410000 */
        /* <DEDUP_REMOVED lines=10> */
.L_x_687:
[----:B------:R-:W-:Y:S05]  /*5fd0*/  BSYNC B2 ;  /* 0x0000000000027941 */ /* 0x000fea0003800000 */
.L_x_686:
[----:B--2---:R1:W-:Y:S02]  /*5fe0*/  STG.E.128 desc[UR60][R48.64+0x100], R44 ;  /* 0x0001002c30007986 */ /* 0x0043e4000c101d3c */
.L_x_685:
[----:B------:R-:W-:Y:S05]  /*5ff0*/  BSYNC B1 ;  /* 0x0000000000017941 */ /* 0x000fea0003800000 */
.L_x_684:
        /* <DEDUP_REMOVED lines=8> */
[----:B------:R-:W-:Y:S01]  /*6080*/  SHF.R.U32.HI R57, RZ, 0x10, R53 ;  /* 0x00000010ff397819 */ /* 0x000fe20000011635 */
[----:B------:R-:W-:Y:S01]  /*6090*/  IMAD.U32 R50, R46, 0x10000, RZ ;  /* 0x000100002e327824 */ /* 0x000fe200078e00ff */
[--C-:B------:R-:W-:Y:S02]  /*60a0*/  SHF.R.U64 R58, R54, 0x10, R55.reuse ;  /* 0x00000010363a7819 */ /* 0x100fe40000001237 */
[----:B------:R-:W-:Y:S02]  /*60b0*/  SHF.R.U32.HI R56, RZ, 0x10, R55 ;  /* 0x00000010ff387819 */ /* 0x000fe40000011637 */
[C---:B------:R-:W-:Y:S02]  /*60c0*/  PRMT R54, R92.reuse, 0x5410, R59 ;  /* 0x000054105c367816 */ /* 0x040fe4000000003b */
[----:B------:R-:W-:-:S02]  /*60d0*/  PRMT R92, R92, 0x5432, R57 ;  /* 0x000054325c5c7816 */ /* 0x000fc40000000039 */
[C---:B------:R-:W-:Y:S02]  /*60e0*/  PRMT R57, R93.reuse, 0x5410, R58 ;  /* 0x000054105d397816 */ /* 0x040fe4000000003a */
[----:B------:R-:W-:Y:S01]  /*60f0*/  PRMT R93, R93, 0x5432, R56 ;  /* 0x000054325d5d7816 */ /* 0x000fe20000000038 */
[----:B------:R-:W-:Y:S01]  /*6100*/  IMAD.U32 R56, R92, 0x10000, RZ ;  /* 0x000100005c387824 */ /* 0x000fe200078e00ff */
[----:B------:R-:W-:Y:S02]  /*6110*/  LOP3.LUT R53, R47, 0xffff0000, RZ, 0xc0, !PT ;  /* 0xffff00002f357812 */ /* 0x000fe400078ec0ff */
[----:B------:R-:W-:Y:S01]  /*6120*/  LOP3.LUT R47, R45, 0xffff0000, RZ, 0xc0, !PT ;  /* 0xffff00002d2f7812 */ /* 0x000fe200078ec0ff */
[----:B------:R-:W-:Y:S01]  /*6130*/  IMAD.U32 R59, R93, 0x10000, RZ ;  /* 0x000100005d3b7824 */ /* 0x000fe200078e00ff */
[C---:B------:R-:W-:Y:S01]  /*6140*/  LOP3.LUT R58, R57.reuse, 0xffff0000, RZ, 0xc0, !PT ;  /* 0xffff0000393a7812 */ /* 0x040fe200078ec0ff */
[----:B------:R-:W-:Y:S01]  /*6150*/  IMAD.U32 R57, R57, 0x10000, RZ ;  /* 0x0001000039397824 */ /* 0x000fe200078e00ff */
[C---:B------:R-:W-:Y:S01]  /*6160*/  LOP3.LUT R55, R54.reuse, 0xffff0000, RZ, 0xc0, !PT ;  /* 0xffff000036377812 */ /* 0x040fe200078ec0ff */
        /* <DEDUP_REMOVED lines=10> */
[----:B------:R-:W-:Y:S01]  /*6210*/  FFMA.FTZ R61, R46, R55, -R61 ;  /* 0x000000372e3d7223 */ /* 0x000fe2000001083d */
[----:B------:R-:W-:Y:S01]  /*6220*/  LOP3.LUT R92, R92, 0xffff0000, RZ, 0xc0, !PT ;  /* 0xffff00005c5c7812 */ /* 0x000fe200078ec0ff */
[----:B------:R-:W-:Y:S01]  /*6230*/  FFMA.FTZ R58, R46, R58, R47 ;  /* 0x0000003a2e3a7223 */ /* 0x000fe2000001002f */
[----:B------:R-:W-:Y:S01]  /*6240*/  FFMA.FTZ R63, R50, R56, -R63 ;  /* 0x00000038323f7223 */ /* 0x000fe2000001083f */
[----:B------:R-:W-:Y:S01]  /*6250*/  FMUL.FTZ R46, R44, R57 ;  /* 0x000000392c2e7220 */ /* 0x000fe20000410000 */
[----:B------:R-:W-:Y:S01]  /*6260*/  FFMA.FTZ R50, R50, R59, R51 ;  /* 0x0000003b32327223 */ /* 0x000fe20000010033 */
[----:B------:R-:W-:Y:S01]  /*6270*/  FMUL.FTZ R44, R44, R54 ;  /* 0x000000362c2c7220 */ /* 0x000fe20000410000 */
        /* <DEDUP_REMOVED lines=12> */
.L_x_689:
[----:B------:R-:W-:Y:S05]  /*6340*/  BSYNC B1 ;  /* 0x0000000000017941 */ /* 0x000fea0003800000 */
.L_x_688:
[----:B--2---:R1:W-:Y:S01]  /*6350*/  STG.E.128 desc[UR60][R48.64+0x140], R44 ;  /* 0x0001402c30007986 */ /* 0x0043e2000c101d3c */
[----:B------:R-:W-:Y:S05]  /*6360*/  BRA `(.L_x_667) ;  /* 0x0000004000507947 */ /* 0x000fea0003800000 */
.L_x_635:
        /* <DEDUP_REMOVED lines=19> */
[----:B------:R-:W-:Y:S02]  /*64a0*/  CS2R R52, SRZ ;  /* 0x0000000000347805 */ /* 0x000fe4000001ff00 */
[----:B------:R-:W-:Y:S01]  /*64b0*/  CS2R R66, SRZ ;  /* 0x0000000000427805 */ /* 0x000fe2000001ff00 */
[----:B------:R-:W-:Y:S01]  /*64c0*/  IMAD.X R45, R43, 0x1, R21, P2 ;  /* 0x000000012b2d7824 */ /* 0x000fe200010e0615 */
[----:B------:R-:W-:Y:S02]  /*64d0*/  LEA R68, P2, R44, UR4, 0x1 ;  /* 0x000000042c447c11 */ /* 0x000fe4000f8408ff */
[----:B------:R-:W-:-:S02]  /*64e0*/  CS2R R64, SRZ ;  /* 0x0000000000407805 */ /* 0x000fc4000001ff00 */
        /* <DEDUP_REMOVED lines=8> */
[----:B------:R-:W-:Y:S02]  /*6570*/  CS2R R48, SRZ ;  /* 0x0000000000307805 */ /* 0x000fe4000001ff00 */
[----:B------:R-:W-:Y:S02]  /*6580*/  CS2R R62, SRZ ;  /* 0x00000000003e7805 */ /* 0x000fe4000001ff00 */
[----:B------:R-:W-:-:S05]  /*6590*/  CS2R R60, SRZ ;  /* 0x00000000003c7805 */ /* 0x000fca000001ff00 */
[----:B------:R0:W5:Y:S04]  /*65a0*/  @!P2 LDG.E.128 R52, desc[UR60][R68.64] ;  /* 0x0000003c4434a981 */ /* 0x000168000c1e1d00 */
[----:B------:R0:W5:Y:S01]  /*65b0*/  @!P2 LDG.E.128 R64, desc[UR60][R72.64] ;  /* 0x0000003c4840a981 */ /* 0x000162000c1e1d00 */
[----:B------:R-:W-:Y:S02]  /*65c0*/  ISETP.GE.AND P2, PT, R0, R121, PT ;  /* 0x000000790000720c */ /* 0x000fe40003f46270 */
[----:B------:R-:W-:Y:S02]  /*65d0*/  CS2R R46, SRZ ;  /* 0x00000000002e7805 */ /* 0x000fe4000001ff00 */
[----:B------:R-:W-:Y:S02]  /*65e0*/  CS2R R44, SRZ ;  /* 0x00000000002c7805 */ /* 0x000fe4000001ff00 */
[----:B------:R-:W-:-:S02]  /*65f0*/  CS2R R58, SRZ ;  /* 0x00000000003a7805 */ /* 0x000fc4000001ff00 */
[----:B------:R-:W-:-:S05]  /*6600*/  CS2R R56, SRZ ;  /* 0x0000000000387805 */ /* 0x000fca000001ff00 */
[----:B------:R0:W5:Y:S04]  /*6610*/  @!P2 LDG.E.128 R48, desc[UR60][R68.64+0x40] ;  /* 0x0000403c4430a981 */ /* 0x000168000c1e1d00 */
[----:B------:R0:W5:Y:S01]  /*6620*/  @!P2 LDG.E.128 R60, desc[UR60][R72.64+0x40] ;  /* 0x0000403c483ca981 */ /* 0x000162000c1e1d00 */
[----:B------:R-:W-:-:S13]  /*6630*/  ISETP.GE.AND P2, PT, R3, R121, PT ;  /* 0x000000790300720c */ /* 0x000fda0003f46270 */
[----:B------:R0:W5:Y:S04]  /*6640*/  @!P2 LDG.E.128 R44, desc[UR60][R68.64+0x80] ;  /* 0x0000803c442ca981 */ /* 0x000168000c1e1d00 */
[----:B------:R0:W5:Y:S02]  /*6650*/  @!P2 LDG.E.128 R56, desc[UR60][R72.64+0x80] ;  /* 0x0000803c4838a981 */ /* 0x000164000c1e1d00 */
.L_x_691:
[----:B------:R-:W-:Y:S05]  /*6660*/  BSYNC B1 ;  /* 0x0000000000017941 */ /* 0x000fea0003800000 */
.L_x_690:
[----:B------:R-:W-:Y:S01]  /*6670*/  ISETP.GE.AND P3, PT, R229, R42, PT ;  /* 0x0000002ae500720c */ /* 0x000fe20003f66270 */
[----:B------:R-:W-:Y:S01]  /*6680*/  BSSY B1, `(.L_x_692) ;  /* 0x000002e000017945 */ /* 0x000fe20003800000 */
[----:B0-----:R-:W-:Y:S02]  /*6690*/  CS2R R68, SRZ ;  /* 0x0000000000447805 */ /* 0x001fe4000001ff00 */
        /* <DEDUP_REMOVED lines=17> */
[----:B------:R-:W-:Y:S02]  /*67b0*/  IADD3.X R69, R21, R43, R11, P2, P5 ;  /* 0x0000002b15457210 */ /* 0x000fe400017ea40b */
[----:B------:R-:W-:Y:S02]  /*67c0*/  CS2R R90, SRZ ;  /* 0x00000000005a7805 */ /* 0x000fe4000001ff00 */
[----:B------:R-:W-:-:S02]  /*67d0*/  IADD3 R43, P2, P5, R110, R92, R10 ;  /* 0x0000005c6e2b7210 */ /* 0x000fc40007d5e00a */
[----:B------:R-:W-:Y:S02]  /*67e0*/  CS2R R88, SRZ ;  /* 0x0000000000587805 */ /* 0x000fe4000001ff00 */
        /* <DEDUP_REMOVED lines=23> */
.L_x_693:
[----:B------:R-:W-:Y:S05]  /*6960*/  BSYNC B1 ;  /* 0x0000000000017941 */ /* 0x000fea0003800000 */
.L_x_692:
[----:B------:R-:W2:Y:S01]  /*6970*/  LDL R43, [R1+0x1c] ;  /* 0x00001c00012b7983 */ /* 0x000ea20000100800 */
[----:B0-----:R-:W-:Y:S01]  /*6980*/  IMAD.MOV.U32 R92, RZ, RZ, R45 ;  /* 0x000000ffff5c7224 */ /* 0x001fe200078e002d */
[----:B------:R-:W-:Y:S01]  /*6990*/  PRMT R175, R98, 0x5410, R97 ;  /* 0x0000541062af7816 */ /* 0x000fe20000000061 */
[----:B------:R-:W-:Y:S02]  /*69a0*/  IMAD.MOV.U32 R93, RZ, RZ, R48 ;  /* 0x000000ffff5d7224 */ /* 0x000fe400078e0030 */
[----:B------:R-:W-:-:S03]  /*69b0*/  IMAD.MOV.U32 R94, RZ, RZ, R49 ;  /* 0x000000ffff5e7224 */ /* 0x000fc600078e0031 */
[----:B------:R-:W-:Y:S01]  /*69c0*/  PRMT R180, R180, 0x5410, R93 ;  /* 0x00005410b4b47816 */ /* 0x000fe2000000005d */
[----:B------:R-:W-:Y:S01]  /*69d0*/  IMAD.MOV.U32 R93, RZ, RZ, R52 ;  /* 0x000000ffff5d7224 */ /* 0x000fe200078e0034 */
[----:B------:R-:W-:Y:S01]  /*69e0*/  PRMT R183, R183, 0x5410, R94 ;  /* 0x00005410b7b77816 */ /* 0x000fe2000000005e */
[----:B------:R-:W-:-:S05]  /*69f0*/  IMAD.MOV.U32 R94, RZ, RZ, R53 ;  /* 0x000000ffff5e7224 */ /* 0x000fca00078e0035 */
[----:B------:R-:W-:Y:S01]  /*6a00*/  PRMT R166, R94, 0x5410, R93 ;  /* 0x000054105ea67816 */ /* 0x000fe2000000005d */
[----:B------:R-:W-:Y:S02]  /*6a10*/  IMAD.MOV.U32 R93, RZ, RZ, R58 ;  /* 0x000000ffff5d7224 */ /* 0x000fe400078e003a */
[----:B------:R-:W-:-:S05]  /*6a20*/  IMAD.MOV.U32 R94, RZ, RZ, R59 ;  /* 0x000000ffff5e7224 */ /* 0x000fca00078e003b */
[----:B------:R-:W-:Y:S01]  /*6a30*/  PRMT R177, R93, 0x5410, R94 ;  /* 0x000054105db17816 */ /* 0x000fe2000000005e */
[----:B------:R-:W-:Y:S02]  /*6a40*/  IMAD.MOV.U32 R94, RZ, RZ, R62 ;  /* 0x000000ffff5e7224 */ /* 0x000fe400078e003e */
[----:B------:R-:W-:-:S05]  /*6a50*/  IMAD.MOV.U32 R93, RZ, RZ, R63 ;  /* 0x000000ffff5d7224 */ /* 0x000fca00078e003f */
[----:B------:R-:W-:Y:S01]  /*6a60*/  PRMT R182, R182, 0x5410, R93 ;  /* 0x00005410b6b67816 */ /* 0x000fe2000000005d */
[----:B------:R-:W-:Y:S01]  /*6a70*/  IMAD.MOV.U32 R93, RZ, RZ, R64 ;  /* 0x000000ffff5d7224 */ /* 0x000fe200078e0040 */
[----:B--2---:R-:W-:Y:S01]  /*6a80*/  R2UR UR4, R43 ;  /* 0x000000002b0472ca */ /* 0x004fe200000e0000 */
[----:B------:R-:W-:-:S05]  /*6a90*/  IMAD.MOV.U32 R43, RZ, RZ, R44 ;  /* 0x000000ffff2b7224 */ /* 0x000fca00078e002c */
[----:B------:R-:W-:Y:S01]  /*6aa0*/  PRMT R176, R43, 0x5410, R92 ;  /* 0x000054102bb07816 */ /* 0x000fe2000000005c */
[----:B------:R-:W-:Y:S02]  /*6ab0*/  IMAD.MOV.U32 R43, RZ, RZ, R50 ;  /* 0x000000ffff2b7224 */ /* 0x000fe400078e0032 */
[----:B------:R-:W-:-:S03]  /*6ac0*/  IMAD.MOV.U32 R92, RZ, RZ, R51 ;  /* 0x000000ffff5c7224 */ /* 0x000fc600078e0033 */
[----:B------:R-:W-:Y:S01]  /*6ad0*/  PRMT R179, R179, 0x5410, R43 ;  /* 0x00005410b3b37816 */ /* 0x000fe2000000002b */
[----:B------:R-:W-:Y:S01]  /*6ae0*/  IMAD.MOV.U32 R43, RZ, RZ, R54 ;  /* 0x000000ffff2b7224 */ /* 0x000fe200078e0036 */
[----:B------:R-:W-:Y:S01]  /*6af0*/  PRMT R181, R181, 0x5410, R92 ;  /* 0x00005410b5b57816 */ /* 0x000fe2000000005c */
[----:B------:R-:W-:Y:S01]  /*6b00*/  IMAD.MOV.U32 R92, RZ, RZ, R55 ;  /* 0x000000ffff5c7224 */ /* 0x000fe200078e0037 */
[----:B------:R-:W-:Y:S01]  /*6b10*/  PRMT R179, R94, 0x7610, R179 ;  /* 0x000076105eb37816 */ /* 0x000fe200000000b3 */
[----:B------:R-:W-:Y:S01]  /*6b20*/  IMAD.MOV.U32 R94, RZ, RZ, R65 ;  /* 0x000000ffff5e7224 */ /* 0x000fe200078e0041 */
[----:B------:R-:W-:Y:S02]  /*6b30*/  UISETP.NE.AND UP0, UPT, UR4, 0x3, UPT ;  /* 0x000000030400788c */ /* 0x000fe4000bf05270 */
[----:B------:R-:W-:Y:S01]  /*6b40*/  PRMT R167, R92, 0x5410, R43 ;  /* 0x000054105ca77816 */ /* 0x000fe2000000002b */
[----:B------:R-:W-:Y:S02]  /*6b50*/  IMAD.MOV.U32 R92, RZ, RZ, R56 ;  /* 0x000000ffff5c7224 */ /* 0x000fe400078e0038 */
[----:B------:R-:W-:Y:S01]  /*6b60*/  IMAD.MOV.U32 R43, RZ, RZ, R57 ;  /* 0x000000ffff2b7224 */ /* 0x000fe200078e0039 */
[----:B------:R-:W-:-:S04]  /*6b70*/  PLOP3.LUT P2, PT, PT, PT, UP0, 0x80, 0x0 ;  /* 0x000000000000781c */ /* 0x000fc80003f4f008 */
[----:B------:R-:W-:Y:S01]  /*6b80*/  PRMT R178, R92, 0x5410, R43 ;  /* 0x000054105cb27816 */ /* 0x000fe2000000002b */
[----:B------:R-:W-:Y:S02]  /*6b90*/  IMAD.MOV.U32 R92, RZ, RZ, R60 ;  /* 0x000000ffff5c7224 */ /* 0x000fe400078e003c */
[----:B------:R-:W-:-:S03]  /*6ba0*/  IMAD.MOV.U32 R43, RZ, RZ, R61 ;  /* 0x000000ffff2b7224 */ /* 0x000fc600078e003d */
[----:B------:R-:W-:Y:S01]  /*6bb0*/  PRMT R180, R92, 0x7610, R180 ;  /* 0x000076105cb47816 */ /* 0x000fe200000000b4 */
[----:B------:R-:W-:Y:S01]  /*6bc0*/  IMAD.MOV.U32 R92, RZ, RZ, R67 ;  /* 0x000000ffff5c7224 */ /* 0x000fe200078e0043 */
[----:B------:R-:W-:Y:S01]  /*6bd0*/  PRMT R181, R43, 0x7610, R181 ;  /* 0x000076102bb57816 */ /* 0x000fe200000000b5 */
[----:B------:R-:W-:-:S03]  /*6be0*/  IMAD.MOV.U32 R43, RZ, RZ, R66 ;  /* 0x000000ffff2b7224 */ /* 0x000fc600078e0042 */
[----:B------:R-:W-:Y:S01]  /*6bf0*/  PRMT R169, R92, 0x5410, R94 ;  /* 0x000054105ca97816 */ /* 0x000fe2000000005e */
[----:B-----5:R-:W-:Y:S01]  /*6c00*/  IMAD.MOV.U32 R92, RZ, RZ, R68 ;  /* 0x000000ffff5c7224 */ /* 0x020fe200078e0044 */
[----:B------:R-:W-:Y:S01]  /*6c10*/  PRMT R168, R43, 0x5410, R93 ;  /* 0x000054102ba87816 */ /* 0x000fe2000000005d */
[----:B------:R-:W-:Y:S02]  /*6c20*/  IMAD.MOV.U32 R43, RZ, RZ, R69 ;  /* 0x000000ffff2b7224 */ /* 0x000fe400078e0045 */
        /* <DEDUP_REMOVED lines=29> */
[----:B------:R-:W-:-:S04]  /*6e00*/  PRMT R161, R93, 0x5410, R94 ;  /* 0x000054105da17816 */ /* 0x000fc8000000005e */
[----:B------:R-:W-:Y:S01]  /*6e10*/  PRMT R173, R92, 0x5410, R43 ;  /* 0x000054105cad7816 */ /* 0x000fe2000000002b */
[----:B------:R-:W-:Y:S02]  /*6e20*/  IMAD.MOV.U32 R92, RZ, RZ, R88 ;  /* 0x000000ffff5c7224 */ /* 0x000fe400078e0058 */
[----:B------:R-:W-:-:S05]  /*6e30*/  IMAD.MOV.U32 R43, RZ, RZ, R89 ;  /* 0x000000ffff2b7224 */ /* 0x000fca00078e0059 */
[----:B------:R-:W-:Y:S01]  /*6e40*/  PRMT R174, R92, 0x5410, R43 ;  /* 0x000054105cae7816 */ /* 0x000fe2000000002b */
[----:B------:R-:W-:Y:S06]  /*6e50*/  @!P2 BRA `(.L_x_694) ;  /* 0x000000000004a947 */ /* 0x000fec0003800000 */
[----:B------:R-:W-:Y:S01]  /*6e60*/  BPT.TRAP 0x1 ;  /* 0x000000040000795c */ /* 0x000fe20000300000 */
.L_x_694:
[----:B------:R-:W-:Y:S01]  /*6e70*/  IMAD R43, R17, 0x8, R16 ;  /* 0x00000008112b7824 */ /* 0x000fe200078e0210 */
[----:B------:R-:W-:Y:S01]  /*6e80*/  SHF.L.U32 R100, R205, 0x1f, RZ ;  /* 0x0000001fcd647819 */ /* 0x000fe200000006ff */
[----:B------:R-:W0:Y:S01]  /*6e90*/  LDC R147, c[0x0][0x2f4] ;  /* 0x0000bd00ff937b82 */ /* 0x000e220000000800 */
[----:B------:R-:W-:Y:S01]  /*6ea0*/  BSSY B1, `(.L_x_695) ;  /* 0x0000005000017945 */ /* 0x000fe20003800000 */
[----:B------:R-:W-:Y:S01]  /*6eb0*/  IMAD.MOV.U32 R127, RZ, RZ, R96 ;  /* 0x000000ffff7f7224 */ /* 0x000fe200078e0060 */
[----:B------:R-:W1:Y:S05]  /*6ec0*/  SYNCS.PHASECHK.TRANS64.TRYWAIT P5, [R43+URZ+0x36890], R100 ;  /* 0x036890642b0075a7 */ /* 0x000e6a00080a017f */
[----:B------:R-:W2:Y:S01]  /*6ed0*/  LDC.64 R128, c[0x0][0x300] ;  /* 0x0000c000ff807b82 */ /* 0x000ea20000000a00 */
[----:B-1----:R-:W-:Y:S05]  /*6ee0*/  @!P5 BRA `(.L_x_696) ;  /* 0x000001f40064d947 */ /* 0x002fea0003800000 */
.L_x_997:
[----:B------:R-:W-:Y:S05]  /*6ef0*/  BSYNC B1 ;  /* 0x0000000000017941 */ /* 0x000fea0003800000 */
.L_x_695:
[----:B------:R-:W-:Y:S01]  /*6f00*/  BSSY B1, `(.L_x_697) ;  /* 0x0000190000017945 */ /* 0x000fe20003800000 */
[----:B0-----:R-:W-:-:S03]  /*6f10*/  IMAD.IADD R149, R147, 0x1, -R132 ;  /* 0x0000000193957824 */ /* 0x001fc600078e0a84 */
[----:B------:R-:W-:Y:S05]  /*6f20*/  @P4 BRA `(.L_x_698) ;  /* 0x0000001800344947 */ /* 0x000fea0003800000 */
[----:B------:R-:W-:Y:S01]  /*6f30*/  ISETP.NE.AND P4, PT, R30, RZ, PT ;  /* 0x000000ff1e00720c */ /* 0x000fe20003f85270 */
[-C--:B--2---:R-:W-:Y:S01]  /*6f40*/  IMAD R156, R150, R128.reuse, RZ ;  /* 0x00000080969c7224 */ /* 0x084fe200078e02ff */
[----:B------:R-:W-:Y:S01]  /*6f50*/  BSSY B2, `(.L_x_699) ;  /* 0x0000084000027945 */ /* 0x000fe20003800000 */
[----:B------:R-:W-:-:S04]  /*6f60*/  IMAD.WIDE.U32 R130, R204, R128, R126 ;  /* 0x00000080cc827225 */ /* 0x000fc800078e007e */
[----:B------:R-:W-:-:S04]  /*6f70*/  IMAD R156, R204, R129, R156 ;  /* 0x00000081cc9c7224 */ /* 0x000fc800078e029c */
[----:B------:R-:W-:Y:S02]  /*6f80*/  IMAD.IADD R156, R156, 0x1, R131 ;  /* 0x000000019c9c7824 */ /* 0x000fe400078e0283 */
[----:B------:R-:W-:Y:S05]  /*6f90*/  @!P4 BRA `(.L_x_700) ;  /* 0x0000000400fcc947 */ /* 0x000fea0003800000 */
[----:B------:R-:W-:Y:S01]  /*6fa0*/  SEL R92, R132, R149, !P0 ;  /* 0x00000095845c7207 */ /* 0x000fe20004000000 */
[----:B------:R-:W-:Y:S01]  /*6fb0*/  BSSY B3, `(.L_x_701) ;  /* 0x0000071000037945 */ /* 0x000fe20003800000 */
[----:B------:R-:W-:Y:S02]  /*6fc0*/  ISETP.GE.AND P4, PT, R18, R121, PT ;  /* 0x000000791200720c */ /* 0x000fe40003f86270 */
[----:B------:R-:W-:-:S04]  /*6fd0*/  SHF.R.S32.HI R93, RZ, 0x1f, R92 ;  /* 0x0000001fff5d7819 */ /* 0x000fc8000001145c */
[----:B------:R-:W-:-:S04]  /*6fe0*/  LEA.HI R93, R93, R92, RZ, 0x4 ;  /* 0x0000005c5d5d7211 */ /* 0x000fc800078f20ff */
[----:B------:R-:W-:-:S04]  /*6ff0*/  LEA.HI.SX32 R165, R93, R101, 0x1c ;  /* 0x000000655da57211 */ /* 0x000fc800078fe2ff */
[----:B------:R-:W-:-:S04]  /*7000*/  SHF.R.S32.HI R93, RZ, 0x1f, R165 ;  /* 0x0000001fff5d7819 */ /* 0x000fc800000114a5 */
[----:B------:R-:W-:Y:S01]  /*7010*/  LEA.HI R93, R93, R165, RZ, 0x3 ;  /* 0x000000a55d5d7211 */ /* 0x000fe200078f18ff */
[----:B------:R-:W-:-:S03]  /*7020*/  IMAD.SHL.U32 R165, R165, 0x8, RZ ;  /* 0x00000008a5a57824 */ /* 0x000fc600078e00ff */
[----:B------:R-:W-:Y:S02]  /*7030*/  SHF.R.S32.HI R93, RZ, 0x3, R93 ;  /* 0x00000003ff5d7819 */ /* 0x000fe4000001145d */
[----:B------:R-:W-:-:S03]  /*7040*/  LOP3.LUT R92, R212, 0x38, R165, 0xf8, !PT ;  /* 0x00000038d45c7812 */ /* 0x000fc600078ef8a5 */
[----:B------:R-:W-:Y:S01]  /*7050*/  IMAD R93, R93, 0x1c00, R214 ;  /* 0x00001c005d5d7824 */ /* 0x000fe200078e02d6 */
[----:B------:R-:W-:-:S05]  /*7060*/  LOP3.LUT R92, R92, R213, RZ, 0x3c, !PT ;  /* 0x000000d55c5c7212 */ /* 0x000fca00078e3cff */
[----:B------:R-:W-:-:S04]  /*7070*/  IMAD.IADD R92, R93, 0x1, R92 ;  /* 0x000000015d5c7824 */ /* 0x000fc800078e025c */
[C---:B------:R-:W-:Y:S02]  /*7080*/  IMAD R96, R17.reuse, 0x5400, R92 ;  /* 0x0000540011607824 */ /* 0x040fe400078e025c */
[----:B------:R-:W-:Y:S02]  /*7090*/  IMAD R92, R17, 0x5400, R146 ;  /* 0x00005400115c7824 */ /* 0x000fe400078e0292 */
[--C-:B------:R-:W-:Y:S02]  /*70a0*/  IMAD R96, R96, 0x2, R16.reuse ;  /* 0x0000000260607824 */ /* 0x100fe400078e0210 */
[----:B------:R-:W-:-:S04]  /*70b0*/  IMAD R92, R92, 0x2, R16 ;  /* 0x000000025c5c7824 */ /* 0x000fc800078e0210 */
[----:B------:R-:W0:Y:S04]  /*70c0*/  LDS.128 R96, [R96+0x21400] ;  /* 0x0214000060607984 */ /* 0x000e280000000c00 */
[----:B------:R-:W2:Y:S01]  /*70d0*/  LDS.128 R92, [R92+0x21400] ;  /* 0x021400005c5c7984 */ /* 0x000ea20000000c00 */
[----:B------:R-:W-:Y:S05]  /*70e0*/  @P4 BRA `(.L_x_702) ;  /* 0x0000000400744947 */ /* 0x000fea0003800000 */
[--C-:B------:R-:W-:Y:S01]  /*70f0*/  SHF.R.U64 R52, R52, 0x10, R53.reuse ;  /* 0x0000001034347819 */ /* 0x100fe20000001235 */
[----:B0-----:R-:W-:Y:S01]  /*7100*/  IMAD.U32 R170, R97, 0x10000, RZ ;  /* 0x0001000061aa7824 */ /* 0x001fe200078e00ff */
[----:B------:R-:W-:Y:S02]  /*7110*/  SHF.R.U32.HI R53, RZ, 0x10, R53 ;  /* 0x00000010ff357819 */ /* 0x000fe40000011635 */
[C---:B------:R-:W-:Y:S02]  /*7120*/  PRMT R52, R166.reuse, 0x5432, R52 ;  /* 0x00005432a6347816 */ /* 0x040fe40000000034 */
[----:B------:R-:W-:Y:S02]  /*7130*/  PRMT R53, R166, 0x5410, R53 ;  /* 0x00005410a6357816 */ /* 0x000fe40000000035 */
[----:B------:R-:W-:Y:S02]  /*7140*/  SHF.R.U64 R54, R54, 0x10, R55 ;  /* 0x0000001036367819 */ /* 0x000fe40000001237 */
[----:B------:R-:W-:-:S02]  /*7150*/  SHF.R.U32.HI R166, RZ, 0x10, R65 ;  /* 0x00000010ffa67819 */ /* 0x000fc40000011641 */
[----:B------:R-:W-:Y:S02]  /*7160*/  SHF.R.U64 R64, R64, 0x10, R65 ;  /* 0x0000001040407819 */ /* 0x000fe40000001241 */
[--C-:B------:R-:W-:Y:S02]  /*7170*/  SHF.R.U64 R65, R66, 0x10, R67.reuse ;  /* 0x0000001042417819 */ /* 0x100fe40000001243 */
[----:B------:R-:W-:Y:S02]  /*7180*/  PRMT R66, R167, 0x5432, R54 ;  /* 0x00005432a7427816 */ /* 0x000fe40000000036 */
[----:B------:R-:W-:Y:S02]  /*7190*/  SHF.R.U32.HI R67, RZ, 0x10, R67 ;  /* 0x00000010ff437819 */ /* 0x000fe40000011643 */
[----:B------:R-:W-:Y:S01]  /*71a0*/  PRMT R54, R169, 0x5432, R166 ;  /* 0x00005432a9367816 */ /* 0x000fe200000000a6 */
[----:B------:R-:W-:Y:S01]  /*71b0*/  IMAD.U32 R166, R53, 0x10000, RZ ;  /* 0x0001000035a67824 */ /* 0x000fe200078e00ff */
[----:B------:R-:W-:-:S02]  /*71c0*/  SHF.R.U32.HI R55, RZ, 0x10, R55 ;  /* 0x00000010ff377819 */ /* 0x000fc40000011637 */
[----:B------:R-:W-:Y:S01]  /*71d0*/  PRMT R67, R169, 0x5410, R67 ;  /* 0x00005410a9437816 */ /* 0x000fe20000000043 */
[----:B------:R-:W-:Y:S01]  /*71e0*/  IMAD.U32 R169, R54, 0x10000, RZ ;  /* 0x0001000036a97824 */ /* 0x000fe200078e00ff */
[----:B------:R-:W-:Y:S02]  /*71f0*/  PRMT R55, R167, 0x5410, R55 ;  /* 0x00005410a7377816 */ /* 0x000fe40000000037 */
[----:B------:R-:W-:Y:S01]  /*7200*/  PRMT R64, R168, 0x5432, R64 ;  /* 0x00005432a8407816 */ /* 0x000fe20000000040 */
[-C--:B------:R-:W-:Y:S01]  /*7210*/  FMUL.FTZ R167, R170, R169.reuse ;  /* 0x000000a9aaa77220 */ /* 0x080fe20000410000 */
[----:B------:R-:W-:Y:S01]  /*7220*/  PRMT R65, R168, 0x5410, R65 ;  /* 0x00005410a8417816 */ /* 0x000fe20000000041 */
[----:B--2---:R-:W-:Y:S01]  /*7230*/  IMAD.U32 R168, R93, 0x10000, RZ ;  /* 0x000100005da87824 */ /* 0x004fe200078e00ff */
[----:B------:R-:W-:Y:S02]  /*7240*/  LOP3.LUT R54, R54, 0xffff0000, RZ, 0xc0, !PT ;  /* 0xffff000036367812 */ /* 0x000fe400078ec0ff */
[----:B------:R-:W-:Y:S01]  /*7250*/  LOP3.LUT R97, R97, 0xffff0000, RZ, 0xc0, !PT ;  /* 0xffff000061617812 */ /* 0x000fe200078ec0ff */
[-C--:B------:R-:W-:Y:S01]  /*7260*/  FFMA.FTZ R167, R168, R166.reuse, -R167 ;  /* 0x000000a6a8a77223 */ /* 0x080fe200000108a7 */
[----:B------:R-:W-:Y:S01]  /*7270*/  FMUL.FTZ R166, R170, R166 ;  /* 0x000000a6aaa67220 */ /* 0x000fe20000410000 */
[----:B------:R-:W-:Y:S01]  /*7280*/  LOP3.LUT R93, R93, 0xffff0000, RZ, 0xc0, !PT ;  /* 0xffff00005d5d7812 */ /* 0x000fe200078ec0ff */
[C---:B------:R-:W-:Y:S01]  /*7290*/  IMAD.U32 R170, R99.reuse, 0x10000, RZ ;  /* 0x0001000063aa7824 */ /* 0x040fe200078e00ff */
[----:B------:R-:W-:Y:S01]  /*72a0*/  LOP3.LUT R99, R99, 0xffff0000, RZ, 0xc0, !PT ;  /* 0xffff000063637812 */ /* 0x000fe200078ec0ff */
[----:B------:R-:W-:Y:S01]  /*72b0*/  FFMA.FTZ R166, R168, R169, R166 ;  /* 0x000000a9a8a67223 */ /* 0x000fe200000100a6 */
[----:B------:R-:W-:Y:S01]  /*72c0*/  LOP3.LUT R168, R53, 0xffff0000, RZ, 0xc0, !PT ;  /* 0xffff000035a87812 */ /* 0x000fe200078ec0ff */
[----:B------:R-:W-:Y:S01]  /*72d0*/  FMUL.FTZ R53, R97, R54 ;  /* 0x0000003661357220 */ /* 0x000fe20000410000 */
[C---:B------:R-:W-:Y:S01]  /*72e0*/  IMAD.U32 R169, R67.reuse, 0x10000, RZ ;  /* 0x0001000043a97824 */ /* 0x040fe200078e00ff */
[----:B------:R-:W-:-:S02]  /*72f0*/  LOP3.LUT R67, R67, 0xffff0000, RZ, 0xc0, !PT ;  /* 0xffff000043437812 */ /* 0x000fc400078ec0ff */
[-C--:B------:R-:W-:Y:S01]  /*7300*/  FMUL.FTZ R97, R97, R168.reuse ;  /* 0x000000a861617220 */ /* 0x080fe20000410000 */
[----:B------:R-:W-:Y:S01]  /*7310*/  FFMA.FTZ R53, R93, R168, -R53 ;  /* 0x000000a85d357223 */ /* 0x000fe20000010835 */
[----:B------:R-:W-:Y:S02]  /*7320*/  IMAD.U32 R168, R95, 0x10000, RZ ;  /* 0x000100005fa87824 */ /* 0x000fe400078e00ff */
[----:B------:R-:W-:Y:S01]  /*7330*/  FFMA.FTZ R54, R93, R54, R97 ;  /* 0x000000365d367223 */ /* 0x000fe20000010061 */
[----:B------:R-:W-:Y:S02]  /*7340*/  IMAD.U32 R97, R55, 0x10000, RZ ;  /* 0x0001000037617824 */ /* 0x000fe400078e00ff */
[----:B------:R-:W-:Y:S01]  /*7350*/  FMUL.FTZ R93, R170, R169 ;  /* 0x000000a9aa5d7220 */ /* 0x000fe20000410000 */
[----:B------:R-:W-:Y:S02]  /*7360*/  F2FP.BF16.F32.PACK_AB R53, R53, R167 ;  /* 0x000000a73535723e */ /* 0x000fe400000010ff */
[----:B------:R-:W-:Y:S01]  /*7370*/  F2FP.BF16.F32.PACK_AB R54, R54, R166 ;  /* 0x000000a63636723e */ /* 0x000fe200000010ff */
[-C--:B------:R-:W-:Y:S01]  /*7380*/  FFMA.FTZ R93, R168, R97.reuse, -R93 ;  /* 0x00000061a85d7223 */ /* 0x080fe2000001085d */
[----:B------:R-:W-:-:S04]  /*7390*/  FMUL.FTZ R97, R170, R97 ;  /* 0x00000061aa617220 */ /* 0x000fc80000410000 */
[----:B------:R-:W-:Y:S01]  /*73a0*/  FFMA.FTZ R97, R168, R169, R97 ;  /* 0x000000a9a8617223 */ /* 0x000fe20000010061 */
[----:B------:R-:W-:Y:S02]  /*73b0*/  LOP3.LUT R168, R55, 0xffff0000, RZ, 0xc0, !PT ;  /* 0xffff000037a87812 */ /* 0x000fe400078ec0ff */
[----:B------:R-:W-:Y:S01]  /*73c0*/  LOP3.LUT R55, R95, 0xffff0000, RZ, 0xc0, !PT ;  /* 0xffff00005f377812 */ /* 0x000fe200078ec0ff */
[CC--:B------:R-:W-:Y:S02]  /*73d0*/  FMUL.FTZ R95, R99.reuse, R67.reuse ;  /* 0x00000043635f7220 */ /* 0x0c0fe40000410000 */
[-C--:B------:R-:W-:Y:S02]  /*73e0*/  FMUL.FTZ R99, R99, R168.reuse ;  /* 0x000000a863637220 */ /* 0x080fe40000410000 */
[C---:B------:R-:W-:Y:S02]  /*73f0*/  FFMA.FTZ R95, R55.reuse, R168, -R95 ;  /* 0x000000a8375f7223 */ /* 0x040fe4000001085f */
[----:B------:R-:W-:Y:S01]  /*7400*/  FFMA.FTZ R99, R55, R67, R99 ;  /* 0x0000004337637223 */ /* 0x000fe20000010063 */
[C---:B------:R-:W-:Y:S01]  /*7410*/  IMAD.U32 R67, R64.reuse, 0x10000, RZ ;  /* 0x0001000040437824 */ /* 0x040fe200078e00ff */
[----:B------:R-:W-:Y:S01]  /*7420*/  LOP3.LUT R64, R64, 0xffff0000, RZ, 0xc0, !PT ;  /* 0xffff000040407812 */ /* 0x000fe200078ec0ff */
[----:B------:R-:W-:Y:S01]  /*7430*/  IMAD.U32 R55, R92, 0x10000, RZ ;  /* 0x000100005c377824 */ /* 0x000fe200078e00ff */
[----:B------:R-:W-:Y:S01]  /*7440*/  F2FP.BF16.F32.PACK_AB R95, R95, R93 ;  /* 0x0000005d5f5f723e */ /* 0x000fe200000010ff */
[----:B------:R-:W-:Y:S01]  /*7450*/  IMAD.U32 R93, R96, 0x10000, RZ ;  /* 0x00010000605d7824 */ /* 0x000fe200078e00ff */
[----:B------:R-:W-:Y:S01]  /*7460*/  F2FP.BF16.F32.PACK_AB R99, R99, R97 ;  /* 0x000000616363723e */ /* 0x000fe200000010ff */
[C---:B------:R-:W-:Y:S01]  /*7470*/  IMAD.U32 R97, R52.reuse, 0x10000, RZ ;  /* 0x0001000034617824 */ /* 0x040fe200078e00ff */
[----:B------:R-:W-:Y:S01]  /*7480*/  LOP3.LUT R52, R52, 0xffff0000, RZ, 0xc0, !PT ;  /* 0xffff000034347812 */ /* 0x000fe200078ec0ff */
[----:B------:R-:W-:-:S02]  /*7490*/  FMUL.FTZ R166, R93, R67 ;  /* 0x000000435da67220 */ /* 0x000fc40000410000 */
[-C--:B------:R-:W-:Y:S02]  /*74a0*/  FMUL.FTZ R93, R93, R97.reuse ;  /* 0x000000615d5d7220 */ /* 0x080fe40000410000 */
[C---:B------:R-:W-:Y:S01]  /*74b0*/  FFMA.FTZ R166, R55.reuse, R97, -R166 ;  /* 0x0000006137a67223 */ /* 0x040fe200000108a6 */
[----:B------:R-:W-:Y:S02]  /*74c0*/  IMAD.U32 R97, R98, 0x10000, RZ ;  /* 0x0001000062617824 */ /* 0x000fe400078e00ff */
[----:B------:R-:W-:Y:S01]  /*74d0*/  FFMA.FTZ R93, R55, R67, R93 ;  /* 0x00000043375d7223 */ /* 0x000fe2000001005d */
[----:B------:R-:W-:Y:S02]  /*74e0*/  LOP3.LUT R55, R96, 0xffff0000, RZ, 0xc0, !PT ;  /* 0xffff000060377812 */ /* 0x000fe400078ec0ff */
[----:B------:R-:W-:-:S03]  /*74f0*/  LOP3.LUT R67, R92, 0xffff0000, RZ, 0xc0, !PT ;  /* 0xffff00005c437812 */ /* 0x000fc600078ec0ff */
[C---:B------:R-:W-:Y:S01]  /*7500*/  FMUL.FTZ R92, R55.reuse, R64 ;  /* 0x00000040375c7220 */ /* 0x040fe20000410000 */
[----:B------:R-:W-:-:S03]  /*7510*/  FMUL.FTZ R55, R55, R52 ;  /* 0x0000003437377220 */ /* 0x000fc60000410000 */
[C---:B------:R-:W-:Y:S01]  /*7520*/  FFMA.FTZ R52, R67.reuse, R52, -R92 ;  /* 0x0000003443347223 */ /* 0x040fe2000001085c */
[----:B------:R-:W-:Y:S01]  /*7530*/  FFMA.FTZ R55, R67, R64, R55 ;  /* 0x0000004043377223 */ /* 0x000fe20000010037 */
[C---:B------:R-:W-:Y:S01]  /*7540*/  IMAD.U32 R67, R65.reuse, 0x10000, RZ ;  /* 0x0001000041437824 */ /* 0x040fe200078e00ff */
[----:B------:R-:W-:Y:S01]  /*7550*/  LOP3.LUT R65, R65, 0xffff0000, RZ, 0xc0, !PT ;  /* 0xffff000041417812 */ /* 0x000fe200078ec0ff */
[C---:B------:R-:W-:Y:S01]  /*7560*/  IMAD.U32 R92, R66.reuse, 0x10000, RZ ;  /* 0x00010000425c7824 */ /* 0x040fe200078e00ff */
[----:B------:R-:W-:Y:S01]  /*7570*/  LOP3.LUT R66, R66, 0xffff0000, RZ, 0xc0, !PT ;  /* 0xffff000042427812 */ /* 0x000fe200078ec0ff */
[C---:B------:R-:W-:Y:S01]  /*7580*/  FMUL.FTZ R96, R97.reuse, R67 ;  /* 0x0000004361607220 */ /* 0x040fe20000410000 */
[----:B------:R-:W-:Y:S02]  /*7590*/  IMAD.U32 R64, R94, 0x10000, RZ ;  /* 0x000100005e407824 */ /* 0x000fe400078e00ff */
[----:B------:R-:W-:Y:S01]  /*75a0*/  FMUL.FTZ R97, R97, R92 ;  /* 0x0000005c61617220 */ /* 0x000fe20000410000 */
[----:B------:R-:W-:Y:S01]  /*75b0*/  F2FP.BF16.F32.PACK_AB R52, R52, R166 ;  /* 0x000000a63434723e */ /* 0x000fe200000010ff */
[----:B------:R-:W-:-:S02]  /*75c0*/  FFMA.FTZ R96, R64, R92, -R96 ;  /* 0x0000005c40607223 */ /* 0x000fc40000010860 */
[----:B------:R-:W-:Y:S01]  /*75d0*/  FFMA.FTZ R97, R64, R67, R97 ;  /* 0x0000004340617223 */ /* 0x000fe20000010061 */
[----:B------:R-:W-:Y:S02]  /*75e0*/  LOP3.LUT R64, R98, 0xffff0000, RZ, 0xc0, !PT ;  /* 0xffff000062407812 */ /* 0x000fe400078ec0ff */
[----:B------:R-:W-:Y:S02]  /*75f0*/  LOP3.LUT R67, R94, 0xffff0000, RZ, 0xc0, !PT ;  /* 0xffff00005e437812 */ /* 0x000fe400078ec0ff */
[----:B------:R-:W-:Y:S01]  /*7600*/  F2FP.BF16.F32.PACK_AB R55, R55, R93 ;  /* 0x0000005d3737723e */ /* 0x000fe200000010ff */
[CC--:B------:R-:W-:Y:S01]  /*7610*/  FMUL.FTZ R92, R64.reuse, R65.reuse ;  /* 0x00000041405c7220 */ /* 0x0c0fe20000410000 */
[-C--:B------:R-:W-:Y:S01]  /*7620*/  FMUL.FTZ R64, R64, R66.reuse ;  /* 0x0000004240407220 */ /* 0x080fe20000410000 */
[----:B------:R-:W-:Y:S02]  /*7630*/  IMAD.MOV.U32 R93, RZ, RZ, R53 ;  /* 0x000000ffff5d7224 */ /* 0x000fe400078e0035 */
[C---:B------:R-:W-:Y:S01]  /*7640*/  FFMA.FTZ R92, R67.reuse, R66, -R92 ;  /* 0x00000042435c7223 */ /* 0x040fe2000001085c */
[----:B------:R-:W-:-:S04]  /*7650*/  FFMA.FTZ R64, R67, R65, R64 ;  /* 0x0000004143407223 */ /* 0x000fc80000010040 */
[----:B------:R-:W-:Y:S01]  /*7660*/  F2FP.BF16.F32.PACK_AB R94, R92, R96 ;  /* 0x000000605c5e723e */ /* 0x000fe200000010ff */
[----:B------:R-:W-:Y:S01]  /*7670*/  IMAD.MOV.U32 R92, RZ, RZ, R52 ;  /* 0x000000ffff5c7224 */ /* 0x000fe200078e0034 */
[----:B------:R-:W-:Y:S01]  /*7680*/  F2FP.BF16.F32.PACK_AB R64, R64, R97 ;  /* 0x000000614040723e */ /* 0x000fe200000010ff */
[----:B------:R-:W-:Y:S02]  /*7690*/  IMAD.MOV.U32 R96, RZ, RZ, R55 ;  /* 0x000000ffff607224 */ /* 0x000fe400078e0037 */
[----:B------:R-:W-:Y:S02]  /*76a0*/  IMAD.MOV.U32 R97, RZ, RZ, R54 ;  /* 0x000000ffff617224 */ /* 0x000fe400078e0036 */
[----:B------:R-:W-:-:S07]  /*76b0*/  IMAD.MOV.U32 R98, RZ, RZ, R64 ;  /* 0x000000ffff627224 */ /* 0x000fce00078e0040 */
.L_x_702:
[----:B------:R-:W-:Y:S05]  /*76c0*/  BSYNC B3 ;  /* 0x0000000000037941 */ /* 0x000fea0003800000 */
.L_x_701:
[----:B------:R-:W-:-:S13]  /*76d0*/  ISETP.GE.AND P4, PT, R165, R147, PT ;  /* 0x00000093a500720c */ /* 0x000fda0003f86270 */
[--C-:B------:R-:W-:Y:S02]  /*76e0*/  @!P4 SHF.R.S32.HI R55, RZ, 0x1f, R165.reuse ;  /* 0x0000001fff37c819 */ /* 0x100fe400000114a5 */
[----:B------:R-:W-:-:S04]  /*76f0*/  @!P4 IADD3 R165, P5, P6, R118, R130, R165 ;  /* 0x0000008276a5c210 */ /* 0x000fc80007ebe0a5 */
[----:B------:R-:W-:Y:S02]  /*7700*/  @!P4 IADD3.X R55, R7, R156, R55, P5, P6 ;  /* 0x0000009c0737c210 */ /* 0x000fe40002fec437 */
[----:B------:R-:W-:-:S04]  /*7710*/  IADD3 R53, P5, P6, R118, R130, R25 ;  /* 0x0000008276357210 */ /* 0x000fc80007ebe019 */
[----:B------:R-:W-:Y:S02]  /*7720*/  IADD3.X R54, R7, R156, R31, P5, P6 ;  /* 0x0000009c07367210 */ /* 0x000fe40002fec41f */
[----:B------:R-:W-:-:S04]  /*7730*/  LEA R52, P5, R53, R124, 0x1 ;  /* 0x0000007c35347211 */ /* 0x000fc800078a08ff */
[----:B------:R-:W-:Y:S02]  /*7740*/  LEA.HI.X R53, R53, R125, R54, 0x1, P5 ;  /* 0x0000007d35357211 */ /* 0x000fe400028f0c36 */
[----:B------:R-:W-:-:S03]  /*7750*/  @!P4 LEA R54, P5, R165, R124, 0x1 ;  /* 0x0000007ca536c211 */ /* 0x000fc600078a08ff */
[----:B--2---:R2:W-:Y:S01]  /*7760*/  STG.E.128 desc[UR60][R52.64], R92 ;  /* 0x0000005c34007986 */ /* 0x0045e2000c101d3c */
[----:B------:R-:W-:-:S05]  /*7770*/  @!P4 LEA.HI.X R55, R165, R125, R55, 0x1, P5 ;  /* 0x0000007da537c211 */ /* 0x000fca00028f0c37 */
[----:B0-----:R2:W-:Y:S04]  /*7780*/  @!P4 STG.E.128 desc[UR60][R54.64], R96 ;  /* 0x000000603600c986 */ /* 0x0015e8000c101d3c */
.L_x_700:
[----:B------:R-:W-:Y:S05]  /*7790*/  BSYNC B2 ;  /* 0x0000000000027941 */ /* 0x000fea0003800000 */
.L_x_699:
[----:B------:R-:W-:Y:S01]  /*77a0*/  ISETP.NE.AND P4, PT, R34, RZ, PT ;  /* 0x000000ff2200720c */ /* 0x000fe20003f85270 */
[----:B------:R-:W-:-:S12]  /*77b0*/  BSSY B2, `(.L_x_703) ;  /* 0x0000082000027945 */ /* 0x000fd80003800000 */
[----:B------:R-:W-:Y:S05]  /*77c0*/  @!P4 BRA `(.L_x_704) ;  /* 0x000000080000c947 */ /* 0x000fea0003800000 */
[----:B--2---:R-:W-:Y:S01]  /*77d0*/  SEL R52, R132, R149, !P1 ;  /* 0x0000009584347207 */ /* 0x004fe20004800000 */
[----:B------:R-:W-:Y:S01]  /*77e0*/  BSSY B3, `(.L_x_705) ;  /* 0x0000074000037945 */ /* 0x000fe20003800000 */
[----:B------:R-:W-:Y:S02]  /*77f0*/  IADD3 R92, P4, P5, R118, R130, R27 ;  /* 0x00000082765c7210 */ /* 0x000fe40007d9e01b */
[----:B------:R-:W-:Y:S02]  /*7800*/  SHF.R.S32.HI R53, RZ, 0x1f, R52 ;  /* 0x0000001fff357819 */ /* 0x000fe40000011434 */
[----:B------:R-:W-:Y:S02]  /*7810*/  IADD3.X R93, R7, R156, R32, P4, P5 ;  /* 0x0000009c075d7210 */ /* 0x000fe400027ea420 */
[----:B------:R-:W-:Y:S02]  /*7820*/  LEA.HI R53, R53, R52, RZ, 0x4 ;  /* 0x0000003435357211 */ /* 0x000fe400078f20ff */
[----:B------:R-:W-:-:S02]  /*7830*/  ISETP.GE.AND P4, PT, R0, R121, PT ;  /* 0x000000790000720c */ /* 0x000fc40003f86270 */
        /* <DEDUP_REMOVED lines=16> */
[----:B------:R-:W-:Y:S01]  /*7940*/  SHF.R.U32.HI R97, RZ, 0x10, R61 ;  /* 0x00000010ff617819 */ /* 0x000fe2000001163d */
[----:B0-----:R-:W-:Y:S01]  /*7950*/  IMAD.U32 R165, R65, 0x10000, RZ ;  /* 0x0001000041a57824 */ /* 0x001fe200078e00ff */
[----:B------:R-:W-:Y:S01]  /*7960*/  SHF.R.U32.HI R98, RZ, 0x10, R49 ;  /* 0x00000010ff627819 */ /* 0x000fe20000011631 */
[----:B--2---:R-:W-:Y:S01]  /*7970*/  IMAD.U32 R95, R53, 0x10000, RZ ;  /* 0x00010000355f7824 */ /* 0x004fe200078e00ff */
[----:B------:R-:W-:Y:S02]  /*7980*/  PRMT R97, R181, 0x5410, R97 ;  /* 0x00005410b5617816 */ /* 0x000fe40000000061 */
[----:B------:R-:W-:Y:S02]  /*7990*/  PRMT R98, R183, 0x5432, R98 ;  /* 0x00005432b7627816 */ /* 0x000fe40000000062 */
[----:B------:R-:W-:Y:S01]  /*79a0*/  LOP3.LUT R53, R53, 0xffff0000, RZ, 0xc0, !PT ;  /* 0xffff000035357812 */ /* 0x000fe200078ec0ff */
[C---:B------:R-:W-:Y:S01]  /*79b0*/  IMAD.U32 R99, R97.reuse, 0x10000, RZ ;  /* 0x0001000061637824 */ /* 0x040fe200078e00ff */
[----:B------:R-:W-:Y:S01]  /*79c0*/  LOP3.LUT R97, R97, 0xffff0000, RZ, 0xc0, !PT ;  /* 0xffff000061617812 */ /* 0x000fe200078ec0ff */
[C---:B------:R-:W-:Y:S01]  /*79d0*/  IMAD.U32 R96, R98.reuse, 0x10000, RZ ;  /* 0x0001000062607824 */ /* 0x040fe200078e00ff */
[----:B------:R-:W-:Y:S01]  /*79e0*/  LOP3.LUT R98, R98, 0xffff0000, RZ, 0xc0, !PT ;  /* 0xffff000062627812 */ /* 0x000fe200078ec0ff */
[CC--:B------:R-:W-:Y:S01]  /*79f0*/  FMUL.FTZ R166, R165.reuse, R99.reuse ;  /* 0x00000063a5a67220 */ /* 0x0c0fe20000410000 */
[----:B------:R-:W-:Y:S01]  /*7a00*/  SHF.R.U64 R49, R48, 0x10, R49 ;  /* 0x0000001030317819 */ /* 0x000fe20000001231 */
[-C--:B------:R-:W-:Y:S01]  /*7a10*/  FMUL.FTZ R165, R165, R96.reuse ;  /* 0x00000060a5a57220 */ /* 0x080fe20000410000 */
[----:B------:R-:W-:Y:S01]  /*7a20*/  SHF.R.U32.HI R48, RZ, 0x10, R63 ;  /* 0x00000010ff307819 */ /* 0x000fe2000001163f */
[C---:B------:R-:W-:Y:S01]  /*7a30*/  FFMA.FTZ R96, R95.reuse, R96, -R166 ;  /* 0x000000605f607223 */ /* 0x040fe200000108a6 */
[----:B------:R-:W-:Y:S01]  /*7a40*/  SHF.R.U64 R50, R50, 0x10, R51 ;  /* 0x0000001032327819 */ /* 0x000fe20000001233 */
[----:B------:R-:W-:Y:S01]  /*7a50*/  FFMA.FTZ R95, R95, R99, R165 ;  /* 0x000000635f5f7223 */ /* 0x000fe200000100a5 */
[----:B------:R-:W-:Y:S01]  /*7a60*/  LOP3.LUT R99, R65, 0xffff0000, RZ, 0xc0, !PT ;  /* 0xffff000041637812 */ /* 0x000fe200078ec0ff */
[----:B------:R-:W-:Y:S01]  /*7a70*/  IMAD.U32 R165, R67, 0x10000, RZ ;  /* 0x0001000043a57824 */ /* 0x000fe200078e00ff */
[----:B------:R-:W-:-:S02]  /*7a80*/  PRMT R48, R182, 0x5432, R48 ;  /* 0x00005432b6307816 */ /* 0x000fc40000000030 */
[----:B------:R-:W-:Y:S01]  /*7a90*/  LOP3.LUT R67, R67, 0xffff0000, RZ, 0xc0, !PT ;  /* 0xffff000043437812 */ /* 0x000fe200078ec0ff */
[CC--:B------:R-:W-:Y:S01]  /*7aa0*/  FMUL.FTZ R65, R99.reuse, R97.reuse ;  /* 0x0000006163417220 */ /* 0x0c0fe20000410000 */
[-C--:B------:R-:W-:Y:S01]  /*7ab0*/  FMUL.FTZ R99, R99, R98.reuse ;  /* 0x0000006263637220 */ /* 0x080fe20000410000 */
[----:B------:R-:W-:Y:S02]  /*7ac0*/  SHF.R.U64 R62, R62, 0x10, R63 ;  /* 0x000000103e3e7819 */ /* 0x000fe4000000123f */
[C---:B------:R-:W-:Y:S01]  /*7ad0*/  FFMA.FTZ R65, R53.reuse, R98, -R65 ;  /* 0x0000006235417223 */ /* 0x040fe20000010841 */
[----:B------:R-:W-:Y:S01]  /*7ae0*/  SHF.R.U32.HI R98, RZ, 0x10, R51 ;  /* 0x00000010ff627819 */ /* 0x000fe20000011633 */
[----:B------:R-:W-:Y:S01]  /*7af0*/  FFMA.FTZ R53, R53, R97, R99 ;  /* 0x0000006135357223 */ /* 0x000fe20000010063 */
[----:B------:R-:W-:Y:S01]  /*7b00*/  SHF.R.U64 R97, R60, 0x10, R61 ;  /* 0x000000103c617819 */ /* 0x000fe2000000123d */
[----:B------:R-:W-:Y:S01]  /*7b10*/  IMAD.U32 R99, R48, 0x10000, RZ ;  /* 0x0001000030637824 */ /* 0x000fe200078e00ff */
[----:B------:R-:W-:Y:S01]  /*7b20*/  PRMT R98, R181, 0x5432, R98 ;  /* 0x00005432b5627816 */ /* 0x000fe20000000062 */
[----:B------:R-:W-:Y:S01]  /*7b30*/  IMAD.U32 R60, R55, 0x10000, RZ ;  /* 0x00010000373c7824 */ /* 0x000fe200078e00ff */
[----:B------:R-:W-:Y:S01]  /*7b40*/  PRMT R62, R179, 0x5410, R62 ;  /* 0x00005410b33e7816 */ /* 0x000fe2000000003e */
[----:B------:R-:W-:Y:S01]  /*7b50*/  FMUL.FTZ R166, R165, R99 ;  /* 0x00000063a5a67220 */ /* 0x000fe20000410000 */
[----:B------:R-:W-:Y:S01]  /*7b60*/  PRMT R50, R179, 0x5432, R50 ;  /* 0x00005432b3327816 */ /* 0x000fe20000000032 */
[----:B------:R-:W-:Y:S01]  /*7b70*/  IMAD.U32 R61, R98, 0x10000, RZ ;  /* 0x00010000623d7824 */ /* 0x000fe200078e00ff */
[----:B------:R-:W-:-:S02]  /*7b80*/  F2FP.BF16.F32.PACK_AB R65, R65, R96 ;  /* 0x000000604141723e */ /* 0x000fc400000010ff */
[----:B------:R-:W-:Y:S01]  /*7b90*/  F2FP.BF16.F32.PACK_AB R95, R53, R95 ;  /* 0x0000005f355f723e */ /* 0x000fe200000010ff */
[-C--:B------:R-:W-:Y:S01]  /*7ba0*/  FMUL.FTZ R165, R165, R61.reuse ;  /* 0x0000003da5a57220 */ /* 0x080fe20000410000 */
[C---:B------:R-:W-:Y:S01]  /*7bb0*/  FFMA.FTZ R61, R60.reuse, R61, -R166 ;  /* 0x0000003d3c3d7223 */ /* 0x040fe200000108a6 */
[----:B------:R-:W-:Y:S02]  /*7bc0*/  IMAD.MOV.U32 R53, RZ, RZ, R65 ;  /* 0x000000ffff357224 */ /* 0x000fe400078e0041 */
[----:B------:R-:W-:Y:S01]  /*7bd0*/  FFMA.FTZ R60, R60, R99, R165 ;  /* 0x000000633c3c7223 */ /* 0x000fe200000100a5 */
[----:B------:R-:W-:Y:S01]  /*7be0*/  LOP3.LUT R99, R98, 0xffff0000, RZ, 0xc0, !PT ;  /* 0xffff000062637812 */ /* 0x000fe200078ec0ff */
[----:B------:R-:W-:Y:S01]  /*7bf0*/  IMAD.MOV.U32 R65, RZ, RZ, R95 ;  /* 0x000000ffff417224 */ /* 0x000fe200078e005f */
[----:B------:R-:W-:Y:S02]  /*7c00*/  LOP3.LUT R98, R48, 0xffff0000, RZ, 0xc0, !PT ;  /* 0xffff000030627812 */ /* 0x000fe400078ec0ff */
[----:B------:R-:W-:-:S03]  /*7c10*/  LOP3.LUT R48, R55, 0xffff0000, RZ, 0xc0, !PT ;  /* 0xffff000037307812 */ /* 0x000fc600078ec0ff */
[C---:B------:R-:W-:Y:S01]  /*7c20*/  FMUL.FTZ R55, R67.reuse, R98 ;  /* 0x0000006243377220 */ /* 0x040fe20000410000 */
[----:B------:R-:W-:-:S03]  /*7c30*/  FMUL.FTZ R67, R67, R99 ;  /* 0x0000006343437220 */ /* 0x000fc60000410000 */
[C---:B------:R-:W-:Y:S01]  /*7c40*/  FFMA.FTZ R55, R48.reuse, R99, -R55 ;  /* 0x0000006330377223 */ /* 0x040fe20000010837 */
[----:B------:R-:W-:Y:S01]  /*7c50*/  FFMA.FTZ R48, R48, R98, R67 ;  /* 0x0000006230307223 */ /* 0x000fe20000010043 */
[----:B------:R-:W-:Y:S01]  /*7c60*/  PRMT R67, R180, 0x5432, R49 ;  /* 0x00005432b4437816 */ /* 0x000fe20000000031 */
[----:B------:R-:W-:Y:S01]  /*7c70*/  IMAD.U32 R99, R64, 0x10000, RZ ;  /* 0x0001000040637824 */ /* 0x000fe200078e00ff */
[----:B------:R-:W-:Y:S01]  /*7c80*/  PRMT R49, R180, 0x5410, R97 ;  /* 0x00005410b4317816 */ /* 0x000fe20000000061 */
[----:B------:R-:W-:Y:S01]  /*7c90*/  IMAD.U32 R97, R52, 0x10000, RZ ;  /* 0x0001000034617824 */ /* 0x000fe200078e00ff */
[----:B------:R-:W-:Y:S01]  /*7ca0*/  LOP3.LUT R64, R64, 0xffff0000, RZ, 0xc0, !PT ;  /* 0xffff000040407812 */ /* 0x000fe200078ec0ff */
[----:B------:R-:W-:Y:S01]  /*7cb0*/  IMAD.U32 R165, R67, 0x10000, RZ ;  /* 0x0001000043a57824 */ /* 0x000fe200078e00ff */
[C---:B------:R-:W-:Y:S01]  /*7cc0*/  LOP3.LUT R51, R49.reuse, 0xffff0000, RZ, 0xc0, !PT ;  /* 0xffff000031337812 */ /* 0x040fe200078ec0ff */
[----:B------:R-:W-:Y:S01]  /*7cd0*/  IMAD.U32 R98, R49, 0x10000, RZ ;  /* 0x0001000031627824 */ /* 0x000fe200078e00ff */
[----:B------:R-:W-:-:S02]  /*7ce0*/  LOP3.LUT R49, R67, 0xffff0000, RZ, 0xc0, !PT ;  /* 0xffff000043317812 */ /* 0x000fc400078ec0ff */
[----:B------:R-:W-:Y:S01]  /*7cf0*/  LOP3.LUT R52, R52, 0xffff0000, RZ, 0xc0, !PT ;  /* 0xffff000034347812 */ /* 0x000fe200078ec0ff */
[CC--:B------:R-:W-:Y:S01]  /*7d00*/  FMUL.FTZ R166, R99.reuse, R98.reuse ;  /* 0x0000006263a67220 */ /* 0x0c0fe20000410000 */
[----:B------:R-:W-:Y:S01]  /*7d10*/  FMUL.FTZ R99, R99, R165 ;  /* 0x000000a563637220 */ /* 0x000fe20000410000 */
[C---:B------:R-:W-:Y:S01]  /*7d20*/  FMUL.FTZ R63, R64.reuse, R51 ;  /* 0x00000033403f7220 */ /* 0x040fe20000410000 */
[----:B------:R-:W-:Y:S01]  /*7d30*/  FMUL.FTZ R64, R64, R49 ;  /* 0x0000003140407220 */ /* 0x000fe20000410000 */
[C---:B------:R-:W-:Y:S01]  /*7d40*/  FFMA.FTZ R166, R97.reuse, R165, -R166 ;  /* 0x000000a561a67223 */ /* 0x040fe200000108a6 */
[----:B------:R-:W-:Y:S01]  /*7d50*/  FFMA.FTZ R99, R97, R98, R99 ;  /* 0x0000006261637223 */ /* 0x000fe20000010063 */
[C---:B------:R-:W-:Y:S01]  /*7d60*/  FFMA.FTZ R49, R52.reuse, R49, -R63 ;  /* 0x0000003134317223 */ /* 0x040fe2000001083f */
[----:B------:R-:W-:Y:S01]  /*7d70*/  FFMA.FTZ R51, R52, R51, R64 ;  /* 0x0000003334337223 */ /* 0x000fe20000010040 */
[C---:B------:R-:W-:Y:S01]  /*7d80*/  IMAD.U32 R97, R66.reuse, 0x10000, RZ ;  /* 0x0001000042617824 */ /* 0x040fe200078e00ff */
[----:B------:R-:W-:Y:S01]  /*7d90*/  LOP3.LUT R66, R66, 0xffff0000, RZ, 0xc0, !PT ;  /* 0xffff000042427812 */ /* 0x000fe200078ec0ff */
[C---:B------:R-:W-:Y:S01]  /*7da0*/  IMAD.U32 R63, R62.reuse, 0x10000, RZ ;  /* 0x000100003e3f7824 */ /* 0x040fe200078e00ff */
[----:B------:R-:W-:Y:S01]  /*7db0*/  LOP3.LUT R62, R62, 0xffff0000, RZ, 0xc0, !PT ;  /* 0xffff00003e3e7812 */ /* 0x000fe200078ec0ff */
[C---:B------:R-:W-:Y:S01]  /*7dc0*/  IMAD.U32 R64, R50.reuse, 0x10000, RZ ;  /* 0x0001000032407824 */ /* 0x040fe200078e00ff */
[----:B------:R-:W-:Y:S01]  /*7dd0*/  LOP3.LUT R50, R50, 0xffff0000, RZ, 0xc0, !PT ;  /* 0xffff000032327812 */ /* 0x000fe200078ec0ff */
[----:B------:R-:W-:Y:S01]  /*7de0*/  FMUL.FTZ R67, R97, R63 ;  /* 0x0000003f61437220 */ /* 0x000fe20000410000 */
[----:B------:R-:W-:-:S02]  /*7df0*/  IMAD.U32 R52, R54, 0x10000, RZ ;  /* 0x0001000036347824 */ /* 0x000fc400078e00ff */
[-C--:B------:R-:W-:Y:S01]  /*7e00*/  FMUL.FTZ R97, R97, R64.reuse ;  /* 0x0000004061617220 */ /* 0x080fe20000410000 */
[----:B------:R-:W-:Y:S01]  /*7e10*/  LOP3.LUT R54, R54, 0xffff0000, RZ, 0xc0, !PT ;  /* 0xffff000036367812 */ /* 0x000fe200078ec0ff */
[C---:B------:R-:W-:Y:S02]  /*7e20*/  FFMA.FTZ R67, R52.reuse, R64, -R67 ;  /* 0x0000004034437223 */ /* 0x040fe40000010843 */
[----:B------:R-:W-:Y:S01]  /*7e30*/  FFMA.FTZ R97, R52, R63, R97 ;  /* 0x0000003f34617223 */ /* 0x000fe20000010061 */
[C---:B------:R-:W-:Y:S01]  /*7e40*/  FMUL.FTZ R52, R66.reuse, R62 ;  /* 0x0000003e42347220 */ /* 0x040fe20000410000 */
[----:B------:R-:W-:Y:S01]  /*7e50*/  FMUL.FTZ R66, R66, R50 ;  /* 0x0000003242427220 */ /* 0x000fe20000410000 */
[----:B------:R-:W-:Y:S02]  /*7e60*/  F2FP.BF16.F32.PACK_AB R48, R48, R60 ;  /* 0x0000003c3030723e */ /* 0x000fe400000010ff */
[C---:B------:R-:W-:Y:S01]  /*7e70*/  FFMA.FTZ R52, R54.reuse, R50, -R52 ;  /* 0x0000003236347223 */ /* 0x040fe20000010834 */
[----:B------:R-:W-:Y:S01]  /*7e80*/  FFMA.FTZ R66, R54, R62, R66 ;  /* 0x0000003e36427223 */ /* 0x000fe20000010042 */
[----:B------:R-:W-:-:S02]  /*7e90*/  F2FP.BF16.F32.PACK_AB R49, R49, R166 ;  /* 0x000000a63131723e */ /* 0x000fc400000010ff */
[----:B------:R-:W-:Y:S02]  /*7ea0*/  F2FP.BF16.F32.PACK_AB R51, R51, R99 ;  /* 0x000000633333723e */ /* 0x000fe400000010ff */
[----:B------:R-:W-:Y:S01]  /*7eb0*/  F2FP.BF16.F32.PACK_AB R67, R52, R67 ;  /* 0x000000433443723e */ /* 0x000fe200000010ff */
[----:B------:R-:W-:Y:S01]  /*7ec0*/  IMAD.MOV.U32 R52, RZ, RZ, R49 ;  /* 0x000000ffff347224 */ /* 0x000fe200078e0031 */
[----:B------:R-:W-:Y:S01]  /*7ed0*/  F2FP.BF16.F32.PACK_AB R55, R55, R61 ;  /* 0x0000003d3737723e */ /* 0x000fe200000010ff */
[----:B------:R-:W-:Y:S01]  /*7ee0*/  IMAD.MOV.U32 R64, RZ, RZ, R51 ;  /* 0x000000ffff407224 */ /* 0x000fe200078e0033 */
[----:B------:R-:W-:Y:S01]  /*7ef0*/  F2FP.BF16.F32.PACK_AB R66, R66, R97 ;  /* 0x000000614242723e */ /* 0x000fe200000010ff */
[----:B------:R-:W-:Y:S02]  /*7f00*/  IMAD.MOV.U32 R54, RZ, RZ, R67 ;  /* 0x000000ffff367224 */ /* 0x000fe400078e0043 */
[----:B------:R-:W-:-:S07]  /*7f10*/  IMAD.MOV.U32 R67, RZ, RZ, R48 ;  /* 0x000000ffff437224 */ /* 0x000fce00078e0030 */
.L_x_706:
[----:B------:R-:W-:Y:S05]  /*7f20*/  BSYNC B3 ;  /* 0x0000000000037941 */ /* 0x000fea0003800000 */
.L_x_705:
[----:B------:R-:W-:-:S13]  /*7f30*/  ISETP.GE.AND P4, PT, R94, R147, PT ;  /* 0x000000935e00720c */ /* 0x000fda0003f86270 */
[--C-:B------:R-:W-:Y:S02]  /*7f40*/  @!P4 SHF.R.S32.HI R51, RZ, 0x1f, R94.reuse ;  /* 0x0000001fff33c819 */ /* 0x100fe4000001145e */
[----:B------:R-:W-:-:S04]  /*7f50*/  @!P4 IADD3 R94, P5, P6, R118, R130, R94 ;  /* 0x00000082765ec210 */ /* 0x000fc80007ebe05e */
[----:B------:R-:W-:Y:S02]  /*7f60*/  @!P4 IADD3.X R51, R7, R156, R51, P5, P6 ;  /* 0x0000009c0733c210 */ /* 0x000fe40002fec433 */
[----:B------:R-:W-:-:S04]  /*7f70*/  LEA R48, P5, R92, R124, 0x1 ;  /* 0x0000007c5c307211 */ /* 0x000fc800078a08ff */
[----:B------:R-:W-:Y:S02]  /*7f80*/  LEA.HI.X R49, R92, R125, R93, 0x1, P5 ;  /* 0x0000007d5c317211 */ /* 0x000fe400028f0c5d */
[----:B------:R-:W-:-:S03]  /*7f90*/  @!P4 LEA R50, P5, R94, R124, 0x1 ;  /* 0x0000007c5e32c211 */ /* 0x000fc600078a08ff */
[----:B--2---:R3:W-:Y:S01]  /*7fa0*/  STG.E.128 desc[UR60][R48.64], R52 ;  /* 0x0000003430007986 */ /* 0x0047e2000c101d3c */
[----:B------:R-:W-:-:S05]  /*7fb0*/  @!P4 LEA.HI.X R51, R94, R125, R51, 0x1, P5 ;  /* 0x0000007d5e33c211 */ /* 0x000fca00028f0c33 */
[----:B0-----:R3:W-:Y:S04]  /*7fc0*/  @!P4 STG.E.128 desc[UR60][R50.64], R64 ;  /* 0x000000403200c986 */ /* 0x0017e8000c101d3c */
.L_x_704:
[----:B------:R-:W-:Y:S05]  /*7fd0*/  BSYNC B2 ;  /* 0x0000000000027941 */ /* 0x000fea0003800000 */
.L_x_703:
[----:B------:R-:W-:-:S13]  /*7fe0*/  ISETP.NE.AND P4, PT, R35, RZ, PT ;  /* 0x000000ff2300720c */ /* 0x000fda0003f85270 */
[----:B------:R-:W-:Y:S05]  /*7ff0*/  @!P4 BRA `(.L_x_698) ;  /* 0x000000080000c947 */ /* 0x000fea0003800000 */
[----:B---3--:R-:W3:Y:S01]  /*8000*/  LDL R48, [R1+0x10] ;  /* 0x0000100001307983 */ /* 0x008ee20000100800 */
[----:B------:R-:W-:Y:S01]  /*8010*/  IADD3 R60, P4, P5, R118, R130, R29 ;  /* 0x00000082763c7210 */ /* 0x000fe20007d9e01d */
[----:B------:R-:W-:Y:S03]  /*8020*/  BSSY B2, `(.L_x_707) ;  /* 0x0000073000027945 */ /* 0x000fe60003800000 */
[----:B------:R-:W-:Y:S02]  /*8030*/  IADD3.X R61, R7, R156, R33, P4, P5 ;  /* 0x0000009c073d7210 */ /* 0x000fe400027ea421 */
[----:B------:R-:W-:Y:S02]  /*8040*/  ISETP.GE.AND P4, PT, R3, R121, PT ;  /* 0x000000790300720c */ /* 0x000fe40003f86270 */
[----:B---3--:R-:W-:-:S04]  /*8050*/  LOP3.LUT P6, RZ, R48, 0x1, RZ, 0xc0, !PT ;  /* 0x0000000130ff7812 */ /* 0x008fc800078cc0ff */
[----:B------:R-:W-:-:S04]  /*8060*/  SEL R48, R132, R149, !P6 ;  /* 0x0000009584307207 */ /* 0x000fc80007000000 */
        /* <DEDUP_REMOVED lines=10> */
[----:B------:R-:W-:Y:S02]  /*8110*/  IMAD.IADD R49, R49, 0x1, R48 ;  /* 0x0000000131317824 */ /* 0x000fe400078e0230 */
[C---:B------:R-:W-:Y:S02]  /*8120*/  IMAD R48, R17.reuse, 0x5400, R143 ;  /* 0x0000540011307824 */ /* 0x040fe400078e028f */
[----:B--2---:R-:W-:Y:S02]  /*8130*/  IMAD R52, R17, 0x5400, R49 ;  /* 0x0000540011347824 */ /* 0x004fe400078e0231 */
        /* <DEDUP_REMOVED lines=8> */
[----:B------:R-:W-:Y:S01]  /*81c0*/  IMAD.U32 R92, R51, 0x10000, RZ ;  /* 0x00010000335c7824 */ /* 0x000fe200078e00ff */
[----:B------:R-:W-:Y:S02]  /*81d0*/  PRMT R65, R178, 0x5432, R65 ;  /* 0x00005432b2417816 */ /* 0x000fe40000000041 */
[----:B------:R-:W-:Y:S02]  /*81e0*/  SHF.R.U64 R44, R44, 0x10, R45 ;  /* 0x000000102c2c7819 */ /* 0x000fe4000000122d */
[----:B------:R-:W-:Y:S01]  /*81f0*/  PRMT R45, R176, 0x5432, R63 ;  /* 0x00005432b02d7816 */ /* 0x000fe2000000003f */
[----:B--2---:R-:W-:Y:S01]  /*8200*/  IMAD.U32 R63, R53, 0x10000, RZ ;  /* 0x00010000353f7824 */ /* 0x004fe200078e00ff */
[----:B------:R-:W-:Y:S01]  /*8210*/  SHF.R.U64 R56, R56, 0x10, R57 ;  /* 0x0000001038387819 */ /* 0x000fe20000001239 */
[----:B------:R-:W-:Y:S01]  /*8220*/  IMAD.U32 R66, R65, 0x10000, RZ ;  /* 0x0001000041427824 */ /* 0x000fe200078e00ff */
[----:B------:R-:W-:Y:S01]  /*8230*/  LOP3.LUT R53, R53, 0xffff0000, RZ, 0xc0, !PT ;  /* 0xffff000035357812 */ /* 0x000fe200078ec0ff */
[----:B------:R-:W-:Y:S01]  /*8240*/  IMAD.U32 R64, R45, 0x10000, RZ ;  /* 0x000100002d407824 */ /* 0x000fe200078e00ff */
[----:B------:R-:W-:Y:S01]  /*8250*/  LOP3.LUT R65, R65, 0xffff0000, RZ, 0xc0, !PT ;  /* 0xffff000041417812 */ /* 0x000fe200078ec0ff */
[C---:B------:R-:W-:Y:S01]  /*8260*/  FMUL.FTZ R57, R63.reuse, R66 ;  /* 0x000000423f397220 */ /* 0x040fe20000410000 */
[--C-:B------:R-:W-:Y:S01]  /*8270*/  SHF.R.U64 R58, R58, 0x10, R59.reuse ;  /* 0x000000103a3a7819 */ /* 0x100fe2000000123b */
[-C--:B------:R-:W-:Y:S01]  /*8280*/  FMUL.FTZ R63, R63, R64.reuse ;  /* 0x000000403f3f7220 */ /* 0x080fe20000410000 */
[----:B------:R-:W-:Y:S01]  /*8290*/  SHF.R.U32.HI R59, RZ, 0x10, R59 ;  /* 0x00000010ff3b7819 */ /* 0x000fe2000001163b */
[----:B------:R-:W-:Y:S01]  /*82a0*/  FFMA.FTZ R57, R67, R64, -R57 ;  /* 0x0000004043397223 */ /* 0x000fe20000010839 */
[----:B------:R-:W-:Y:S01]  /*82b0*/  LOP3.LUT R64, R45, 0xffff0000, RZ, 0xc0, !PT ;  /* 0xffff00002d407812 */ /* 0x000fe200078ec0ff */
[----:B------:R-:W-:Y:S01]  /*82c0*/  FFMA.FTZ R63, R67, R66, R63 ;  /* 0x00000042433f7223 */ /* 0x000fe2000001003f */
[--C-:B------:R-:W-:Y:S01]  /*82d0*/  SHF.R.U64 R46, R46, 0x10, R47.reuse ;  /* 0x000000102e2e7819 */ /* 0x100fe2000000122f */
[-C--:B------:R-:W-:Y:S01]  /*82e0*/  FMUL.FTZ R66, R53, R65.reuse ;  /* 0x0000004135427220 */ /* 0x080fe20000410000 */
[----:B------:R-:W-:Y:S01]  /*82f0*/  LOP3.LUT R49, R49, 0xffff0000, RZ, 0xc0, !PT ;  /* 0xffff000031317812 */ /* 0x000fe200078ec0ff */
[-C--:B------:R-:W-:Y:S01]  /*8300*/  FMUL.FTZ R53, R53, R64.reuse ;  /* 0x0000004035357220 */ /* 0x080fe20000410000 */
[----:B------:R-:W-:Y:S01]  /*8310*/  SHF.R.U32.HI R47, RZ, 0x10, R47 ;  /* 0x00000010ff2f7819 */ /* 0x000fe2000001162f */
[----:B------:R-:W-:Y:S01]  /*8320*/  IMAD.U32 R45, R48, 0x10000, RZ ;  /* 0x00010000302d7824 */ /* 0x000fe200078e00ff */
[----:B------:R-:W-:Y:S01]  /*8330*/  PRMT R59, R177, 0x5432, R59 ;  /* 0x00005432b13b7816 */ /* 0x000fe2000000003b */
[----:B------:R-:W-:Y:S01]  /*8340*/  FFMA.FTZ R66, R49, R64, -R66 ;  /* 0x0000004031427223 */ /* 0x000fe20000010842 */
[----:B------:R-:W-:Y:S01]  /*8350*/  PRMT R47, R175, 0x5432, R47 ;  /* 0x00005432af2f7816 */ /* 0x000fe2000000002f */
[----:B------:R-:W-:Y:S01]  /*8360*/  FFMA.FTZ R53, R49, R65, R53 ;  /* 0x0000004131357223 */ /* 0x000fe20000010035 */
[C---:B------:R-:W-:Y:S01]  /*8370*/  IMAD.U32 R49, R55.reuse, 0x10000, RZ ;  /* 0x0001000037317824 */ /* 0x040fe200078e00ff */
[----:B------:R-:W-:Y:S01]  /*8380*/  LOP3.LUT R55, R55, 0xffff0000, RZ, 0xc0, !PT ;  /* 0xffff000037377812 */ /* 0x000fe200078ec0ff */
[C---:B------:R-:W-:Y:S01]  /*8390*/  IMAD.U32 R65, R59.reuse, 0x10000, RZ ;  /* 0x000100003b417824 */ /* 0x040fe200078e00ff */
[----:B------:R-:W-:Y:S01]  /*83a0*/  LOP3.LUT R59, R59, 0xffff0000, RZ, 0xc0, !PT ;  /* 0xffff00003b3b7812 */ /* 0x000fe200078ec0ff */
[----:B------:R-:W-:Y:S01]  /*83b0*/  IMAD.U32 R67, R47, 0x10000, RZ ;  /* 0x000100002f437824 */ /* 0x000fe200078e00ff */
[----:B------:R-:W-:Y:S01]  /*83c0*/  PRMT R56, R178, 0x5410, R56 ;  /* 0x00005410b2387816 */ /* 0x000fe20000000038 */
[C---:B------:R-:W-:Y:S01]  /*83d0*/  FMUL.FTZ R93, R49.reuse, R65 ;  /* 0x00000041315d7220 */ /* 0x040fe20000410000 */
[----:B------:R-:W-:Y:S01]  /*83e0*/  PRMT R44, R176, 0x5410, R44 ;  /* 0x00005410b02c7816 */ /* 0x000fe2000000002c */
[----:B------:R-:W-:Y:S01]  /*83f0*/  FMUL.FTZ R49, R49, R67 ;  /* 0x0000004331317220 */ /* 0x000fe20000410000 */
[----:B------:R-:W-:-:S02]  /*8400*/  IMAD.U32 R64, R52, 0x10000, RZ ;  /* 0x0001000034407824 */ /* 0x000fc400078e00ff */
[C---:B------:R-:W-:Y:S01]  /*8410*/  FFMA.FTZ R93, R92.reuse, R67, -R93 ;  /* 0x000000435c5d7223 */ /* 0x040fe2000001085d */
[----:B------:R-:W-:Y:S01]  /*8420*/  LOP3.LUT R67, R47, 0xffff0000, RZ, 0xc0, !PT ;  /* 0xffff00002f437812 */ /* 0x000fe200078ec0ff */
[----:B------:R-:W-:Y:S01]  /*8430*/  FFMA.FTZ R49, R92, R65, R49 ;  /* 0x000000415c317223 */ /* 0x000fe20000010031 */
[----:B------:R-:W-:Y:S01]  /*8440*/  LOP3.LUT R65, R51, 0xffff0000, RZ, 0xc0, !PT ;  /* 0xffff000033417812 */ /* 0x000fe200078ec0ff */
[C---:B------:R-:W-:Y:S01]  /*8450*/  FMUL.FTZ R92, R55.reuse, R59 ;  /* 0x0000003b375c7220 */ /* 0x040fe20000410000 */
[----:B------:R-:W-:Y:S01]  /*8460*/  LOP3.LUT R52, R52, 0xffff0000, RZ, 0xc0, !PT ;  /* 0xffff000034347812 */ /* 0x000fe200078ec0ff */
[-C--:B------:R-:W-:Y:S01]  /*8470*/  FMUL.FTZ R55, R55, R67.reuse ;  /* 0x0000004337377220 */ /* 0x080fe20000410000 */
[----:B------:R-:W-:Y:S01]  /*8480*/  PRMT R58, R177, 0x5410, R58 ;  /* 0x00005410b13a7816 */ /* 0x000fe2000000003a */
[C---:B------:R-:W-:Y:S01]  /*8490*/  FFMA.FTZ R92, R65.reuse, R67, -R92 ;  /* 0x00000043415c7223 */ /* 0x040fe2000001085c */
[----:B------:R-:W-:Y:S01]  /*84a0*/  LOP3.LUT R67, R44, 0xffff0000, RZ, 0xc0, !PT ;  /* 0xffff00002c437812 */ /* 0x000fe200078ec0ff */
[----:B------:R-:W-:Y:S01]  /*84b0*/  FFMA.FTZ R55, R65, R59, R55 ;  /* 0x0000003b41377223 */ /* 0x000fe20000010037 */
[C---:B------:R-:W-:Y:S01]  /*84c0*/  IMAD.U32 R65, R56.reuse, 0x10000, RZ ;  /* 0x0001000038417824 */ /* 0x040fe200078e00ff */
[----:B------:R-:W-:Y:S01]  /*84d0*/  LOP3.LUT R56, R56, 0xffff0000, RZ, 0xc0, !PT ;  /* 0xffff000038387812 */ /* 0x000fe200078ec0ff */
[----:B------:R-:W-:Y:S01]  /*84e0*/  IMAD.U32 R59, R44, 0x10000, RZ ;  /* 0x000100002c3b7824 */ /* 0x000fe200078e00ff */
[----:B------:R-:W-:Y:S01]  /*84f0*/  PRMT R46, R175, 0x5410, R46 ;  /* 0x00005410af2e7816 */ /* 0x000fe2000000002e */
[----:B------:R-:W-:Y:S01]  /*8500*/  FMUL.FTZ R44, R64, R65 ;  /* 0x00000041402c7220 */ /* 0x000fe20000410000 */
[----:B------:R-:W-:Y:S01]  /*8510*/  LOP3.LUT R48, R48, 0xffff0000, RZ, 0xc0, !PT ;  /* 0xffff000030307812 */ /* 0x000fe200078ec0ff */
[-C--:B------:R-:W-:Y:S01]  /*8520*/  FMUL.FTZ R64, R64, R59.reuse ;  /* 0x0000003b40407220 */ /* 0x080fe20000410000 */
[----:B------:R-:W-:Y:S01]  /*8530*/  FMUL.FTZ R94, R52, R56 ;  /* 0x00000038345e7220 */ /* 0x000fe20000410000 */
[----:B------:R-:W-:Y:S01]  /*8540*/  FFMA.FTZ R44, R45, R59, -R44 ;  /* 0x0000003b2d2c7223 */ /* 0x000fe2000001082c */
[----:B------:R-:W-:-:S02]  /*8550*/  IMAD.U32 R47, R54, 0x10000, RZ ;  /* 0x00010000362f7824 */ /* 0x000fc400078e00ff */
[----:B------:R-:W-:Y:S01]  /*8560*/  FFMA.FTZ R64, R45, R65, R64 ;  /* 0x000000412d407223 */ /* 0x000fe20000010040 */
[-C--:B------:R-:W-:Y:S01]  /*8570*/  FMUL.FTZ R52, R52, R67.reuse ;  /* 0x0000004334347220 */ /* 0x080fe20000410000 */
[----:B------:R-:W-:Y:S01]  /*8580*/  IMAD.U32 R45, R58, 0x10000, RZ ;  /* 0x000100003a2d7824 */ /* 0x000fe200078e00ff */
[----:B------:R-:W-:Y:S01]  /*8590*/  LOP3.LUT R54, R54, 0xffff0000, RZ, 0xc0, !PT ;  /* 0xffff000036367812 */ /* 0x000fe200078ec0ff */
[----:B------:R-:W-:Y:S01]  /*85a0*/  IMAD.U32 R59, R46, 0x10000, RZ ;  /* 0x000100002e3b7824 */ /* 0x000fe200078e00ff */
[----:B------:R-:W-:Y:S01]  /*85b0*/  LOP3.LUT R58, R58, 0xffff0000, RZ, 0xc0, !PT ;  /* 0xffff00003a3a7812 */ /* 0x000fe200078ec0ff */
[----:B------:R-:W-:Y:S02]  /*85c0*/  IMAD.U32 R51, R50, 0x10000, RZ ;  /* 0x0001000032337824 */ /* 0x000fe400078e00ff */
[C---:B------:R-:W-:Y:S01]  /*85d0*/  FFMA.FTZ R94, R48.reuse, R67, -R94 ;  /* 0x00000043305e7223 */ /* 0x040fe2000001085e */
[----:B------:R-:W-:Y:S01]  /*85e0*/  FFMA.FTZ R52, R48, R56, R52 ;  /* 0x0000003830347223 */ /* 0x000fe20000010034 */
[----:B------:R-:W-:Y:S01]  /*85f0*/  LOP3.LUT R50, R50, 0xffff0000, RZ, 0xc0, !PT ;  /* 0xffff000032327812 */ /* 0x000fe200078ec0ff */
[C---:B------:R-:W-:Y:S01]  /*8600*/  FMUL.FTZ R48, R47.reuse, R45 ;  /* 0x0000002d2f307220 */ /* 0x040fe20000410000 */
[----:B------:R-:W-:Y:S01]  /*8610*/  LOP3.LUT R46, R46, 0xffff0000, RZ, 0xc0, !PT ;  /* 0xffff00002e2e7812 */ /* 0x000fe200078ec0ff */
[-C--:B------:R-:W-:Y:S01]  /*8620*/  FMUL.FTZ R56, R47, R59.reuse ;  /* 0x0000003b2f387220 */ /* 0x080fe20000410000 */
[----:B------:R-:W-:Y:S01]  /*8630*/  FMUL.FTZ R47, R54, R58 ;  /* 0x0000003a362f7220 */ /* 0x000fe20000410000 */
[C---:B------:R-:W-:Y:S01]  /*8640*/  FFMA.FTZ R48, R51.reuse, R59, -R48 ;  /* 0x0000003b33307223 */ /* 0x040fe20000010830 */
[----:B------:R-:W-:Y:S01]  /*8650*/  F2FP.BF16.F32.PACK_AB R57, R66, R57 ;  /* 0x000000394239723e */ /* 0x000fe200000010ff */
[-C--:B------:R-:W-:Y:S01]  /*8660*/  FMUL.FTZ R54, R54, R46.reuse ;  /* 0x0000002e36367220 */ /* 0x080fe20000410000 */
[----:B------:R-:W-:Y:S01]  /*8670*/  FFMA.FTZ R47, R50, R46, -R47 ;  /* 0x0000002e322f7223 */ /* 0x000fe2000001082f */
[----:B------:R-:W-:Y:S01]  /*8680*/  FFMA.FTZ R56, R51, R45, R56 ;  /* 0x0000002d33387223 */ /* 0x000fe20000010038 */
[----:B------:R-:W-:Y:S01]  /*8690*/  F2FP.BF16.F32.PACK_AB R92, R92, R93 ;  /* 0x0000005d5c5c723e */ /* 0x000fe200000010ff */
[----:B------:R-:W-:Y:S01]  /*86a0*/  FFMA.FTZ R54, R50, R58, R54 ;  /* 0x0000003a32367223 */ /* 0x000fe20000010036 */
[----:B------:R-:W-:-:S02]  /*86b0*/  F2FP.BF16.F32.PACK_AB R44, R94, R44 ;  /* 0x0000002c5e2c723e */ /* 0x000fc400000010ff */
[----:B------:R-:W-:Y:S01]  /*86c0*/  F2FP.BF16.F32.PACK_AB R47, R47, R48 ;  /* 0x000000302f2f723e */ /* 0x000fe200000010ff */
[----:B------:R-:W-:Y:S01]  /*86d0*/  IMAD.MOV.U32 R51, RZ, RZ, R92 ;  /* 0x000000ffff337224 */ /* 0x000fe200078e005c */
[----:B------:R-:W-:Y:S01]  /*86e0*/  F2FP.BF16.F32.PACK_AB R55, R55, R49 ;  /* 0x000000313737723e */ /* 0x000fe200000010ff */
[----:B------:R-:W-:Y:S01]  /*86f0*/  IMAD.MOV.U32 R48, RZ, RZ, R44 ;  /* 0x000000ffff307224 */ /* 0x000fe200078e002c */
[----:B------:R-:W-:Y:S01]  /*8700*/  F2FP.BF16.F32.PACK_AB R53, R53, R63 ;  /* 0x0000003f3535723e */ /* 0x000fe200000010ff */
[----:B------:R-:W-:Y:S01]  /*8710*/  IMAD.MOV.U32 R49, RZ, RZ, R57 ;  /* 0x000000ffff317224 */ /* 0x000fe200078e0039 */
[----:B------:R-:W-:Y:S01]  /*8720*/  F2FP.BF16.F32.PACK_AB R52, R52, R64 ;  /* 0x000000403434723e */ /* 0x000fe200000010ff */
[----:B------:R-:W-:Y:S01]  /*8730*/  IMAD.MOV.U32 R50, RZ, RZ, R47 ;  /* 0x000000ffff327224 */ /* 0x000fe200078e002f */
[----:B------:R-:W-:-:S07]  /*8740*/  F2FP.BF16.F32.PACK_AB R54, R54, R56 ;  /* 0x000000383636723e */ /* 0x000fce00000010ff */
.L_x_708:
[----:B------:R-:W-:Y:S05]  /*8750*/  BSYNC B2 ;  /* 0x0000000000027941 */ /* 0x000fea0003800000 */
.L_x_707:
[----:B------:R-:W-:-:S13]  /*8760*/  ISETP.GE.AND P4, PT, R62, R147, PT ;  /* 0x000000933e00720c */ /* 0x000fda0003f86270 */
[--C-:B------:R-:W-:Y:S02]  /*8770*/  @!P4 SHF.R.S32.HI R44, RZ, 0x1f, R62.reuse ;  /* 0x0000001fff2cc819 */ /* 0x100fe4000001143e */
[----:B------:R-:W-:-:S04]  /*8780*/  @!P4 IADD3 R62, P5, P6, R118, R130, R62 ;  /* 0x00000082763ec210 */ /* 0x000fc80007ebe03e */
[----:B------:R-:W-:Y:S02]  /*8790*/  @!P4 IADD3.X R156, R7, R156, R44, P5, P6 ;  /* 0x0000009c079cc210 */ /* 0x000fe40002fec42c */
[----:B------:R-:W-:-:S04]  /*87a0*/  LEA R44, P5, R60, R124, 0x1 ;  /* 0x0000007c3c2c7211 */ /* 0x000fc800078a08ff */
[----:B------:R-:W-:Y:S02]  /*87b0*/  LEA.HI.X R45, R60, R125, R61, 0x1, P5 ;  /* 0x0000007d3c2d7211 */ /* 0x000fe400028f0c3d */
[----:B------:R-:W-:-:S03]  /*87c0*/  @!P4 LEA R46, P5, R62, R124, 0x1 ;  /* 0x0000007c3e2ec211 */ /* 0x000fc600078a08ff */
[----:B0-----:R0:W-:Y:S01]  /*87d0*/  STG.E.128 desc[UR60][R44.64], R48 ;  /* 0x000000302c007986 */ /* 0x0011e2000c101d3c */
[----:B------:R-:W-:-:S05]  /*87e0*/  @!P4 LEA.HI.X R47, R62, R125, R156, 0x1, P5 ;  /* 0x0000007d3e2fc211 */ /* 0x000fca00028f0c9c */
[----:B--2---:R0:W-:Y:S04]  /*87f0*/  @!P4 STG.E.128 desc[UR60][R46.64], R52 ;  /* 0x000000342e00c986 */ /* 0x0041e8000c101d3c */
.L_x_698:
[----:B------:R-:W-:Y:S05]  /*8800*/  BSYNC B1 ;  /* 0x0000000000017941 */ /* 0x000fea0003800000 */
.L_x_697:
[-C--:B0-2---:R-:W-:Y:S02]  /*8810*/  IMAD R44, R151, R128.reuse, RZ ;  /* 0x00000080972c7224 */ /* 0x085fe400078e02ff */
[----:B------:R-:W-:-:S04]  /*8820*/  IMAD.WIDE.U32 R126, R229, R128, R126 ;  /* 0x00000080e57e7225 */ /* 0x000fc800078e007e */
[----:B------:R-:W-:Y:S01]  /*8830*/  IMAD R129, R229, R129, R44 ;  /* 0x00000081e5817224 */ /* 0x000fe200078e022c */
[----:B------:R-:W-:Y:S06]  /*8840*/  @P3 BRA `(.L_x_667) ;  /* 0x0000001c00183947 */ /* 0x000fec0003800000 */
[----:B------:R-:W-:Y:S01]  /*8850*/  ISETP.NE.AND P3, PT, R30, RZ, PT ;  /* 0x000000ff1e00720c */ /* 0x000fe20003f65270 */
[----:B------:R-:W-:Y:S01]  /*8860*/  BSSY B1, `(.L_x_709) ;  /* 0x0000085000017945 */ /* 0x000fe20003800000 */
[----:B------:R-:W-:-:S11]  /*8870*/  IMAD.IADD R56, R127, 0x1, R129 ;  /* 0x000000017f387824 */ /* 0x000fd600078e0281 */
[----:B------:R-:W-:Y:S05]  /*8880*/  @!P3 BRA `(.L_x_710) ;  /* 0x000000080008b947 */ /* 0x000fea0003800000 */
[----:B------:R-:W-:Y:S01]  /*8890*/  SEL R44, R132, R149, !P0 ;  /* 0x00000095842c7207 */ /* 0x000fe20004000000 */
[----:B------:R-:W-:Y:S01]  /*88a0*/  BSSY B2, `(.L_x_711) ;  /* 0x000007e000027945 */ /* 0x000fe20003800000 */
[----:B------:R-:W-:Y:S02]  /*88b0*/  IADD3 R47, P3, P4, R118, R126, R25 ;  /* 0x0000007e762f7210 */ /* 0x000fe40007c7e019 */
[----:B------:R-:W-:Y:S02]  /*88c0*/  SHF.R.S32.HI R45, RZ, 0x1f, R44 ;  /* 0x0000001fff2d7819 */ /* 0x000fe4000001142c */
[----:B---3--:R-:W-:Y:S02]  /*88d0*/  IADD3.X R48, R7, R56, R31, P3, P4 ;  /* 0x0000003807307210 */ /* 0x008fe40001fe841f */
[----:B------:R-:W-:Y:S02]  /*88e0*/  LEA.HI R44, R45, R44, RZ, 0x4 ;  /* 0x0000002c2d2c7211 */ /* 0x000fe400078f20ff */
[----:B------:R-:W-:-:S02]  /*88f0*/  SHF.R.U32.HI R50, RZ, 0x3, R206 ;  /* 0x00000003ff327819 */ /* 0x000fc400000116ce */
[----:B------:R-:W-:-:S05]  /*8900*/  LEA.HI.SX32 R49, R44, R101, 0x1c ;  /* 0x000000652c317211 */ /* 0x000fca00078fe2ff */
[----:B------:R-:W-:-:S05]  /*8910*/  IMAD.SHL.U32 R45, R49, 0x8, RZ ;  /* 0x00000008312d7824 */ /* 0x000fca00078e00ff */
[----:B------:R-:W-:-:S13]  /*8920*/  ISETP.GE.AND P3, PT, R45, R147, PT ;  /* 0x000000932d00720c */ /* 0x000fda0003f66270 */
[--C-:B------:R-:W-:Y:S02]  /*8930*/  @!P3 SHF.R.S32.HI R46, RZ, 0x1f, R45.reuse ;  /* 0x0000001fff2eb819 */ /* 0x100fe4000001142d */
[--C-:B------:R-:W-:Y:S02]  /*8940*/  @!P3 IADD3 R44, P4, P5, R118, R126, R45.reuse ;  /* 0x0000007e762cb210 */ /* 0x100fe40007d9e02d */
[----:B------:R-:W-:Y:S02]  /*8950*/  LOP3.LUT R45, R206, 0x38, R45, 0xf8, !PT ;  /* 0x00000038ce2d7812 */ /* 0x000fe400078ef82d */
[----:B------:R-:W-:Y:S02]  /*8960*/  @!P3 IADD3.X R46, R7, R56, R46, P4, P5 ;  /* 0x00000038072eb210 */ /* 0x000fe400027ea42e */
[----:B------:R-:W-:Y:S02]  /*8970*/  LEA R52, P4, R47, R124, 0x1 ;  /* 0x0000007c2f347211 */ /* 0x000fe400078808ff */
[----:B------:R-:W-:-:S02]  /*8980*/  LOP3.LUT R45, R45, R50, RZ, 0x3c, !PT ;  /* 0x000000322d2d7212 */ /* 0x000fc400078e3cff */
[----:B------:R-:W-:Y:S02]  /*8990*/  LEA.HI.X R53, R47, R125, R48, 0x1, P4 ;  /* 0x0000007d2f357211 */ /* 0x000fe400020f0c30 */
[----:B------:R-:W-:-:S04]  /*89a0*/  @!P3 LEA R54, P4, R44, R124, 0x1 ;  /* 0x0000007c2c36b211 */ /* 0x000fc800078808ff */
[----:B------:R-:W-:Y:S02]  /*89b0*/  @!P3 LEA.HI.X R55, R44, R125, R46, 0x1, P4 ;  /* 0x0000007d2c37b211 */ /* 0x000fe400020f0c2e */
[----:B------:R-:W-:Y:S02]  /*89c0*/  SHF.R.S32.HI R44, RZ, 0x1f, R49 ;  /* 0x0000001fff2c7819 */ /* 0x000fe40000011431 */
[----:B------:R-:W-:Y:S02]  /*89d0*/  ISETP.GE.AND P4, PT, R18, R121, PT ;  /* 0x000000791200720c */ /* 0x000fe40003f86270 */
[----:B------:R-:W-:-:S04]  /*89e0*/  LEA.HI R44, R44, R49, RZ, 0x3 ;  /* 0x000000312c2c7211 */ /* 0x000fc800078f18ff */
[----:B------:R-:W-:-:S05]  /*89f0*/  SHF.R.S32.HI R47, RZ, 0x3, R44 ;  /* 0x00000003ff2f7819 */ /* 0x000fca000001142c */
[----:B------:R-:W-:-:S04]  /*8a00*/  IMAD R44, R47, 0x1c00, R216 ;  /* 0x00001c002f2c7824 */ /* 0x000fc800078e02d8 */
[----:B------:R-:W-:Y:S02]  /*8a10*/  IMAD.IADD R44, R44, 0x1, R45 ;  /* 0x000000012c2c7824 */ /* 0x000fe400078e022d */
[C---:B------:R-:W-:Y:S02]  /*8a20*/  IMAD R45, R17.reuse, 0x5400, R144 ;  /* 0x00005400112d7824 */ /* 0x040fe400078e0290 */
[----:B------:R-:W-:Y:S02]  /*8a30*/  IMAD R47, R17, 0x5400, R44 ;  /* 0x00005400112f7824 */ /* 0x000fe400078e022c */
[--C-:B------:R-:W-:Y:S02]  /*8a40*/  IMAD R45, R45, 0x2, R16.reuse ;  /* 0x000000022d2d7824 */ /* 0x100fe400078e0210 */
[----:B------:R-:W-:-:S04]  /*8a50*/  IMAD R48, R47, 0x2, R16 ;  /* 0x000000022f307824 */ /* 0x000fc800078e0210 */
[----:B------:R-:W0:Y:S04]  /*8a60*/  LDS.128 R44, [R45+0x21400] ;  /* 0x021400002d2c7984 */ /* 0x000e280000000c00 */
[----:B------:R-:W2:Y:S01]  /*8a70*/  LDS.128 R48, [R48+0x21400] ;  /* 0x0214000030307984 */ /* 0x000ea20000000c00 */
[----:B------:R-:W-:Y:S05]  /*8a80*/  @P4 BRA `(.L_x_712) ;  /* 0x00000004007c4947 */ /* 0x000fea0003800000 */
[----:B------:R-:W-:Y:S01]  /*8a90*/  SHF.R.U64 R59, R88, 0x10, R89 ;  /* 0x00000010583b7819 */ /* 0x000fe20000001259 */
[----:B--2---:R-:W-:Y:S01]  /*8aa0*/  IMAD.U32 R63, R49, 0x10000, RZ ;  /* 0x00010000313f7824 */ /* 0x004fe200078e00ff */
[----:B------:R-:W-:Y:S01]  /*8ab0*/  SHF.R.U64 R57, R76, 0x10, R77 ;  /* 0x000000104c397819 */ /* 0x000fe2000000124d */
[----:B0-----:R-:W-:Y:S01]  /*8ac0*/  IMAD.U32 R61, R45, 0x10000, RZ ;  /* 0x000100002d3d7824 */ /* 0x001fe200078e00ff */
[----:B------:R-:W-:Y:S01]  /*8ad0*/  SHF.R.U32.HI R88, RZ, 0x10, R89 ;  /* 0x00000010ff587819 */ /* 0x000fe20000011659 */
[----:B------:R-:W-:Y:S01]  /*8ae0*/  IMAD.U32 R67, R51, 0x10000, RZ ;  /* 0x0001000033437824 */ /* 0x000fe200078e00ff */
[----:B------:R-:W-:Y:S01]  /*8af0*/  SHF.R.U32.HI R76, RZ, 0x10, R77 ;  /* 0x00000010ff4c7819 */ /* 0x000fe2000001164d */
[----:B------:R-:W-:Y:S01]  /*8b00*/  IMAD.U32 R66, R47, 0x10000, RZ ;  /* 0x000100002f427824 */ /* 0x000fe200078e00ff */
[----:B------:R-:W-:Y:S01]  /*8b10*/  PRMT R88, R174, 0x5432, R88 ;  /* 0x00005432ae587816 */ /* 0x000fe20000000058 */
[----:B------:R-:W-:Y:S01]  /*8b20*/  IMAD.U32 R77, R50, 0x10000, RZ ;  /* 0x00010000324d7824 */ /* 0x000fe200078e00ff */
[----:B------:R-:W-:Y:S01]  /*8b30*/  PRMT R76, R172, 0x5432, R76 ;  /* 0x00005432ac4c7816 */ /* 0x000fe2000000004c */
[----:B------:R-:W-:Y:S01]  /*8b40*/  IMAD.U32 R65, R46, 0x10000, RZ ;  /* 0x000100002e417824 */ /* 0x000fe200078e00ff */
[----:B------:R-:W-:-:S02]  /*8b50*/  SHF.R.U64 R58, R78, 0x10, R79 ;  /* 0x000000104e3a7819 */ /* 0x000fc4000000124f */
[----:B------:R-:W-:Y:S01]  /*8b60*/  SHF.R.U32.HI R78, RZ, 0x10, R79 ;  /* 0x00000010ff4e7819 */ /* 0x000fe2000001164f */
[----:B------:R-:W-:Y:S01]  /*8b70*/  IMAD.U32 R79, R88, 0x10000, RZ ;  /* 0x00010000584f7824 */ /* 0x000fe200078e00ff */
[--C-:B------:R-:W-:Y:S01]  /*8b80*/  SHF.R.U64 R60, R90, 0x10, R91.reuse ;  /* 0x000000105a3c7819 */ /* 0x100fe2000000125b */
[----:B------:R-:W-:Y:S01]  /*8b90*/  IMAD.U32 R89, R76, 0x10000, RZ ;  /* 0x000100004c597824 */ /* 0x000fe200078e00ff */
[----:B------:R-:W-:Y:S02]  /*8ba0*/  SHF.R.U32.HI R90, RZ, 0x10, R91 ;  /* 0x00000010ff5a7819 */ /* 0x000fe4000001165b */
[----:B------:R-:W-:Y:S01]  /*8bb0*/  LOP3.LUT R64, R49, 0xffff0000, RZ, 0xc0, !PT ;  /* 0xffff000031407812 */ /* 0x000fe200078ec0ff */
[----:B------:R-:W-:Y:S01]  /*8bc0*/  IMAD.U32 R49, R48, 0x10000, RZ ;  /* 0x0001000030317824 */ /* 0x000fe200078e00ff */
[----:B------:R-:W-:Y:S01]  /*8bd0*/  PRMT R91, R173, 0x5410, R60 ;  /* 0x00005410ad5b7816 */ /* 0x000fe2000000003c */
[C---:B------:R-:W-:Y:S01]  /*8be0*/  FMUL.FTZ R60, R63.reuse, R79 ;  /* 0x0000004f3f3c7220 */ /* 0x040fe20000410000 */
[----:B------:R-:W-:Y:S01]  /*8bf0*/  LOP3.LUT R88, R88, 0xffff0000, RZ, 0xc0, !PT ;  /* 0xffff000058587812 */ /* 0x000fe200078ec0ff */
[-C--:B------:R-:W-:Y:S01]  /*8c00*/  FMUL.FTZ R63, R63, R89.reuse ;  /* 0x000000593f3f7220 */ /* 0x080fe20000410000 */
[----:B------:R-:W-:Y:S01]  /*8c10*/  PRMT R90, R173, 0x5432, R90 ;  /* 0x00005432ad5a7816 */ /* 0x000fe2000000005a */
[----:B------:R-:W-:Y:S01]  /*8c20*/  FFMA.FTZ R60, R61, R89, -R60 ;  /* 0x000000593d3c7223 */ /* 0x000fe2000001083c */
[----:B------:R-:W-:Y:S01]  /*8c30*/  PRMT R78, R171, 0x5432, R78 ;  /* 0x00005432ab4e7816 */ /* 0x000fe2000000004e */
[----:B------:R-:W-:Y:S01]  /*8c40*/  FMUL.FTZ R92, R64, R88 ;  /* 0x00000058405c7220 */ /* 0x000fe20000410000 */
[----:B------:R-:W-:Y:S01]  /*8c50*/  LOP3.LUT R62, R45, 0xffff0000, RZ, 0xc0, !PT ;  /* 0xffff00002d3e7812 */ /* 0x000fe200078ec0ff */
[----:B------:R-:W-:Y:S01]  /*8c60*/  IMAD.U32 R89, R90, 0x10000, RZ ;  /* 0x000100005a597824 */ /* 0x000fe200078e00ff */
[----:B------:R-:W-:Y:S01]  /*8c70*/  LOP3.LUT R76, R76, 0xffff0000, RZ, 0xc0, !PT ;  /* 0xffff00004c4c7812 */ /* 0x000fe200078ec0ff */
[----:B------:R-:W-:Y:S01]  /*8c80*/  FFMA.FTZ R63, R61, R79, R63 ;  /* 0x0000004f3d3f7223 */ /* 0x000fe2000001003f */
[----:B------:R-:W-:Y:S01]  /*8c90*/  IMAD.U32 R61, R78, 0x10000, RZ ;  /* 0x000100004e3d7824 */ /* 0x000fe200078e00ff */
[----:B------:R-:W-:Y:S01]  /*8ca0*/  LOP3.LUT R51, R51, 0xffff0000, RZ, 0xc0, !PT ;  /* 0xffff000033337812 */ /* 0x000fe200078ec0ff */
[----:B------:R-:W-:-:S02]  /*8cb0*/  IMAD.U32 R45, R44, 0x10000, RZ ;  /* 0x000100002c2d7824 */ /* 0x000fc400078e00ff */
[-C--:B------:R-:W-:Y:S01]  /*8cc0*/  FMUL.FTZ R64, R64, R76.reuse ;  /* 0x0000004c40407220 */ /* 0x080fe20000410000 */
[----:B------:R-:W-:Y:S01]  /*8cd0*/  FFMA.FTZ R92, R62, R76, -R92 ;  /* 0x0000004c3e5c7223 */ /* 0x000fe2000001085c */
[C---:B------:R-:W-:Y:S01]  /*8ce0*/  FMUL.FTZ R76, R67.reuse, R89 ;  /* 0x00000059434c7220 */ /* 0x040fe20000410000 */
[----:B------:R-:W-:Y:S01]  /*8cf0*/  LOP3.LUT R90, R90, 0xffff0000, RZ, 0xc0, !PT ;  /* 0xffff00005a5a7812 */ /* 0x000fe200078ec0ff */
[-C--:B------:R-:W-:Y:S01]  /*8d00*/  FMUL.FTZ R67, R67, R61.reuse ;  /* 0x0000003d43437220 */ /* 0x080fe20000410000 */
[----:B------:R-:W-:Y:S01]  /*8d10*/  PRMT R59, R174, 0x5410, R59 ;  /* 0x00005410ae3b7816 */ /* 0x000fe2000000003b */
[----:B------:R-:W-:Y:S01]  /*8d20*/  FFMA.FTZ R64, R62, R88, R64 ;  /* 0x000000583e407223 */ /* 0x000fe20000010040 */
[----:B------:R-:W-:Y:S01]  /*8d30*/  PRMT R57, R172, 0x5410, R57 ;  /* 0x00005410ac397816 */ /* 0x000fe20000000039 */
[----:B------:R-:W-:Y:S01]  /*8d40*/  FFMA.FTZ R76, R66, R61, -R76 ;  /* 0x0000003d424c7223 */ /* 0x000fe2000001084c */
[----:B------:R-:W-:Y:S01]  /*8d50*/  LOP3.LUT R78, R78, 0xffff0000, RZ, 0xc0, !PT ;  /* 0xffff00004e4e7812 */ /* 0x000fe200078ec0ff */
[----:B------:R-:W-:Y:S01]  /*8d60*/  FFMA.FTZ R67, R66, R89, R67 ;  /* 0x0000005942437223 */ /* 0x000fe20000010043 */
[----:B------:R-:W-:Y:S01]  /*8d70*/  LOP3.LUT R47, R47, 0xffff0000, RZ, 0xc0, !PT ;  /* 0xffff00002f2f7812 */ /* 0x000fe200078ec0ff */
[----:B------:R-:W-:Y:S01]  /*8d80*/  FMUL.FTZ R88, R51, R90 ;  /* 0x0000005a33587220 */ /* 0x000fe20000410000 */
[----:B------:R-:W-:-:S02]  /*8d90*/  IMAD.U32 R66, R59, 0x10000, RZ ;  /* 0x000100003b427824 */ /* 0x000fc400078e00ff */
[-C--:B------:R-:W-:Y:S01]  /*8da0*/  FMUL.FTZ R94, R51, R78.reuse ;  /* 0x0000004e335e7220 */ /* 0x080fe20000410000 */
[----:B------:R-:W-:Y:S01]  /*8db0*/  IMAD.U32 R62, R57, 0x10000, RZ ;  /* 0x00010000393e7824 */ /* 0x000fe200078e00ff */
[----:B------:R-:W-:Y:S01]  /*8dc0*/  LOP3.LUT R48, R48, 0xffff0000, RZ, 0xc0, !PT ;  /* 0xffff000030307812 */ /* 0x000fe200078ec0ff */
[----:B------:R-:W-:Y:S01]  /*8dd0*/  FFMA.FTZ R51, R47, R78, -R88 ;  /* 0x0000004e2f337223 */ /* 0x000fe20000010858 */
[----:B------:R-:W-:Y:S01]  /*8de0*/  LOP3.LUT R59, R59, 0xffff0000, RZ, 0xc0, !PT ;  /* 0xffff00003b3b7812 */ /* 0x000fe200078ec0ff */
[----:B------:R-:W-:Y:S01]  /*8df0*/  FMUL.FTZ R78, R49, R66 ;  /* 0x00000042314e7220 */ /* 0x000fe20000410000 */
[----:B------:R-:W-:Y:S01]  /*8e00*/  LOP3.LUT R57, R57, 0xffff0000, RZ, 0xc0, !PT ;  /* 0xffff000039397812 */ /* 0x000fe200078ec0ff */
[----:B------:R-:W-:Y:S01]  /*8e10*/  FMUL.FTZ R49, R49, R62 ;  /* 0x0000003e31317220 */ /* 0x000fe20000410000 */
[----:B------:R-:W-:Y:S01]  /*8e20*/  LOP3.LUT R44, R44, 0xffff0000, RZ, 0xc0, !PT ;  /* 0xffff00002c2c7812 */ /* 0x000fe200078ec0ff */
[----:B------:R-:W-:Y:S01]  /*8e30*/  FFMA.FTZ R94, R47, R90, R94 ;  /* 0x0000005a2f5e7223 */ /* 0x000fe2000001005e */
[C---:B------:R-:W-:Y:S01]  /*8e40*/  FMUL.FTZ R47, R48.reuse, R59 ;  /* 0x0000003b302f7220 */ /* 0x040fe20000410000 */
[----:B------:R-:W-:Y:S01]  /*8e50*/  PRMT R58, R171, 0x5410, R58 ;  /* 0x00005410ab3a7816 */ /* 0x000fe2000000003a */
[C---:B------:R-:W-:Y:S01]  /*8e60*/  FFMA.FTZ R78, R45.reuse, R62, -R78 ;  /* 0x0000003e2d4e7223 */ /* 0x040fe2000001084e */
[----:B------:R-:W-:Y:S01]  /*8e70*/  FFMA.FTZ R49, R45, R66, R49 ;  /* 0x000000422d317223 */ /* 0x000fe20000010031 */
[-C--:B------:R-:W-:Y:S01]  /*8e80*/  FMUL.FTZ R45, R48, R57.reuse ;  /* 0x00000039302d7220 */ /* 0x080fe20000410000 */
[C---:B------:R-:W-:Y:S01]  /*8e90*/  IMAD.U32 R48, R91.reuse, 0x10000, RZ ;  /* 0x000100005b307824 */ /* 0x040fe200078e00ff */
[----:B------:R-:W-:Y:S01]  /*8ea0*/  LOP3.LUT R50, R50, 0xffff0000, RZ, 0xc0, !PT ;  /* 0xffff000032327812 */ /* 0x000fe200078ec0ff */
[----:B------:R-:W-:Y:S01]  /*8eb0*/  FFMA.FTZ R47, R44, R57, -R47 ;  /* 0x000000392c2f7223 */ /* 0x000fe2000001082f */
[----:B------:R-:W-:Y:S01]  /*8ec0*/  LOP3.LUT R91, R91, 0xffff0000, RZ, 0xc0, !PT ;  /* 0xffff00005b5b7812 */ /* 0x000fe200078ec0ff */
[C---:B------:R-:W-:Y:S01]  /*8ed0*/  IMAD.U32 R62, R58.reuse, 0x10000, RZ ;  /* 0x000100003a3e7824 */ /* 0x040fe200078e00ff */
[----:B------:R-:W-:Y:S01]  /*8ee0*/  LOP3.LUT R57, R58, 0xffff0000, RZ, 0xc0, !PT ;  /* 0xffff00003a397812 */ /* 0x000fe200078ec0ff */
[----:B------:R-:W-:Y:S01]  /*8ef0*/  FFMA.FTZ R44, R44, R59, R45 ;  /* 0x0000003b2c2c7223 */ /* 0x000fe2000001002d */
[----:B------:R-:W-:Y:S01]  /*8f00*/  LOP3.LUT R46, R46, 0xffff0000, RZ, 0xc0, !PT ;  /* 0xffff00002e2e7812 */ /* 0x000fe200078ec0ff */
[C---:B------:R-:W-:Y:S01]  /*8f10*/  FMUL.FTZ R58, R77.reuse, R48 ;  /* 0x000000304d3a7220 */ /* 0x040fe20000410000 */
[C---:B------:R-:W-:Y:S01]  /*8f20*/  FMUL.FTZ R45, R50.reuse, R91 ;  /* 0x0000005b322d7220 */ /* 0x040fe20000410000 */
[----:B------:R-:W-:Y:S01]  /*8f30*/  FMUL.FTZ R77, R77, R62 ;  /* 0x0000003e4d4d7220 */ /* 0x000fe20000410000 */
[----:B------:R-:W-:Y:S01]  /*8f40*/  FMUL.FTZ R50, R50, R57 ;  /* 0x0000003932327220 */ /* 0x000fe20000410000 */
[----:B------:R-:W-:Y:S01]  /*8f50*/  F2FP.BF16.F32.PACK_AB R47, R47, R78 ;  /* 0x0000004e2f2f723e */ /* 0x000fe200000010ff */
[C---:B------:R-:W-:Y:S01]  /*8f60*/  FFMA.FTZ R62, R65.reuse, R62, -R58 ;  /* 0x0000003e413e7223 */ /* 0x040fe2000001083a */
[----:B------:R-:W-:Y:S01]  /*8f70*/  FFMA.FTZ R48, R65, R48, R77 ;  /* 0x0000003041307223 */ /* 0x000fe2000001004d */
[C---:B------:R-:W-:Y:S01]  /*8f80*/  FFMA.FTZ R91, R46.reuse, R91, R50 ;  /* 0x0000005b2e5b7223 */ /* 0x040fe20000010032 */
[----:B------:R-:W-:Y:S01]  /*8f90*/  FFMA.FTZ R45, R46, R57, -R45 ;  /* 0x000000392e2d7223 */ /* 0x000fe2000001082d */
[----:B------:R-:W-:-:S02]  /*8fa0*/  F2FP.BF16.F32.PACK_AB R51, R51, R76 ;  /* 0x0000004c3333723e */ /* 0x000fc400000010ff */
[----:B------:R-:W-:Y:S01]  /*8fb0*/  F2FP.BF16.F32.PACK_AB R50, R44, R49 ;  /* 0x000000312c32723e */ /* 0x000fe200000010ff */
[----:B------:R-:W-:Y:S01]  /*8fc0*/  IMAD.MOV.U32 R44, RZ, RZ, R47 ;  /* 0x000000ffff2c7224 */ /* 0x000fe200078e002f */
[----:B------:R-:W-:Y:S01]  /*8fd0*/  F2FP.BF16.F32.PACK_AB R60, R92, R60 ;  /* 0x0000003c5c3c723e */ /* 0x000fe200000010ff */
[----:B------:R-:W-:Y:S01]  /*8fe0*/  IMAD.MOV.U32 R47, RZ, RZ, R51 ;  /* 0x000000ffff2f7224 */ /* 0x000fe200078e0033 */
[----:B------:R-:W-:Y:S02]  /*8ff0*/  F2FP.BF16.F32.PACK_AB R63, R64, R63 ;  /* 0x0000003f403f723e */ /* 0x000fe400000010ff */
[----:B------:R-:W-:Y:S02]  /*9000*/  F2FP.BF16.F32.PACK_AB R67, R94, R67 ;  /* 0x000000435e43723e */ /* 0x000fe400000010ff */
[----:B------:R-:W-:Y:S01]  /*9010*/  F2FP.BF16.F32.PACK_AB R66, R91, R48 ;  /* 0x000000305b42723e */ /* 0x000fe200000010ff */
[----:B------:R-:W-:Y:S01]  /*9020*/  IMAD.MOV.U32 R48, RZ, RZ, R50 ;  /* 0x000000ffff307224 */ /* 0x000fe200078e0032 */
[----:B------:R-:W-:Y:S01]  /*9030*/  F2FP.BF16.F32.PACK_AB R46, R45, R62 ;  /* 0x0000003e2d2e723e */ /* 0x000fe200000010ff */
[----:B------:R-:W-:-:S02]  /*9040*/  IMAD.MOV.U32 R45, RZ, RZ, R60 ;  /* 0x000000ffff2d7224 */ /* 0x000fc400078e003c */
[----:B------:R-:W-:Y:S02]  /*9050*/  IMAD.MOV.U32 R49, RZ, RZ, R63 ;  /* 0x000000ffff317224 */ /* 0x000fe400078e003f */
[----:B------:R-:W-:Y:S02]  /*9060*/  IMAD.MOV.U32 R50, RZ, RZ, R66 ;  /* 0x000000ffff327224 */ /* 0x000fe400078e0042 */
[----:B------:R-:W-:-:S07]  /*9070*/  IMAD.MOV.U32 R51, RZ, RZ, R67 ;  /* 0x000000ffff337224 */ /* 0x000fce00078e0043 */
.L_x_712:
[----:B------:R-:W-:Y:S05]  /*9080*/  BSYNC B2 ;  /* 0x0000000000027941 */ /* 0x000fea0003800000 */
.L_x_711:
[----:B0-----:R0:W-:Y:S04]  /*9090*/  STG.E.128 desc[UR60][R52.64], R44 ;  /* 0x0000002c34007986 */ /* 0x0011e8000c101d3c */
[----:B--2---:R0:W-:Y:S02]  /*90a0*/  @!P3 STG.E.128 desc[UR60][R54.64], R48 ;  /* 0x000000303600b986 */ /* 0x0041e4000c101d3c */
.L_x_710:
[----:B------:R-:W-:Y:S05]  /*90b0*/  BSYNC B1 ;  /* 0x0000000000017941 */ /* 0x000fea0003800000 */
.L_x_709:
[----:B------:R-:W-:Y:S01]  /*90c0*/  ISETP.NE.AND P3, PT, R34, RZ, PT ;  /* 0x000000ff2200720c */ /* 0x000fe20003f65270 */
[----:B------:R-:W-:-:S12]  /*90d0*/  BSSY B1, `(.L_x_713) ;  /* 0x0000082000017945 */ /* 0x000fd80003800000 */
[----:B------:R-:W-:Y:S05]  /*90e0*/  @!P3 BRA `(.L_x_714) ;  /* 0x000000080000b947 */ /* 0x000fea0003800000 */
[----:B0-----:R-:W-:Y:S01]  /*90f0*/  SEL R44, R132, R149, !P1 ;  /* 0x00000095842c7207 */ /* 0x001fe20004800000 */
[----:B------:R-:W-:Y:S01]  /*9100*/  BSSY B2, `(.L_x_715) ;  /* 0x000007c000027945 */ /* 0x000fe20003800000 */
[----:B------:R-:W-:Y:S02]  /*9110*/  IADD3 R46, P3, P4, R118, R126, R27 ;  /* 0x0000007e762e7210 */ /* 0x000fe40007c7e01b */
[----:B------:R-:W-:Y:S02]  /*9120*/  SHF.R.S32.HI R45, RZ, 0x1f, R44 ;  /* 0x0000001fff2d7819 */ /* 0x000fe4000001142c */
[----:B------:R-:W-:Y:S02]  /*9130*/  IADD3.X R47, R7, R56, R32, P3, P4 ;  /* 0x00000038072f7210 */ /* 0x000fe40001fe8420 */
[----:B------:R-:W-:Y:S02]  /*9140*/  LEA.HI R45, R45, R44, RZ, 0x4 ;  /* 0x0000002c2d2d7211 */ /* 0x000fe400078f20ff */
[----:B---3--:R-:W-:-:S02]  /*9150*/  SHF.R.U32.HI R50, RZ, 0x3, R206 ;  /* 0x00000003ff327819 */ /* 0x008fc400000116ce */
[----:B------:R-:W-:-:S05]  /*9160*/  LEA.HI.SX32 R48, R45, R26, 0x1c ;  /* 0x0000001a2d307211 */ /* 0x000fca00078fe2ff */
[----:B------:R-:W-:-:S05]  /*9170*/  IMAD.SHL.U32 R49, R48, 0x8, RZ ;  /* 0x0000000830317824 */ /* 0x000fca00078e00ff */
[----:B------:R-:W-:-:S13]  /*9180*/  ISETP.GE.AND P3, PT, R49, R147, PT ;  /* 0x000000933100720c */ /* 0x000fda0003f66270 */
[--C-:B------:R-:W-:Y:S02]  /*9190*/  @!P3 SHF.R.S32.HI R45, RZ, 0x1f, R49.reuse ;  /* 0x0000001fff2db819 */ /* 0x100fe40000011431 */
[----:B------:R-:W-:-:S04]  /*91a0*/  @!P3 IADD3 R44, P4, P5, R118, R126, R49 ;  /* 0x0000007e762cb210 */ /* 0x000fc80007d9e031 */
[----:B------:R-:W-:Y:S02]  /*91b0*/  @!P3 IADD3.X R45, R7, R56, R45, P4, P5 ;  /* 0x00000038072db210 */ /* 0x000fe400027ea42d */
[----:B------:R-:W-:-:S04]  /*91c0*/  LEA R52, P4, R46, R124, 0x1 ;  /* 0x0000007c2e347211 */ /* 0x000fc800078808ff */
[----:B------:R-:W-:Y:S02]  /*91d0*/  LEA.HI.X R53, R46, R125, R47, 0x1, P4 ;  /* 0x0000007d2e357211 */ /* 0x000fe400020f0c2f */
[----:B------:R-:W-:-:S04]  /*91e0*/  @!P3 LEA R54, P4, R44, R124, 0x1 ;  /* 0x0000007c2c36b211 */ /* 0x000fc800078808ff */
[----:B------:R-:W-:Y:S02]  /*91f0*/  @!P3 LEA.HI.X R55, R44, R125, R45, 0x1, P4 ;  /* 0x0000007d2c37b211 */ /* 0x000fe400020f0c2d */
[----:B------:R-:W-:Y:S02]  /*9200*/  SHF.R.S32.HI R45, RZ, 0x1f, R48 ;  /* 0x0000001fff2d7819 */ /* 0x000fe40000011430 */
[----:B------:R-:W-:Y:S02]  /*9210*/  LOP3.LUT R44, R206, 0x38, R49, 0xf8, !PT ;  /* 0x00000038ce2c7812 */ /* 0x000fe400078ef831 */
[----:B------:R-:W-:Y:S02]  /*9220*/  LEA.HI R45, R45, R48, RZ, 0x3 ;  /* 0x000000302d2d7211 */ /* 0x000fe400078f18ff */
[----:B------:R-:W-:Y:S02]  /*9230*/  LOP3.LUT R44, R44, R50, RZ, 0x3c, !PT ;  /* 0x000000322c2c7212 */ /* 0x000fe400078e3cff */
[----:B------:R-:W-:-:S02]  /*9240*/  SHF.R.S32.HI R45, RZ, 0x3, R45 ;  /* 0x00000003ff2d7819 */ /* 0x000fc4000001142d */
[----:B------:R-:W-:-:S03]  /*9250*/  ISETP.GE.AND P4, PT, R0, R121, PT ;  /* 0x000000790000720c */ /* 0x000fc60003f86270 */
        /* <DEDUP_REMOVED lines=17> */
[----:B------:R-:W-:Y:S01]  /*9370*/  SHF.R.U64 R58, R74, 0x10, R75 ;  /* 0x000000104a3a7819 */ /* 0x000fe2000000124b */
[----:B------:R-:W-:Y:S01]  /*9380*/  IMAD.U32 R65, R46, 0x10000, RZ ;  /* 0x000100002e417824 */ /* 0x000fe200078e00ff */
[----:B------:R-:W-:-:S02]  /*9390*/  PRMT R57, R162, 0x5432, R57 ;  /* 0x00005432a2397816 */ /* 0x000fc40000000039 */
[----:B------:R-:W-:Y:S02]  /*93a0*/  SHF.R.U32.HI R74, RZ, 0x10, R75 ;  /* 0x00000010ff4a7819 */ /* 0x000fe4000001164b */
[----:B------:R-:W-:Y:S02]  /*93b0*/  PRMT R162, R162, 0x5410, R73 ;  /* 0x00005410a2a27816 */ /* 0x000fe40000000049 */
[----:B------:R-:W-:Y:S02]  /*93c0*/  PRMT R85, R164, 0x5432, R85 ;  /* 0x00005432a4557816 */ /* 0x000fe40000000055 */
[--C-:B------:R-:W-:Y:S02]  /*93d0*/  SHF.R.U64 R60, R86, 0x10, R87.reuse ;  /* 0x00000010563c7819 */ /* 0x100fe40000001257 */
[----:B------:R-:W-:Y:S01]  /*93e0*/  PRMT R58, R163, 0x5432, R58 ;  /* 0x00005432a33a7816 */ /* 0x000fe2000000003a */
[----:B------:R-:W-:Y:S01]  /*93f0*/  IMAD.U32 R76, R85, 0x10000, RZ ;  /* 0x00010000554c7824 */ /* 0x000fe200078e00ff */
[----:B------:R-:W-:-:S02]  /*9400*/  SHF.R.U32.HI R86, RZ, 0x10, R87 ;  /* 0x00000010ff567819 */ /* 0x000fc40000011657 */
[----:B------:R-:W-:Y:S01]  /*9410*/  PRMT R163, R163, 0x5410, R74 ;  /* 0x00005410a3a37816 */ /* 0x000fe2000000004a */
[----:B------:R-:W-:Y:S01]  /*9420*/  IMAD.U32 R74, R162, 0x10000, RZ ;  /* 0x00010000a24a7824 */ /* 0x000fe200078e00ff */
[----:B------:R-:W-:Y:S01]  /*9430*/  LOP3.LUT R64, R49, 0xffff0000, RZ, 0xc0, !PT ;  /* 0xffff000031407812 */ /* 0x000fe200078ec0ff */
[----:B------:R-:W-:Y:S01]  /*9440*/  FMUL.FTZ R78, R63, R76 ;  /* 0x0000004c3f4e7220 */ /* 0x000fe20000410000 */
[----:B------:R-:W-:Y:S01]  /*9450*/  PRMT R60, R161, 0x5432, R60 ;  /* 0x00005432a13c7816 */ /* 0x000fe2000000003c */
[-C--:B------:R-:W-:Y:S01]  /*9460*/  FMUL.FTZ R84, R63, R74.reuse ;  /* 0x0000004a3f547220 */ /* 0x080fe20000410000 */
[----:B------:R-:W-:Y:S01]  /*9470*/  LOP3.LUT R85, R85, 0xffff0000, RZ, 0xc0, !PT ;  /* 0xffff000055557812 */ /* 0x000fe200078ec0ff */
[----:B------:R-:W-:Y:S01]  /*9480*/  IMAD.U32 R73, R163, 0x10000, RZ ;  /* 0x00010000a3497824 */ /* 0x000fe200078e00ff */
[----:B------:R-:W-:Y:S01]  /*9490*/  PRMT R161, R161, 0x5410, R86 ;  /* 0x00005410a1a17816 */ /* 0x000fe20000000056 */
[----:B------:R-:W-:Y:S01]  /*94a0*/  IMAD.U32 R49, R48, 0x10000, RZ ;  /* 0x0001000030317824 */ /* 0x000fe200078e00ff */
[----:B------:R-:W-:Y:S01]  /*94b0*/  LOP3.LUT R63, R162, 0xffff0000, RZ, 0xc0, !PT ;  /* 0xffff0000a23f7812 */ /* 0x000fe200078ec0ff */
[----:B------:R-:W-:Y:S01]  /*94c0*/  FMUL.FTZ R77, R64, R85 ;  /* 0x00000055404d7220 */ /* 0x000fe20000410000 */
[----:B------:R-:W-:Y:S01]  /*94d0*/  LOP3.LUT R62, R45, 0xffff0000, RZ, 0xc0, !PT ;  /* 0xffff00002d3e7812 */ /* 0x000fe200078ec0ff */
[----:B------:R-:W-:Y:S01]  /*94e0*/  IMAD.U32 R75, R161, 0x10000, RZ ;  /* 0x00010000a14b7824 */ /* 0x000fe200078e00ff */
[----:B------:R-:W-:Y:S01]  /*94f0*/  PRMT R164, R164, 0x5410, R59 ;  /* 0x00005410a4a47816 */ /* 0x000fe2000000003b */
[-C--:B------:R-:W-:Y:S01]  /*9500*/  FMUL.FTZ R79, R64, R63.reuse ;  /* 0x0000003f404f7220 */ /* 0x080fe20000410000 */
[----:B------:R-:W-:Y:S01]  /*9510*/  FFMA.FTZ R59, R61, R74, -R78 ;  /* 0x0000004a3d3b7223 */ /* 0x000fe2000001084e */
[----:B------:R-:W-:Y:S01]  /*9520*/  FFMA.FTZ R64, R62, R63, -R77 ;  /* 0x0000003f3e407223 */ /* 0x000fe2000001084d */
[----:B------:R-:W-:Y:S01]  /*9530*/  LOP3.LUT R51, R51, 0xffff0000, RZ, 0xc0, !PT ;  /* 0xffff000033337812 */ /* 0x000fe200078ec0ff */
[C---:B------:R-:W-:Y:S01]  /*9540*/  FMUL.FTZ R63, R72.reuse, R75 ;  /* 0x0000004b483f7220 */ /* 0x040fe20000410000 */
[----:B------:R-:W-:Y:S01]  /*9550*/  LOP3.LUT R78, R161, 0xffff0000, RZ, 0xc0, !PT ;  /* 0xffff0000a14e7812 */ /* 0x000fe200078ec0ff */
[-C--:B------:R-:W-:Y:S01]  /*9560*/  FMUL.FTZ R74, R72, R73.reuse ;  /* 0x00000049484a7220 */ /* 0x080fe20000410000 */
[----:B------:R-:W-:Y:S01]  /*9570*/  LOP3.LUT R72, R163, 0xffff0000, RZ, 0xc0, !PT ;  /* 0xffff0000a3487812 */ /* 0x000fe200078ec0ff */
[----:B------:R-:W-:Y:S01]  /*9580*/  FFMA.FTZ R61, R61, R76, R84 ;  /* 0x0000004c3d3d7223 */ /* 0x000fe20000010054 */
[----:B------:R-:W-:Y:S01]  /*9590*/  LOP3.LUT R47, R47, 0xffff0000, RZ, 0xc0, !PT ;  /* 0xffff00002f2f7812 */ /* 0x000fe200078ec0ff */
[C---:B------:R-:W-:Y:S01]  /*95a0*/  FFMA.FTZ R63, R66.reuse, R73, -R63 ;  /* 0x00000049423f7223 */ /* 0x040fe2000001083f */
[----:B------:R-:W-:Y:S01]  /*95b0*/  FFMA.FTZ R66, R66, R75, R74 ;  /* 0x0000004b42427223 */ /* 0x000fe2000001004a */
[----:B------:R-:W-:Y:S01]  /*95c0*/  FMUL.FTZ R84, R51, R78 ;  /* 0x0000004e33547220 */ /* 0x000fe20000410000 */
[----:B------:R-:W-:-:S02]  /*95d0*/  IMAD.U32 R74, R57, 0x10000, RZ ;  /* 0x00010000394a7824 */ /* 0x000fc400078e00ff */
[-C--:B------:R-:W-:Y:S01]  /*95e0*/  FMUL.FTZ R86, R51, R72.reuse ;  /* 0x0000004833567220 */ /* 0x080fe20000410000 */
[----:B------:R-:W-:Y:S01]  /*95f0*/  IMAD.U32 R76, R164, 0x10000, RZ ;  /* 0x00010000a44c7824 */ /* 0x000fe200078e00ff */
[----:B------:R-:W-:Y:S01]  /*9600*/  LOP3.LUT R48, R48, 0xffff0000, RZ, 0xc0, !PT ;  /* 0xffff000030307812 */ /* 0x000fe200078ec0ff */
[----:B------:R-:W-:Y:S01]  /*9610*/  FFMA.FTZ R72, R47, R72, -R84 ;  /* 0x000000482f487223 */ /* 0x000fe20000010854 */
[----:B------:R-:W-:Y:S01]  /*9620*/  LOP3.LUT R51, R164, 0xffff0000, RZ, 0xc0, !PT ;  /* 0xffff0000a4337812 */ /* 0x000fe200078ec0ff */
[C---:B------:R-:W-:Y:S01]  /*9630*/  IMAD.U32 R45, R44.reuse, 0x10000, RZ ;  /* 0x000100002c2d7824 */ /* 0x040fe200078e00ff */
[----:B------:R-:W-:Y:S01]  /*9640*/  LOP3.LUT R57, R57, 0xffff0000, RZ, 0xc0, !PT ;  /* 0xffff000039397812 */ /* 0x000fe200078ec0ff */
[C---:B------:R-:W-:Y:S01]  /*9650*/  FMUL.FTZ R84, R49.reuse, R76 ;  /* 0x0000004c31547220 */ /* 0x040fe20000410000 */
[-C--:B------:R-:W-:Y:S01]  /*9660*/  FMUL.FTZ R73, R49, R74.reuse ;  /* 0x0000004a31497220 */ /* 0x080fe20000410000 */
[----:B------:R-:W-:Y:S01]  /*9670*/  LOP3.LUT R44, R44, 0xffff0000, RZ, 0xc0, !PT ;  /* 0xffff00002c2c7812 */ /* 0x000fe200078ec0ff */
[----:B------:R-:W-:Y:S01]  /*9680*/  FMUL.FTZ R75, R48, R51 ;  /* 0x00000033304b7220 */ /* 0x000fe20000410000 */
[----:B------:R-:W-:Y:S01]  /*9690*/  LOP3.LUT R67, R46, 0xffff0000, RZ, 0xc0, !PT ;  /* 0xffff00002e437812 */ /* 0x000fe200078ec0ff */
[C---:B------:R-:W-:Y:S01]  /*96a0*/  FFMA.FTZ R49, R45.reuse, R74, -R84 ;  /* 0x0000004a2d317223 */ /* 0x040fe20000010854 */
[----:B------:R-:W-:Y:S01]  /*96b0*/  FFMA.FTZ R73, R45, R76, R73 ;  /* 0x0000004c2d497223 */ /* 0x000fe20000010049 */
[-C--:B------:R-:W-:Y:S01]  /*96c0*/  FMUL.FTZ R77, R48, R57.reuse ;  /* 0x00000039304d7220 */ /* 0x080fe20000410000 */
[C---:B------:R-:W-:Y:S01]  /*96d0*/  IMAD.U32 R46, R50.reuse, 0x10000, RZ ;  /* 0x00010000322e7824 */ /* 0x040fe200078e00ff */
[----:B------:R-:W-:Y:S01]  /*96e0*/  LOP3.LUT R50, R50, 0xffff0000, RZ, 0xc0, !PT ;  /* 0xffff000032327812 */ /* 0x000fe200078ec0ff */
[C---:B------:R-:W-:Y:S01]  /*96f0*/  IMAD.U32 R48, R60.reuse, 0x10000, RZ ;  /* 0x000100003c307824 */ /* 0x040fe200078e00ff */
[----:B------:R-:W-:Y:S01]  /*9700*/  LOP3.LUT R60, R60, 0xffff0000, RZ, 0xc0, !PT ;  /* 0xffff00003c3c7812 */ /* 0x000fe200078ec0ff */
[C---:B------:R-:W-:Y:S01]  /*9710*/  IMAD.U32 R45, R58.reuse, 0x10000, RZ ;  /* 0x000100003a2d7824 */ /* 0x040fe200078e00ff */
[----:B------:R-:W-:Y:S01]  /*9720*/  LOP3.LUT R58, R58, 0xffff0000, RZ, 0xc0, !PT ;  /* 0xffff00003a3a7812 */ /* 0x000fe200078ec0ff */
[C---:B------:R-:W-:Y:S01]  /*9730*/  FFMA.FTZ R74, R44.reuse, R57, -R75 ;  /* 0x000000392c4a7223 */ /* 0x040fe2000001084b */
[----:B------:R-:W-:Y:S01]  /*9740*/  FFMA.FTZ R44, R44, R51, R77 ;  /* 0x000000332c2c7223 */ /* 0x000fe2000001004d */
[C---:B------:R-:W-:Y:S01]  /*9750*/  FMUL.FTZ R76, R46.reuse, R48 ;  /* 0x000000302e4c7220 */ /* 0x040fe20000410000 */
[----:B------:R-:W-:Y:S01]  /*9760*/  FMUL.FTZ R51, R46, R45 ;  /* 0x0000002d2e337220 */ /* 0x000fe20000410000 */
[----:B------:R-:W-:Y:S01]  /*9770*/  FFMA.FTZ R62, R62, R85, R79 ;  /* 0x000000553e3e7223 */ /* 0x000fe2000001004f */
[----:B------:R-:W-:Y:S01]  /*9780*/  FFMA.FTZ R47, R47, R78, R86 ;  /* 0x0000004e2f2f7223 */ /* 0x000fe20000010056 */
        /* <DEDUP_REMOVED lines=8> */
[----:B------:R-:W-:Y:S02]  /*9810*/  F2FP.BF16.F32.PACK_AB R61, R62, R61 ;  /* 0x0000003d3e3d723e */ /* 0x000fe400000010ff */
[----:B------:R-:W-:Y:S01]  /*9820*/  F2FP.BF16.F32.PACK_AB R66, R47, R66 ;  /* 0x000000422f42723e */ /* 0x000fe200000010ff */
[----:B------:R-:W-:Y:S01]  /*9830*/  IMAD.MOV.U32 R47, RZ, RZ, R63 ;  /* 0x000000ffff2f7224 */ /* 0x000fe200078e003f */
[----:B------:R-:W-:Y:S01]  /*9840*/  F2FP.BF16.F32.PACK_AB R58, R74, R49 ;  /* 0x000000314a3a723e */ /* 0x000fe200000010ff */
[----:B------:R-:W-:Y:S01]  /*9850*/  IMAD.MOV.U32 R49, RZ, RZ, R61 ;  /* 0x000000ffff317224 */ /* 0x000fe200078e003d */
[----:B------:R-:W-:Y:S02]  /*9860*/  F2FP.BF16.F32.PACK_AB R48, R44, R73 ;  /* 0x000000492c30723e */ /* 0x000fe400000010ff */
[----:B------:R-:W-:Y:S01]  /*9870*/  F2FP.BF16.F32.PACK_AB R46, R45, R76 ;  /* 0x0000004c2d2e723e */ /* 0x000fe200000010ff */
[----:B------:R-:W-:Y:S01]  /*9880*/  IMAD.MOV.U32 R44, RZ, RZ, R58 ;  /* 0x000000ffff2c7224 */ /* 0x000fe200078e003a */
[----:B------:R-:W-:Y:S01]  /*9890*/  F2FP.BF16.F32.PACK_AB R50, R60, R51 ;  /* 0x000000333c32723e */ /* 0x000fe200000010ff */
[----:B------:R-:W-:-:S02]  /*98a0*/  IMAD.MOV.U32 R45, RZ, RZ, R59 ;  /* 0x000000ffff2d7224 */ /* 0x000fc400078e003b */
[----:B------:R-:W-:-:S07]  /*98b0*/  IMAD.MOV.U32 R51, RZ, RZ, R66 ;  /* 0x000000ffff337224 */ /* 0x000fce00078e0042 */
.L_x_716:
[----:B------:R-:W-:Y:S05]  /*98c0*/  BSYNC B2 ;  /* 0x0000000000027941 */ /* 0x000fea0003800000 */
.L_x_715:
[----:B0-----:R4:W-:Y:S04]  /*98d0*/  STG.E.128 desc[UR60][R52.64], R44 ;  /* 0x0000002c34007986 */ /* 0x0019e8000c101d3c */
[----:B--2---:R4:W-:Y:S02]  /*98e0*/  @!P3 STG.E.128 desc[UR60][R54.64], R48 ;  /* 0x000000303600b986 */ /* 0x0049e4000c101d3c */
.L_x_714:
[----:B------:R-:W-:Y:S05]  /*98f0*/  BSYNC B1 ;  /* 0x0000000000017941 */ /* 0x000fea0003800000 */
.L_x_713:
[----:B------:R-:W-:-:S13]  /*9900*/  ISETP.NE.AND P3, PT, R35, RZ, PT ;  /* 0x000000ff2300720c */ /* 0x000fda0003f65270 */
[----:B------:R-:W-:Y:S05]  /*9910*/  @!P3 BRA `(.L_x_667) ;  /* 0x0000000800e4b947 */ /* 0x000fea0003800000 */
[----:B0---4-:R-:W2:Y:S01]  /*9920*/  LDL R44, [R1+0x10] ;  /* 0x00001000012c7983 */ /* 0x011ea20000100800 */
[----:B------:R-:W-:Y:S01]  /*9930*/  SHF.R.U32.HI R47, RZ, 0x3, R206 ;  /* 0x00000003ff2f7819 */ /* 0x000fe200000116ce */
[----:B------:R-:W-:Y:S01]  /*9940*/  BSSY B1, `(.L_x_717) ;  /* 0x0000074000017945 */ /* 0x000fe20003800000 */
[----:B------:R-:W-:-:S04]  /*9950*/  IADD3 R46, P3, P4, R118, R126, R29 ;  /* 0x0000007e762e7210 */ /* 0x000fc80007c7e01d */
[----:B---3--:R-:W-:Y:S02]  /*9960*/  IADD3.X R49, R7, R56, R33, P3, P4 ;  /* 0x0000003807317210 */ /* 0x008fe40001fe8421 */
[----:B------:R-:W-:-:S04]  /*9970*/  LEA R52, P3, R46, R124, 0x1 ;  /* 0x0000007c2e347211 */ /* 0x000fc800078608ff */
[----:B------:R-:W-:Y:S02]  /*9980*/  LEA.HI.X R53, R46, R125, R49, 0x1, P3 ;  /* 0x0000007d2e357211 */ /* 0x000fe400018f0c31 */
[----:B------:R-:W-:Y:S02]  /*9990*/  ISETP.GE.AND P3, PT, R3, R121, PT ;  /* 0x000000790300720c */ /* 0x000fe40003f66270 */
[----:B--2---:R-:W-:-:S04]  /*99a0*/  LOP3.LUT P5, RZ, R44, 0x1, RZ, 0xc0, !PT ;  /* 0x000000012cff7812 */ /* 0x004fc800078ac0ff */
[----:B------:R-:W-:-:S04]  /*99b0*/  SEL R149, R132, R149, !P5 ;  /* 0x0000009584957207 */ /* 0x000fc80006800000 */
[----:B------:R-:W-:-:S04]  /*99c0*/  SHF.R.S32.HI R44, RZ, 0x1f, R149 ;  /* 0x0000001fff2c7819 */ /* 0x000fc80000011495 */
[----:B------:R-:W-:-:S04]  /*99d0*/  LEA.HI R149, R44, R149, RZ, 0x4 ;  /* 0x000000952c957211 */ /* 0x000fc800078f20ff */
[----:B------:R-:W-:-:S04]  /*99e0*/  LEA.HI.SX32 R149, R149, R28, 0x1c ;  /* 0x0000001c95957211 */ /* 0x000fc800078fe2ff */
[----:B------:R-:W-:Y:S01]  /*99f0*/  SHF.R.S32.HI R44, RZ, 0x1f, R149 ;  /* 0x0000001fff2c7819 */ /* 0x000fe20000011495 */
[----:B------:R-:W-:-:S03]  /*9a00*/  IMAD.SHL.U32 R55, R149, 0x8, RZ ;  /* 0x0000000895377824 */ /* 0x000fc600078e00ff */
[----:B------:R-:W-:-:S04]  /*9a10*/  LEA.HI R44, R44, R149, RZ, 0x3 ;  /* 0x000000952c2c7211 */ /* 0x000fc800078f18ff */
[----:B------:R-:W-:Y:S02]  /*9a20*/  SHF.R.S32.HI R45, RZ, 0x3, R44 ;  /* 0x00000003ff2d7819 */ /* 0x000fe4000001142c */
[----:B------:R-:W-:-:S03]  /*9a30*/  LOP3.LUT R44, R206, 0x38, R55, 0xf8, !PT ;  /* 0x00000038ce2c7812 */ /* 0x000fc600078ef837 */
[----:B------:R-:W-:Y:S01]  /*9a40*/  IMAD R45, R45, 0x1c00, R216 ;  /* 0x00001c002d2d7824 */ /* 0x000fe200078e02d8 */
[----:B------:R-:W-:-:S05]  /*9a50*/  LOP3.LUT R44, R44, R47, RZ, 0x3c, !PT ;  /* 0x0000002f2c2c7212 */ /* 0x000fca00078e3cff */
        /* <DEDUP_REMOVED lines=9> */
[----:B--2---:R-:W-:Y:S01]  /*9af0*/  IMAD.U32 R67, R51, 0x10000, RZ ;  /* 0x0001000033437824 */ /* 0x004fe200078e00ff */
[----:B------:R-:W-:Y:S01]  /*9b00*/  SHF.R.U32.HI R68, RZ, 0x10, R69 ;  /* 0x00000010ff447819 */ /* 0x000fe20000011645 */
[----:B------:R-:W-:Y:S01]  /*9b10*/  IMAD.U32 R62, R49, 0x10000, RZ ;  /* 0x00010000313e7824 */ /* 0x000fe200078e00ff */
[--C-:B------:R-:W-:Y:S01]  /*9b20*/  SHF.R.U64 R69, R70, 0x10, R71.reuse ;  /* 0x0000001046457819 */ /* 0x100fe20000001247 */
[----:B0-----:R-:W-:Y:S01]  /*9b30*/  IMAD.U32 R59, R45, 0x10000, RZ ;  /* 0x000100002d3b7824 */ /* 0x001fe200078e00ff */
[----:B------:R-:W-:Y:S01]  /*9b40*/  SHF.R.U32.HI R73, RZ, 0x10, R71 ;  /* 0x00000010ff497819 */ /* 0x000fe20000011647 */
[----:B------:R-:W-:Y:S01]  /*9b50*/  IMAD.U32 R65, R47, 0x10000, RZ ;  /* 0x000100002f417824 */ /* 0x000fe200078e00ff */
[--C-:B------:R-:W-:Y:S01]  /*9b60*/  SHF.R.U64 R71, R80, 0x10, R81.reuse ;  /* 0x0000001050477819 */ /* 0x100fe20000001251 */
[----:B------:R-:W-:Y:S01]  /*9b70*/  IMAD.U32 R57, R48, 0x10000, RZ ;  /* 0x0001000030397824 */ /* 0x000fe200078e00ff */
[----:B------:R-:W-:Y:S01]  /*9b80*/  SHF.R.U32.HI R81, RZ, 0x10, R81 ;  /* 0x00000010ff517819 */ /* 0x000fe20000011651 */
[----:B------:R-:W-:Y:S01]  /*9b90*/  IMAD.U32 R54, R44, 0x10000, RZ ;  /* 0x000100002c367824 */ /* 0x000fe200078e00ff */
[----:B------:R-:W-:-:S02]  /*9ba0*/  PRMT R63, R157, 0x5432, R72 ;  /* 0x000054329d3f7816 */ /* 0x000fc40000000048 */
[----:B------:R-:W-:Y:S02]  /*9bb0*/  PRMT R157, R157, 0x5410, R68 ;  /* 0x000054109d9d7816 */ /* 0x000fe40000000044 */
[----:B------:R-:W-:Y:S02]  /*9bc0*/  PRMT R68, R160, 0x5432, R81 ;  /* 0x00005432a0447816 */ /* 0x000fe40000000051 */
[----:B------:R-:W-:Y:S02]  /*9bd0*/  LOP3.LUT R61, R51, 0xffff0000, RZ, 0xc0, !PT ;  /* 0xffff0000333d7812 */ /* 0x000fe400078ec0ff */
[----:B------:R-:W-:Y:S02]  /*9be0*/  SHF.R.U64 R60, R82, 0x10, R83 ;  /* 0x00000010523c7819 */ /* 0x000fe40000001253 */
[----:B------:R-:W-:Y:S01]  /*9bf0*/  PRMT R51, R158, 0x5432, R69 ;  /* 0x000054329e337816 */ /* 0x000fe20000000045 */
[----:B------:R-:W-:Y:S01]  /*9c00*/  IMAD.U32 R69, R68, 0x10000, RZ ;  /* 0x0001000044457824 */ /* 0x000fe200078e00ff */
[----:B------:R-:W-:-:S02]  /*9c10*/  SHF.R.U32.HI R82, RZ, 0x10, R83 ;  /* 0x00000010ff527819 */ /* 0x000fc40000011653 */
[----:B------:R-:W-:Y:S01]  /*9c20*/  LOP3.LUT R66, R49, 0xffff0000, RZ, 0xc0, !PT ;  /* 0xffff000031427812 */ /* 0x000fe200078ec0ff */
[----:B------:R-:W-:Y:S01]  /*9c30*/  IMAD.U32 R49, R157, 0x10000, RZ ;  /* 0x000100009d317824 */ /* 0x000fe200078e00ff */
[C---:B------:R-:W-:Y:S01]  /*9c40*/  PRMT R60, R159.reuse, 0x5410, R60 ;  /* 0x000054109f3c7816 */ /* 0x040fe2000000003c */
[C---:B------:R-:W-:Y:S01]  /*9c50*/  FMUL.FTZ R70, R62.reuse, R69 ;  /* 0x000000453e467220 */ /* 0x040fe20000410000 */
[----:B------:R-:W-:Y:S01]  /*9c60*/  PRMT R159, R159, 0x5432, R82 ;  /* 0x000054329f9f7816 */ /* 0x000fe20000000052 */
[-C--:B------:R-:W-:Y:S01]  /*9c70*/  FMUL.FTZ R62, R62, R49.reuse ;  /* 0x000000313e3e7220 */ /* 0x080fe20000410000 */
[----:B------:R-:W-:Y:S01]  /*9c80*/  PRMT R158, R158, 0x5410, R73 ;  /* 0x000054109e9e7816 */ /* 0x000fe20000000049 */
[----:B------:R-:W-:Y:S01]  /*9c90*/  FFMA.FTZ R49, R59, R49, -R70 ;  /* 0x000000313b317223 */ /* 0x000fe20000010846 */
[----:B------:R-:W-:Y:S01]  /*9ca0*/  PRMT R160, R160, 0x5410, R71 ;  /* 0x00005410a0a07816 */ /* 0x000fe20000000047 */
[----:B------:R-:W-:Y:S01]  /*9cb0*/  IMAD.U32 R70, R159, 0x10000, RZ ;  /* 0x000100009f467824 */ /* 0x000fe200078e00ff */
[----:B------:R-:W-:Y:S01]  /*9cc0*/  LOP3.LUT R71, R68, 0xffff0000, RZ, 0xc0, !PT ;  /* 0xffff000044477812 */ /* 0x000fe200078ec0ff */
[----:B------:R-:W-:Y:S01]  /*9cd0*/  IMAD.U32 R68, R158, 0x10000, RZ ;  /* 0x000100009e447824 */ /* 0x000fe200078e00ff */
[----:B------:R-:W-:Y:S01]  /*9ce0*/  LOP3.LUT R157, R157, 0xffff0000, RZ, 0xc0, !PT ;  /* 0xffff00009d9d7812 */ /* 0x000fe200078ec0ff */
[----:B------:R-:W-:Y:S01]  /*9cf0*/  FFMA.FTZ R59, R59, R69, R62 ;  /* 0x000000453b3b7223 */ /* 0x000fe2000001003e */
[----:B------:R-:W-:Y:S01]  /*9d00*/  LOP3.LUT R64, R45, 0xffff0000, RZ, 0xc0, !PT ;  /* 0xffff00002d407812 */ /* 0x000fe200078ec0ff */
[C---:B------:R-:W-:Y:S01]  /*9d10*/  FMUL.FTZ R73, R66.reuse, R71 ;  /* 0x0000004742497220 */ /* 0x040fe20000410000 */
[----:B------:R-:W-:Y:S01]  /*9d20*/  LOP3.LUT R159, R159, 0xffff0000, RZ, 0xc0, !PT ;  /* 0xffff00009f9f7812 */ /* 0x000fe200078ec0ff */
[-C--:B------:R-:W-:Y:S01]  /*9d30*/  FMUL.FTZ R69, R66, R157.reuse ;  /* 0x0000009d42457220 */ /* 0x080fe20000410000 */
[C---:B------:R-:W-:Y:S01]  /*9d40*/  FMUL.FTZ R66, R67.reuse, R70 ;  /* 0x0000004643427220 */ /* 0x040fe20000410000 */
[----:B------:R-:W-:Y:S01]  /*9d50*/  FMUL.FTZ R67, R67, R68 ;  /* 0x0000004443437220 */ /* 0x000fe20000410000 */
[----:B------:R-:W-:Y:S01]  /*9d60*/  LOP3.LUT R58, R47, 0xffff0000, RZ, 0xc0, !PT ;  /* 0xffff00002f3a7812 */ /* 0x000fe200078ec0ff */
[----:B------:R-:W-:Y:S01]  /*9d70*/  FFMA.FTZ R62, R64, R157, -R73 ;  /* 0x0000009d403e7223 */ /* 0x000fe20000010849 */
[----:B------:R-:W-:Y:S01]  /*9d80*/  LOP3.LUT R158, R158, 0xffff0000, RZ, 0xc0, !PT ;  /* 0xffff00009e9e7812 */ /* 0x000fe200078ec0ff */
[C---:B------:R-:W-:Y:S01]  /*9d90*/  FFMA.FTZ R70, R65.reuse, R70, R67 ;  /* 0x0000004641467223 */ /* 0x040fe20000010043 */
[----:B------:R-:W-:Y:S01]  /*9da0*/  FFMA.FTZ R72, R64, R71, R69 ;  /* 0x0000004740487223 */ /* 0x000fe20000010045 */
[----:B------:R-:W-:Y:S01]  /*9db0*/  FFMA.FTZ R68, R65, R68, -R66 ;  /* 0x0000004441447223 */ /* 0x000fe20000010842 */
[----:B------:R-:W-:Y:S01]  /*9dc0*/  FMUL.FTZ R67, R61, R159 ;  /* 0x0000009f3d437220 */ /* 0x000fe20000410000 */
[----:B------:R-:W-:-:S02]  /*9dd0*/  IMAD.U32 R64, R63, 0x10000, RZ ;  /* 0x000100003f407824 */ /* 0x000fc400078e00ff */
[-C--:B------:R-:W-:Y:S01]  /*9de0*/  FMUL.FTZ R71, R61, R158.reuse ;  /* 0x0000009e3d477220 */ /* 0x080fe20000410000 */
[----:B------:R-:W-:Y:S02]  /*9df0*/  IMAD.U32 R65, R160, 0x10000, RZ ;  /* 0x00010000a0417824 */ /* 0x000fe400078e00ff */
[----:B------:R-:W-:Y:S01]  /*9e00*/  FFMA.FTZ R69, R58, R158, -R67 ;  /* 0x0000009e3a457223 */ /* 0x000fe20000010843 */
[----:B------:R-:W-:Y:S01]  /*9e10*/  LOP3.LUT R48, R48, 0xffff0000, RZ, 0xc0, !PT ;  /* 0xffff000030307812 */ /* 0x000fe200078ec0ff */
[CC--:B------:R-:W-:Y:S01]  /*9e20*/  FMUL.FTZ R66, R57.reuse, R64.reuse ;  /* 0x0000004039427220 */ /* 0x0c0fe20000410000 */
[----:B------:R-:W-:Y:S01]  /*9e30*/  LOP3.LUT R61, R160, 0xffff0000, RZ, 0xc0, !PT ;  /* 0xffff0000a03d7812 */ /* 0x000fe200078ec0ff */
[-C--:B------:R-:W-:Y:S01]  /*9e40*/  FMUL.FTZ R67, R57, R65.reuse ;  /* 0x0000004139437220 */ /* 0x080fe20000410000 */
[----:B------:R-:W-:Y:S01]  /*9e50*/  LOP3.LUT R63, R63, 0xffff0000, RZ, 0xc0, !PT ;  /* 0xffff00003f3f7812 */ /* 0x000fe200078ec0ff */
[----:B------:R-:W-:Y:S01]  /*9e60*/  IMAD.U32 R45, R46, 0x10000, RZ ;  /* 0x000100002e2d7824 */ /* 0x000fe200078e00ff */
[----:B------:R-:W-:Y:S01]  /*9e70*/  LOP3.LUT R44, R44, 0xffff0000, RZ, 0xc0, !PT ;  /* 0xffff00002c2c7812 */ /* 0x000fe200078ec0ff */
[----:B------:R-:W-:Y:S01]  /*9e80*/  FFMA.FTZ R67, R54, R64, -R67 ;  /* 0x0000004036437223 */ /* 0x000fe20000010843 */
[----:B------:R-:W-:Y:S01]  /*9e90*/  LOP3.LUT R47, R46, 0xffff0000, RZ, 0xc0, !PT ;  /* 0xffff00002e2f7812 */ /* 0x000fe200078ec0ff */
[----:B------:R-:W-:Y:S01]  /*9ea0*/  FFMA.FTZ R66, R54, R65, R66 ;  /* 0x0000004136427223 */ /* 0x000fe20000010042 */
[----:B------:R-:W-:-:S02]  /*9eb0*/  IMAD.U32 R46, R50, 0x10000, RZ ;  /* 0x00010000322e7824 */ /* 0x000fc400078e00ff */
[C---:B------:R-:W-:Y:S01]  /*9ec0*/  FMUL.FTZ R57, R48.reuse, R61 ;  /* 0x0000003d30397220 */ /* 0x040fe20000410000 */
[----:B------:R-:W-:Y:S01]  /*9ed0*/  FMUL.FTZ R65, R48, R63 ;  /* 0x0000003f30417220 */ /* 0x000fe20000410000 */
[----:B------:R-:W-:Y:S01]  /*9ee0*/  IMAD.U32 R54, R60, 0x10000, RZ ;  /* 0x000100003c367824 */ /* 0x000fe200078e00ff */
[----:B------:R-:W-:Y:S01]  /*9ef0*/  LOP3.LUT R50, R50, 0xffff0000, RZ, 0xc0, !PT ;  /* 0xffff000032327812 */ /* 0x000fe200078ec0ff */
[C---:B------:R-:W-:Y:S01]  /*9f00*/  IMAD.U32 R48, R51.reuse, 0x10000, RZ ;  /* 0x0001000033307824 */ /* 0x040fe200078e00ff */
[----:B------:R-:W-:Y:S01]  /*9f10*/  LOP3.LUT R60, R60, 0xffff0000, RZ, 0xc0, !PT ;  /* 0xffff00003c3c7812 */ /* 0x000fe200078ec0ff */
[----:B------:R-:W-:Y:S01]  /*9f20*/  FFMA.FTZ R71, R58, R159, R71 ;  /* 0x0000009f3a477223 */ /* 0x000fe20000010047 */
        /* <DEDUP_REMOVED lines=19> */
[----:B------:R-:W-:-:S02]  /*a060*/  F2FP.BF16.F32.PACK_AB R48, R65, R66 ;  /* 0x000000424130723e */ /* 0x000fc400000010ff */
[----:B------:R-:W-:-:S07]  /*a070*/  F2FP.BF16.F32.PACK_AB R50, R60, R57 ;  /* 0x000000393c32723e */ /* 0x000fce00000010ff */
.L_x_718:
[----:B------:R-:W-:Y:S05]  /*a080*/  BSYNC B1 ;  /* 0x0000000000017941 */ /* 0x000fea0003800000 */
.L_x_717:
[----:B0-----:R0:W-:Y:S01]  /*a090*/  STG.E.128 desc[UR60][R52.64], R44 ;  /* 0x0000002c34007986 */ /* 0x0011e2000c101d3c */
[----:B------:R-:W-:-:S13]  /*a0a0*/  ISETP.GE.AND P3, PT, R55, R147, PT ;  /* 0x000000933700720c */ /* 0x000fda0003f66270 */
[----:B------:R-:W-:Y:S05]  /*a0b0*/  @P3 BRA `(.L_x_667) ;  /* 0x0000000000fc3947 */ /* 0x000fea0003800000 */
[--C-:B0-----:R-:W-:Y:S02]  /*a0c0*/  SHF.R.S32.HI R44, RZ, 0x1f, R55.reuse ;  /* 0x0000001fff2c7819 */ /* 0x101fe40000011437 */
[----:B------:R-:W-:-:S04]  /*a0d0*/  IADD3 R55, P3, P4, R118, R126, R55 ;  /* 0x0000007e76377210 */ /* 0x000fc80007c7e037 */
[----:B------:R-:W-:Y:S02]  /*a0e0*/  IADD3.X R56, R7, R56, R44, P3, P4 ;  /* 0x0000003807387210 */ /* 0x000fe40001fe842c */
[----:B------:R-:W-:-:S04]  /*a0f0*/  LEA R124, P3, R55, R124, 0x1 ;  /* 0x0000007c377c7211 */ /* 0x000fc800078608ff */
[----:B------:R-:W-:-:S05]  /*a100*/  LEA.HI.X R125, R55, R125, R56, 0x1, P3 ;  /* 0x0000007d377d7211 */ /* 0x000fca00018f0c38 */
[----:B--2---:R0:W-:Y:S01]  /*a110*/  STG.E.128 desc[UR60][R124.64], R48 ;  /* 0x000000307c007986 */ /* 0x0041e2000c101d3c */
[----:B------:R-:W-:Y:S05]  /*a120*/  BRA `(.L_x_667) ;  /* 0x0000000000e07947 */ /* 0x000fea0003800000 */
.L_x_634:
[----:B------:R-:W2:Y:S02]  /*a130*/  LDL R44, [R1+0x1c] ;  /* 0x00001c00012c7983 */ /* 0x000ea40000100800 */
[----:B--2---:R-:W-:-:S13]  /*a140*/  R2UR UR4, R44 ;  /* 0x000000002c0472ca */ /* 0x004fda00000e0000 */
[----:B------:R-:W-:-:S06]  /*a150*/  UISETP.NE.AND UP0, UPT, UR4, 0x3, UPT ;  /* 0x000000030400788c */ /* 0x000fcc000bf05270 */
[----:B------:R-:W-:-:S13]  /*a160*/  PLOP3.LUT P2, PT, PT, PT, UP0, 0x80, 0x0 ;  /* 0x000000000000781c */ /* 0x000fda0003f4f008 */
[----:B------:R-:W-:Y:S05]  /*a170*/  @!P2 BRA `(.L_x_719) ;  /* 0x000000000004a947 */ /* 0x000fea0003800000 */
[----:B------:R-:W-:Y:S01]  /*a180*/  BPT.TRAP 0x1 ;  /* 0x000000040000795c */ /* 0x000fe20000300000 */
.L_x_719:
[----:B------:R-:W-:Y:S01]  /*a190*/  IMAD R43, R17, 0x8, R16 ;  /* 0x00000008112b7824 */ /* 0x000fe200078e0210 */
[----:B------:R-:W-:Y:S01]  /*a1a0*/  SHF.L.U32 R100, R205, 0x1f, RZ ;  /* 0x0000001fcd647819 */ /* 0x000fe200000006ff */
[----:B------:R-:W-:Y:S01]  /*a1b0*/  IMAD R42, R24, -0x70, R2 ;  /* 0xffffff90182a7824 */ /* 0x000fe200078e0202 */
[----:B------:R-:W-:Y:S02]  /*a1c0*/  BSSY B1, `(.L_x_720) ;  /* 0x0000004000017945 */ /* 0x000fe40003800000 */
[----:B------:R-:W1:Y:S02]  /*a1d0*/  SYNCS.PHASECHK.TRANS64.TRYWAIT P3, [R43+URZ+0x36890], R100 ;  /* 0x036890642b0075a7 */ /* 0x000e64000806017f */
[----:B------:R-:W-:Y:S01]  /*a1e0*/  VIMNMX R42, R42, 0x70, PT ;  /* 0x000000702a2a7848 */ /* 0x000fe20003fe0100 */
[----:B-1----:R-:W-:Y:S06]  /*a1f0*/  @!P3 BRA `(.L_x_721) ;  /* 0x000001c000b4b947 */ /* 0x002fec0003800000 */
.L_x_998:
[----:B------:R-:W-:Y:S05]  /*a200*/  BSYNC B1 ;  /* 0x0000000000017941 */ /* 0x000fea0003800000 */
.L_x_720:
[----:B------:R-:W-:Y:S01]  /*a210*/  ISETP.GE.AND P3, PT, R204, R42, PT ;  /* 0x0000002acc00720c */ /* 0x000fe20003f66270 */
[----:B------:R-:W-:-:S12]  /*a220*/  BSSY B1, `(.L_x_722) ;  /* 0x0000014000017945 */ /* 0x000fd80003800000 */
[----:B------:R-:W-:Y:S05]  /*a230*/  @P3 BRA `(.L_x_723) ;  /* 0x0000000000483947 */ /* 0x000fea0003800000 */
[----:B------:R-:W-:-:S13]  /*a240*/  ISETP.NE.AND P3, PT, R30, RZ, PT ;  /* 0x000000ff1e00720c */ /* 0x000fda0003f65270 */
[----:B0-----:R-:W0:Y:S04]  /*a250*/  @P3 LDS.128 R44, [R40+0x21000] ;  /* 0x02100000282c3984 */ /* 0x001e280000000c00 */
[----:B0-----:R-:W-:Y:S01]  /*a260*/  @P3 STG.E.128 desc[UR60][R50.64], R44 ;  /* 0x0000002c32003986 */ /* 0x001fe2000c101d3c */
[----:B------:R-:W-:-:S13]  /*a270*/  ISETP.NE.AND P3, PT, R34, RZ, PT ;  /* 0x000000ff2200720c */ /* 0x000fda0003f65270 */
[----:B------:R-:W0:Y:S04]  /*a280*/  @P3 LDS.128 R44, [R41+0x21000] ;  /* 0x02100000292c3984 */ /* 0x000e280000000c00 */
        /* <DEDUP_REMOVED lines=12> */
[----:B0-----:R2:W-:Y:S02]  /*a350*/  @P3 STG.E.128 desc[UR60][R50.64+0x140], R44 ;  /* 0x0001402c32003986 */ /* 0x0015e4000c101d3c */
.L_x_723:
[----:B------:R-:W-:Y:S05]  /*a360*/  BSYNC B1 ;  /* 0x0000000000017941 */ /* 0x000fea0003800000 */
.L_x_722:
[----:B------:R-:W-:-:S13]  /*a370*/  ISETP.GE.AND P3, PT, R229, R42, PT ;  /* 0x0000002ae500720c */ /* 0x000fda0003f66270 */
[----:B------:R-:W-:Y:S05]  /*a380*/  @P3 BRA `(.L_x_667) ;  /* 0x0000000000483947 */ /* 0x000fea0003800000 */
[----:B------:R-:W-:-:S13]  /*a390*/  ISETP.NE.AND P3, PT, R30, RZ, PT ;  /* 0x000000ff1e00720c */ /* 0x000fda0003f65270 */
[----:B0-2---:R-:W0:Y:S04]  /*a3a0*/  @P3 LDS.128 R44, [R40+0x23000] ;  /* 0x02300000282c3984 */ /* 0x005e280000000c00 */
        /* <DEDUP_REMOVED lines=16> */
.L_x_667:
[----:B------:R-:W-:Y:S05]  /*a4b0*/  BSYNC B0 ;  /* 0x0000000000007941 */ /* 0x000fea0003800000 */
.L_x_633:
[----:B01234-:R-:W0:Y:S01]  /*a4c0*/  S2R R44, SR_TID.X ;  /* 0x00000000002c7919 */ /* 0x01fe220000002100 */
[----:B------:R-:W-:Y:S01]  /*a4d0*/  @!PT LDS RZ, [RZ] ;  /* 0x00000000fffff984 */ /* 0x000fe20000000800 */
[----:B------:R-:W-:Y:S01]  /*a4e0*/  @!PT LDS RZ, [RZ] ;  /* 0x00000000fffff984 */ /* 0x000fe20000000800 */
[----:B------:R-:W-:Y:S01]  /*a4f0*/  @!PT LDS RZ, [RZ] ;  /* 0x00000000fffff984 */ /* 0x000fe20000000800 */
[----:B------:R-:W-:Y:S01]  /*a500*/  @!PT LDS RZ, [RZ] ;  /* 0x00000000fffff984 */ /* 0x000fe20000000800 */
[----:B------:R1:W-:Y:S06]  /*a510*/  MEMBAR.ALL.CTA ;  /* 0x0000000000007992 */ /* 0x0003ec0000008000 */
[----:B-1----:R-:W1:Y:S01]  /*a520*/  FENCE.VIEW.ASYNC.S ;  /* 0x00000000000073c6 */ /* 0x002e620000000000 */
[----:B------:R-:W-:Y:S05]  /*a530*/  WARPSYNC.ALL ;  /* 0x0000000000007948 */ /* 0x000fea0003800000 */
[----:B------:R-:W-:Y:S01]  /*a540*/  BSSY B0, `(.L_x_724) ;  /* 0x0000009000007945 */ /* 0x000fe20003800000 */
[----:B0-----:R-:W-:Y:S01]  /*a550*/  LOP3.LUT R44, R44, 0x7f, RZ, 0xc0, !PT ;  /* 0x0000007f2c2c7812 */ /* 0x001fe200078ec0ff */
[----:B-1----:R0:W-:Y:S03]  /*a560*/  BAR.SYNC.DEFER_BLOCKING R155, 0x80 ;  /* 0x0002009b0000751d */ /* 0x0021e60000010000 */
[----:B------:R-:W-:-:S13]  /*a570*/  ISETP.NE.AND P3, PT, R44, RZ, PT ;  /* 0x000000ff2c00720c */ /* 0x000fda0003f65270 */
[----:B------:R-:W-:-:S05]  /*a580*/  @!P3 VIADD R44, R43, 0x368a0 ;  /* 0x000368a02b2cb836 */ /* 0x000fca0000000000 */
[----:B------:R-:W-:-:S04]  /*a590*/  @!P3 PRMT R44, RZ, 0x654, R44 ;  /* 0x00000654ff2cb816 */ /* 0x000fc8000000002c */
[----:B------:R0:W-:Y:S01]  /*a5a0*/  @!P3 SYNCS.ARRIVE.TRANS64.RED.A1T0 RZ, [R44+URZ], RZ ;  /* 0x000000ff2cffb9a7 */ /* 0x0001e2000810043f */
[----:B------:R-:W-:Y:S05]  /*a5b0*/  @!P2 BRA `(.L_x_725) ;  /* 0x000000000004a947 */ /* 0x000fea0003800000 */
[----:B------:R-:W-:Y:S01]  /*a5c0*/  BPT.TRAP 0x1 ;  /* 0x000000040000795c */ /* 0x000fe20000300000 */
.L_x_725:
[----:B------:R-:W-:Y:S05]  /*a5d0*/  BSYNC B0 ;  /* 0x0000000000007941 */ /* 0x000fea0003800000 */
.L_x_724:
[----:B------:R-:W1:Y:S01]  /*a5e0*/  SYNCS.PHASECHK.TRANS64.TRYWAIT P2, [R43+URZ+0x368b0], R100 ;  /* 0x0368b0642b0075a7 */ /* 0x000e62000804017f */
[----:B------:R-:W-:Y:S01]  /*a5f0*/  ULDC.64 UR4, c[0x0][0x318] ;  /* 0x0000c60000047ab9 */ /* 0x000fe20000000a00 */
[----:B------:R-:W-:Y:S01]  /*a600*/  ULDC.64 UR6, c[0x0][0x328] ;  /* 0x0000ca0000067ab9 */ /* 0x000fe20000000a00 */
[----:B0-----:R-:W-:Y:S01]  /*a610*/  IMAD.U32 R44, RZ, RZ, UR4 ;  /* 0x00000004ff2c7e24 */ /* 0x001fe2000f8e00ff */
[----:B------:R-:W-:Y:S01]  /*a620*/  BSSY B0, `(.L_x_726) ;  /* 0x0000009000007945 */ /* 0x000fe20003800000 */
[----:B------:R-:W-:Y:S02]  /*a630*/  IMAD.U32 R46, RZ, RZ, UR6 ;  /* 0x00000006ff2e7e24 */ /* 0x000fe4000f8e00ff */
[----:B------:R-:W-:Y:S01]  /*a640*/  IMAD.U32 R45, RZ, RZ, UR7 ;  /* 0x00000007ff2d7e24 */ /* 0x000fe2000f8e00ff */
[----:B------:R0:W-:Y:S04]  /*a650*/  STL [R1+0xc], R44 ;  /* 0x00000c2c01007387 */ /* 0x0001e80000100800 */
[----:B------:R2:W-:Y:S01]  /*a660*/  STL [R1+0x18], R46 ;  /* 0x0000182e01007387 */ /* 0x0005e20000100800 */
[----:B0-----:R-:W-:-:S05]  /*a670*/  IMAD.U32 R44, RZ, RZ, UR5 ;  /* 0x00000005ff2c7e24 */ /* 0x001fca000f8e00ff */
[----:B------:R2:W-:Y:S04]  /*a680*/  STL [R1+0x8], R44 ;  /* 0x0000082c01007387 */ /* 0x0005e80000100800 */
[----:B------:R2:W-:Y:S02]  /*a690*/  STL [R1+0x14], R45 ;  /* 0x0000142d01007387 */ /* 0x0005e40000100800 */
[----:B-12---:R-:W-:Y:S05]  /*a6a0*/  @!P2 BRA `(.L_x_727) ;  /* 0x000001bc009ca947 */ /* 0x006fea0003800000 */
.L_x_999:
[----:B------:R-:W-:Y:S05]  /*a6b0*/  BSYNC B0 ;  /* 0x0000000000007941 */ /* 0x000fea0003800000 */
.L_x_726:
[----:B------:R1:W5:Y:S04]  /*a6c0*/  LDL R55, [R1+0x18] ;  /* 0x0000180001377983 */ /* 0x0003680000100800 */
[----:B------:R1:W5:Y:S04]  /*a6d0*/  LDL R54, [R1+0x14] ;  /* 0x0000140001367983 */ /* 0x0003680000100800 */
[----:B------:R1:W5:Y:S04]  /*a6e0*/  LDL R53, [R1+0xc] ;  /* 0x00000c0001357983 */ /* 0x0003680000100800 */
[----:B------:R1:W5:Y:S01]  /*a6f0*/  LDL R52, [R1+0x8] ;  /* 0x0000080001347983 */ /* 0x0003620000100800 */
[----:B------:R-:W-:Y:S01]  /*a700*/  ISETP.GE.AND P2, PT, R204, R42, PT ;  /* 0x0000002acc00720c */ /* 0x000fe20003f46270 */
[----:B------:R-:W-:Y:S01]  /*a710*/  BSSY B0, `(.L_x_728) ;  /* 0x0000022000007945 */ /* 0x000fe20003800000 */
[----:B------:R-:W-:-:S11]  /*a720*/  IMAD.WIDE R48, R24, 0x70, R122 ;  /* 0x0000007018307825 */ /* 0x000fd600078e027a */
[----:B-1----:R-:W-:Y:S05]  /*a730*/  @P2 BRA `(.L_x_729) ;  /* 0x00000000007c2947 */ /* 0x002fea0003800000 */
[----:B-----5:R-:W-:Y:S01]  /*a740*/  R2UR UR7, R55 ;  /* 0x00000000370772ca */ /* 0x020fe200000e0000 */
[----:B------:R-:W-:Y:S01]  /*a750*/  IMAD.MOV.U32 R44, RZ, RZ, R116 ;  /* 0x000000ffff2c7224 */ /* 0x000fe200078e0074 */
[----:B------:R-:W-:Y:S01]  /*a760*/  R2UR UR4, R54 ;  /* 0x00000000360472ca */ /* 0x000fe200000e0000 */
[----:B------:R-:W-:Y:S01]  /*a770*/  IMAD.MOV.U32 R45, RZ, RZ, R39 ;  /* 0x000000ffff2d7224 */ /* 0x000fe200078e0027 */
[----:B------:R-:W-:Y:S02]  /*a780*/  R2UR UR6, R53 ;  /* 0x00000000350672ca */ /* 0x000fe400000e0000 */
[----:B------:R-:W-:-:S07]  /*a790*/  R2UR UR5, R52 ;  /* 0x00000000340572ca */ /* 0x000fce00000e0000 */
[----:B------:R-:W-:Y:S02]  /*a7a0*/  IMAD R47, R49, UR7, RZ ;  /* 0x00000007312f7c24 */ /* 0x000fe4000f8e02ff */
[----:B------:R-:W-:-:S04]  /*a7b0*/  IMAD.WIDE.U32 R44, R48, UR7, R44 ;  /* 0x00000007302c7c25 */ /* 0x000fc8000f8e002c */
[----:B------:R-:W-:Y:S01]  /*a7c0*/  IMAD R47, R48, UR4, R47 ;  /* 0x00000004302f7c24 */ /* 0x000fe2000f8e022f */
[----:B------:R-:W-:Y:S01]  /*a7d0*/  LEA R50, P2, R44, UR6, 0x1 ;  /* 0x000000062c327c11 */ /* 0x000fe2000f8408ff */
[----:B------:R-:W-:Y:S02]  /*a7e0*/  ULDC UR4, c[0x0][0x2f4] ;  /* 0x0000bd0000047ab9 */ /* 0x000fe40000000800 */
[----:B------:R-:W-:-:S05]  /*a7f0*/  IMAD.IADD R45, R45, 0x1, R47 ;  /* 0x000000012d2d7824 */ /* 0x000fca00078e022f */
[----:B------:R-:W-:Y:S02]  /*a800*/  LEA.HI.X R51, R44, UR5, R45, 0x1, P2 ;  /* 0x000000052c337c11 */ /* 0x000fe400090f0c2d */
[----:B------:R-:W-:-:S13]  /*a810*/  ISETP.GE.AND P2, PT, R18, UR4, PT ;  /* 0x0000000412007c0c */ /* 0x000fda000bf46270 */
[----:B------:R-:W1:Y:S04]  /*a820*/  @!P2 LDS.128 R44, [R40] ;  /* 0x00000000282ca984 */ /* 0x000e680000000c00 */
[----:B-1----:R-:W-:Y:S01]  /*a830*/  @!P2 STG.E.128 desc[UR60][R50.64], R44 ;  /* 0x0000002c3200a986 */ /* 0x002fe2000c101d3c */
[----:B------:R-:W-:-:S13]  /*a840*/  ISETP.GE.AND P2, PT, R0, UR4, PT ;  /* 0x0000000400007c0c */ /* 0x000fda000bf46270 */
[----:B------:R-:W1:Y:S04]  /*a850*/  @!P2 LDS.128 R44, [R41] ;  /* 0x00000000292ca984 */ /* 0x000e680000000c00 */
[----:B-1----:R-:W-:Y:S01]  /*a860*/  @!P2 STG.E.128 desc[UR60][R50.64+0x40], R44 ;  /* 0x0000402c3200a986 */ /* 0x002fe2000c101d3c */
[----:B------:R-:W-:-:S13]  /*a870*/  ISETP.GE.AND P2, PT, R3, UR4, PT ;  /* 0x0000000403007c0c */ /* 0x000fda000bf46270 */
[----:B------:R-:W1:Y:S04]  /*a880*/  @!P2 LDS.128 R44, [R40+0x3800] ;  /* 0x00380000282ca984 */ /* 0x000e680000000c00 */
        /* <DEDUP_REMOVED lines=9> */
[----:B-1----:R1:W-:Y:S02]  /*a920*/  @!P2 STG.E.128 desc[UR60][R50.64+0x140], R44 ;  /* 0x0001402c3200a986 */ /* 0x0023e4000c101d3c */
.L_x_729:
[----:B------:R-:W-:Y:S05]  /*a930*/  BSYNC B0 ;  /* 0x0000000000007941 */ /* 0x000fea0003800000 */
.L_x_728:
[----:B------:R-:W-:Y:S01]  /*a940*/  ISETP.GE.AND P2, PT, R229, R42, PT ;  /* 0x0000002ae500720c */ /* 0x000fe20003f46270 */
[----:B------:R-:W-:-:S12]  /*a950*/  BSSY B0, `(.L_x_730) ;  /* 0x0000023000007945 */ /* 0x000fd80003800000 */
[----:B------:R-:W-:Y:S05]  /*a960*/  @P2 BRA `(.L_x_731) ;  /* 0x0000000000842947 */ /* 0x000fea0003800000 */
[----:B-----5:R-:W-:Y:S01]  /*a970*/  R2UR UR7, R55 ;  /* 0x00000000370772ca */ /* 0x020fe200000e0000 */
[----:B-1----:R-:W-:Y:S01]  /*a980*/  IMAD.MOV.U32 R44, RZ, RZ, R116 ;  /* 0x000000ffff2c7224 */ /* 0x002fe200078e0074 */
[----:B------:R-:W-:Y:S01]  /*a990*/  R2UR UR4, R54 ;  /* 0x00000000360472ca */ /* 0x000fe200000e0000 */
[----:B------:R-:W-:Y:S01]  /*a9a0*/  IMAD.MOV.U32 R45, RZ, RZ, R39 ;  /* 0x000000ffff2d7224 */ /* 0x000fe200078e0027 */
[----:B------:R-:W-:Y:S02]  /*a9b0*/  IADD3 R47, P2, R48, 0x40, RZ ;  /* 0x00000040302f7810 */ /* 0x000fe40007f5e0ff */
[----:B------:R-:W-:Y:S02]  /*a9c0*/  R2UR UR6, R53 ;  /* 0x00000000350672ca */ /* 0x000fe400000e0000 */
[----:B------:R-:W-:Y:S01]  /*a9d0*/  R2UR UR5, R52 ;  /* 0x00000000340572ca */ /* 0x000fe200000e0000 */
[----:B------:R-:W-:-:S04]  /*a9e0*/  IMAD.X R48, RZ, RZ, R49, P2 ;  /* 0x000000ffff307224 */ /* 0x000fc800010e0631 */
        /* <DEDUP_REMOVED lines=25> */
.L_x_731:
[----:B------:R-:W-:Y:S05]  /*ab80*/  BSYNC B0 ;  /* 0x0000000000007941 */ /* 0x000fea0003800000 */
.L_x_730:
[----:B------:R-:W3:Y:S01]  /*ab90*/  LDL R40, [R1+0x10] ;  /* 0x0000100001287983 */ /* 0x000ee20000100800 */
[----:B0-----:R-:W-:Y:S01]  /*aba0*/  @!P3 VIADD R43, R43, 0x368c0 ;  /* 0x000368c02b2bb836 */ /* 0x001fe20000000000 */
[----:B------:R-:W-:Y:S01]  /*abb0*/  PLOP3.LUT P2, PT, PT, PT, PT, 0x8, 0x0 ;  /* 0x000000000000781c */ /* 0x000fe20003f4e170 */
[----:B------:R-:W-:Y:S01]  /*abc0*/  VIADD R17, R17, 0x1 ;  /* 0x0000000111117836 */ /* 0x000fe20000000000 */
[----:B------:R-:W-:Y:S01]  /*abd0*/  @!PT LDS RZ, [RZ] ;  /* 0x00000000fffff984 */ /* 0x000fe20000000800 */
[----:B------:R-:W-:Y:S01]  /*abe0*/  @!PT LDS RZ, [RZ] ;  /* 0x00000000fffff984 */ /* 0x000fe20000000800 */
[----:B------:R-:W-:Y:S01]  /*abf0*/  @!PT LDS RZ, [RZ] ;  /* 0x00000000fffff984 */ /* 0x000fe20000000800 */
[----:B------:R-:W-:Y:S01]  /*ac00*/  @!PT LDS RZ, [RZ] ;  /* 0x00000000fffff984 */ /* 0x000fe20000000800 */
[----:B------:R0:W-:Y:S06]  /*ac10*/  MEMBAR.ALL.CTA ;  /* 0x0000000000007992 */ /* 0x0001ec0000008000 */
[----:B0-----:R-:W0:Y:S01]  /*ac20*/  FENCE.VIEW.ASYNC.S ;  /* 0x00000000000073c6 */ /* 0x001e220000000000 */
[----:B------:R-:W-:Y:S01]  /*ac30*/  @!P3 PRMT R43, RZ, 0x654, R43 ;  /* 0x00000654ff2bb816 */ /* 0x000fe2000000002b */
[----:B0-----:R0:W-:Y:S06]  /*ac40*/  BAR.SYNC.DEFER_BLOCKING R155, 0x80 ;  /* 0x0002009b0000751d */ /* 0x0011ec0000010000 */
[----:B------:R0:W-:Y:S01]  /*ac50*/  @!P3 SYNCS.ARRIVE.TRANS64.RED.A1T0 RZ, [R43+URZ], RZ ;  /* 0x000000ff2bffb9a7 */ /* 0x0001e2000810043f */
[----:B------:R-:W-:-:S04]  /*ac60*/  ISETP.NE.AND P3, PT, R17, 0x2, PT ;  /* 0x000000021100780c */ /* 0x000fc80003f65270 */
[----:B------:R-:W-:Y:S02]  /*ac70*/  SEL R17, R17, RZ, P3 ;  /* 0x000000ff11117207 */ /* 0x000fe40001800000 */
[----:B---3--:R-:W-:Y:S02]  /*ac80*/  LOP3.LUT P4, RZ, R40, 0x2, RZ, 0xc0, !PT ;  /* 0x0000000228ff7812 */ /* 0x008fe4000788c0ff */
[----:B------:R-:W-:-:S04]  /*ac90*/  SEL R40, RZ, 0x1, P3 ;  /* 0x00000001ff287807 */ /* 0x000fc80001800000 */
[----:B------:R-:W-:-:S07]  /*aca0*/  LOP3.LUT R205, R205, R40, RZ, 0x3c, !PT ;  /* 0x00000028cdcd7212 */ /* 0x000fce00078e3cff */
[----:B0-----:R-:W-:Y:S05]  /*acb0*/  @P4 BRA `(.L_x_732) ;  /* 0xffffff7c003c4947 */ /* 0x001fea000383ffff */
.L_x_628:
[----:B------:R-:W-:Y:S01]  /*acc0*/  BSSY B0, `(.L_x_733) ;  /* 0x0000039000007945 */ /* 0x000fe20003800000 */
[----:B------:R-:W-:Y:S02]  /*acd0*/  ISETP.GE.AND P1, PT, R153, 0x1, PT ;  /* 0x000000019900780c */ /* 0x000fe40003f26270 */
[----:B------:R-:W-:Y:S02]  /*ace0*/  CS2R R2, SRZ ;  /* 0x0000000000027805 */ /* 0x000fe4000001ff00 */
[----:B------:R-:W-:Y:S02]  /*acf0*/  PLOP3.LUT P0, PT, PT, PT, PT, 0x80, 0x0 ;  /* 0x000000000000781c */ /* 0x000fe40003f0f070 */
[----:B------:R-:W-:Y:S02]  /*ad00*/  CS2R R118, SRZ ;  /* 0x0000000000767805 */ /* 0x000fe4000001ff00 */
[----:B------:R-:W-:Y:S02]  /*ad10*/  CS2R R116, SRZ ;  /* 0x0000000000747805 */ /* 0x000fe4000001ff00 */
[----:B------:R-:W-:-:S02]  /*ad20*/  CS2R R114, SRZ ;  /* 0x0000000000727805 */ /* 0x000fc4000001ff00 */
[----:B------:R-:W-:Y:S01]  /*ad30*/  CS2R R112, SRZ ;  /* 0x0000000000707805 */ /* 0x000fe2000001ff00 */
[----:B------:R-:W-:Y:S01]  /*ad40*/  IMAD.MOV.U32 R111, RZ, RZ, RZ ;  /* 0x000000ffff6f7224 */ /* 0x000fe200078e00ff */
[----:B------:R-:W-:Y:S02]  /*ad50*/  CS2R R106, SRZ ;  /* 0x00000000006a7805 */ /* 0x000fe4000001ff00 */
[----:B------:R-:W-:Y:S02]  /*ad60*/  CS2R R108, SRZ ;  /* 0x00000000006c7805 */ /* 0x000fe4000001ff00 */
[----:B-----5:R-:W-:Y:S02]  /*ad70*/  CS2R R54, SRZ ;  /* 0x0000000000367805 */ /* 0x020fe4000001ff00 */
[----:B------:R-:W-:Y:S01]  /*ad80*/  CS2R R104, SRZ ;  /* 0x0000000000687805 */ /* 0x000fe2000001ff00 */
[----:B------:R-:W-:Y:S01]  /*ad90*/  IMAD.MOV.U32 R103, RZ, RZ, RZ ;  /* 0x000000ffff677224 */ /* 0x000fe200078e00ff */
[----:B------:R-:W-:-:S02]  /*ada0*/  CS2R R98, SRZ ;  /* 0x0000000000627805 */ /* 0x000fc4000001ff00 */
[----:B------:R-:W-:Y:S02]  /*adb0*/  CS2R R100, SRZ ;  /* 0x0000000000647805 */ /* 0x000fe4000001ff00 */
[----:B------:R-:W-:Y:S01]  /*adc0*/  CS2R R96, SRZ ;  /* 0x0000000000607805 */ /* 0x000fe2000001ff00 */
[----:B------:R-:W-:Y:S01]  /*add0*/  IMAD.MOV.U32 R95, RZ, RZ, RZ ;  /* 0x000000ffff5f7224 */ /* 0x000fe200078e00ff */
[----:B------:R-:W-:Y:S02]  /*ade0*/  CS2R R90, SRZ ;  /* 0x00000000005a7805 */ /* 0x000fe4000001ff00 */
[----:B------:R-:W-:Y:S02]  /*adf0*/  CS2R R92, SRZ ;  /* 0x00000000005c7805 */ /* 0x000fe4000001ff00 */
[----:B------:R-:W-:Y:S02]  /*ae00*/  CS2R R62, SRZ ;  /* 0x00000000003e7805 */ /* 0x000fe4000001ff00 */
        /* <DEDUP_REMOVED lines=19> */
[----:B-1----:R-:W-:Y:S02]  /*af40*/  CS2R R50, SRZ ;  /* 0x0000000000327805 */ /* 0x002fe4000001ff00 */
[----:B------:R-:W-:Y:S02]  /*af50*/  CS2R R52, SRZ ;  /* 0x0000000000347805 */ /* 0x000fe4000001ff00 */
[----:B--2---:R-:W-:-:S02]  /*af60*/  CS2R R48, SRZ ;  /* 0x0000000000307805 */ /* 0x004fc4000001ff00 */
[----:B------:R-:W-:Y:S01]  /*af70*/  CS2R R130, SRZ ;  /* 0x0000000000827805 */ /* 0x000fe2000001ff00 */
[----:B------:R-:W-:Y:S01]  /*af80*/  IMAD.MOV.U32 R0, RZ, RZ, RZ ;  /* 0x000000ffff007224 */ /* 0x000fe200078e00ff */
        /* <DEDUP_REMOVED lines=8> */
[----:B------:R-:W-:Y:S01]  /*b010*/  CS2R R28, SRZ ;  /* 0x00000000001c7805 */ /* 0x000fe2000001ff00 */
[----:B------:R-:W-:Y:S06]  /*b020*/  @P2 BRA `(.L_x_734) ;  /* 0x0000000000082947 */ /* 0x000fec0003800000 */
[----:B------:R-:W0:Y:S02]  /*b030*/  FENCE.VIEW.ASYNC.G ;  /* 0x00000000000073c6 */ /* 0x000e240000000100 */
[----:B0-----:R-:W-:Y:S06]  /*b040*/  BAR.ARV 0xc, 0x180 ;  /* 0x0306000000007b1d */ /* 0x001fec0000002000 */
.L_x_734:
[----:B------:R-:W-:Y:S05]  /*b050*/  BSYNC B0 ;  /* 0x0000000000007941 */ /* 0x000fea0003800000 */
.L_x_733:
[----:B------:R-:W-:Y:S01]  /*b060*/  CS2R R24, SRZ ;  /* 0x0000000000187805 */ /* 0x000fe2000001ff00 */
[----:B------:R-:W-:Y:S06]  /*b070*/  @!P1 BRA `(.L_x_735) ;  /* 0x00000110001c9947 */ /* 0x000fec0003800000 */
[----:B------:R-:W2:Y:S01]  /*b080*/  LDL R5, [R1+0x88] ;  /* 0x0000880001057983 */ /* 0x000ea20000100800 */
[----:B------:R-:W0:Y:S02]  /*b090*/  S2R R6, SR_TID.X ;  /* 0x0000000000067919 */ /* 0x000e240000002100 */
[----:B0-----:R-:W-:-:S05]  /*b0a0*/  VIADD R6, R6, 0xffffff80 ;  /* 0xffffff8006067836 */ /* 0x001fca0000000000 */
[----:B------:R-:W-:-:S04]  /*b0b0*/  SHF.R.S32.HI R4, RZ, 0x1f, R6 ;  /* 0x0000001fff047819 */ /* 0x000fc80000011406 */
[----:B------:R-:W-:-:S04]  /*b0c0*/  LEA.HI R4, R4, R6, RZ, 0x7 ;  /* 0x0000000604047211 */ /* 0x000fc800078f38ff */
[----:B------:R-:W-:-:S05]  /*b0d0*/  SHF.R.S32.HI R4, RZ, 0x7, R4 ;  /* 0x00000007ff047819 */ /* 0x000fca0000011404 */
[----:B------:R-:W0:Y:S02]  /*b0e0*/  SHFL.IDX PT, R0, R4, RZ, 0x1f ;  /* 0x00001fff04007589 */ /* 0x000e2400000e0000 */
[----:B0-----:R-:W-:-:S04]  /*b0f0*/  LEA.HI R2, R0, R0, RZ, 0x1 ;  /* 0x0000000000027211 */ /* 0x001fc800078f08ff */
[----:B------:R-:W-:-:S05]  /*b100*/  LOP3.LUT R3, R2, 0x1e, RZ, 0xc0, !PT ;  /* 0x0000001e02037812 */ /* 0x000fca00078ec0ff */
[----:B------:R-:W-:Y:S01]  /*b110*/  IMAD.IADD R3, R0, 0x1, -R3 ;  /* 0x0000000100037824 */ /* 0x000fe200078e0a03 */
[----:B--2---:R-:W-:-:S13]  /*b120*/  R2UR UR4, R5 ;  /* 0x00000000050472ca */ /* 0x004fda00000e0000 */
[----:B------:R-:W-:-:S06]  /*b130*/  ULOP3.LUT UP0, URZ, UR4, 0x9f, URZ, 0xc0, !UPT ;  /* 0x0000009f043f7892 */ /* 0x000fcc000f80c03f */
[----:B------:R-:W-:Y:S02]  /*b140*/  PLOP3.LUT P0, PT, PT, PT, UP0, 0x80, 0x0 ;  /* 0x000000000000781c */ /* 0x000fe40003f0f008 */
[----:B------:R-:W-:-:S04]  /*b150*/  LEA R3, R3, UR4, 0xd ;  /* 0x0000000403037c11 */ /* 0x000fc8000f8e68ff */
[----:B------:R-:W-:-:S04]  /*b160*/  SHF.R.U32.HI R2, RZ, 0x4, R3 ;  /* 0x00000004ff027819 */ /* 0x000fc80000011603 */
[----:B------:R-:W-:-:S03]  /*b170*/  LOP3.LUT R2, R2, 0x3fff, RZ, 0xc0, !PT ;  /* 0x00003fff02027812 */ /* 0x000fc600078ec0ff */
        /* <DEDUP_REMOVED lines=17> */
.L_x_736:
[----:B------:R-:W-:Y:S02]  /*b290*/  ULDC UR4, c[0x0][0x3f4] ;  /* 0x0000fd0000047ab9 */ /* 0x000fe40000000800 */
[----:B------:R-:W-:-:S13]  /*b2a0*/  ISETP.LT.AND P0, PT, RZ, UR4, PT ;  /* 0x00000004ff007c0c */ /* 0x000fda000bf01270 */
[----:B------:R-:W-:Y:S05]  /*b2b0*/  @P0 BRA `(.L_x_737) ;  /* 0x00000000003c0947 */ /* 0x000fea0003800000 */
[----:B------:R-:W-:-:S04]  /*b2c0*/  LEA.HI R0, R228, R228, RZ, 0x1 ;  /* 0x000000e4e4007211 */ /* 0x000fc800078f08ff */
[----:B------:R-:W-:-:S05]  /*b2d0*/  LOP3.LUT R3, R0, 0xfffffffe, RZ, 0xc0, !PT ;  /* 0xfffffffe00037812 */ /* 0x000fca00078ec0ff */
[----:B------:R-:W-:-:S05]  /*b2e0*/  IMAD.IADD R3, R228, 0x1, -R3 ;  /* 0x00000001e4037824 */ /* 0x000fca00078e0a03 */
[----:B------:R-:W-:-:S04]  /*b2f0*/  SHF.L.U32 R3, R3, 0x1f, RZ ;  /* 0x0000001f03037819 */ /* 0x000fc800000006ff */
[----:B------:R0:W1:Y:S03]  /*b300*/  SYNCS.PHASECHK.TRANS64.TRYWAIT P0, [R16+URZ+0x36800], R3 ;  /* 0x03680003100075a7 */ /* 0x000066000800017f */
[----:B-1----:R-:W-:Y:S05]  /*b310*/  @!P0 NANOSLEEP.SYNCS 0x989680 ;  /* 0x009896800000895d */ /* 0x002fea0003900000 */
[----:B------:R-:W1:Y:S01]  /*b320*/  @!P0 SYNCS.PHASECHK.TRANS64 P0, [R16+URZ+0x36800], R3 ;  /* 0x03680003100085a7 */ /* 0x000e62000800007f */
[----:B------:R-:W-:Y:S04]  /*b330*/  BSSY B0, `(.L_x_738) ;  /* 0x0000006000007945 */ /* 0x000fe80003800000 */
[----:B-1----:R-:W-:Y:S05]  /*b340*/  @P0 BRA `(.L_x_739) ;  /* 0x0000000000100947 */ /* 0x002fea0003800000 */
.L_x_740:
[----:B-1----:R1:W2:Y:S02]  /*b350*/  SYNCS.PHASECHK.TRANS64.TRYWAIT P0, [R16+URZ+0x36800], R3 ;  /* 0x03680003100075a7 */ /* 0x0022a4000800017f */
[----:B--2---:R-:W-:Y:S05]  /*b360*/  @!P0 NANOSLEEP.SYNCS 0x989680 ;  /* 0x009896800000895d */ /* 0x004fea0003900000 */
[----:B------:R-:W2:Y:S02]  /*b370*/  @!P0 SYNCS.PHASECHK.TRANS64 P0, [R16+URZ+0x36800], R3 ;  /* 0x03680003100085a7 */ /* 0x000ea4000800007f */
[----:B--2---:R-:W-:Y:S05]  /*b380*/  @!P0 BRA `(.L_x_740) ;  /* 0xfffffffc00f08947 */ /* 0x004fea000383ffff */
.L_x_739:
[----:B------:R-:W-:Y:S05]  /*b390*/  BSYNC B0 ;  /* 0x0000000000007941 */ /* 0x000fea0003800000 */
.L_x_738:
[----:B------:R-:W-:Y:S05]  /*b3a0*/  BRA `(.L_x_741) ;  /* 0x0000005800807947 */ /* 0x000fea0003800000 */
.L_x_737:
[----:B------:R-:W2:Y:S01]  /*b3b0*/  LDL R0, [R1+0x88] ;  /* 0x0000880001007983 */ /* 0x000ea20000100800 */
[----:B------:R-:W-:Y:S01]  /*b3c0*/  ULDC.64 UR4, c[0x0][0x3f8] ;  /* 0x0000fe0000047ab9 */ /* 0x000fe20000000a00 */
[----:B------:R-:W-:Y:S01]  /*b3d0*/  ULDC.64 UR6, c[0x0][0x408] ;  /* 0x0001020000067ab9 */ /* 0x000fe20000000a00 */
[----:B------:R-:W-:Y:S01]  /*b3e0*/  IMAD.WIDE.U32 R4, R148, UR4, RZ ;  /* 0x0000000494047c25 */ /* 0x000fe2000f8e00ff */
[----:B--2---:R-:W-:Y:S02]  /*b3f0*/  R2UR UR8, R0 ;  /* 0x00000000000872ca */ /* 0x004fe400000e0000 */
[----:B------:R-:W-:-:S05]  /*b400*/  SHF.R.S32.HI R0, RZ, 0x1f, R148 ;  /* 0x0000001fff007819 */ /* 0x000fca0000011494 */
[C---:B------:R-:W-:Y:S02]  /*b410*/  IMAD R3, R0.reuse, UR4, RZ ;  /* 0x0000000400037c24 */ /* 0x040fe4000f8e02ff */
[----:B------:R-:W-:Y:S02]  /*b420*/  IMAD R7, R0, UR6, RZ ;  /* 0x0000000600077c24 */ /* 0x000fe4000f8e02ff */
[C---:B------:R-:W-:Y:S01]  /*b430*/  IMAD R3, R148.reuse, UR5, R3 ;  /* 0x0000000594037c24 */ /* 0x040fe2000f8e0203 */
[----:B------:R-:W-:Y:S01]  /*b440*/  ULDC.64 UR4, c[0x0][0x3e8] ;  /* 0x0000fa0000047ab9 */ /* 0x000fe20000000a00 */
[----:B------:R-:W-:Y:S01]  /*b450*/  ULOP3.LUT UP0, URZ, UR8, 0x3ff, URZ, 0xc0, !UPT ;  /* 0x000003ff083f7892 */ /* 0x000fe2000f80c03f */
[----:B------:R-:W-:Y:S01]  /*b460*/  IMAD R7, R148, UR7, R7 ;  /* 0x0000000794077c24 */ /* 0x000fe2000f8e0207 */
[----:B------:R-:W-:Y:S01]  /*b470*/  LEA R24, P0, R4, UR4, 0x1 ;  /* 0x0000000404187c11 */ /* 0x000fe2000f8008ff */
[----:B------:R-:W-:Y:S01]  /*b480*/  IMAD.WIDE.U32 R148, R148, UR6, RZ ;  /* 0x0000000694947c25 */ /* 0x000fe2000f8e00ff */
[----:B------:R-:W-:-:S02]  /*b490*/  ULDC.64 UR6, c[0x0][0x400] ;  /* 0x0001000000067ab9 */ /* 0x000fc40000000a00 */
[----:B------:R-:W-:Y:S01]  /*b4a0*/  PLOP3.LUT P2, PT, PT, PT, UP0, 0x80, 0x0 ;  /* 0x000000000000781c */ /* 0x000fe20003f4f008 */
[----:B------:R-:W-:Y:S01]  /*b4b0*/  IMAD.IADD R25, R3, 0x1, R5 ;  /* 0x0000000103197824 */ /* 0x000fe200078e0205 */
[----:B------:R-:W-:Y:S01]  /*b4c0*/  LEA R26, P1, R148, UR6, 0x1 ;  /* 0x00000006941a7c11 */ /* 0x000fe2000f8208ff */
[----:B------:R-:W-:-:S03]  /*b4d0*/  IMAD.IADD R27, R7, 0x1, R149 ;  /* 0x00000001071b7824 */ /* 0x000fc600078e0295 */
[----:B------:R-:W-:Y:S02]  /*b4e0*/  LEA.HI.X R25, R4, UR5, R25, 0x1, P0 ;  /* 0x0000000504197c11 */ /* 0x000fe400080f0c19 */
[----:B------:R-:W-:-:S05]  /*b4f0*/  LEA.HI.X R27, R148, UR7, R27, 0x1, P1 ;  /* 0x00000007941b7c11 */ /* 0x000fca00088f0c1b */
        /* <DEDUP_REMOVED lines=17> */
.L_x_742:
[----:B------:R-:W-:Y:S01]  /*b610*/  ULDC.U8 UR4, c[0x0][0x410] ;  /* 0x0001040000047ab9 */ /* 0x000fe20000000000 */
[----:B------:R-:W-:Y:S01]  /*b620*/  BSSY B0, `(.L_x_743) ;  /* 0x0000570000007945 */ /* 0x000fe20003800000 */
[----:B------:R-:W-:Y:S01]  /*b630*/  ISETP.NE.AND P0, PT, RZ, UR4, PT ;  /* 0x00000004ff007c0c */ /* 0x000fe2000bf05270 */
[----:B------:R-:W-:-:S12]  /*b640*/  IMAD R6, R133, 0x80, R204 ;  /* 0x0000008085067824 */ /* 0x000fd800078e02cc */
[----:B------:R-:W-:Y:S05]  /*b650*/  @!P0 BRA `(.L_x_744) ;  /* 0x0000002800c08947 */ /* 0x000fea0003800000 */
[----:B------:R-:W-:-:S03]  /*b660*/  UMOV UR4, 0xffffffff ;  /* 0xffffffff00047882 */ /* 0x000fc60000000000 */
[----:B------:R-:W-:Y:S05]  /*b670*/  BRA.DIV UR4, `(.L_x_745) ;  /* 0x000001ae04bc7947 */ /* 0x000fea000b800000 */
[----:B------:R0:W1:Y:S04]  /*b680*/  SHFL.IDX PT, R0, R25, RZ, 0x1c1f ;  /* 0x001c1fff19007589 */ /* 0x00006800000e0000 */
[----:B------:R0:W2:Y:S04]  /*b690*/  SHFL.IDX PT, R3, R24, RZ, 0x1c1f ;  /* 0x001c1fff18037589 */ /* 0x0000a800000e0000 */
[----:B------:R0:W3:Y:S04]  /*b6a0*/  SHFL.IDX PT, R4, R27, RZ, 0x1c1f ;  /* 0x001c1fff1b047589 */ /* 0x0000e800000e0000 */
[----:B------:R0:W4:Y:S02]  /*b6b0*/  SHFL.IDX PT, R14, R26, RZ, 0x1c1f ;  /* 0x001c1fff1a0e7589 */ /* 0x00012400000e0000 */
.L_x_1005:
[----:B------:R-:W-:Y:S01]  /*b6c0*/  ULDC UR4, c[0x0][0x448] ;  /* 0x0001120000047ab9 */ /* 0x000fe20000000800 */
[----:B------:R-:W-:Y:S01]  /*b6d0*/  LOP3.LUT R8, R212, 0x18, R18, 0xf8, !PT ;  /* 0x00000018d4087812 */ /* 0x000fe200078ef812 */
[----:B------:R-:W-:Y:S01]  /*b6e0*/  IMAD R5, R152, UR4, RZ ;  /* 0x0000000498057c24 */ /* 0x000fe2000f8e02ff */
[----:B------:R-:W-:Y:S01]  /*b6f0*/  BSSY B1, `(.L_x_746) ;  /* 0x0000057000017945 */ /* 0x000fe20003800000 */
[----:B------:R-:W-:Y:S02]  /*b700*/  LOP3.LUT P0, RZ, R220, 0x4, RZ, 0xc0, !PT ;  /* 0x00000004dcff7812 */ /* 0x000fe4000780c0ff */
[----:B0-----:R-:W-:Y:S02]  /*b710*/  CS2R R26, SRZ ;  /* 0x00000000001a7805 */ /* 0x001fe4000001ff00 */
[----:B------:R-:W-:Y:S02]  /*b720*/  LOP3.LUT R9, R8, R213, RZ, 0x3c, !PT ;  /* 0x000000d508097212 */ /* 0x000fe400078e3cff */
[----:B------:R-:W-:-:S02]  /*b730*/  CS2R R12, SRZ ;  /* 0x00000000000c7805 */ /* 0x000fc4000001ff00 */
[----:B------:R-:W-:Y:S01]  /*b740*/  ISETP.GE.AND P1, PT, R6, R5, PT ;  /* 0x000000050600720c */ /* 0x000fe20003f26270 */
[----:B------:R-:W-:Y:S01]  /*b750*/  IMAD R5, R133, -0x80, R5 ;  /* 0xffffff8085057824 */ /* 0x000fe200078e0205 */
[----:B------:R-:W-:Y:S01]  /*b760*/  CS2R R6, SRZ ;  /* 0x0000000000067805 */ /* 0x000fe2000001ff00 */
[----:B------:R-:W-:Y:S01]  /*b770*/  IMAD.IADD R9, R214, 0x1, R9 ;  /* 0x00000001d6097824 */ /* 0x000fe200078e0209 */
[----:B------:R-:W-:Y:S02]  /*b780*/  CS2R R20, SRZ ;  /* 0x0000000000147805 */ /* 0x000fe4000001ff00 */
[----:B------:R-:W-:Y:S02]  /*b790*/  CS2R R24, SRZ ;  /* 0x0000000000187805 */ /* 0x000fe4000001ff00 */
[----:B------:R-:W-:Y:S01]  /*b7a0*/  CS2R R10, SRZ ;  /* 0x00000000000a7805 */ /* 0x000fe2000001ff00 */
[----:B------:R-:W-:Y:S01]  /*b7b0*/  IMAD R9, R9, 0x2, R16 ;  /* 0x0000000209097824 */ /* 0x000fe200078e0210 */
[----:B------:R-:W-:-:S02]  /*b7c0*/  CS2R R38, SRZ ;  /* 0x0000000000267805 */ /* 0x000fc4000001ff00 */
[----:B------:R-:W-:Y:S02]  /*b7d0*/  CS2R R36, SRZ ;  /* 0x0000000000247805 */ /* 0x000fe4000001ff00 */
[----:B------:R-:W-:Y:S02]  /*b7e0*/  CS2R R34, SRZ ;  /* 0x0000000000227805 */ /* 0x000fe4000001ff00 */
[----:B------:R-:W-:Y:S02]  /*b7f0*/  CS2R R32, SRZ ;  /* 0x0000000000207805 */ /* 0x000fe4000001ff00 */
[----:B------:R-:W-:Y:S01]  /*b800*/  CS2R R30, SRZ ;  /* 0x00000000001e7805 */ /* 0x000fe2000001ff00 */
[C---:B------:R-:W-:Y:S01]  /*b810*/  VIADD R50, R9.reuse, 0x15400 ;  /* 0x0001540009327836 */ /* 0x040fe20000000000 */
[----:B------:R-:W-:Y:S01]  /*b820*/  CS2R R28, SRZ ;  /* 0x00000000001c7805 */ /* 0x000fe2000001ff00 */
[----:B------:R-:W-:Y:S01]  /*b830*/  VIADD R8, R9, 0x15440 ;  /* 0x0001544009087836 */ /* 0x000fe20000000000 */
[----:B------:R-:W-:Y:S06]  /*b840*/  @P1 BRA `(.L_x_747) ;  /* 0x0000000400041947 */ /* 0x000fec0003800000 */
[----:B------:R-:W4:Y:S01]  /*b850*/  LDL R41, [R1+0x50] ;  /* 0x0000500001297983 */ /* 0x000f220000100800 */
[----:B------:R-:W-:-:S03]  /*b860*/  ULDC UR4, c[0x0][0x3f4] ;  /* 0x0000fd0000047ab9 */ /* 0x000fc60000000800 */
[----:B------:R-:W4:Y:S04]  /*b870*/  LDL R40, [R1+0x58] ;  /* 0x0000580001287983 */ /* 0x000f280000100800 */
[----:B------:R-:W4:Y:S04]  /*b880*/  LDL R42, [R1+0x54] ;  /* 0x00005400012a7983 */ /* 0x000f280000100800 */
[----:B------:R-:W4:Y:S04]  /*b890*/  LDL R44, [R1+0x60] ;  /* 0x00006000012c7983 */ /* 0x000f280000100800 */
[----:B------:R-:W4:Y:S04]  /*b8a0*/  LDL R49, [R1+0x5c] ;  /* 0x00005c0001317983 */ /* 0x000f280000100800 */
[----:B------:R-:W4:Y:S04]  /*b8b0*/  LDL R48, [R1+0x68] ;  /* 0x0000680001307983 */ /* 0x000f280000100800 */
[----:B------:R-:W4:Y:S04]  /*b8c0*/  LDL R53, [R1+0x70] ;  /* 0x0000700001357983 */ /* 0x000f280000100800 */
[----:B------:R-:W4:Y:S01]  /*b8d0*/  LDL R52, [R1+0x64] ;  /* 0x0000640001347983 */ /* 0x000f220000100800 */
[----:B------:R-:W-:-:S02]  /*b8e0*/  ISETP.GE.AND P2, PT, R22, UR4, PT ;  /* 0x0000000416007c0c */ /* 0x000fc4000bf46270 */
[----:B------:R-:W-:Y:S02]  /*b8f0*/  CS2R R38, SRZ ;  /* 0x0000000000267805 */ /* 0x000fe4000001ff00 */
[----:B------:R-:W-:Y:S01]  /*b900*/  ISETP.GE.AND P3, PT, R208, UR4, PT ;  /* 0x00000004d0007c0c */ /* 0x000fe2000bf66270 */
[----:B------:R-:W4:Y:S01]  /*b910*/  LDL R51, [R1+0x6c] ;  /* 0x00006c0001337983 */ /* 0x000f220000100800 */
[----:B------:R-:W-:Y:S02]  /*b920*/  ISETP.GE.AND P4, PT, R207, UR4, PT ;  /* 0x00000004cf007c0c */ /* 0x000fe4000bf86270 */
[----:B------:R-:W-:Y:S02]  /*b930*/  CS2R R6, SRZ ;  /* 0x0000000000067805 */ /* 0x000fe4000001ff00 */
[----:B------:R-:W-:-:S03]  /*b940*/  CS2R R36, SRZ ;  /* 0x0000000000247805 */ /* 0x000fc6000001ff00 */
[----:B--2---:R-:W-:Y:S02]  /*b950*/  @!P2 IMAD.MOV.U32 R10, RZ, RZ, R3 ;  /* 0x000000ffff0aa224 */ /* 0x004fe400078e0003 */
[----:B-1----:R-:W-:Y:S02]  /*b960*/  @!P2 IMAD.MOV.U32 R11, RZ, RZ, R0 ;  /* 0x000000ffff0ba224 */ /* 0x002fe400078e0000 */
[----:B---3--:R-:W-:Y:S02]  /*b970*/  @!P2 IMAD.MOV.U32 R15, RZ, RZ, R4 ;  /* 0x000000ffff0fa224 */ /* 0x008fe400078e0004 */
[----:B------:R-:W-:-:S04]  /*b980*/  @!P2 IMAD.WIDE R10, R22, 0x2, R10 ;  /* 0x00000002160aa825 */ /* 0x000fc800078e020a */
[----:B----4-:R-:W-:Y:S01]  /*b990*/  @!P2 IMAD.WIDE R12, R22, 0x2, R14 ;  /* 0x00000002160ca825 */ /* 0x010fe200078e020e */
[----:B------:R-:W5:Y:S04]  /*b9a0*/  @!P2 LD.E.64 R38, desc[UR60][R10.64] ;  /* 0x0000003c0a26a980 */ /* 0x000f68000c101b00 */
[----:B------:R0:W5:Y:S01]  /*b9b0*/  @!P2 LD.E.64 R6, desc[UR60][R12.64] ;  /* 0x0000003c0c06a980 */ /* 0x000162000c101b00 */
[----:B------:R-:W-:Y:S02]  /*b9c0*/  ISETP.GE.AND P2, PT, R210, UR4, PT ;  /* 0x00000004d2007c0c */ /* 0x000fe4000bf46270 */
[----:B------:R-:W-:Y:S02]  /*b9d0*/  CS2R R26, SRZ ;  /* 0x00000000001a7805 */ /* 0x000fe4000001ff00 */
[----:B------:R-:W-:-:S02]  /*b9e0*/  CS2R R34, SRZ ;  /* 0x0000000000227805 */ /* 0x000fc4000001ff00 */
[----:B0-----:R-:W-:Y:S02]  /*b9f0*/  CS2R R12, SRZ ;  /* 0x00000000000c7805 */ /* 0x001fe4000001ff00 */
[----:B------:R-:W-:Y:S02]  /*ba00*/  CS2R R32, SRZ ;  /* 0x0000000000207805 */ /* 0x000fe4000001ff00 */
[----:B------:R-:W-:Y:S02]  /*ba10*/  CS2R R30, SRZ ;  /* 0x00000000001e7805 */ /* 0x000fe4000001ff00 */
[----:B------:R-:W-:Y:S02]  /*ba20*/  CS2R R10, SRZ ;  /* 0x00000000000a7805 */ /* 0x000fe4000001ff00 */
[C---:B------:R-:W-:Y:S02]  /*ba30*/  @!P3 IADD3 R20, P1, R3.reuse, R41, RZ ;  /* 0x000000290314b210 */ /* 0x040fe40007f3e0ff */
[----:B------:R-:W-:-:S03]  /*ba40*/  @!P4 IADD3 R28, P5, R3, R40, RZ ;  /* 0x00000028031cc210 */ /* 0x000fc60007fbe0ff */
[--C-:B------:R-:W-:Y:S01]  /*ba50*/  @!P3 IMAD.X R21, R0, 0x1, R237.reuse, P1 ;  /* 0x000000010015b824 */ /* 0x100fe200008e06ed */
[C---:B------:R-:W-:Y:S02]  /*ba60*/  @!P3 IADD3 R24, P1, R14.reuse, R41, RZ ;  /* 0x000000290e18b210 */ /* 0x040fe40007f3e0ff */
[----:B------:R-:W-:Y:S01]  /*ba70*/  @!P4 IADD3 R40, P6, R14, R40, RZ ;  /* 0x000000280e28c210 */ /* 0x000fe20007fde0ff */
[--C-:B------:R-:W-:Y:S01]  /*ba80*/  @!P4 IMAD.X R29, R0, 0x1, R42.reuse, P5 ;  /* 0x00000001001dc824 */ /* 0x100fe200028e062a */
[----:B------:R0:W5:Y:S01]  /*ba90*/  @!P3 LD.E.64 R36, desc[UR60][R20.64] ;  /* 0x0000003c1424b980 */ /* 0x000162000c101b00 */
[C---:B------:R-:W-:Y:S02]  /*baa0*/  @!P3 IMAD.X R25, R4.reuse, 0x1, R237, P1 ;  /* 0x000000010419b824 */ /* 0x040fe400008e06ed */
[----:B------:R-:W-:Y:S01]  /*bab0*/  @!P4 IMAD.X R41, R4, 0x1, R42, P6 ;  /* 0x000000010429c824 */ /* 0x000fe200030e062a */
[----:B------:R-:W-:Y:S01]  /*bac0*/  ISETP.GE.AND P1, PT, R209, UR4, PT ;  /* 0x00000004d1007c0c */ /* 0x000fe2000bf26270 */
[----:B------:R-:W5:Y:S04]  /*bad0*/  @!P4 LD.E.64 R34, desc[UR60][R28.64] ;  /* 0x0000003c1c22c980 */ /* 0x000f68000c101b00 */
[----:B------:R-:W5:Y:S01]  /*bae0*/  @!P3 LD.E.64 R26, desc[UR60][R24.64] ;  /* 0x0000003c181ab980 */ /* 0x000f62000c101b00 */
[----:B------:R-:W-:-:S03]  /*baf0*/  ISETP.GE.AND P3, PT, R211, UR4, PT ;  /* 0x00000004d3007c0c */ /* 0x000fc6000bf66270 */
[----:B------:R1:W5:Y:S01]  /*bb00*/  @!P4 LD.E.64 R12, desc[UR60][R40.64] ;  /* 0x0000003c280cc980 */ /* 0x000362000c101b00 */
[CC--:B------:R-:W-:Y:S02]  /*bb10*/  @!P2 IADD3 R42, P4, R3.reuse, R44.reuse, RZ ;  /* 0x0000002c032aa210 */ /* 0x0c0fe40007f9e0ff */
[----:B------:R-:W-:Y:S02]  /*bb20*/  @!P2 IADD3 R44, P5, R14, R44, RZ ;  /* 0x0000002c0e2ca210 */ /* 0x000fe40007fbe0ff */
[----:B0-----:R-:W-:Y:S01]  /*bb30*/  CS2R R20, SRZ ;  /* 0x0000000000147805 */ /* 0x001fe2000001ff00 */
[--C-:B------:R-:W-:Y:S02]  /*bb40*/  @!P2 IMAD.X R43, R0, 0x1, R49.reuse, P4 ;  /* 0x00000001002ba824 */ /* 0x100fe400020e0631 */
[----:B------:R-:W-:Y:S01]  /*bb50*/  @!P2 IMAD.X R45, R4, 0x1, R49, P5 ;  /* 0x00000001042da824 */ /* 0x000fe200028e0631 */
[-C--:B------:R-:W-:Y:S02]  /*bb60*/  @!P1 IADD3 R46, P6, R3, R48.reuse, RZ ;  /* 0x00000030032e9210 */ /* 0x080fe40007fde0ff */
[----:B------:R0:W5:Y:S04]  /*bb70*/  @!P2 LD.E.64 R32, desc[UR60][R42.64] ;  /* 0x0000003c2a20a980 */ /* 0x000168000c101b00 */
[----:B------:R0:W5:Y:S01]  /*bb80*/  @!P2 LD.E.64 R20, desc[UR60][R44.64] ;  /* 0x0000003c2c14a980 */ /* 0x000162000c101b00 */
[----:B-1----:R-:W-:-:S02]  /*bb90*/  @!P1 IADD3 R40, P2, R14, R48, RZ ;  /* 0x000000300e289210 */ /* 0x002fc40007f5e0ff */
[-C--:B------:R-:W-:Y:S02]  /*bba0*/  @!P3 IADD3 R48, P4, R3, R53.reuse, RZ ;  /* 0x000000350330b210 */ /* 0x080fe40007f9e0ff */
[----:B------:R-:W-:Y:S02]  /*bbb0*/  @!P3 IADD3 R14, P5, R14, R53, RZ ;  /* 0x000000350e0eb210 */ /* 0x000fe40007fbe0ff */
[----:B------:R-:W-:Y:S02]  /*bbc0*/  CS2R R24, SRZ ;  /* 0x0000000000187805 */ /* 0x000fe4000001ff00 */
[----:B------:R-:W-:Y:S01]  /*bbd0*/  CS2R R28, SRZ ;  /* 0x00000000001c7805 */ /* 0x000fe2000001ff00 */
[--C-:B------:R-:W-:Y:S02]  /*bbe0*/  @!P1 IMAD.X R47, R0, 0x1, R52.reuse, P6 ;  /* 0x00000001002f9824 */ /* 0x100fe400030e0634 */
[----:B------:R-:W-:Y:S02]  /*bbf0*/  @!P1 IMAD.X R41, R4, 0x1, R52, P2 ;  /* 0x0000000104299824 */ /* 0x000fe400010e0634 */
[--C-:B------:R-:W-:Y:S01]  /*bc00*/  @!P3 IMAD.X R49, R0, 0x1, R51.reuse, P4 ;  /* 0x000000010031b824 */ /* 0x100fe200020e0633 */
[----:B------:R0:W5:Y:S01]  /*bc10*/  @!P1 LD.E.64 R30, desc[UR60][R46.64] ;  /* 0x0000003c2e1e9980 */ /* 0x000162000c101b00 */
[----:B------:R-:W-:-:S03]  /*bc20*/  @!P3 IMAD.X R15, R4, 0x1, R51, P5 ;  /* 0x00000001040fb824 */ /* 0x000fc600028e0633 */
[----:B------:R0:W5:Y:S04]  /*bc30*/  @!P1 LD.E.64 R24, desc[UR60][R40.64] ;  /* 0x0000003c28189980 */ /* 0x000168000c101b00 */
[----:B------:R0:W5:Y:S04]  /*bc40*/  @!P3 LD.E.64 R28, desc[UR60][R48.64] ;  /* 0x0000003c301cb980 */ /* 0x000168000c101b00 */
[----:B------:R0:W5:Y:S02]  /*bc50*/  @!P3 LD.E.64 R10, desc[UR60][R14.64] ;  /* 0x0000003c0e0ab980 */ /* 0x000164000c101b00 */
.L_x_747:
[----:B------:R-:W-:Y:S05]  /*bc60*/  BSYNC B1 ;  /* 0x0000000000017941 */ /* 0x000fea0003800000 */
.L_x_746:
[----:B---3--:R-:W-:Y:S01]  /*bc70*/  LEA.HI R4, R228, R228, RZ, 0x1 ;  /* 0x000000e4e4047211 */ /* 0x008fe200078f08ff */
[--C-:B0----5:R-:W-:Y:S01]  /*bc80*/  IMAD.MOV.U32 R41, RZ, RZ, R37.reuse ;  /* 0x000000ffff297224 */ /* 0x121fe200078e0025 */
[--C-:B------:R-:W-:Y:S01]  /*bc90*/  SHF.R.U64 R71, R36, 0x10, R37.reuse ;  /* 0x0000001024477819 */ /* 0x100fe20000001225 */
[----:B------:R-:W-:Y:S01]  /*bca0*/  @P0 VIADD R8, R50, 0xffffffc0 ;  /* 0xffffffc032080836 */ /* 0x000fe20000000000 */
[----:B------:R-:W-:Y:S01]  /*bcb0*/  LOP3.LUT R15, R4, 0xfffffffe, RZ, 0xc0, !PT ;  /* 0xfffffffe040f7812 */ /* 0x000fe200078ec0ff */
[----:B-1----:R-:W-:Y:S01]  /*bcc0*/  IMAD.MOV.U32 R0, RZ, RZ, R38 ;  /* 0x000000ffff007224 */ /* 0x002fe200078e0026 */
[----:B------:R-:W-:Y:S01]  /*bcd0*/  SHF.R.U32.HI R66, RZ, 0x10, R37 ;  /* 0x00000010ff427819 */ /* 0x000fe20000011625 */
[--C-:B------:R-:W-:Y:S01]  /*bce0*/  IMAD.MOV.U32 R37, RZ, RZ, R7.reuse ;  /* 0x000000ffff257224 */ /* 0x100fe200078e0007 */
[----:B------:R-:W-:Y:S01]  /*bcf0*/  SHF.R.U64 R61, R6, 0x10, R7 ;  /* 0x00000010063d7819 */ /* 0x000fe20000001207 */
[----:B------:R-:W-:Y:S01]  /*bd00*/  IMAD.IADD R15, R228, 0x1, -R15 ;  /* 0x00000001e40f7824 */ /* 0x000fe200078e0a0f */
[----:B------:R-:W-:Y:S01]  /*bd10*/  SHF.R.U32.HI R56, RZ, 0x10, R7 ;  /* 0x00000010ff387819 */ /* 0x000fe20000011607 */
[--C-:B--2---:R-:W-:Y:S01]  /*bd20*/  IMAD.MOV.U32 R3, RZ, RZ, R39.reuse ;  /* 0x000000ffff037224 */ /* 0x104fe200078e0027 */
[----:B------:R-:W-:Y:S01]  /*bd30*/  SHF.R.U64 R73, R38, 0x10, R39 ;  /* 0x0000001026497819 */ /* 0x000fe20000001227 */
[----:B------:R-:W-:Y:S01]  /*bd40*/  IMAD.MOV.U32 R38, RZ, RZ, R36 ;  /* 0x000000ffff267224 */ /* 0x000fe200078e0024 */
[----:B------:R-:W-:Y:S01]  /*bd50*/  SHF.L.U32 R7, R15, 0x1f, RZ ;  /* 0x0000001f0f077819 */ /* 0x000fe200000006ff */
[----:B------:R-:W-:Y:S01]  /*bd60*/  IMAD.MOV.U32 R44, RZ, RZ, R32 ;  /* 0x000000ffff2c7224 */ /* 0x000fe200078e0020 */
[--C-:B------:R-:W-:Y:S01]  /*bd70*/  SHF.R.U64 R67, R32, 0x10, R33.reuse ;  /* 0x0000001020437819 */ /* 0x100fe20000001221 */
[--C-:B------:R-:W-:Y:S01]  /*bd80*/  IMAD.MOV.U32 R45, RZ, RZ, R33.reuse ;  /* 0x000000ffff2d7224 */ /* 0x100fe200078e0021 */
[----:B------:R-:W0:Y:S01]  /*bd90*/  SYNCS.PHASECHK.TRANS64.TRYWAIT P0, [R16+URZ+0x36800], R7 ;  /* 0x03680007100075a7 */ /* 0x000e22000800017f */
[----:B------:R-:W-:Y:S01]  /*bda0*/  SHF.R.U32.HI R62, RZ, 0x10, R33 ;  /* 0x00000010ff3e7819 */ /* 0x000fe20000011621 */
[----:B------:R-:W-:Y:S01]  /*bdb0*/  IMAD.MOV.U32 R46, RZ, RZ, R30 ;  /* 0x000000ffff2e7224 */ /* 0x000fe200078e001e */
[----:B------:R-:W-:Y:S01]  /*bdc0*/  SHF.R.U64 R65, R30, 0x10, R31 ;  /* 0x000000101e417819 */ /* 0x000fe2000000121f */
[----:B------:R-:W-:Y:S01]  /*bdd0*/  IMAD.MOV.U32 R48, RZ, RZ, R28 ;  /* 0x000000ffff307224 */ /* 0x000fe200078e001c */
[--C-:B------:R-:W-:Y:S01]  /*bde0*/  SHF.R.U64 R63, R28, 0x10, R29.reuse ;  /* 0x000000101c3f7819 */ /* 0x100fe2000000121d */
[--C-:B------:R-:W-:Y:S01]  /*bdf0*/  IMAD.MOV.U32 R49, RZ, RZ, R29.reuse ;  /* 0x000000ffff317224 */ /* 0x100fe200078e001d */
[----:B------:R-:W-:Y:S01]  /*be00*/  SHF.R.U32.HI R58, RZ, 0x10, R29 ;  /* 0x00000010ff3a7819 */ /* 0x000fe2000001161d */
[----:B------:R-:W-:Y:S01]  /*be10*/  IMAD.MOV.U32 R36, RZ, RZ, R6 ;  /* 0x000000ffff247224 */ /* 0x000fe200078e0006 */
[----:B------:R-:W-:Y:S01]  /*be20*/  SHF.R.U32.HI R68, RZ, 0x10, R39 ;  /* 0x00000010ff447819 */ /* 0x000fe20000011627 */
[----:B------:R-:W-:Y:S01]  /*be30*/  IMAD.MOV.U32 R42, RZ, RZ, R34 ;  /* 0x000000ffff2a7224 */ /* 0x000fe200078e0022 */
[----:B------:R-:W-:Y:S01]  /*be40*/  PRMT R30, R38, 0x5410, R71 ;  /* 0x00005410261e7816 */ /* 0x000fe20000000047 */
[--C-:B------:R-:W-:Y:S01]  /*be50*/  IMAD.MOV.U32 R43, RZ, RZ, R35.reuse ;  /* 0x000000ffff2b7224 */ /* 0x100fe200078e0023 */
[----:B------:R-:W-:Y:S01]  /*be60*/  SHF.R.U64 R69, R34, 0x10, R35 ;  /* 0x0000001022457819 */ /* 0x000fe20000001223 */
[----:B------:R-:W-:Y:S01]  /*be70*/  IMAD.MOV.U32 R47, RZ, RZ, R31 ;  /* 0x000000ffff2f7224 */ /* 0x000fe200078e001f */
[----:B------:R-:W-:Y:S01]  /*be80*/  SHF.R.U32.HI R64, RZ, 0x10, R35 ;  /* 0x00000010ff407819 */ /* 0x000fe20000011623 */
[----:B------:R-:W-:Y:S01]  /*be90*/  IMAD.MOV.U32 R32, RZ, RZ, R26 ;  /* 0x000000ffff207224 */ /* 0x000fe200078e001a */
[----:B------:R-:W-:Y:S01]  /*bea0*/  SHF.R.U32.HI R60, RZ, 0x10, R31 ;  /* 0x00000010ff3c7819 */ /* 0x000fe2000001161f */
[--C-:B------:R-:W-:Y:S01]  /*beb0*/  IMAD.MOV.U32 R33, RZ, RZ, R27.reuse ;  /* 0x000000ffff217224 */ /* 0x100fe200078e001b */
[--C-:B------:R-:W-:Y:S01]  /*bec0*/  SHF.R.U64 R59, R26, 0x10, R27.reuse ;  /* 0x000000101a3b7819 */ /* 0x100fe2000000121b */
        /* <DEDUP_REMOVED lines=8> */
[----:B------:R-:W-:Y:S01]  /*bf50*/  BSSY B1, `(.L_x_748) ;  /* 0x0000020000017945 */ /* 0x000fe20003800000 */
[----:B------:R-:W-:Y:S01]  /*bf60*/  SHF.R.U32.HI R53, RZ, 0x10, R21 ;  /* 0x00000010ff357819 */ /* 0x000fe20000011615 */
[----:B------:R-:W-:Y:S01]  /*bf70*/  IMAD.MOV.U32 R39, RZ, RZ, R10 ;  /* 0x000000ffff277224 */ /* 0x000fe200078e000a */
[----:B------:R-:W-:Y:S01]  /*bf80*/  VIMNMX R38, R5, 0x80, PT ;  /* 0x0000008005267848 */ /* 0x000fe20003fe0100 */
[----:B----4-:R-:W-:Y:S01]  /*bf90*/  IMAD.MOV.U32 R14, RZ, RZ, R24 ;  /* 0x000000ffff0e7224 */ /* 0x010fe200078e0018 */
[--C-:B------:R-:W-:Y:S01]  /*bfa0*/  SHF.R.U64 R51, R24, 0x10, R25.reuse ;  /* 0x0000001018337819 */ /* 0x100fe20000001219 */
[--C-:B------:R-:W-:Y:S01]  /*bfb0*/  IMAD.MOV.U32 R15, RZ, RZ, R25.reuse ;  /* 0x000000ffff0f7224 */ /* 0x100fe200078e0019 */
[----:B------:R-:W-:Y:S01]  /*bfc0*/  SHF.R.U32.HI R50, RZ, 0x10, R25 ;  /* 0x00000010ff327819 */ /* 0x000fe20000011619 */
[--C-:B------:R-:W-:Y:S01]  /*bfd0*/  IMAD.MOV.U32 R40, RZ, RZ, R11.reuse ;  /* 0x000000ffff287224 */ /* 0x100fe200078e000b */
[----:B------:R-:W-:-:S02]  /*bfe0*/  SHF.R.U64 R10, R10, 0x10, R11 ;  /* 0x000000100a0a7819 */ /* 0x000fc4000000120b */
[----:B------:R-:W-:Y:S02]  /*bff0*/  PRMT R34, R0, 0x5410, R73 ;  /* 0x0000541000227816 */ /* 0x000fe40000000049 */
[----:B------:R-:W-:Y:S02]  /*c000*/  PRMT R35, R3, 0x5410, R68 ;  /* 0x0000541003237816 */ /* 0x000fe40000000044 */
[----:B------:R-:W-:Y:S02]  /*c010*/  SHF.R.U32.HI R11, RZ, 0x10, R11 ;  /* 0x00000010ff0b7819 */ /* 0x000fe4000001160b */
[----:B------:R-:W-:Y:S02]  /*c020*/  PRMT R31, R41, 0x5410, R66 ;  /* 0x00005410291f7816 */ /* 0x000fe40000000042 */
[----:B------:R-:W-:Y:S02]  /*c030*/  PRMT R26, R42, 0x5410, R69 ;  /* 0x000054102a1a7816 */ /* 0x000fe40000000045 */
[----:B------:R-:W-:-:S02]  /*c040*/  PRMT R27, R43, 0x5410, R64 ;  /* 0x000054102b1b7816 */ /* 0x000fc40000000040 */
[----:B------:R-:W-:Y:S02]  /*c050*/  PRMT R20, R44, 0x5410, R67 ;  /* 0x000054102c147816 */ /* 0x000fe40000000043 */
[----:B------:R-:W-:Y:S02]  /*c060*/  PRMT R21, R45, 0x5410, R62 ;  /* 0x000054102d157816 */ /* 0x000fe4000000003e */
[----:B------:R-:W-:Y:S02]  /*c070*/  PRMT R12, R46, 0x5410, R65 ;  /* 0x000054102e0c7816 */ /* 0x000fe40000000041 */
[----:B------:R-:W-:Y:S02]  /*c080*/  PRMT R13, R47, 0x5410, R60 ;  /* 0x000054102f0d7816 */ /* 0x000fe4000000003c */
[----:B------:R-:W-:Y:S02]  /*c090*/  PRMT R0, R48, 0x5410, R63 ;  /* 0x0000541030007816 */ /* 0x000fe4000000003f */
[----:B------:R-:W-:-:S02]  /*c0a0*/  PRMT R3, R49, 0x5410, R58 ;  /* 0x0000541031037816 */ /* 0x000fc4000000003a */
[----:B------:R-:W-:Y:S02]  /*c0b0*/  PRMT R36, R36, 0x5410, R61 ;  /* 0x0000541024247816 */ /* 0x000fe4000000003d */
[----:B------:R-:W-:Y:S02]  /*c0c0*/  ISETP.GE.AND P1, PT, R204, R38, PT ;  /* 0x00000026cc00720c */ /* 0x000fe40003f26270 */
[----:B------:R-:W-:Y:S02]  /*c0d0*/  PRMT R37, R37, 0x5410, R56 ;  /* 0x0000541025257816 */ /* 0x000fe40000000038 */
[----:B------:R-:W-:Y:S02]  /*c0e0*/  PRMT R32, R32, 0x5410, R59 ;  /* 0x0000541020207816 */ /* 0x000fe4000000003b */
[----:B------:R-:W-:Y:S02]  /*c0f0*/  PRMT R33, R33, 0x5410, R54 ;  /* 0x0000541021217816 */ /* 0x000fe40000000036 */
[----:B------:R-:W-:-:S02]  /*c100*/  PRMT R28, R28, 0x5410, R57 ;  /* 0x000054101c1c7816 */ /* 0x000fc40000000039 */
[----:B------:R-:W-:Y:S02]  /*c110*/  PRMT R29, R29, 0x5410, R52 ;  /* 0x000054101d1d7816 */ /* 0x000fe40000000034 */
[----:B------:R-:W-:Y:S02]  /*c120*/  PRMT R24, R4, 0x5410, R55 ;  /* 0x0000541004187816 */ /* 0x000fe40000000037 */
[----:B------:R-:W-:Y:S01]  /*c130*/  PRMT R25, R6, 0x5410, R53 ;  /* 0x0000541006197816 */ /* 0x000fe20000000035 */
[----:B0-----:R-:W-:Y:S06]  /*c140*/  @!P0 BRA `(.L_x_749) ;  /* 0x000001a400788947 */ /* 0x001fec0003800000 */
.L_x_1006:
[----:B------:R-:W-:Y:S05]  /*c150*/  BSYNC B1 ;  /* 0x0000000000017941 */ /* 0x000fea0003800000 */
.L_x_748:
[----:B------:R-:W-:Y:S01]  /*c160*/  BSSY B1, `(.L_x_750) ;  /* 0x0000101000017945 */ /* 0x000fe20003800000 */
[----:B------:R-:W-:Y:S02]  /*c170*/  PRMT R14, R14, 0x5410, R51 ;  /* 0x000054100e0e7816 */ /* 0x000fe40000000033 */
[----:B------:R-:W-:Y:S02]  /*c180*/  PRMT R15, R15, 0x5410, R50 ;  /* 0x000054100f0f7816 */ /* 0x000fe40000000032 */
[----:B------:R-:W-:Y:S02]  /*c190*/  PRMT R10, R39, 0x5410, R10 ;  /* 0x00005410270a7816 */ /* 0x000fe4000000000a */
[----:B------:R-:W-:Y:S01]  /*c1a0*/  PRMT R11, R40, 0x5410, R11 ;  /* 0x00005410280b7816 */ /* 0x000fe2000000000b */
[----:B------:R-:W-:Y:S06]  /*c1b0*/  @P1 BRA `(.L_x_751) ;  /* 0x0000000c00ec1947 */ /* 0x000fec0003800000 */
[----:B------:R-:W1:Y:S01]  /*c1c0*/  LDC R4, c[0x0][0x3f4] ;  /* 0x0000fd00ff047b82 */ /* 0x000e620000000800 */
[----:B------:R-:W-:Y:S01]  /*c1d0*/  BSSY B2, `(.L_x_752) ;  /* 0x000002e000027945 */ /* 0x000fe20003800000 */
[-C--:B-1----:R-:W-:Y:S02]  /*c1e0*/  ISETP.GE.AND P0, PT, R22, R4.reuse, PT ;  /* 0x000000041600720c */ /* 0x082fe40003f06270 */
[-C--:B------:R-:W-:Y:S02]  /*c1f0*/  ISETP.GE.AND P1, PT, R208, R4.reuse, PT ;  /* 0x00000004d000720c */ /* 0x080fe40003f26270 */
[-C--:B------:R-:W-:Y:S02]  /*c200*/  ISETP.GE.AND P2, PT, R207, R4.reuse, PT ;  /* 0x00000004cf00720c */ /* 0x080fe40003f46270 */
[-C--:B------:R-:W-:Y:S02]  /*c210*/  ISETP.GE.AND P3, PT, R210, R4.reuse, PT ;  /* 0x00000004d200720c */ /* 0x080fe40003f66270 */
[----:B------:R-:W-:-:S02]  /*c220*/  ISETP.GE.AND P4, PT, R209, R4, PT ;  /* 0x00000004d100720c */ /* 0x000fc40003f86270 */
[----:B------:R-:W-:-:S03]  /*c230*/  ISETP.GE.AND P5, PT, R211, R4, PT ;  /* 0x00000004d300720c */ /* 0x000fc60003fa6270 */
[----:B------:R-:W-:Y:S10]  /*c240*/  @P0 BRA `(.L_x_753) ;  /* 0x0000000000980947 */ /* 0x000ff40003800000 */
[----:B0-----:R-:W0:Y:S01]  /*c250*/  LDS.128 R4, [R9+0x15400] ;  /* 0x0154000009047984 */ /* 0x001e220000000c00 */
[----:B------:R-:W-:Y:S01]  /*c260*/  IMAD.U32 R45, R36, 0x10000, RZ ;  /* 0x00010000242d7824 */ /* 0x000fe200078e00ff */
[C---:B------:R-:W-:Y:S01]  /*c270*/  LOP3.LUT R44, R34.reuse, 0xffff0000, RZ, 0xc0, !PT ;  /* 0xffff0000222c7812 */ /* 0x040fe200078ec0ff */
[----:B------:R-:W-:Y:S01]  /*c280*/  IMAD.U32 R43, R34, 0x10000, RZ ;  /* 0x00010000222b7824 */ /* 0x000fe200078e00ff */
[----:B------:R-:W-:Y:S01]  /*c290*/  LOP3.LUT R46, R36, 0xffff0000, RZ, 0xc0, !PT ;  /* 0xffff0000242e7812 */ /* 0x000fe200078ec0ff */
[C---:B0-----:R-:W-:Y:S01]  /*c2a0*/  IMAD.U32 R39, R4.reuse, 0x10000, RZ ;  /* 0x0001000004277824 */ /* 0x041fe200078e00ff */
[----:B------:R-:W-:Y:S01]  /*c2b0*/  LOP3.LUT R4, R4, 0xffff0000, RZ, 0xc0, !PT ;  /* 0xffff000004047812 */ /* 0x000fe200078ec0ff */
[C---:B------:R-:W-:Y:S01]  /*c2c0*/  IMAD.U32 R40, R5.reuse, 0x10000, RZ ;  /* 0x0001000005287824 */ /* 0x040fe200078e00ff */
[----:B------:R-:W-:Y:S01]  /*c2d0*/  LOP3.LUT R5, R5, 0xffff0000, RZ, 0xc0, !PT ;  /* 0xffff000005057812 */ /* 0x000fe200078ec0ff */
[C---:B------:R-:W-:Y:S01]  /*c2e0*/  IMAD.U32 R41, R6.reuse, 0x10000, RZ ;  /* 0x0001000006297824 */ /* 0x040fe200078e00ff */
[----:B------:R-:W-:Y:S01]  /*c2f0*/  LOP3.LUT R6, R6, 0xffff0000, RZ, 0xc0, !PT ;  /* 0xffff000006067812 */ /* 0x000fe200078ec0ff */
[C---:B------:R-:W-:Y:S01]  /*c300*/  FMUL.FTZ R48, R4.reuse, R45 ;  /* 0x0000002d04307220 */ /* 0x040fe20000410000 */
[----:B------:R-:W-:Y:S01]  /*c310*/  FMUL.FTZ R4, R4, R43 ;  /* 0x0000002b04047220 */ /* 0x000fe20000410000 */
[----:B------:R-:W-:-:S02]  /*c320*/  IMAD.U32 R42, R7, 0x10000, RZ ;  /* 0x00010000072a7824 */ /* 0x000fc400078e00ff */
[----:B------:R-:W-:Y:S01]  /*c330*/  FMUL.FTZ R47, R5, R46 ;  /* 0x0000002e052f7220 */ /* 0x000fe20000410000 */
[----:B------:R-:W-:Y:S01]  /*c340*/  FFMA.FTZ R48, R39, R43, -R48 ;  /* 0x0000002b27307223 */ /* 0x000fe20000010830 */
[-C--:B------:R-:W-:Y:S01]  /*c350*/  FMUL.FTZ R49, R5, R44.reuse ;  /* 0x0000002c05317220 */ /* 0x080fe20000410000 */
[----:B------:R-:W-:Y:S01]  /*c360*/  LOP3.LUT R7, R7, 0xffff0000, RZ, 0xc0, !PT ;  /* 0xffff000007077812 */ /* 0x000fe200078ec0ff */
[----:B------:R-:W-:Y:S01]  /*c370*/  FFMA.FTZ R45, R39, R45, R4 ;  /* 0x0000002d272d7223 */ /* 0x000fe20000010004 */
[C---:B------:R-:W-:Y:S01]  /*c380*/  LOP3.LUT R43, R37.reuse, 0xffff0000, RZ, 0xc0, !PT ;  /* 0xffff0000252b7812 */ /* 0x040fe200078ec0ff */
[----:B------:R-:W-:Y:S01]  /*c390*/  IMAD.U32 R39, R37, 0x10000, RZ ;  /* 0x0001000025277824 */ /* 0x000fe200078e00ff */
[C---:B------:R-:W-:Y:S01]  /*c3a0*/  LOP3.LUT R5, R35.reuse, 0xffff0000, RZ, 0xc0, !PT ;  /* 0xffff000023057812 */ /* 0x040fe200078ec0ff */
[----:B------:R-:W-:Y:S02]  /*c3b0*/  IMAD.U32 R4, R35, 0x10000, RZ ;  /* 0x0001000023047824 */ /* 0x000fe400078e00ff */
[C---:B------:R-:W-:Y:S01]  /*c3c0*/  FFMA.FTZ R47, R40.reuse, R44, -R47 ;  /* 0x0000002c282f7223 */ /* 0x040fe2000001082f */
[----:B------:R-:W-:Y:S01]  /*c3d0*/  FFMA.FTZ R40, R40, R46, R49 ;  /* 0x0000002e28287223 */ /* 0x000fe20000010031 */
[C---:B------:R-:W-:Y:S01]  /*c3e0*/  FMUL.FTZ R44, R6.reuse, R39 ;  /* 0x00000027062c7220 */ /* 0x040fe20000410000 */
        /* <DEDUP_REMOVED lines=10> */
[----:B------:R-:W-:-:S05]  /*c490*/  F2FP.BF16.F32.PACK_AB R7, R50, R7 ;  /* 0x000000073207723e */ /* 0x000fca00000010ff */
[----:B------:R1:W-:Y:S02]  /*c4a0*/  STS.128 [R9+0x15400], R4 ;  /* 0x0154000409007388 */ /* 0x0003e40000000c00 */
.L_x_753:
[----:B------:R-:W-:Y:S05]  /*c4b0*/  BSYNC B2 ;  /* 0x0000000000027941 */ /* 0x000fea0003800000 */
.L_x_752:
[----:B------:R-:W-:Y:S04]  /*c4c0*/  BSSY B2, `(.L_x_754) ;  /* 0x0000028000027945 */ /* 0x000fe80003800000 */
[----:B------:R-:W-:Y:S05]  /*c4d0*/  @P1 BRA `(.L_x_755) ;  /* 0x0000000000981947 */ /* 0x000fea0003800000 */
[----:B01----:R-:W0:Y:S01]  /*c4e0*/  LDS.128 R4, [R8] ;  /* 0x0000000008047984 */ /* 0x003e220000000c00 */
        /* <DEDUP_REMOVED lines=36> */
[----:B------:R2:W-:Y:S02]  /*c730*/  STS.128 [R8], R4 ;  /* 0x0000000408007388 */ /* 0x0005e40000000c00 */
.L_x_755:
[----:B------:R-:W-:Y:S05]  /*c740*/  BSYNC B2 ;  /* 0x0000000000027941 */ /* 0x000fea0003800000 */
.L_x_754:
[----:B------:R-:W-:Y:S04]  /*c750*/  BSSY B2, `(.L_x_756) ;  /* 0x0000028000027945 */ /* 0x000fe80003800000 */
[----:B------:R-:W-:Y:S05]  /*c760*/  @P2 BRA `(.L_x_757) ;  /* 0x0000000000982947 */ /* 0x000fea0003800000 */
[----:B012---:R-:W0:Y:S01]  /*c770*/  LDS.128 R4, [R9+0x19400] ;  /* 0x0194000009047984 */ /* 0x007e220000000c00 */
        /* <DEDUP_REMOVED lines=37> */
.L_x_757:
[----:B------:R-:W-:Y:S05]  /*c9d0*/  BSYNC B2 ;  /* 0x0000000000027941 */ /* 0x000fea0003800000 */
.L_x_756:
[----:B------:R-:W-:Y:S04]  /*c9e0*/  BSSY B2, `(.L_x_758) ;  /* 0x0000028000027945 */ /* 0x000fe80003800000 */
[----:B------:R-:W-:Y:S05]  /*c9f0*/  @P3 BRA `(.L_x_759) ;  /* 0x0000000000983947 */ /* 0x000fea0003800000 */
[----:B0123--:R-:W0:Y:S01]  /*ca00*/  LDS.128 R4, [R8+0x4000] ;  /* 0x0040000008047984 */ /* 0x00fe220000000c00 */
        /* <DEDUP_REMOVED lines=37> */
.L_x_759:
[----:B------:R-:W-:Y:S05]  /*cc60*/  BSYNC B2 ;  /* 0x0000000000027941 */ /* 0x000fea0003800000 */
.L_x_758:
[----:B------:R-:W-:Y:S04]  /*cc70*/  BSSY B2, `(.L_x_760) ;  /* 0x0000028000027945 */ /* 0x000fe80003800000 */
[----:B------:R-:W-:Y:S05]  /*cc80*/  @P4 BRA `(.L_x_761) ;  /* 0x0000000000984947 */ /* 0x000fea0003800000 */
[----:B01234-:R-:W0:Y:S01]  /*cc90*/  LDS.128 R4, [R9+0x1d400] ;  /* 0x01d4000009047984 */ /* 0x01fe220000000c00 */
        /* <DEDUP_REMOVED lines=37> */
.L_x_761:
[----:B------:R-:W-:Y:S05]  /*cef0*/  BSYNC B2 ;  /* 0x0000000000027941 */ /* 0x000fea0003800000 */
.L_x_760:
        /* <DEDUP_REMOVED lines=39> */
.L_x_751:
[----:B------:R-:W-:Y:S05]  /*d170*/  BSYNC B1 ;  /* 0x0000000000017941 */ /* 0x000fea0003800000 */
.L_x_750:
[----:B------:R-:W-:-:S13]  /*d180*/  ISETP.GE.AND P0, PT, R229, R38, PT ;  /* 0x00000026e500720c */ /* 0x000fda0003f06270 */
[----:B------:R-:W-:Y:S05]  /*d190*/  @P0 BRA `(.L_x_762) ;  /* 0x0000003800e00947 */ /* 0x000fea0003800000 */
[----:B01234-:R-:W0:Y:S01]  /*d1a0*/  LDC R4, c[0x0][0x3f4] ;  /* 0x0000fd00ff047b82 */ /* 0x01fe220000000800 */
[----:B------:R-:W-:Y:S01]  /*d1b0*/  BSSY B1, `(.L_x_763) ;  /* 0x000002e000017945 */ /* 0x000fe20003800000 */
[-C--:B0-----:R-:W-:Y:S02]  /*d1c0*/  ISETP.GE.AND P0, PT, R22, R4.reuse, PT ;  /* 0x000000041600720c */ /* 0x081fe40003f06270 */
[-C--:B------:R-:W-:Y:S02]  /*d1d0*/  ISETP.GE.AND P1, PT, R208, R4.reuse, PT ;  /* 0x00000004d000720c */ /* 0x080fe40003f26270 */
[-C--:B------:R-:W-:Y:S02]  /*d1e0*/  ISETP.GE.AND P2, PT, R207, R4.reuse, PT ;  /* 0x00000004cf00720c */ /* 0x080fe40003f46270 */
[-C--:B------:R-:W-:Y:S02]  /*d1f0*/  ISETP.GE.AND P3, PT, R210, R4.reuse, PT ;  /* 0x00000004d200720c */ /* 0x080fe40003f66270 */
[----:B------:R-:W-:-:S02]  /*d200*/  ISETP.GE.AND P4, PT, R209, R4, PT ;  /* 0x00000004d100720c */ /* 0x000fc40003f86270 */
[----:B------:R-:W-:-:S03]  /*d210*/  ISETP.GE.AND P5, PT, R211, R4, PT ;  /* 0x00000004d300720c */ /* 0x000fc60003fa6270 */
[----:B------:R-:W-:Y:S10]  /*d220*/  @P0 BRA `(.L_x_764) ;  /* 0x0000000000980947 */ /* 0x000ff40003800000 */
[----:B------:R-:W0:Y:S01]  /*d230*/  LDS.128 R4, [R9+0x17400] ;  /* 0x0174000009047984 */ /* 0x000e220000000c00 */
[----:B------:R-:W-:Y:S01]  /*d240*/  IMAD.U32 R42, R34, 0x10000, RZ ;  /* 0x00010000222a7824 */ /* 0x000fe200078e00ff */
[C---:B------:R-:W-:Y:S01]  /*d250*/  LOP3.LUT R47, R36.reuse, 0xffff0000, RZ, 0xc0, !PT ;  /* 0xffff0000242f7812 */ /* 0x040fe200078ec0ff */
[----:B------:R-:W-:Y:S01]  /*d260*/  IMAD.U32 R44, R36, 0x10000, RZ ;  /* 0x00010000242c7824 */ /* 0x000fe200078e00ff */
[----:B------:R-:W-:Y:S02]  /*d270*/  LOP3.LUT R45, R34, 0xffff0000, RZ, 0xc0, !PT ;  /* 0xffff0000222d7812 */ /* 0x000fe400078ec0ff */
[----:B------:R-:W-:Y:S01]  /*d280*/  LOP3.LUT R46, R37, 0xffff0000, RZ, 0xc0, !PT ;  /* 0xffff0000252e7812 */ /* 0x000fe200078ec0ff */
[C---:B0-----:R-:W-:Y:S01]  /*d290*/  IMAD.U32 R38, R4.reuse, 0x10000, RZ ;  /* 0x0001000004267824 */ /* 0x041fe200078e00ff */
[----:B------:R-:W-:Y:S01]  /*d2a0*/  LOP3.LUT R4, R4, 0xffff0000, RZ, 0xc0, !PT ;  /* 0xffff000004047812 */ /* 0x000fe200078ec0ff */
[C---:B------:R-:W-:Y:S01]  /*d2b0*/  IMAD.U32 R39, R5.reuse, 0x10000, RZ ;  /* 0x0001000005277824 */ /* 0x040fe200078e00ff */
[----:B------:R-:W-:Y:S01]  /*d2c0*/  LOP3.LUT R5, R5, 0xffff0000, RZ, 0xc0, !PT ;  /* 0xffff000005057812 */ /* 0x000fe200078ec0ff */
[C---:B------:R-:W-:Y:S01]  /*d2d0*/  IMAD.U32 R36, R7.reuse, 0x10000, RZ ;  /* 0x0001000007247824 */ /* 0x040fe200078e00ff */
[----:B------:R-:W-:Y:S01]  /*d2e0*/  LOP3.LUT R7, R7, 0xffff0000, RZ, 0xc0, !PT ;  /* 0xffff000007077812 */ /* 0x000fe200078ec0ff */
[-C--:B------:R-:W-:Y:S01]  /*d2f0*/  FMUL.FTZ R41, R44, R4.reuse ;  /* 0x000000042c297220 */ /* 0x080fe20000410000 */
[----:B------:R-:W-:Y:S01]  /*d300*/  FMUL.FTZ R43, R42, R4 ;  /* 0x000000042a2b7220 */ /* 0x000fe20000410000 */
[----:B------:R-:W-:Y:S01]  /*d310*/  FMUL.FTZ R40, R47, R5 ;  /* 0x000000052f287220 */ /* 0x000fe20000410000 */
[----:B------:R-:W-:-:S02]  /*d320*/  IMAD.U32 R34, R6, 0x10000, RZ ;  /* 0x0001000006227824 */ /* 0x000fc400078e00ff */
[-C--:B------:R-:W-:Y:S01]  /*d330*/  FFMA.FTZ R4, R42, R38.reuse, -R41 ;  /* 0x000000262a047223 */ /* 0x080fe20000010829 */
[----:B------:R-:W-:Y:S01]  /*d340*/  FFMA.FTZ R43, R44, R38, R43 ;  /* 0x000000262c2b7223 */ /* 0x000fe2000001002b */
[C---:B------:R-:W-:Y:S01]  /*d350*/  FMUL.FTZ R38, R45.reuse, R5 ;  /* 0x000000052d267220 */ /* 0x040fe20000410000 */
[----:B------:R-:W-:Y:S01]  /*d360*/  LOP3.LUT R6, R6, 0xffff0000, RZ, 0xc0, !PT ;  /* 0xffff000006067812 */ /* 0x000fe200078ec0ff */
[-C--:B------:R-:W-:Y:S01]  /*d370*/  FFMA.FTZ R5, R45, R39.reuse, -R40 ;  /* 0x000000272d057223 */ /* 0x080fe20000010828 */
[----:B------:R-:W-:Y:S01]  /*d380*/  LOP3.LUT R42, R35, 0xffff0000, RZ, 0xc0, !PT ;  /* 0xffff0000232a7812 */ /* 0x000fe200078ec0ff */
[----:B------:R-:W-:Y:S02]  /*d390*/  IMAD.U32 R44, R37, 0x10000, RZ ;  /* 0x00010000252c7824 */ /* 0x000fe400078e00ff */
[----:B------:R-:W-:Y:S01]  /*d3a0*/  FFMA.FTZ R38, R47, R39, R38 ;  /* 0x000000272f267223 */ /* 0x000fe20000010026 */
[----:B------:R-:W-:Y:S02]  /*d3b0*/  IMAD.U32 R40, R35, 0x10000, RZ ;  /* 0x0001000023287824 */ /* 0x000fe400078e00ff */
[-C--:B------:R-:W-:Y:S01]  /*d3c0*/  FMUL.FTZ R39, R46, R7.reuse ;  /* 0x000000072e277220 */ /* 0x080fe20000410000 */
[-C--:B------:R-:W-:Y:S01]  /*d3d0*/  FMUL.FTZ R35, R44, R6.reuse ;  /* 0x000000062c237220 */ /* 0x080fe20000410000 */
[----:B------:R-:W-:Y:S01]  /*d3e0*/  FMUL.FTZ R41, R42, R7 ;  /* 0x000000072a297220 */ /* 0x000fe20000410000 */
[----:B------:R-:W-:Y:S01]  /*d3f0*/  FMUL.FTZ R37, R40, R6 ;  /* 0x0000000628257220 */ /* 0x000fe20000410000 */
[----:B------:R-:W-:Y:S01]  /*d400*/  FFMA.FTZ R7, R42, R36, -R39 ;  /* 0x000000242a077223 */ /* 0x000fe20000010827 */
[----:B------:R-:W-:Y:S01]  /*d410*/  FFMA.FTZ R6, R40, R34, -R35 ;  /* 0x0000002228067223 */ /* 0x000fe20000010823 */
[----:B------:R-:W-:Y:S01]  /*d420*/  FFMA.FTZ R36, R46, R36, R41 ;  /* 0x000000242e247223 */ /* 0x000fe20000010029 */
[----:B------:R-:W-:Y:S01]  /*d430*/  FFMA.FTZ R37, R44, R34, R37 ;  /* 0x000000222c257223 */ /* 0x000fe20000010025 */
[----:B------:R-:W-:-:S02]  /*d440*/  F2FP.BF16.F32.PACK_AB R4, R43, R4 ;  /* 0x000000042b04723e */ /* 0x000fc400000010ff */
[----:B------:R-:W-:Y:S02]  /*d450*/  F2FP.BF16.F32.PACK_AB R5, R38, R5 ;  /* 0x000000052605723e */ /* 0x000fe400000010ff */
[----:B------:R-:W-:Y:S02]  /*d460*/  F2FP.BF16.F32.PACK_AB R6, R37, R6 ;  /* 0x000000062506723e */ /* 0x000fe400000010ff */
[----:B------:R-:W-:-:S05]  /*d470*/  F2FP.BF16.F32.PACK_AB R7, R36, R7 ;  /* 0x000000072407723e */ /* 0x000fca00000010ff */
[----:B------:R0:W-:Y:S02]  /*d480*/  STS.128 [R9+0x17400], R4 ;  /* 0x0174000409007388 */ /* 0x0001e40000000c00 */
.L_x_764:
[----:B------:R-:W-:Y:S05]  /*d490*/  BSYNC B1 ;  /* 0x0000000000017941 */ /* 0x000fea0003800000 */
.L_x_763:
[----:B------:R-:W-:Y:S04]  /*d4a0*/  BSSY B1, `(.L_x_765) ;  /* 0x0000028000017945 */ /* 0x000fe80003800000 */
[----:B------:R-:W-:Y:S05]  /*d4b0*/  @P1 BRA `(.L_x_766) ;  /* 0x0000000000981947 */ /* 0x000fea0003800000 */
[----:B0-----:R-:W0:Y:S01]  /*d4c0*/  LDS.128 R4, [R8+0x2000] ;  /* 0x0020000008047984 */ /* 0x001e220000000c00 */
        /* <DEDUP_REMOVED lines=37> */
.L_x_766:
[----:B------:R-:W-:Y:S05]  /*d720*/  BSYNC B1 ;  /* 0x0000000000017941 */ /* 0x000fea0003800000 */
.L_x_765:
[----:B------:R-:W-:Y:S04]  /*d730*/  BSSY B1, `(.L_x_767) ;  /* 0x0000028000017945 */ /* 0x000fe80003800000 */
[----:B------:R-:W-:Y:S05]  /*d740*/  @P2 BRA `(.L_x_768) ;  /* 0x0000000000982947 */ /* 0x000fea0003800000 */
[----:B01----:R-:W0:Y:S01]  /*d750*/  LDS.128 R4, [R9+0x1b400] ;  /* 0x01b4000009047984 */ /* 0x003e220000000c00 */
        /* <DEDUP_REMOVED lines=37> */
.L_x_768:
[----:B------:R-:W-:Y:S05]  /*d9b0*/  BSYNC B1 ;  /* 0x0000000000017941 */ /* 0x000fea0003800000 */
.L_x_767:
[----:B------:R-:W-:Y:S04]  /*d9c0*/  BSSY B1, `(.L_x_769) ;  /* 0x0000028000017945 */ /* 0x000fe80003800000 */
[----:B------:R-:W-:Y:S05]  /*d9d0*/  @P3 BRA `(.L_x_770) ;  /* 0x0000000000983947 */ /* 0x000fea0003800000 */
[----:B012---:R-:W0:Y:S01]  /*d9e0*/  LDS.128 R4, [R8+0x6000] ;  /* 0x0060000008047984 */ /* 0x007e220000000c00 */
        /* <DEDUP_REMOVED lines=37> */
.L_x_770:
[----:B------:R-:W-:Y:S05]  /*dc40*/  BSYNC B1 ;  /* 0x0000000000017941 */ /* 0x000fea0003800000 */
.L_x_769:
[----:B------:R-:W-:Y:S04]  /*dc50*/  BSSY B1, `(.L_x_771) ;  /* 0x0000028000017945 */ /* 0x000fe80003800000 */
[----:B------:R-:W-:Y:S05]  /*dc60*/  @P4 BRA `(.L_x_772) ;  /* 0x0000000000984947 */ /* 0x000fea0003800000 */
[----:B0123--:R-:W0:Y:S01]  /*dc70*/  LDS.128 R4, [R9+0x1f400] ;  /* 0x01f4000009047984 */ /* 0x00fe220000000c00 */
        /* <DEDUP_REMOVED lines=37> */
.L_x_772:
[----:B------:R-:W-:Y:S05]  /*ded0*/  BSYNC B1 ;  /* 0x0000000000017941 */ /* 0x000fea0003800000 */
.L_x_771:
[----:B------:R-:W-:Y:S05]  /*dee0*/  @P5 BRA `(.L_x_762) ;  /* 0x0000002c008c5947 */ /* 0x000fea0003800000 */
[----:B01234-:R-:W0:Y:S01]  /*def0*/  LDS.128 R4, [R8+0xa000] ;  /* 0x00a0000008047984 */ /* 0x01fe220000000c00 */
[C---:B------:R-:W-:Y:S01]  /*df00*/  IMAD.U32 R21, R10.reuse, 0x10000, RZ ;  /* 0x000100000a157824 */ /* 0x040fe200078e00ff */
[----:B------:R-:W-:Y:S01]  /*df10*/  LOP3.LUT R26, R10, 0xffff0000, RZ, 0xc0, !PT ;  /* 0xffff00000a1a7812 */ /* 0x000fe200078ec0ff */
[C---:B------:R-:W-:Y:S01]  /*df20*/  IMAD.U32 R15, R0.reuse, 0x10000, RZ ;  /* 0x00010000000f7824 */ /* 0x040fe200078e00ff */
        /* <DEDUP_REMOVED lines=14> */
[----:B------:R-:W-:Y:S01]  /*e010*/  FMUL.FTZ R15, R24, R5 ;  /* 0x00000005180f7220 */ /* 0x000fe20000410000 */
        /* <DEDUP_REMOVED lines=18> */
[----:B------:R0:W-:Y:S01]  /*e140*/  STS.128 [R8+0xa000], R4 ;  /* 0x00a0000408007388 */ /* 0x0001e20000000c00 */
[----:B------:R-:W-:Y:S05]  /*e150*/  BRA `(.L_x_762) ;  /* 0x0000002800f07947 */ /* 0x000fea0003800000 */
.L_x_744:
[----:B------:R-:W-:-:S03]  /*e160*/  UMOV UR4, 0xffffffff ;  /* 0xffffffff00047882 */ /* 0x000fc60000000000 */
[----:B------:R-:W-:Y:S05]  /*e170*/  BRA.DIV UR4, `(.L_x_773) ;  /* 0x0000018604807947 */ /* 0x000fea000b800000 */
[----:B------:R-:W0:Y:S04]  /*e180*/  SHFL.IDX PT, R3, R25, RZ, 0x1c1f ;  /* 0x001c1fff19037589 */ /* 0x000e2800000e0000 */
[----:B------:R-:W1:Y:S04]  /*e190*/  SHFL.IDX PT, R0, R24, RZ, 0x1c1f ;  /* 0x001c1fff18007589 */ /* 0x000e6800000e0000 */
[----:B------:R2:W3:Y:S04]  /*e1a0*/  SHFL.IDX PT, R5, R27, RZ, 0x1c1f ;  /* 0x001c1fff1b057589 */ /* 0x0004e800000e0000 */
[----:B------:R2:W4:Y:S01]  /*e1b0*/  SHFL.IDX PT, R14, R26, RZ, 0x1c1f ;  /* 0x001c1fff1a0e7589 */ /* 0x00052200000e0000 */
[----:B0-----:R-:W-:-:S02]  /*e1c0*/  IMAD.MOV.U32 R41, RZ, RZ, R3 ;  /* 0x000000ffff297224 */ /* 0x001fc400078e0003 */
[----:B-12---:R-:W-:-:S07]  /*e1d0*/  IMAD.MOV.U32 R40, RZ, RZ, R0 ;  /* 0x000000ffff287224 */ /* 0x006fce00078e0000 */
.L_x_1012:
[----:B------:R-:W-:Y:S01]  /*e1e0*/  ULDC UR4, c[0x0][0x448] ;  /* 0x0001120000047ab9 */ /* 0x000fe20000000800 */
[----:B------:R-:W-:Y:S01]  /*e1f0*/  BSSY B1, `(.L_x_774) ;  /* 0x0000033000017945 */ /* 0x000fe20003800000 */
[----:B------:R-:W-:Y:S01]  /*e200*/  IMAD R44, R152, UR4, RZ ;  /* 0x00000004982c7c24 */ /* 0x000fe2000f8e02ff */
[----:B------:R-:W-:Y:S01]  /*e210*/  CS2R R8, SRZ ;  /* 0x0000000000087805 */ /* 0x000fe2000001ff00 */
[----:B----4-:R-:W-:Y:S01]  /*e220*/  IMAD.MOV.U32 R20, RZ, RZ, R14 ;  /* 0x000000ffff147224 */ /* 0x010fe200078e000e */
[----:B------:R-:W-:Y:S01]  /*e230*/  CS2R R10, SRZ ;  /* 0x00000000000a7805 */ /* 0x000fe2000001ff00 */
[----:B---3--:R-:W-:Y:S01]  /*e240*/  IMAD.MOV.U32 R21, RZ, RZ, R5 ;  /* 0x000000ffff157224 */ /* 0x008fe200078e0005 */
[----:B------:R-:W-:Y:S01]  /*e250*/  ISETP.GE.AND P0, PT, R6, R44, PT ;  /* 0x0000002c0600720c */ /* 0x000fe20003f06270 */
[----:B------:R-:W-:Y:S01]  /*e260*/  IMAD R44, R133, -0x80, R44 ;  /* 0xffffff80852c7824 */ /* 0x000fe200078e022c */
        /* <DEDUP_REMOVED lines=11> */
[C---:B------:R-:W-:Y:S01]  /*e320*/  VIADD R0, R18.reuse, 0x20 ;  /* 0x0000002012007836 */ /* 0x040fe20000000000 */
[----:B------:R-:W-:Y:S01]  /*e330*/  ULDC UR4, c[0x0][0x3f4] ;  /* 0x0000fd0000047ab9 */ /* 0x000fe20000000800 */
[C---:B------:R-:W-:Y:S01]  /*e340*/  VIADD R3, R18.reuse, 0x40 ;  /* 0x0000004012037836 */ /* 0x040fe20000000000 */
[----:B------:R-:W-:Y:S02]  /*e350*/  ISETP.GE.AND P0, PT, R18, UR4, PT ;  /* 0x0000000412007c0c */ /* 0x000fe4000bf06270 */
[----:B------:R-:W-:Y:S02]  /*e360*/  CS2R R24, SRZ ;  /* 0x0000000000187805 */ /* 0x000fe4000001ff00 */
[----:B------:R-:W-:Y:S02]  /*e370*/  ISETP.GE.AND P1, PT, R0, UR4, PT ;  /* 0x0000000400007c0c */ /* 0x000fe4000bf26270 */
[----:B------:R-:W-:Y:S02]  /*e380*/  CS2R R26, SRZ ;  /* 0x00000000001a7805 */ /* 0x000fe4000001ff00 */
[----:B------:R-:W-:-:S02]  /*e390*/  ISETP.GE.AND P2, PT, R3, UR4, PT ;  /* 0x0000000403007c0c */ /* 0x000fc4000bf46270 */
[----:B------:R-:W-:Y:S02]  /*e3a0*/  CS2R R4, SRZ ;  /* 0x0000000000047805 */ /* 0x000fe4000001ff00 */
[----:B------:R-:W-:Y:S02]  /*e3b0*/  CS2R R6, SRZ ;  /* 0x0000000000067805 */ /* 0x000fe4000001ff00 */
[----:B------:R-:W-:Y:S01]  /*e3c0*/  CS2R R28, SRZ ;  /* 0x00000000001c7805 */ /* 0x000fe2000001ff00 */
[----:B------:R-:W-:-:S04]  /*e3d0*/  @!P0 IMAD.WIDE R12, R18, 0x2, R40 ;  /* 0x00000002120c8825 */ /* 0x000fc800078e0228 */
[----:B------:R-:W-:Y:S01]  /*e3e0*/  @!P1 IMAD.SHL.U32 R39, R234, 0x8, RZ ;  /* 0x00000008ea279824 */ /* 0x000fe200078e00ff */
[----:B------:R0:W5:Y:S01]  /*e3f0*/  @!P0 LD.E.128 R24, desc[UR60][R12.64] ;  /* 0x0000003c0c188980 */ /* 0x000162000c101d00 */
[----:B------:R-:W-:Y:S01]  /*e400*/  @!P2 IMAD.SHL.U32 R43, R235, 0x8, RZ ;  /* 0x00000008eb2ba824 */ /* 0x000fe200078e00ff */
[----:B------:R-:W-:Y:S01]  /*e410*/  CS2R R30, SRZ ;  /* 0x00000000001e7805 */ /* 0x000fe2000001ff00 */
[--C-:B------:R-:W-:Y:S01]  /*e420*/  @!P1 IMAD.WIDE R36, R39, 0x2, R40.reuse ;  /* 0x0000000227249825 */ /* 0x100fe200078e0228 */
[----:B------:R-:W-:Y:S02]  /*e430*/  CS2R R8, SRZ ;  /* 0x0000000000087805 */ /* 0x000fe4000001ff00 */
[----:B------:R-:W-:Y:S02]  /*e440*/  CS2R R10, SRZ ;  /* 0x00000000000a7805 */ /* 0x000fe4000001ff00 */
[----:B------:R-:W-:Y:S01]  /*e450*/  CS2R R32, SRZ ;  /* 0x0000000000207805 */ /* 0x000fe2000001ff00 */
[----:B------:R-:W-:Y:S01]  /*e460*/  @!P2 IMAD.WIDE R40, R43, 0x2, R40 ;  /* 0x000000022b28a825 */ /* 0x000fe200078e0228 */
[----:B------:R-:W-:-:S02]  /*e470*/  CS2R R34, SRZ ;  /* 0x0000000000227805 */ /* 0x000fc4000001ff00 */
[----:B------:R-:W-:Y:S02]  /*e480*/  CS2R R14, SRZ ;  /* 0x00000000000e7805 */ /* 0x000fe4000001ff00 */
[----:B0-----:R-:W-:Y:S01]  /*e490*/  CS2R R12, SRZ ;  /* 0x00000000000c7805 */ /* 0x001fe2000001ff00 */
[--C-:B------:R-:W-:Y:S01]  /*e4a0*/  @!P1 IMAD.WIDE R38, R39, 0x2, R20.reuse ;  /* 0x0000000227269825 */ /* 0x100fe200078e0214 */
[----:B------:R0:W5:Y:S03]  /*e4b0*/  @!P1 LD.E.128 R28, desc[UR60][R36.64] ;  /* 0x0000003c241c9980 */ /* 0x000166000c101d00 */
[--C-:B------:R-:W-:Y:S01]  /*e4c0*/  @!P2 IMAD.WIDE R42, R43, 0x2, R20.reuse ;  /* 0x000000022b2aa825 */ /* 0x100fe200078e0214 */
[----:B------:R0:W5:Y:S03]  /*e4d0*/  @!P1 LD.E.128 R8, desc[UR60][R38.64] ;  /* 0x0000003c26089980 */ /* 0x000166000c101d00 */
[----:B------:R-:W-:Y:S01]  /*e4e0*/  @!P0 IMAD.WIDE R20, R18, 0x2, R20 ;  /* 0x0000000212148825 */ /* 0x000fe200078e0214 */
[----:B------:R0:W5:Y:S04]  /*e4f0*/  @!P2 LD.E.128 R32, desc[UR60][R40.64] ;  /* 0x0000003c2820a980 */ /* 0x000168000c101d00 */
[----:B------:R0:W5:Y:S04]  /*e500*/  @!P0 LD.E.128 R4, desc[UR60][R20.64] ;  /* 0x0000003c14048980 */ /* 0x000168000c101d00 */
[----:B------:R0:W5:Y:S02]  /*e510*/  @!P2 LD.E.128 R12, desc[UR60][R42.64] ;  /* 0x0000003c2a0ca980 */ /* 0x000164000c101d00 */
.L_x_775:
[----:B------:R-:W-:Y:S05]  /*e520*/  BSYNC B1 ;  /* 0x0000000000017941 */ /* 0x000fea0003800000 */
.L_x_774:
[----:B0-----:R-:W-:Y:S01]  /*e530*/  LEA.HI R20, R228, R228, RZ, 0x1 ;  /* 0x000000e4e4147211 */ /* 0x001fe200078f08ff */
[--C-:B-----5:R-:W-:Y:S01]  /*e540*/  IMAD.MOV.U32 R37, RZ, RZ, R5.reuse ;  /* 0x000000ffff257224 */ /* 0x120fe200078e0005 */
[--C-:B------:R-:W-:Y:S01]  /*e550*/  SHF.R.U64 R53, R4, 0x10, R5.reuse ;  /* 0x0000001004357819 */ /* 0x100fe20000001205 */
[----:B------:R-:W-:Y:S01]  /*e560*/  IMAD.MOV.U32 R0, RZ, RZ, R24 ;  /* 0x000000ffff007224 */ /* 0x000fe200078e0018 */
[----:B------:R-:W-:Y:S01]  /*e570*/  LOP3.LUT R21, R20, 0xfffffffe, RZ, 0xc0, !PT ;  /* 0xfffffffe14157812 */ /* 0x000fe200078ec0ff */
[----:B------:R-:W-:Y:S01]  /*e580*/  IMAD.MOV.U32 R40, RZ, RZ, R30 ;  /* 0x000000ffff287224 */ /* 0x000fe200078e001e */
[----:B------:R-:W-:Y:S01]  /*e590*/  SHF.R.U32.HI R52, RZ, 0x10, R5 ;  /* 0x00000010ff347819 */ /* 0x000fe20000011605 */
[--C-:B------:R-:W-:Y:S01]  /*e5a0*/  IMAD.MOV.U32 R3, RZ, RZ, R25.reuse ;  /* 0x000000ffff037224 */ /* 0x100fe200078e0019 */
[----:B------:R-:W-:Y:S01]  /*e5b0*/  SHF.R.U64 R65, R24, 0x10, R25 ;  /* 0x0000001018417819 */ /* 0x000fe20000001219 */
[----:B------:R-:W-:Y:S01]  /*e5c0*/  IMAD.IADD R21, R228, 0x1, -R21 ;  /* 0x00000001e4157824 */ /* 0x000fe200078e0a15 */
[----:B------:R-:W-:Y:S01]  /*e5d0*/  SHF.R.U64 R63, R26, 0x10, R27 ;  /* 0x000000101a3f7819 */ /* 0x000fe2000000121b */
[----:B------:R-:W-:Y:S01]  /*e5e0*/  IMAD.MOV.U32 R24, RZ, RZ, R26 ;  /* 0x000000ffff187224 */ /* 0x000fe200078e001a */
[----:B------:R-:W-:Y:S01]  /*e5f0*/  SHF.R.U64 R61, R28, 0x10, R29 ;  /* 0x000000101c3d7819 */ /* 0x000fe2000000121d */
[----:B------:R-:W-:Y:S01]  /*e600*/  IMAD.MOV.U32 R26, RZ, RZ, R28 ;  /* 0x000000ffff1a7224 */ /* 0x000fe200078e001c */
[----:B------:R-:W-:Y:S01]  /*e610*/  SHF.L.U32 R5, R21, 0x1f, RZ ;  /* 0x0000001f15057819 */ /* 0x000fe200000006ff */
[----:B------:R-:W-:Y:S01]  /*e620*/  IMAD.MOV.U32 R45, RZ, RZ, R34 ;  /* 0x000000ffff2d7224 */ /* 0x000fe200078e0022 */
[--C-:B------:R-:W-:Y:S01]  /*e630*/  SHF.R.U64 R59, R30, 0x10, R31.reuse ;  /* 0x000000101e3b7819 */ /* 0x100fe2000000121f */
[----:B------:R-:W-:Y:S01]  /*e640*/  IMAD.MOV.U32 R41, RZ, RZ, R31 ;  /* 0x000000ffff297224 */ /* 0x000fe200078e001f */
[----:B------:R-:W0:Y:S01]  /*e650*/  SYNCS.PHASECHK.TRANS64.TRYWAIT P0, [R16+URZ+0x36800], R5 ;  /* 0x03680005100075a7 */ /* 0x000e22000800017f */
[----:B------:R-:W-:Y:S01]  /*e660*/  SHF.R.U32.HI R64, RZ, 0x10, R25 ;  /* 0x00000010ff407819 */ /* 0x000fe20000011619 */
[----:B------:R-:W-:Y:S01]  /*e670*/  IMAD.MOV.U32 R25, RZ, RZ, R27 ;  /* 0x000000ffff197224 */ /* 0x000fe200078e001b */
[----:B------:R-:W-:Y:S01]  /*e680*/  SHF.R.U64 R54, R34, 0x10, R35 ;  /* 0x0000001022367819 */ /* 0x000fe20000001223 */
[----:B------:R-:W-:Y:S01]  /*e690*/  IMAD.MOV.U32 R42, RZ, RZ, R32 ;  /* 0x000000ffff2a7224 */ /* 0x000fe200078e0020 */
[----:B------:R-:W-:Y:S01]  /*e6a0*/  SHF.R.U32.HI R62, RZ, 0x10, R27 ;  /* 0x00000010ff3e7819 */ /* 0x000fe2000001161b */
[----:B------:R-:W-:Y:S01]  /*e6b0*/  IMAD.MOV.U32 R27, RZ, RZ, R29 ;  /* 0x000000ffff1b7224 */ /* 0x000fe200078e001d */
[----:B------:R-:W-:Y:S01]  /*e6c0*/  PRMT R34, R24, 0x5410, R63 ;  /* 0x0000541018227816 */ /* 0x000fe2000000003f */
[----:B------:R-:W-:Y:S01]  /*e6d0*/  IMAD.MOV.U32 R43, RZ, RZ, R33 ;  /* 0x000000ffff2b7224 */ /* 0x000fe200078e0021 */
[----:B------:R-:W-:Y:S01]  /*e6e0*/  SHF.R.U32.HI R60, RZ, 0x10, R29 ;  /* 0x00000010ff3c7819 */ /* 0x000fe2000001161d */
[----:B------:R-:W-:Y:S01]  /*e6f0*/  IMAD.MOV.U32 R46, RZ, RZ, R35 ;  /* 0x000000ffff2e7224 */ /* 0x000fe200078e0023 */
[----:B------:R-:W-:Y:S01]  /*e700*/  SHF.R.U32.HI R58, RZ, 0x10, R31 ;  /* 0x00000010ff3a7819 */ /* 0x000fe2000001161f */
[----:B------:R-:W-:Y:S01]  /*e710*/  IMAD.MOV.U32 R36, RZ, RZ, R4 ;  /* 0x000000ffff247224 */ /* 0x000fe200078e0004 */
[----:B------:R-:W-:Y:S01]  /*e720*/  PRMT R24, R26, 0x5410, R61 ;  /* 0x000054101a187816 */ /* 0x000fe2000000003d */
[----:B------:R-:W-:Y:S01]  /*e730*/  IMAD.MOV.U32 R38, RZ, RZ, R6 ;  /* 0x000000ffff267224 */ /* 0x000fe200078e0006 */
[----:B------:R-:W-:Y:S01]  /*e740*/  SHF.R.U64 R47, R10, 0x10, R11 ;  /* 0x000000100a2f7819 */ /* 0x000fe2000000120b */
[----:B------:R-:W-:Y:S01]  /*e750*/  IMAD.MOV.U32 R39, RZ, RZ, R7 ;  /* 0x000000ffff277224 */ /* 0x000fe200078e0007 */
[----:B------:R-:W-:Y:S01]  /*e760*/  PRMT R26, R40, 0x5410, R59 ;  /* 0x00005410281a7816 */ /* 0x000fe2000000003b */
[----:B------:R-:W-:Y:S01]  /*e770*/  IMAD.MOV.U32 R28, RZ, RZ, R8 ;  /* 0x000000ffff1c7224 */ /* 0x000fe200078e0008 */
[----:B------:R-:W-:Y:S01]  /*e780*/  SHF.R.U64 R57, R32, 0x10, R33 ;  /* 0x0000001020397819 */ /* 0x000fe20000001221 */
[----:B------:R-:W-:Y:S01]  /*e790*/  IMAD.MOV.U32 R29, RZ, RZ, R9 ;  /* 0x000000ffff1d7224 */ /* 0x000fe200078e0009 */
[----:B------:R-:W-:Y:S01]  /*e7a0*/  SHF.R.U32.HI R56, RZ, 0x10, R33 ;  /* 0x00000010ff387819 */ /* 0x000fe20000011621 */
[----:B------:R-:W-:Y:S01]  /*e7b0*/  IMAD.MOV.U32 R30, RZ, RZ, R10 ;  /* 0x000000ffff1e7224 */ /* 0x000fe200078e000a */
[----:B------:R-:W-:Y:S01]  /*e7c0*/  SHF.R.U32.HI R55, RZ, 0x10, R35 ;  /* 0x00000010ff377819 */ /* 0x000fe20000011623 */
[----:B------:R-:W-:Y:S01]  /*e7d0*/  IMAD.MOV.U32 R31, RZ, RZ, R11 ;  /* 0x000000ffff1f7224 */ /* 0x000fe200078e000b */
[--C-:B------:R-:W-:Y:S01]  /*e7e0*/  SHF.R.U64 R51, R6, 0x10, R7.reuse ;  /* 0x0000001006337819 */ /* 0x100fe20000001207 */
[----:B------:R-:W-:Y:S01]  /*e7f0*/  BSSY B1, `(.L_x_776) ;  /* 0x0000021000017945 */ /* 0x000fe20003800000 */
[----:B------:R-:W-:Y:S01]  /*e800*/  SHF.R.U32.HI R50, RZ, 0x10, R7 ;  /* 0x00000010ff327819 */ /* 0x000fe20000011607 */
[----:B------:R-:W-:Y:S01]  /*e810*/  IMAD.MOV.U32 R4, RZ, RZ, R12 ;  /* 0x000000ffff047224 */ /* 0x000fe200078e000c */
[----:B------:R-:W-:Y:S01]  /*e820*/  SHF.R.U64 R49, R8, 0x10, R9 ;  /* 0x0000001008317819 */ /* 0x000fe20000001209 */
[----:B------:R-:W-:Y:S01]  /*e830*/  IMAD.MOV.U32 R6, RZ, RZ, R13 ;  /* 0x000000ffff067224 */ /* 0x000fe200078e000d */
[----:B------:R-:W-:Y:S01]  /*e840*/  SHF.R.U32.HI R48, RZ, 0x10, R9 ;  /* 0x00000010ff307819 */ /* 0x000fe20000011609 */
[----:B------:R-:W-:Y:S01]  /*e850*/  IMAD.MOV.U32 R20, RZ, RZ, R14 ;  /* 0x000000ffff147224 */ /* 0x000fe200078e000e */
[----:B------:R-:W-:Y:S01]  /*e860*/  SHF.R.U32.HI R10, RZ, 0x10, R11 ;  /* 0x00000010ff0a7819 */ /* 0x000fe2000001160b */
[----:B------:R-:W-:Y:S01]  /*e870*/  IMAD.MOV.U32 R21, RZ, RZ, R15 ;  /* 0x000000ffff157224 */ /* 0x000fe200078e000f */
[----:B------:R-:W-:-:S02]  /*e880*/  VIMNMX R40, R44, 0x80, PT ;  /* 0x000000802c287848 */ /* 0x000fc40003fe0100 */
[----:B------:R-:W-:Y:S02]  /*e890*/  PRMT R35, R25, 0x5410, R62 ;  /* 0x0000541019237816 */ /* 0x000fe4000000003e */
[--C-:B------:R-:W-:Y:S02]  /*e8a0*/  SHF.R.U64 R11, R12, 0x10, R13.reuse ;  /* 0x000000100c0b7819 */ /* 0x100fe4000000120d */
[----:B------:R-:W-:Y:S02]  /*e8b0*/  SHF.R.U32.HI R9, RZ, 0x10, R13 ;  /* 0x00000010ff097819 */ /* 0x000fe4000001160d */
[----:B------:R-:W-:Y:S02]  /*e8c0*/  PRMT R32, R0, 0x5410, R65 ;  /* 0x0000541000207816 */ /* 0x000fe40000000041 */
[----:B------:R-:W-:Y:S02]  /*e8d0*/  PRMT R33, R3, 0x5410, R64 ;  /* 0x0000541003217816 */ /* 0x000fe40000000040 */
[----:B------:R-:W-:-:S02]  /*e8e0*/  PRMT R25, R27, 0x5410, R60 ;  /* 0x000054101b197816 */ /* 0x000fc4000000003c */
[--C-:B------:R-:W-:Y:S02]  /*e8f0*/  SHF.R.U64 R7, R14, 0x10, R15.reuse ;  /* 0x000000100e077819 */ /* 0x100fe4000000120f */
[----:B------:R-:W-:Y:S02]  /*e900*/  SHF.R.U32.HI R8, RZ, 0x10, R15 ;  /* 0x00000010ff087819 */ /* 0x000fe4000001160f */
[----:B------:R-:W-:Y:S02]  /*e910*/  PRMT R27, R41, 0x5410, R58 ;  /* 0x00005410291b7816 */ /* 0x000fe4000000003a */
[----:B------:R-:W-:Y:S02]  /*e920*/  PRMT R0, R42, 0x5410, R57 ;  /* 0x000054102a007816 */ /* 0x000fe40000000039 */
[----:B------:R-:W-:Y:S02]  /*e930*/  PRMT R3, R43, 0x5410, R56 ;  /* 0x000054102b037816 */ /* 0x000fe40000000038 */
[----:B------:R-:W-:-:S02]  /*e940*/  PRMT R12, R45, 0x5410, R54 ;  /* 0x000054102d0c7816 */ /* 0x000fc40000000036 */
[----:B------:R-:W-:Y:S02]  /*e950*/  PRMT R13, R46, 0x5410, R55 ;  /* 0x000054102e0d7816 */ /* 0x000fe40000000037 */
[----:B------:R-:W-:Y:S02]  /*e960*/  PRMT R36, R36, 0x5410, R53 ;  /* 0x0000541024247816 */ /* 0x000fe40000000035 */
[----:B------:R-:W-:Y:S02]  /*e970*/  ISETP.GE.AND P1, PT, R204, R40, PT ;  /* 0x00000028cc00720c */ /* 0x000fe40003f26270 */
[----:B------:R-:W-:Y:S02]  /*e980*/  PRMT R37, R37, 0x5410, R52 ;  /* 0x0000541025257816 */ /* 0x000fe40000000034 */
[----:B------:R-:W-:Y:S02]  /*e990*/  PRMT R38, R38, 0x5410, R51 ;  /* 0x0000541026267816 */ /* 0x000fe40000000033 */
[----:B------:R-:W-:-:S02]  /*e9a0*/  PRMT R39, R39, 0x5410, R50 ;  /* 0x0000541027277816 */ /* 0x000fc40000000032 */
[----:B------:R-:W-:Y:S02]  /*e9b0*/  PRMT R28, R28, 0x5410, R49 ;  /* 0x000054101c1c7816 */ /* 0x000fe40000000031 */
[----:B------:R-:W-:Y:S02]  /*e9c0*/  PRMT R29, R29, 0x5410, R48 ;  /* 0x000054101d1d7816 */ /* 0x000fe40000000030 */
[----:B------:R-:W-:Y:S02]  /*e9d0*/  PRMT R30, R30, 0x5410, R47 ;  /* 0x000054101e1e7816 */ /* 0x000fe4000000002f */
[----:B------:R-:W-:Y:S01]  /*e9e0*/  PRMT R31, R31, 0x5410, R10 ;  /* 0x000054101f1f7816 */ /* 0x000fe2000000000a */
[----:B0-----:R-:W-:Y:S06]  /*e9f0*/  @!P0 BRA `(.L_x_777) ;  /* 0x0000017c00d88947 */ /* 0x001fec0003800000 */
.L_x_1013:
[----:B------:R-:W-:Y:S05]  /*ea00*/  BSYNC B1 ;  /* 0x0000000000017941 */ /* 0x000fea0003800000 */
.L_x_776:
[----:B------:R-:W-:Y:S01]  /*ea10*/  BSSY B1, `(.L_x_778) ;  /* 0x000011b000017945 */ /* 0x000fe20003800000 */
[----:B------:R-:W-:Y:S02]  /*ea20*/  PRMT R14, R4, 0x5410, R11 ;  /* 0x00005410040e7816 */ /* 0x000fe4000000000b */
[----:B------:R-:W-:Y:S02]  /*ea30*/  PRMT R15, R6, 0x5410, R9 ;  /* 0x00005410060f7816 */ /* 0x000fe40000000009 */
[----:B------:R-:W-:Y:S02]  /*ea40*/  PRMT R20, R20, 0x5410, R7 ;  /* 0x0000541014147816 */ /* 0x000fe40000000007 */
[----:B------:R-:W-:Y:S01]  /*ea50*/  PRMT R21, R21, 0x5410, R8 ;  /* 0x0000541015157816 */ /* 0x000fe20000000008 */
[----:B------:R-:W-:Y:S06]  /*ea60*/  @P1 BRA `(.L_x_779) ;  /* 0x0000001000541947 */ /* 0x000fec0003800000 */
[----:B------:R-:W1:Y:S01]  /*ea70*/  LDC R41, c[0x0][0x3f4] ;  /* 0x0000fd00ff297b82 */ /* 0x000e620000000800 */
[C---:B------:R-:W-:Y:S01]  /*ea80*/  VIADD R4, R18.reuse, 0x20 ;  /* 0x0000002012047836 */ /* 0x040fe20000000000 */
[----:B------:R-:W-:Y:S01]  /*ea90*/  BSSY B2, `(.L_x_780) ;  /* 0x0000060000027945 */ /* 0x000fe20003800000 */
[C---:B------:R-:W-:Y:S01]  /*eaa0*/  VIADD R6, R18.reuse, 0x40 ;  /* 0x0000004012067836 */ /* 0x040fe20000000000 */
[-C--:B-1----:R-:W-:Y:S02]  /*eab0*/  ISETP.GE.AND P0, PT, R18, R41.reuse, PT ;  /* 0x000000291200720c */ /* 0x082fe40003f06270 */
[-C--:B------:R-:W-:Y:S02]  /*eac0*/  ISETP.GE.AND P1, PT, R4, R41.reuse, PT ;  /* 0x000000290400720c */ /* 0x080fe40003f26270 */
[----:B------:R-:W-:-:S09]  /*ead0*/  ISETP.GE.AND P2, PT, R6, R41, PT ;  /* 0x000000290600720c */ /* 0x000fd20003f46270 */
[----:B------:R-:W-:Y:S05]  /*eae0*/  @P0 BRA `(.L_x_781) ;  /* 0x0000000400680947 */ /* 0x000fea0003800000 */
[----:B------:R-:W-:Y:S01]  /*eaf0*/  LEA.HI R6, R41, R233, RZ, 0x1d ;  /* 0x000000e929067211 */ /* 0x000fe200078fe8ff */
[----:B------:R-:W-:Y:S01]  /*eb00*/  IMAD.U32 R53, R36, 0x10000, RZ ;  /* 0x0001000024357824 */ /* 0x000fe200078e00ff */
[----:B------:R-:W-:Y:S01]  /*eb10*/  LOP3.LUT R4, R212, 0x38, R18, 0xf8, !PT ;  /* 0x00000038d4047812 */ /* 0x000fe200078ef812 */
[----:B------:R-:W-:Y:S01]  /*eb20*/  IMAD.U32 R51, R32, 0x10000, RZ ;  /* 0x0001000020337824 */ /* 0x000fe200078e00ff */
[----:B------:R-:W-:Y:S01]  /*eb30*/  SHF.R.S32.HI R9, RZ, 0x1f, R6 ;  /* 0x0000001fff097819 */ /* 0x000fe20000011406 */
[----:B------:R-:W-:Y:S01]  /*eb40*/  IMAD.SHL.U32 R7, R6, 0x8, RZ ;  /* 0x0000000806077824 */ /* 0x000fe200078e00ff */
[-C--:B0-----:R-:W-:Y:S02]  /*eb50*/  LOP3.LUT R5, R4, R213.reuse, RZ, 0x3c, !PT ;  /* 0x000000d504057212 */ /* 0x081fe400078e3cff */
[----:B------:R-:W-:Y:S02]  /*eb60*/  LEA.HI R9, R9, R6, RZ, 0x3 ;  /* 0x0000000609097211 */ /* 0x000fe400078f18ff */
[----:B------:R-:W-:Y:S01]  /*eb70*/  LOP3.LUT R4, R212, 0x38, R7, 0xf8, !PT ;  /* 0x00000038d4047812 */ /* 0x000fe200078ef807 */
[----:B------:R-:W-:Y:S01]  /*eb80*/  IMAD.IADD R5, R214, 0x1, R5 ;  /* 0x00000001d6057824 */ /* 0x000fe200078e0205 */
[----:B------:R-:W-:Y:S01]  /*eb90*/  LOP3.LUT R55, R36, 0xffff0000, RZ, 0xc0, !PT ;  /* 0xffff000024377812 */ /* 0x000fe200078ec0ff */
[----:B------:R-:W-:Y:S01]  /*eba0*/  IMAD.SHL.U32 R9, R9, 0x400, RZ ;  /* 0x0000040009097824 */ /* 0x000fe200078e00ff */
[----:B------:R-:W-:Y:S01]  /*ebb0*/  LOP3.LUT R4, R4, R213, RZ, 0x3c, !PT ;  /* 0x000000d504047212 */ /* 0x000fe200078e3cff */
[----:B------:R-:W-:-:S03]  /*ebc0*/  IMAD R58, R5, 0x2, R16 ;  /* 0x00000002053a7824 */ /* 0x000fc600078e0210 */
[----:B------:R-:W-:-:S04]  /*ebd0*/  LOP3.LUT R9, R9, 0x7fffe000, RZ, 0xc0, !PT ;  /* 0x7fffe00009097812 */ /* 0x000fc800078ec0ff */
[----:B------:R-:W-:Y:S02]  /*ebe0*/  IADD3 R9, R4, R9, R214 ;  /* 0x0000000904097210 */ /* 0x000fe40007ffe0d6 */
[----:B------:R-:W0:Y:S03]  /*ebf0*/  LDS.128 R4, [R58+0x15400] ;  /* 0x015400003a047984 */ /* 0x000e260000000c00 */
[----:B------:R-:W-:-:S05]  /*ec00*/  IMAD R60, R9, 0x2, R16 ;  /* 0x00000002093c7824 */ /* 0x000fca00078e0210 */
[----:B------:R-:W1:Y:S01]  /*ec10*/  LDS.128 R8, [R60+0x15400] ;  /* 0x015400003c087984 */ /* 0x000e620000000c00 */
[C---:B0-----:R-:W-:Y:S01]  /*ec20*/  IMAD.U32 R42, R4.reuse, 0x10000, RZ ;  /* 0x00010000042a7824 */ /* 0x041fe200078e00ff */
[----:B------:R-:W-:Y:S01]  /*ec30*/  LOP3.LUT R4, R4, 0xffff0000, RZ, 0xc0, !PT ;  /* 0xffff000004047812 */ /* 0x000fe200078ec0ff */
[C---:B------:R-:W-:Y:S01]  /*ec40*/  IMAD.U32 R43, R5.reuse, 0x10000, RZ ;  /* 0x00010000052b7824 */ /* 0x040fe200078e00ff */
[----:B------:R-:W-:Y:S01]  /*ec50*/  LOP3.LUT R5, R5, 0xffff0000, RZ, 0xc0, !PT ;  /* 0xffff000005057812 */ /* 0x000fe200078ec0ff */
[C---:B------:R-:W-:Y:S01]  /*ec60*/  IMAD.U32 R44, R6.reuse, 0x10000, RZ ;  /* 0x00010000062c7824 */ /* 0x040fe200078e00ff */
[----:B------:R-:W-:Y:S01]  /*ec70*/  LOP3.LUT R6, R6, 0xffff0000, RZ, 0xc0, !PT ;  /* 0xffff000006067812 */ /* 0x000fe200078ec0ff */
[C---:B------:R-:W-:Y:S01]  /*ec80*/  IMAD.U32 R45, R7.reuse, 0x10000, RZ ;  /* 0x00010000072d7824 */ /* 0x040fe200078e00ff */
[----:B------:R-:W-:Y:S01]  /*ec90*/  LOP3.LUT R7, R7, 0xffff0000, RZ, 0xc0, !PT ;  /* 0xffff000007077812 */ /* 0x000fe200078ec0ff */
[C---:B-1----:R-:W-:Y:S01]  /*eca0*/  IMAD.U32 R46, R8.reuse, 0x10000, RZ ;  /* 0x00010000082e7824 */ /* 0x042fe200078e00ff */
[----:B------:R-:W-:Y:S01]  /*ecb0*/  LOP3.LUT R8, R8, 0xffff0000, RZ, 0xc0, !PT ;  /* 0xffff000008087812 */ /* 0x000fe200078ec0ff */
[C---:B------:R-:W-:Y:S01]  /*ecc0*/  IMAD.U32 R47, R9.reuse, 0x10000, RZ ;  /* 0x00010000092f7824 */ /* 0x040fe200078e00ff */
[----:B------:R-:W-:Y:S01]  /*ecd0*/  LOP3.LUT R9, R9, 0xffff0000, RZ, 0xc0, !PT ;  /* 0xffff000009097812 */ /* 0x000fe200078ec0ff */
[C---:B------:R-:W-:Y:S01]  /*ece0*/  FMUL.FTZ R57, R46.reuse, R53 ;  /* 0x000000352e397220 */ /* 0x040fe20000410000 */
[----:B------:R-:W-:Y:S01]  /*ecf0*/  FMUL.FTZ R59, R46, R51 ;  /* 0x000000332e3b7220 */ /* 0x000fe20000410000 */
[----:B------:R-:W-:Y:S01]  /*ed00*/  FMUL.FTZ R61, R8, R55 ;  /* 0x00000037083d7220 */ /* 0x000fe20000410000 */
[----:B------:R-:W-:-:S02]  /*ed10*/  IMAD.U32 R46, R37, 0x10000, RZ ;  /* 0x00010000252e7824 */ /* 0x000fc400078e00ff */
[----:B------:R-:W-:Y:S01]  /*ed20*/  FFMA.FTZ R57, R42, R51, -R57 ;  /* 0x000000332a397223 */ /* 0x000fe20000010839 */
[----:B------:R-:W-:Y:S01]  /*ed30*/  LOP3.LUT R51, R32, 0xffff0000, RZ, 0xc0, !PT ;  /* 0xffff000020337812 */ /* 0x000fe200078ec0ff */
[----:B------:R-:W-:Y:S01]  /*ed40*/  FFMA.FTZ R59, R42, R53, R59 ;  /* 0x000000352a3b7223 */ /* 0x000fe2000001003b */
[----:B------:R-:W-:Y:S02]  /*ed50*/  IMAD.U32 R42, R33, 0x10000, RZ ;  /* 0x00010000212a7824 */ /* 0x000fe400078e00ff */
[----:B------:R-:W-:Y:S02]  /*ed60*/  IMAD.U32 R48, R10, 0x10000, RZ ;  /* 0x000100000a307824 */ /* 0x000fe400078e00ff */
[-C--:B------:R-:W-:Y:S01]  /*ed70*/  FMUL.FTZ R53, R8, R51.reuse ;  /* 0x0000003308357220 */ /* 0x080fe20000410000 */
[----:B------:R-:W-:Y:S01]  /*ed80*/  FFMA.FTZ R50, R4, R51, -R61 ;  /* 0x0000003304327223 */ /* 0x000fe2000001083d */
[----:B------:R-:W-:Y:S01]  /*ed90*/  FMUL.FTZ R8, R47, R46 ;  /* 0x0000002e2f087220 */ /* 0x000fe20000410000 */
[----:B------:R-:W-:-:S02]  /*eda0*/  IMAD.U32 R51, R38, 0x10000, RZ ;  /* 0x0001000026337824 */ /* 0x000fc400078e00ff */
[-C--:B------:R-:W-:Y:S01]  /*edb0*/  FMUL.FTZ R61, R47, R42.reuse ;  /* 0x0000002a2f3d7220 */ /* 0x080fe20000410000 */
[----:B------:R-:W-:Y:S01]  /*edc0*/  FFMA.FTZ R52, R4, R55, R53 ;  /* 0x0000003704347223 */ /* 0x000fe20000010035 */
[----:B------:R-:W-:Y:S01]  /*edd0*/  LOP3.LUT R10, R10, 0xffff0000, RZ, 0xc0, !PT ;  /* 0xffff00000a0a7812 */ /* 0x000fe200078ec0ff */
[C---:B------:R-:W-:Y:S01]  /*ede0*/  FFMA.FTZ R54, R43.reuse, R42, -R8 ;  /* 0x0000002a2b367223 */ /* 0x040fe20000010808 */
[----:B------:R-:W-:Y:S02]  /*edf0*/  IMAD.U32 R47, R34, 0x10000, RZ ;  /* 0x00010000222f7824 */ /* 0x000fe400078e00ff */
[----:B------:R-:W-:Y:S01]  /*ee00*/  FFMA.FTZ R61, R43, R46, R61 ;  /* 0x0000002e2b3d7223 */ /* 0x000fe2000001003d */
[----:B------:R-:W-:Y:S01]  /*ee10*/  FMUL.FTZ R55, R48, R51 ;  /* 0x0000003330377220 */ /* 0x000fe20000410000 */
[----:B------:R-:W-:Y:S01]  /*ee20*/  LOP3.LUT R53, R38, 0xffff0000, RZ, 0xc0, !PT ;  /* 0xffff000026357812 */ /* 0x000fe200078ec0ff */
[----:B------:R-:W-:Y:S01]  /*ee30*/  IMAD.U32 R49, R11, 0x10000, RZ ;  /* 0x000100000b317824 */ /* 0x000fe200078e00ff */
[----:B------:R-:W-:Y:S01]  /*ee40*/  LOP3.LUT R43, R34, 0xffff0000, RZ, 0xc0, !PT ;  /* 0xffff0000222b7812 */ /* 0x000fe200078ec0ff */
[----:B------:R-:W-:-:S02]  /*ee50*/  IMAD.U32 R42, R39, 0x10000, RZ ;  /* 0x00010000272a7824 */ /* 0x000fc400078e00ff */
[-C--:B------:R-:W-:Y:S01]  /*ee60*/  FMUL.FTZ R63, R48, R47.reuse ;  /* 0x0000002f303f7220 */ /* 0x080fe20000410000 */
[----:B------:R-:W-:Y:S01]  /*ee70*/  FFMA.FTZ R55, R44, R47, -R55 ;  /* 0x0000002f2c377223 */ /* 0x000fe20000010837 */
[C---:B------:R-:W-:Y:S01]  /*ee80*/  FMUL.FTZ R47, R10.reuse, R53 ;  /* 0x000000350a2f7220 */ /* 0x040fe20000410000 */
[----:B------:R-:W-:Y:S02]  /*ee90*/  IMAD.U32 R4, R35, 0x10000, RZ ;  /* 0x0001000023047824 */ /* 0x000fe400078e00ff */
[----:B------:R-:W-:Y:S01]  /*eea0*/  FMUL.FTZ R10, R10, R43 ;  /* 0x0000002b0a0a7220 */ /* 0x000fe20000410000 */
[----:B------:R-:W-:Y:S01]  /*eeb0*/  FMUL.FTZ R8, R49, R42 ;  /* 0x0000002a31087220 */ /* 0x000fe20000410000 */
[----:B------:R-:W-:Y:S01]  /*eec0*/  FFMA.FTZ R63, R44, R51, R63 ;  /* 0x000000332c3f7223 */ /* 0x000fe2000001003f */
[C---:B------:R-:W-:Y:S01]  /*eed0*/  FFMA.FTZ R44, R6.reuse, R43, -R47 ;  /* 0x0000002b062c7223 */ /* 0x040fe2000001082f */
[----:B------:R-:W-:Y:S01]  /*eee0*/  FFMA.FTZ R46, R6, R53, R10 ;  /* 0x00000035062e7223 */ /* 0x000fe2000001000a */
[-C--:B------:R-:W-:Y:S01]  /*eef0*/  FFMA.FTZ R47, R45, R4.reuse, -R8 ;  /* 0x000000042d2f7223 */ /* 0x080fe20000010808 */
[----:B------:R-:W-:Y:S01]  /*ef00*/  LOP3.LUT R11, R11, 0xffff0000, RZ, 0xc0, !PT ;  /* 0xffff00000b0b7812 */ /* 0x000fe200078ec0ff */
[----:B------:R-:W-:Y:S01]  /*ef10*/  FMUL.FTZ R48, R49, R4 ;  /* 0x0000000431307220 */ /* 0x000fe20000410000 */
[----:B------:R-:W-:-:S02]  /*ef20*/  LOP3.LUT R8, R37, 0xffff0000, RZ, 0xc0, !PT ;  /* 0xffff000025087812 */ /* 0x000fc400078ec0ff */
[----:B------:R-:W-:Y:S01]  /*ef30*/  LOP3.LUT R10, R39, 0xffff0000, RZ, 0xc0, !PT ;  /* 0xffff0000270a7812 */ /* 0x000fe200078ec0ff */
[----:B------:R-:W-:Y:S01]  /*ef40*/  FFMA.FTZ R48, R45, R42, R48 ;  /* 0x0000002a2d307223 */ /* 0x000fe20000010030 */
[----:B------:R-:W-:Y:S01]  /*ef50*/  LOP3.LUT R4, R33, 0xffff0000, RZ, 0xc0, !PT ;  /* 0xffff000021047812 */ /* 0x000fe200078ec0ff */
[----:B------:R-:W-:Y:S01]  /*ef60*/  FMUL.FTZ R42, R9, R8 ;  /* 0x00000008092a7220 */ /* 0x000fe20000410000 */
[----:B------:R-:W-:Y:S01]  /*ef70*/  LOP3.LUT R6, R35, 0xffff0000, RZ, 0xc0, !PT ;  /* 0xffff000023067812 */ /* 0x000fe200078ec0ff */
[----:B------:R-:W-:Y:S02]  /*ef80*/  FMUL.FTZ R56, R11, R10 ;  /* 0x0000000a0b387220 */ /* 0x000fe40000410000 */
[-C--:B------:R-:W-:Y:S01]  /*ef90*/  FMUL.FTZ R43, R9, R4.reuse ;  /* 0x00000004092b7220 */ /* 0x080fe20000410000 */
[----:B------:R-:W-:Y:S01]  /*efa0*/  FFMA.FTZ R9, R5, R4, -R42 ;  /* 0x0000000405097223 */ /* 0x000fe2000001082a */
[-C--:B------:R-:W-:Y:S01]  /*efb0*/  FMUL.FTZ R11, R11, R6.reuse ;  /* 0x000000060b0b7220 */ /* 0x080fe20000410000 */
[----:B------:R-:W-:Y:S01]  /*efc0*/  FFMA.FTZ R56, R7, R6, -R56 ;  /* 0x0000000607387223 */ /* 0x000fe20000010838 */
[----:B------:R-:W-:Y:S01]  /*efd0*/  FFMA.FTZ R42, R5, R8, R43 ;  /* 0x00000008052a7223 */ /* 0x000fe2000001002b */
[----:B------:R-:W-:Y:S01]  /*efe0*/  F2FP.BF16.F32.PACK_AB R6, R44, R55 ;  /* 0x000000372c06723e */ /* 0x000fe200000010ff */
[----:B------:R-:W-:Y:S01]  /*eff0*/  FFMA.FTZ R11, R7, R10, R11 ;  /* 0x0000000a070b7223 */ /* 0x000fe2000001000b */
[----:B------:R-:W-:-:S02]  /*f000*/  F2FP.BF16.F32.PACK_AB R4, R50, R57 ;  /* 0x000000393204723e */ /* 0x000fc400000010ff */
[----:B------:R-:W-:Y:S02]  /*f010*/  F2FP.BF16.F32.PACK_AB R5, R9, R54 ;  /* 0x000000360905723e */ /* 0x000fe400000010ff */
[----:B------:R-:W-:Y:S02]  /*f020*/  F2FP.BF16.F32.PACK_AB R7, R56, R47 ;  /* 0x0000002f3807723e */ /* 0x000fe400000010ff */
[----:B------:R-:W-:Y:S02]  /*f030*/  F2FP.BF16.F32.PACK_AB R10, R46, R63 ;  /* 0x0000003f2e0a723e */ /* 0x000fe400000010ff */
[----:B------:R-:W-:Y:S01]  /*f040*/  F2FP.BF16.F32.PACK_AB R8, R52, R59 ;  /* 0x0000003b3408723e */ /* 0x000fe200000010ff */
[----:B------:R1:W-:Y:S01]  /*f050*/  STS.128 [R58+0x15400], R4 ;  /* 0x015400043a007388 */ /* 0x0003e20000000c00 */
[----:B------:R-:W-:Y:S02]  /*f060*/  F2FP.BF16.F32.PACK_AB R9, R42, R61 ;  /* 0x0000003d2a09723e */ /* 0x000fe400000010ff */
[----:B------:R-:W-:-:S05]  /*f070*/  F2FP.BF16.F32.PACK_AB R11, R11, R48 ;  /* 0x000000300b0b723e */ /* 0x000fca00000010ff */
[----:B------:R1:W-:Y:S02]  /*f080*/  STS.128 [R60+0x15400], R8 ;  /* 0x015400083c007388 */ /* 0x0003e40000000c00 */
.L_x_781:
[----:B------:R-:W-:Y:S05]  /*f090*/  BSYNC B2 ;  /* 0x0000000000027941 */ /* 0x000fea0003800000 */
.L_x_780:
[----:B------:R-:W-:Y:S04]  /*f0a0*/  BSSY B2, `(.L_x_782) ;  /* 0x0000059000027945 */ /* 0x000fe80003800000 */
[----:B------:R-:W-:Y:S05]  /*f0b0*/  @P1 BRA `(.L_x_783) ;  /* 0x00000004005c1947 */ /* 0x000fea0003800000 */
[----:B------:R-:W2:Y:S01]  /*f0c0*/  LDL R61, [R1+0x84] ;  /* 0x00008400013d7983 */ /* 0x000ea20000100800 */
[----:B-1----:R-:W-:Y:S01]  /*f0d0*/  LEA.HI R4, R41, R234, RZ, 0x1d ;  /* 0x000000ea29047211 */ /* 0x002fe200078fe8ff */
[C---:B------:R-:W-:Y:S01]  /*f0e0*/  IMAD.U32 R54, R28.reuse, 0x10000, RZ ;  /* 0x000100001c367824 */ /* 0x040fe200078e00ff */
[----:B------:R-:W-:Y:S01]  /*f0f0*/  LOP3.LUT R51, R28, 0xffff0000, RZ, 0xc0, !PT ;  /* 0xffff00001c337812 */ /* 0x000fe200078ec0ff */
[----:B------:R-:W-:Y:S01]  /*f100*/  IMAD.U32 R52, R24, 0x10000, RZ ;  /* 0x0001000018347824 */ /* 0x000fe200078e00ff */
[----:B------:R-:W-:Y:S01]  /*f110*/  SHF.R.S32.HI R7, RZ, 0x1f, R4 ;  /* 0x0000001fff077819 */ /* 0x000fe20000011404 */
[----:B0-----:R-:W-:Y:S02]  /*f120*/  IMAD.SHL.U32 R5, R4, 0x8, RZ ;  /* 0x0000000804057824 */ /* 0x001fe400078e00ff */
[----:B------:R-:W-:Y:S01]  /*f130*/  IMAD.U32 R53, R29, 0x10000, RZ ;  /* 0x000100001d357824 */ /* 0x000fe200078e00ff */
[----:B------:R-:W-:Y:S02]  /*f140*/  LEA.HI R7, R7, R4, RZ, 0x3 ;  /* 0x0000000407077211 */ /* 0x000fe400078f18ff */
[----:B------:R-:W-:-:S03]  /*f150*/  LOP3.LUT R4, R212, 0x38, R5, 0xf8, !PT ;  /* 0x00000038d4047812 */ /* 0x000fc600078ef805 */
[----:B------:R-:W-:Y:S01]  /*f160*/  IMAD.SHL.U32 R7, R7, 0x400, RZ ;  /* 0x0000040007077824 */ /* 0x000fe200078e00ff */
[----:B------:R-:W-:-:S04]  /*f170*/  LOP3.LUT R4, R4, R213, RZ, 0x3c, !PT ;  /* 0x000000d504047212 */ /* 0x000fc800078e3cff */
[----:B------:R-:W-:-:S04]  /*f180*/  LOP3.LUT R7, R7, 0x7fffe000, RZ, 0xc0, !PT ;  /* 0x7fffe00007077812 */ /* 0x000fc800078ec0ff */
[----:B------:R-:W-:-:S05]  /*f190*/  IADD3 R9, R4, R7, R214 ;  /* 0x0000000704097210 */ /* 0x000fca0007ffe0d6 */
[----:B------:R-:W-:-:S05]  /*f1a0*/  IMAD R42, R9, 0x2, R16 ;  /* 0x00000002092a7824 */ /* 0x000fca00078e0210 */
[----:B------:R-:W0:Y:S02]  /*f1b0*/  LDS.128 R8, [R42+0x15400] ;  /* 0x015400002a087984 */ /* 0x000e240000000c00 */
[C---:B0-----:R-:W-:Y:S01]  /*f1c0*/  IMAD.U32 R47, R8.reuse, 0x10000, RZ ;  /* 0x00010000082f7824 */ /* 0x041fe200078e00ff */
[----:B------:R-:W-:Y:S01]  /*f1d0*/  LOP3.LUT R8, R8, 0xffff0000, RZ, 0xc0, !PT ;  /* 0xffff000008087812 */ /* 0x000fe200078ec0ff */
[C---:B------:R-:W-:Y:S01]  /*f1e0*/  IMAD.U32 R48, R9.reuse, 0x10000, RZ ;  /* 0x0001000009307824 */ /* 0x040fe200078e00ff */
[----:B------:R-:W-:Y:S01]  /*f1f0*/  LOP3.LUT R9, R9, 0xffff0000, RZ, 0xc0, !PT ;  /* 0xffff000009097812 */ /* 0x000fe200078ec0ff */
[C---:B------:R-:W-:Y:S01]  /*f200*/  FMUL.FTZ R56, R47.reuse, R54 ;  /* 0x000000362f387220 */ /* 0x040fe20000410000 */
[----:B------:R-:W-:Y:S01]  /*f210*/  FMUL.FTZ R58, R47, R52 ;  /* 0x000000342f3a7220 */ /* 0x000fe20000410000 */
[----:B------:R-:W-:Y:S01]  /*f220*/  LOP3.LUT R47, R24, 0xffff0000, RZ, 0xc0, !PT ;  /* 0xffff0000182f7812 */ /* 0x000fe200078ec0ff */
[----:B------:R-:W-:Y:S01]  /*f230*/  FMUL.FTZ R55, R8, R51 ;  /* 0x0000003308377220 */ /* 0x000fe20000410000 */
[C---:B------:R-:W-:Y:S01]  /*f240*/  IMAD.U32 R49, R10.reuse, 0x10000, RZ ;  /* 0x000100000a317824 */ /* 0x040fe200078e00ff */
[----:B------:R-:W-:Y:S01]  /*f250*/  LOP3.LUT R10, R10, 0xffff0000, RZ, 0xc0, !PT ;  /* 0xffff00000a0a7812 */ /* 0x000fe200078ec0ff */
[----:B------:R-:W-:-:S02]  /*f260*/  IMAD.U32 R50, R11, 0x10000, RZ ;  /* 0x000100000b327824 */ /* 0x000fc400078e00ff */
[----:B------:R-:W-:Y:S01]  /*f270*/  FMUL.FTZ R57, R8, R47 ;  /* 0x0000002f08397220 */ /* 0x000fe20000410000 */
[----:B------:R-:W-:Y:S01]  /*f280*/  IMAD.U32 R8, R30, 0x10000, RZ ;  /* 0x000100001e087824 */ /* 0x000fe200078e00ff */
[----:B------:R-:W-:Y:S01]  /*f290*/  LOP3.LUT R11, R11, 0xffff0000, RZ, 0xc0, !PT ;  /* 0xffff00000b0b7812 */ /* 0x000fe200078ec0ff */
[----:B--2---:R-:W0:Y:S02]  /*f2a0*/  LDS.128 R4, [R61] ;  /* 0x000000003d047984 */ /* 0x004e240000000c00 */
[C---:B0-----:R-:W-:Y:S01]  /*f2b0*/  IMAD.U32 R43, R4.reuse, 0x10000, RZ ;  /* 0x00010000042b7824 */ /* 0x041fe200078e00ff */
[----:B------:R-:W-:Y:S01]  /*f2c0*/  LOP3.LUT R4, R4, 0xffff0000, RZ, 0xc0, !PT ;  /* 0xffff000004047812 */ /* 0x000fe200078ec0ff */
[C---:B------:R-:W-:Y:S01]  /*f2d0*/  IMAD.U32 R44, R5.reuse, 0x10000, RZ ;  /* 0x00010000052c7824 */ /* 0x040fe200078e00ff */
[----:B------:R-:W-:Y:S01]  /*f2e0*/  LOP3.LUT R5, R5, 0xffff0000, RZ, 0xc0, !PT ;  /* 0xffff000005057812 */ /* 0x000fe200078ec0ff */
[C---:B------:R-:W-:Y:S01]  /*f2f0*/  FFMA.FTZ R56, R43.reuse, R52, -R56 ;  /* 0x000000342b387223 */ /* 0x040fe20000010838 */
[----:B------:R-:W-:Y:S01]  /*f300*/  FFMA.FTZ R58, R43, R54, R58 ;  /* 0x000000362b3a7223 */ /* 0x000fe2000001003a */
[----:B------:R-:W-:-:S02]  /*f310*/  IMAD.U32 R43, R25, 0x10000, RZ ;  /* 0x00010000192b7824 */ /* 0x000fc400078e00ff */
[----:B------:R-:W-:Y:S01]  /*f320*/  FFMA.FTZ R55, R4, R47, -R55 ;  /* 0x0000002f04377223 */ /* 0x000fe20000010837 */
[----:B------:R-:W-:Y:S01]  /*f330*/  FMUL.FTZ R47, R48, R53 ;  /* 0x00000035302f7220 */ /* 0x000fe20000410000 */
[----:B------:R-:W-:Y:S01]  /*f340*/  FFMA.FTZ R57, R4, R51, R57 ;  /* 0x0000003304397223 */ /* 0x000fe20000010039 */
[-C--:B------:R-:W-:Y:S01]  /*f350*/  FMUL.FTZ R52, R48, R43.reuse ;  /* 0x0000002b30347220 */ /* 0x080fe20000410000 */
[----:B------:R-:W-:Y:S01]  /*f360*/  LOP3.LUT R51, R30, 0xffff0000, RZ, 0xc0, !PT ;  /* 0xffff00001e337812 */ /* 0x000fe200078ec0ff */
[----:B------:R-:W-:Y:S01]  /*f370*/  FFMA.FTZ R48, R44, R43, -R47 ;  /* 0x0000002b2c307223 */ /* 0x000fe2000001082f */
[C---:B------:R-:W-:Y:S01]  /*f380*/  LOP3.LUT R43, R26.reuse, 0xffff0000, RZ, 0xc0, !PT ;  /* 0xffff00001a2b7812 */ /* 0x040fe200078ec0ff */
[----:B------:R-:W-:Y:S02]  /*f390*/  IMAD.U32 R4, R26, 0x10000, RZ ;  /* 0x000100001a047824 */ /* 0x000fe400078e00ff */
[----:B------:R-:W-:Y:S01]  /*f3a0*/  FFMA.FTZ R52, R44, R53, R52 ;  /* 0x000000352c347223 */ /* 0x000fe20000010034 */
[C---:B------:R-:W-:Y:S01]  /*f3b0*/  IMAD.U32 R45, R6.reuse, 0x10000, RZ ;  /* 0x00010000062d7824 */ /* 0x040fe200078e00ff */
[----:B------:R-:W-:Y:S01]  /*f3c0*/  LOP3.LUT R6, R6, 0xffff0000, RZ, 0xc0, !PT ;  /* 0xffff000006067812 */ /* 0x000fe200078ec0ff */
[C---:B------:R-:W-:Y:S01]  /*f3d0*/  FMUL.FTZ R59, R10.reuse, R51 ;  /* 0x000000330a3b7220 */ /* 0x040fe20000410000 */
[C---:B------:R-:W-:Y:S01]  /*f3e0*/  FMUL.FTZ R44, R49.reuse, R8 ;  /* 0x00000008312c7220 */ /* 0x040fe20000410000 */
[----:B------:R-:W-:Y:S01]  /*f3f0*/  FMUL.FTZ R54, R49, R4 ;  /* 0x0000000431367220 */ /* 0x000fe20000410000 */
[----:B------:R-:W-:Y:S01]  /*f400*/  FMUL.FTZ R10, R10, R43 ;  /* 0x0000002b0a0a7220 */ /* 0x000fe20000410000 */
[----:B------:R-:W-:-:S02]  /*f410*/  IMAD.U32 R49, R31, 0x10000, RZ ;  /* 0x000100001f317824 */ /* 0x000fc400078e00ff */
[----:B------:R-:W-:Y:S01]  /*f420*/  FFMA.FTZ R53, R45, R4, -R44 ;  /* 0x000000042d357223 */ /* 0x000fe2000001082c */
[----:B------:R-:W-:Y:S02]  /*f430*/  IMAD.U32 R47, R27, 0x10000, RZ ;  /* 0x000100001b2f7824 */ /* 0x000fe400078e00ff */
[----:B------:R-:W-:Y:S01]  /*f440*/  FFMA.FTZ R54, R45, R8, R54 ;  /* 0x000000082d367223 */ /* 0x000fe20000010036 */
[----:B------:R-:W-:Y:S01]  /*f450*/  FFMA.FTZ R51, R6, R51, R10 ;  /* 0x0000003306337223 */ /* 0x000fe2000001000a */
[----:B------:R-:W-:Y:S02]  /*f460*/  IMAD.U32 R46, R7, 0x10000, RZ ;  /* 0x00010000072e7824 */ /* 0x000fe400078e00ff */
[----:B------:R-:W-:Y:S01]  /*f470*/  FMUL.FTZ R45, R50, R49 ;  /* 0x00000031322d7220 */ /* 0x000fe20000410000 */
[----:B------:R-:W-:Y:S01]  /*f480*/  FFMA.FTZ R60, R6, R43, -R59 ;  /* 0x0000002b063c7223 */ /* 0x000fe2000001083b */
[----:B------:R-:W-:Y:S01]  /*f490*/  LOP3.LUT R8, R29, 0xffff0000, RZ, 0xc0, !PT ;  /* 0xffff00001d087812 */ /* 0x000fe200078ec0ff */
[-C--:B------:R-:W-:Y:S01]  /*f4a0*/  FMUL.FTZ R43, R50, R47.reuse ;  /* 0x0000002f322b7220 */ /* 0x080fe20000410000 */
[----:B------:R-:W-:Y:S01]  /*f4b0*/  LOP3.LUT R10, R31, 0xffff0000, RZ, 0xc0, !PT ;  /* 0xffff00001f0a7812 */ /* 0x000fe200078ec0ff */
[C---:B------:R-:W-:Y:S01]  /*f4c0*/  FFMA.FTZ R45, R46.reuse, R47, -R45 ;  /* 0x0000002f2e2d7223 */ /* 0x040fe2000001082d */
[----:B------:R-:W-:Y:S01]  /*f4d0*/  LOP3.LUT R4, R25, 0xffff0000, RZ, 0xc0, !PT ;  /* 0xffff000019047812 */ /* 0x000fe200078ec0ff */
[----:B------:R-:W-:Y:S01]  /*f4e0*/  FFMA.FTZ R46, R46, R49, R43 ;  /* 0x000000312e2e7223 */ /* 0x000fe2000001002b */
[----:B------:R-:W-:Y:S01]  /*f4f0*/  LOP3.LUT R6, R27, 0xffff0000, RZ, 0xc0, !PT ;  /* 0xffff00001b067812 */ /* 0x000fe200078ec0ff */
[----:B------:R-:W-:Y:S01]  /*f500*/  FMUL.FTZ R44, R9, R8 ;  /* 0x00000008092c7220 */ /* 0x000fe20000410000 */
[----:B------:R-:W-:Y:S01]  /*f510*/  LOP3.LUT R7, R7, 0xffff0000, RZ, 0xc0, !PT ;  /* 0xffff000007077812 */ /* 0x000fe200078ec0ff */
[----:B------:R-:W-:Y:S01]  /*f520*/  FMUL.FTZ R50, R11, R10 ;  /* 0x0000000a0b327220 */ /* 0x000fe20000410000 */
        /* <DEDUP_REMOVED lines=9> */
[----:B------:R-:W-:Y:S02]  /*f5c0*/  F2FP.BF16.F32.PACK_AB R7, R50, R45 ;  /* 0x0000002d3207723e */ /* 0x000fe400000010ff */
[----:B------:R-:W-:Y:S02]  /*f5d0*/  F2FP.BF16.F32.PACK_AB R10, R51, R54 ;  /* 0x00000036330a723e */ /* 0x000fe400000010ff */
[----:B------:R-:W-:Y:S01]  /*f5e0*/  F2FP.BF16.F32.PACK_AB R8, R57, R58 ;  /* 0x0000003a3908723e */ /* 0x000fe200000010ff */
[----:B------:R2:W-:Y:S01]  /*f5f0*/  STS.128 [R61], R4 ;  /* 0x000000043d007388 */ /* 0x0005e20000000c00 */
[----:B------:R-:W-:-:S02]  /*f600*/  F2FP.BF16.F32.PACK_AB R9, R43, R52 ;  /* 0x000000342b09723e */ /* 0x000fc400000010ff */
[----:B------:R-:W-:-:S05]  /*f610*/  F2FP.BF16.F32.PACK_AB R11, R11, R46 ;  /* 0x0000002e0b0b723e */ /* 0x000fca00000010ff */
[----:B------:R2:W-:Y:S02]  /*f620*/  STS.128 [R42+0x15400], R8 ;  /* 0x015400082a007388 */ /* 0x0005e40000000c00 */
.L_x_783:
[----:B------:R-:W-:Y:S05]  /*f630*/  BSYNC B2 ;  /* 0x0000000000027941 */ /* 0x000fea0003800000 */
.L_x_782:
[----:B------:R-:W-:Y:S05]  /*f640*/  @P2 BRA `(.L_x_779) ;  /* 0x00000004005c2947 */ /* 0x000fea0003800000 */
[----:B-1----:R-:W3:Y:S01]  /*f650*/  LDL R58, [R1+0x7c] ;  /* 0x00007c00013a7983 */ /* 0x002ee20000100800 */
[----:B------:R-:W-:Y:S01]  /*f660*/  LEA.HI R41, R41, R235, RZ, 0x1d ;  /* 0x000000eb29297211 */ /* 0x000fe200078fe8ff */
[C---:B------:R-:W-:Y:S01]  /*f670*/  IMAD.U32 R53, R14.reuse, 0x10000, RZ ;  /* 0x000100000e357824 */ /* 0x040fe200078e00ff */
[----:B------:R-:W-:Y:S01]  /*f680*/  LOP3.LUT R55, R14, 0xffff0000, RZ, 0xc0, !PT ;  /* 0xffff00000e377812 */ /* 0x000fe200078ec0ff */
[----:B------:R-:W-:Y:S01]  /*f690*/  IMAD.U32 R51, R0, 0x10000, RZ ;  /* 0x0001000000337824 */ /* 0x000fe200078e00ff */
[----:B--2---:R-:W-:Y:S01]  /*f6a0*/  SHF.R.S32.HI R4, RZ, 0x1f, R41 ;  /* 0x0000001fff047819 */ /* 0x004fe20000011429 */
[----:B0-----:R-:W-:-:S03]  /*f6b0*/  IMAD.SHL.U32 R5, R41, 0x8, RZ ;  /* 0x0000000829057824 */ /* 0x001fc600078e00ff */
        /* <DEDUP_REMOVED lines=14> */
[----:B------:R-:W-:Y:S01]  /*f7a0*/  FMUL.FTZ R61, R8, R55 ;  /* 0x00000037083d7220 */ /* 0x000fe20000410000 */
[----:B------:R-:W-:Y:S02]  /*f7b0*/  IMAD.U32 R46, R15, 0x10000, RZ ;  /* 0x000100000f2e7824 */ /* 0x000fe400078e00ff */
[C---:B------:R-:W-:Y:S01]  /*f7c0*/  IMAD.U32 R48, R10.reuse, 0x10000, RZ ;  /* 0x000100000a307824 */ /* 0x040fe200078e00ff */
[----:B------:R-:W-:Y:S01]  /*f7d0*/  LOP3.LUT R10, R10, 0xffff0000, RZ, 0xc0, !PT ;  /* 0xffff00000a0a7812 */ /* 0x000fe200078ec0ff */
[C---:B------:R-:W-:Y:S01]  /*f7e0*/  IMAD.U32 R49, R11.reuse, 0x10000, RZ ;  /* 0x000100000b317824 */ /* 0x040fe200078e00ff */
[----:B------:R-:W-:Y:S01]  /*f7f0*/  LOP3.LUT R11, R11, 0xffff0000, RZ, 0xc0, !PT ;  /* 0xffff00000b0b7812 */ /* 0x000fe200078ec0ff */
[----:B---3--:R-:W0:Y:S02]  /*f800*/  LDS.128 R4, [R58] ;  /* 0x000000003a047984 */ /* 0x008e240000000c00 */
[C---:B0-----:R-:W-:Y:S01]  /*f810*/  IMAD.U32 R42, R4.reuse, 0x10000, RZ ;  /* 0x00010000042a7824 */ /* 0x041fe200078e00ff */
[----:B------:R-:W-:Y:S01]  /*f820*/  LOP3.LUT R4, R4, 0xffff0000, RZ, 0xc0, !PT ;  /* 0xffff000004047812 */ /* 0x000fe200078ec0ff */
[C---:B------:R-:W-:Y:S01]  /*f830*/  IMAD.U32 R43, R5.reuse, 0x10000, RZ ;  /* 0x00010000052b7824 */ /* 0x040fe200078e00ff */
[----:B------:R-:W-:Y:S01]  /*f840*/  LOP3.LUT R5, R5, 0xffff0000, RZ, 0xc0, !PT ;  /* 0xffff000005057812 */ /* 0x000fe200078ec0ff */
[----:B------:R-:W-:Y:S01]  /*f850*/  FFMA.FTZ R57, R42, R51, -R57 ;  /* 0x000000332a397223 */ /* 0x000fe20000010839 */
[----:B------:R-:W-:Y:S01]  /*f860*/  LOP3.LUT R51, R0, 0xffff0000, RZ, 0xc0, !PT ;  /* 0xffff000000337812 */ /* 0x000fe200078ec0ff */
[----:B------:R-:W-:Y:S01]  /*f870*/  FFMA.FTZ R59, R42, R53, R59 ;  /* 0x000000352a3b7223 */ /* 0x000fe2000001003b */
[----:B------:R-:W-:-:S02]  /*f880*/  IMAD.U32 R42, R3, 0x10000, RZ ;  /* 0x00010000032a7824 */ /* 0x000fc400078e00ff */
[----:B------:R-:W-:Y:S02]  /*f890*/  IMAD.U32 R44, R6, 0x10000, RZ ;  /* 0x00010000062c7824 */ /* 0x000fe400078e00ff */
[-C--:B------:R-:W-:Y:S01]  /*f8a0*/  FMUL.FTZ R53, R8, R51.reuse ;  /* 0x0000003308357220 */ /* 0x080fe20000410000 */
[----:B------:R-:W-:Y:S01]  /*f8b0*/  FFMA.FTZ R50, R4, R51, -R61 ;  /* 0x0000003304327223 */ /* 0x000fe2000001083d */
[C---:B------:R-:W-:Y:S01]  /*f8c0*/  FMUL.FTZ R8, R47.reuse, R46 ;  /* 0x0000002e2f087220 */ /* 0x040fe20000410000 */
[----:B------:R-:W-:Y:S02]  /*f8d0*/  IMAD.U32 R51, R20, 0x10000, RZ ;  /* 0x0001000014337824 */ /* 0x000fe400078e00ff */
[-C--:B------:R-:W-:Y:S01]  /*f8e0*/  FMUL.FTZ R61, R47, R42.reuse ;  /* 0x0000002a2f3d7220 */ /* 0x080fe20000410000 */
[----:B------:R-:W-:Y:S01]  /*f8f0*/  FFMA.FTZ R52, R4, R55, R53 ;  /* 0x0000003704347223 */ /* 0x000fe20000010035 */
[----:B------:R-:W-:Y:S01]  /*f900*/  FFMA.FTZ R54, R43, R42, -R8 ;  /* 0x0000002a2b367223 */ /* 0x000fe20000010808 */
[----:B------:R-:W-:-:S02]  /*f910*/  IMAD.U32 R47, R12, 0x10000, RZ ;  /* 0x000100000c2f7824 */ /* 0x000fc400078e00ff */
[----:B------:R-:W-:Y:S01]  /*f920*/  FFMA.FTZ R61, R43, R46, R61 ;  /* 0x0000002e2b3d7223 */ /* 0x000fe2000001003d */
[----:B------:R-:W-:Y:S01]  /*f930*/  FMUL.FTZ R55, R48, R51 ;  /* 0x0000003330377220 */ /* 0x000fe20000410000 */
[----:B------:R-:W-:Y:S01]  /*f940*/  LOP3.LUT R53, R20, 0xffff0000, RZ, 0xc0, !PT ;  /* 0xffff000014357812 */ /* 0x000fe200078ec0ff */
[----:B------:R-:W-:Y:S01]  /*f950*/  IMAD.U32 R42, R21, 0x10000, RZ ;  /* 0x00010000152a7824 */ /* 0x000fe200078e00ff */
[----:B------:R-:W-:Y:S01]  /*f960*/  LOP3.LUT R43, R12, 0xffff0000, RZ, 0xc0, !PT ;  /* 0xffff00000c2b7812 */ /* 0x000fe200078ec0ff */
[-C--:B------:R-:W-:Y:S01]  /*f970*/  FMUL.FTZ R63, R48, R47.reuse ;  /* 0x0000002f303f7220 */ /* 0x080fe20000410000 */
[----:B------:R-:W-:Y:S01]  /*f980*/  LOP3.LUT R6, R6, 0xffff0000, RZ, 0xc0, !PT ;  /* 0xffff000006067812 */ /* 0x000fe200078ec0ff */
[----:B------:R-:W-:Y:S01]  /*f990*/  FFMA.FTZ R55, R44, R47, -R55 ;  /* 0x0000002f2c377223 */ /* 0x000fe20000010837 */
[C---:B------:R-:W-:Y:S01]  /*f9a0*/  FMUL.FTZ R47, R10.reuse, R53 ;  /* 0x000000350a2f7220 */ /* 0x040fe20000410000 */
[----:B------:R-:W-:Y:S02]  /*f9b0*/  IMAD.U32 R45, R7, 0x10000, RZ ;  /* 0x00010000072d7824 */ /* 0x000fe400078e00ff */
[----:B------:R-:W-:Y:S01]  /*f9c0*/  FMUL.FTZ R10, R10, R43 ;  /* 0x0000002b0a0a7220 */ /* 0x000fe20000410000 */
[----:B------:R-:W-:-:S02]  /*f9d0*/  IMAD.U32 R4, R13, 0x10000, RZ ;  /* 0x000100000d047824 */ /* 0x000fc400078e00ff */
[----:B------:R-:W-:Y:S01]  /*f9e0*/  FMUL.FTZ R8, R49, R42 ;  /* 0x0000002a31087220 */ /* 0x000fe20000410000 */
[----:B------:R-:W-:Y:S01]  /*f9f0*/  FFMA.FTZ R63, R44, R51, R63 ;  /* 0x000000332c3f7223 */ /* 0x000fe2000001003f */
[C---:B------:R-:W-:Y:S01]  /*fa00*/  FFMA.FTZ R44, R6.reuse, R43, -R47 ;  /* 0x0000002b062c7223 */ /* 0x040fe2000001082f */
[----:B------:R-:W-:Y:S01]  /*fa10*/  FFMA.FTZ R46, R6, R53, R10 ;  /* 0x00000035062e7223 */ /* 0x000fe2000001000a */
[-C--:B------:R-:W-:Y:S01]  /*fa20*/  FFMA.FTZ R47, R45, R4.reuse, -R8 ;  /* 0x000000042d2f7223 */ /* 0x080fe20000010808 */
[----:B------:R-:W-:Y:S01]  /*fa30*/  FMUL.FTZ R48, R49, R4 ;  /* 0x0000000431307220 */ /* 0x000fe20000410000 */
[----:B------:R-:W-:Y:S02]  /*fa40*/  LOP3.LUT R8, R15, 0xffff0000, RZ, 0xc0, !PT ;  /* 0xffff00000f087812 */ /* 0x000fe400078ec0ff */
[----:B------:R-:W-:Y:S01]  /*fa50*/  LOP3.LUT R10, R21, 0xffff0000, RZ, 0xc0, !PT ;  /* 0xffff0000150a7812 */ /* 0x000fe200078ec0ff */
[----:B------:R-:W-:Y:S01]  /*fa60*/  FFMA.FTZ R48, R45, R42, R48 ;  /* 0x0000002a2d307223 */ /* 0x000fe20000010030 */
[----:B------:R-:W-:Y:S01]  /*fa70*/  LOP3.LUT R4, R3, 0xffff0000, RZ, 0xc0, !PT ;  /* 0xffff000003047812 */ /* 0x000fe200078ec0ff */
[----:B------:R-:W-:Y:S01]  /*fa80*/  FMUL.FTZ R42, R9, R8 ;  /* 0x00000008092a7220 */ /* 0x000fe20000410000 */
[----:B------:R-:W-:Y:S01]  /*fa90*/  LOP3.LUT R6, R13, 0xffff0000, RZ, 0xc0, !PT ;  /* 0xffff00000d067812 */ /* 0x000fe200078ec0ff */
[----:B------:R-:W-:Y:S01]  /*faa0*/  FMUL.FTZ R56, R11, R10 ;  /* 0x0000000a0b387220 */ /* 0x000fe20000410000 */
[----:B------:R-:W-:Y:S01]  /*fab0*/  LOP3.LUT R7, R7, 0xffff0000, RZ, 0xc0, !PT ;  /* 0xffff000007077812 */ /* 0x000fe200078ec0ff */
[-C--:B------:R-:W-:Y:S01]  /*fac0*/  FMUL.FTZ R43, R9, R4.reuse ;  /* 0x00000004092b7220 */ /* 0x080fe20000410000 */
[----:B------:R-:W-:Y:S01]  /*fad0*/  FFMA.FTZ R9, R5, R4, -R42 ;  /* 0x0000000405097223 */ /* 0x000fe2000001082a */
[-C--:B------:R-:W-:Y:S01]  /*fae0*/  FMUL.FTZ R11, R11, R6.reuse ;  /* 0x000000060b0b7220 */ /* 0x080fe20000410000 */
[----:B------:R-:W-:Y:S01]  /*faf0*/  F2FP.BF16.F32.PACK_AB R4, R50, R57 ;  /* 0x000000393204723e */ /* 0x000fe200000010ff */
[----:B------:R-:W-:Y:S01]  /*fb00*/  FFMA.FTZ R56, R7, R6, -R56 ;  /* 0x0000000607387223 */ /* 0x000fe20000010838 */
[----:B------:R-:W-:Y:S01]  /*fb10*/  FFMA.FTZ R42, R5, R8, R43 ;  /* 0x00000008052a7223 */ /* 0x000fe2000001002b */
[----:B------:R-:W-:Y:S01]  /*fb20*/  FFMA.FTZ R11, R7, R10, R11 ;  /* 0x0000000a070b7223 */ /* 0x000fe2000001000b */
[----:B------:R-:W-:-:S02]  /*fb30*/  F2FP.BF16.F32.PACK_AB R6, R44, R55 ;  /* 0x000000372c06723e */ /* 0x000fc400000010ff */
[----:B------:R-:W-:Y:S02]  /*fb40*/  F2FP.BF16.F32.PACK_AB R5, R9, R54 ;  /* 0x000000360905723e */ /* 0x000fe400000010ff */
[----:B------:R-:W-:Y:S02]  /*fb50*/  F2FP.BF16.F32.PACK_AB R7, R56, R47 ;  /* 0x0000002f3807723e */ /* 0x000fe400000010ff */
[----:B------:R-:W-:Y:S02]  /*fb60*/  F2FP.BF16.F32.PACK_AB R10, R46, R63 ;  /* 0x0000003f2e0a723e */ /* 0x000fe400000010ff */
[----:B------:R-:W-:Y:S01]  /*fb70*/  F2FP.BF16.F32.PACK_AB R8, R52, R59 ;  /* 0x0000003b3408723e */ /* 0x000fe200000010ff */
[----:B------:R3:W-:Y:S01]  /*fb80*/  STS.128 [R58], R4 ;  /* 0x000000043a007388 */ /* 0x0007e20000000c00 */
[----:B------:R-:W-:Y:S02]  /*fb90*/  F2FP.BF16.F32.PACK_AB R9, R42, R61 ;  /* 0x0000003d2a09723e */ /* 0x000fe400000010ff */
[----:B------:R-:W-:-:S05]  /*fba0*/  F2FP.BF16.F32.PACK_AB R11, R11, R48 ;  /* 0x000000300b0b723e */ /* 0x000fca00000010ff */
[----:B------:R3:W-:Y:S02]  /*fbb0*/  STS.128 [R41+0x15400], R8 ;  /* 0x0154000829007388 */ /* 0x0007e40000000c00 */
.L_x_779:
[----:B------:R-:W-:Y:S05]  /*fbc0*/  BSYNC B1 ;  /* 0x0000000000017941 */ /* 0x000fea0003800000 */
.L_x_778:
[----:B------:R-:W-:-:S13]  /*fbd0*/  ISETP.GE.AND P0, PT, R229, R40, PT ;  /* 0x00000028e500720c */ /* 0x000fda0003f06270 */
[----:B------:R-:W-:Y:S05]  /*fbe0*/  @P0 BRA `(.L_x_762) ;  /* 0x00000010004c0947 */ /* 0x000fea0003800000 */
[----:B------:R-:W4:Y:S01]  /*fbf0*/  LDC R40, c[0x0][0x3f4] ;  /* 0x0000fd00ff287b82 */ /* 0x000f220000000800 */
[C---:B0123--:R-:W-:Y:S01]  /*fc00*/  VIADD R5, R18.reuse, 0x20 ;  /* 0x0000002012057836 */ /* 0x04ffe20000000000 */
[----:B------:R-:W-:Y:S01]  /*fc10*/  BSSY B1, `(.L_x_784) ;  /* 0x000005e000017945 */ /* 0x000fe20003800000 */
[C---:B------:R-:W-:Y:S01]  /*fc20*/  VIADD R7, R18.reuse, 0x40 ;  /* 0x0000004012077836 */ /* 0x040fe20000000000 */
[----:B------:R-:W-:Y:S02]  /*fc30*/  SHF.R.U32.HI R56, RZ, 0x3, R206 ;  /* 0x00000003ff387819 */ /* 0x000fe400000116ce */
[-C--:B----4-:R-:W-:Y:S02]  /*fc40*/  ISETP.GE.AND P0, PT, R18, R40.reuse, PT ;  /* 0x000000281200720c */ /* 0x090fe40003f06270 */
[-C--:B------:R-:W-:Y:S02]  /*fc50*/  ISETP.GE.AND P1, PT, R5, R40.reuse, PT ;  /* 0x000000280500720c */ /* 0x080fe40003f26270 */
[----:B------:R-:W-:-:S09]  /*fc60*/  ISETP.GE.AND P2, PT, R7, R40, PT ;  /* 0x000000280700720c */ /* 0x000fd20003f46270 */
[----:B------:R-:W-:Y:S05]  /*fc70*/  @P0 BRA `(.L_x_785) ;  /* 0x00000004005c0947 */ /* 0x000fea0003800000 */
[----:B------:R-:W2:Y:S01]  /*fc80*/  LDL R58, [R1+0x80] ;  /* 0x00008000013a7983 */ /* 0x000ea20000100800 */
[----:B------:R-:W-:Y:S01]  /*fc90*/  LEA.HI R4, R40, R233, RZ, 0x1d ;  /* 0x000000e928047211 */ /* 0x000fe200078fe8ff */
[----:B------:R-:W-:Y:S01]  /*fca0*/  IMAD.U32 R50, R32, 0x10000, RZ ;  /* 0x0001000020327824 */ /* 0x000fe200078e00ff */
[C---:B------:R-:W-:Y:S01]  /*fcb0*/  LOP3.LUT R54, R36.reuse, 0xffff0000, RZ, 0xc0, !PT ;  /* 0xffff000024367812 */ /* 0x040fe200078ec0ff */
[----:B------:R-:W-:Y:S01]  /*fcc0*/  IMAD.U32 R52, R36, 0x10000, RZ ;  /* 0x0001000024347824 */ /* 0x000fe200078e00ff */
[----:B------:R-:W-:Y:S01]  /*fcd0*/  SHF.R.S32.HI R7, RZ, 0x1f, R4 ;  /* 0x0000001fff077819 */ /* 0x000fe20000011404 */
[----:B------:R-:W-:Y:S01]  /*fce0*/  IMAD.SHL.U32 R5, R4, 0x8, RZ ;  /* 0x0000000804057824 */ /* 0x000fe200078e00ff */
[----:B------:R-:W-:Y:S01]  /*fcf0*/  LOP3.LUT R32, R32, 0xffff0000, RZ, 0xc0, !PT ;  /* 0xffff000020207812 */ /* 0x000fe200078ec0ff */
[----:B------:R-:W-:Y:S01]  /*fd00*/  IMAD.U32 R61, R37, 0x10000, RZ ;  /* 0x00010000253d7824 */ /* 0x000fe200078e00ff */
[----:B------:R-:W-:Y:S01]  /*fd10*/  LEA.HI R7, R7, R4, RZ, 0x3 ;  /* 0x0000000407077211 */ /* 0x000fe200078f18ff */
[----:B------:R-:W-:Y:S01]  /*fd20*/  IMAD.U32 R59, R33, 0x10000, RZ ;  /* 0x00010000213b7824 */ /* 0x000fe200078e00ff */
[----:B------:R-:W-:-:S02]  /*fd30*/  LOP3.LUT R4, R206, 0x38, R5, 0xf8, !PT ;  /* 0x00000038ce047812 */ /* 0x000fc400078ef805 */
[----:B------:R-:W-:Y:S01]  /*fd40*/  LOP3.LUT R37, R37, 0xffff0000, RZ, 0xc0, !PT ;  /* 0xffff000025257812 */ /* 0x000fe200078ec0ff */
[----:B------:R-:W-:Y:S01]  /*fd50*/  IMAD.SHL.U32 R7, R7, 0x400, RZ ;  /* 0x0000040007077824 */ /* 0x000fe200078e00ff */
[----:B------:R-:W-:Y:S02]  /*fd60*/  LOP3.LUT R5, R4, R56, RZ, 0x3c, !PT ;  /* 0x0000003804057212 */ /* 0x000fe400078e3cff */
[----:B------:R-:W-:Y:S02]  /*fd70*/  LOP3.LUT R33, R33, 0xffff0000, RZ, 0xc0, !PT ;  /* 0xffff000021217812 */ /* 0x000fe400078ec0ff */
        /* <DEDUP_REMOVED lines=8> */
[-C--:B------:R-:W-:Y:S01]  /*fe00*/  FMUL.FTZ R51, R52, R46.reuse ;  /* 0x0000002e34337220 */ /* 0x080fe20000410000 */
[----:B------:R-:W-:Y:S01]  /*fe10*/  FMUL.FTZ R53, R50, R46 ;  /* 0x0000002e32357220 */ /* 0x000fe20000410000 */
[-C--:B------:R-:W-:Y:S01]  /*fe20*/  FMUL.FTZ R55, R54, R8.reuse ;  /* 0x0000000836377220 */ /* 0x080fe20000410000 */
[----:B------:R-:W-:Y:S01]  /*fe30*/  FMUL.FTZ R57, R32, R8 ;  /* 0x0000000820397220 */ /* 0x000fe20000410000 */
[----:B------:R-:W-:-:S02]  /*fe40*/  IMAD.U32 R48, R10, 0x10000, RZ ;  /* 0x000100000a307824 */ /* 0x000fc400078e00ff */
[-C--:B------:R-:W-:Y:S01]  /*fe50*/  FMUL.FTZ R36, R61, R47.reuse ;  /* 0x0000002f3d247220 */ /* 0x080fe20000410000 */
[----:B------:R-:W-:Y:S01]  /*fe60*/  IMAD.U32 R46, R38, 0x10000, RZ ;  /* 0x00010000262e7824 */ /* 0x000fe200078e00ff */
[----:B------:R-:W-:Y:S01]  /*fe70*/  LOP3.LUT R10, R10, 0xffff0000, RZ, 0xc0, !PT ;  /* 0xffff00000a0a7812 */ /* 0x000fe200078ec0ff */
[C---:B------:R-:W-:Y:S01]  /*fe80*/  IMAD.U32 R49, R11.reuse, 0x10000, RZ ;  /* 0x000100000b317824 */ /* 0x040fe200078e00ff */
[----:B------:R-:W-:Y:S02]  /*fe90*/  LOP3.LUT R38, R38, 0xffff0000, RZ, 0xc0, !PT ;  /* 0xffff000026267812 */ /* 0x000fe400078ec0ff */
[----:B------:R-:W-:Y:S01]  /*fea0*/  LOP3.LUT R11, R11, 0xffff0000, RZ, 0xc0, !PT ;  /* 0xffff00000b0b7812 */ /* 0x000fe200078ec0ff */
[----:B--2---:R-:W0:Y:S02]  /*feb0*/  LDS.128 R4, [R58] ;  /* 0x000000003a047984 */ /* 0x004e240000000c00 */
[C---:B0-----:R-:W-:Y:S01]  /*fec0*/  IMAD.U32 R42, R4.reuse, 0x10000, RZ ;  /* 0x00010000042a7824 */ /* 0x041fe200078e00ff */
[----:B------:R-:W-:Y:S01]  /*fed0*/  LOP3.LUT R4, R4, 0xffff0000, RZ, 0xc0, !PT ;  /* 0xffff000004047812 */ /* 0x000fe200078ec0ff */
[C---:B------:R-:W-:Y:S01]  /*fee0*/  IMAD.U32 R43, R5.reuse, 0x10000, RZ ;  /* 0x00010000052b7824 */ /* 0x040fe200078e00ff */
[----:B------:R-:W-:Y:S01]  /*fef0*/  LOP3.LUT R5, R5, 0xffff0000, RZ, 0xc0, !PT ;  /* 0xffff000005057812 */ /* 0x000fe200078ec0ff */
[-C--:B------:R-:W-:Y:S01]  /*ff00*/  FFMA.FTZ R51, R50, R42.reuse, -R51 ;  /* 0x0000002a32337223 */ /* 0x080fe20000010833 */
[----:B------:R-:W-:Y:S01]  /*ff10*/  FFMA.FTZ R53, R52, R42, R53 ;  /* 0x0000002a34357223 */ /* 0x000fe20000010035 */
[-C--:B------:R-:W-:Y:S01]  /*ff20*/  FFMA.FTZ R8, R32, R4.reuse, -R55 ;  /* 0x0000000420087223 */ /* 0x080fe20000010837 */
[----:B------:R-:W-:Y:S01]  /*ff30*/  FFMA.FTZ R32, R54, R4, R57 ;  /* 0x0000000436207223 */ /* 0x000fe20000010039 */
[----:B------:R-:W-:Y:S01]  /*ff40*/  FMUL.FTZ R42, R59, R47 ;  /* 0x0000002f3b2a7220 */ /* 0x000fe20000410000 */
[C---:B------:R-:W-:Y:S01]  /*ff50*/  IMAD.U32 R4, R34.reuse, 0x10000, RZ ;  /* 0x0001000022047824 */ /* 0x040fe200078e00ff */
[----:B------:R-:W-:Y:S01]  /*ff60*/  LOP3.LUT R34, R34, 0xffff0000, RZ, 0xc0, !PT ;  /* 0xffff000022227812 */ /* 0x000fe200078ec0ff */
[----:B------:R-:W-:-:S02]  /*ff70*/  IMAD.U32 R44, R6, 0x10000, RZ ;  /* 0x00010000062c7824 */ /* 0x000fc400078e00ff */
[-C--:B------:R-:W-:Y:S01]  /*ff80*/  FFMA.FTZ R36, R59, R43.reuse, -R36 ;  /* 0x0000002b3b247223 */ /* 0x080fe20000010824 */
[----:B------:R-:W-:Y:S01]  /*ff90*/  FFMA.FTZ R42, R61, R43, R42 ;  /* 0x0000002b3d2a7223 */ /* 0x000fe2000001002a */
[----:B------:R-:W-:Y:S01]  /*ffa0*/  LOP3.LUT R6, R6, 0xffff0000, RZ, 0xc0, !PT ;  /* 0xffff000006067812 */ /* 0x000fe200078ec0ff */
[----:B------:R-:W-:Y:S01]  /*ffb0*/  FMUL.FTZ R43, R46, R48 ;  /* 0x000000302e2b7220 */ /* 0x000fe20000410000 */
[----:B------:R-:W-:Y:S02]  /*ffc0*/  IMAD.U32 R61, R39, 0x10000, RZ ;  /* 0x00010000273d7824 */ /* 0x000fe400078e00ff */
[-C--:B------:R-:W-:Y:S01]  /*ffd0*/  FMUL.FTZ R55, R38, R10.reuse ;  /* 0x0000000a26377220 */ /* 0x080fe20000410000 */
[----:B------:R-:W-:Y:S01]  /*ffe0*/  FMUL.FTZ R57, R34, R10 ;  /* 0x0000000a22397220 */ /* 0x000fe20000410000 */
[----:B------:R-:W-:Y:S02]  /*fff0*/  IMAD.U32 R59, R35, 0x10000, RZ ;  /* 0x00010000233b7824 */ /* 0x000fe400078e00ff */
[C---:B------:R-:W-:Y:S01]  /*10000*/  FMUL.FTZ R47, R4.reuse, R48 ;  /* 0x00000030042f7220 */ /* 0x040fe20000410000 */
[----:B------:R-:W-:Y:S01]  /*10010*/  FFMA.FTZ R43, R4, R44, -R43 ;  /* 0x0000002c042b7223 */ /* 0x000fe2000001082b */
[----:B------:R-:W-:-:S02]  /*10020*/  IMAD.U32 R45, R7, 0x10000, RZ ;  /* 0x00010000072d7824 */ /* 0x000fc400078e00ff */
[-C--:B------:R-:W-:Y:S01]  /*10030*/  FMUL.FTZ R4, R61, R49.reuse ;  /* 0x000000313d047220 */ /* 0x080fe20000410000 */
[-C--:B------:R-:W-:Y:S01]  /*10040*/  FFMA.FTZ R34, R34, R6.reuse, -R55 ;  /* 0x0000000622227223 */ /* 0x080fe20000010837 */
[----:B------:R-:W-:Y:S01]  /*10050*/  FFMA.FTZ R57, R38, R6, R57 ;  /* 0x0000000626397223 */ /* 0x000fe20000010039 */
[----:B------:R-:W-:Y:S01]  /*10060*/  FMUL.FTZ R6, R59, R49 ;  /* 0x000000313b067220 */ /* 0x000fe20000410000 */
[----:B------:R-:W-:Y:S01]  /*10070*/  LOP3.LUT R39, R39, 0xffff0000, RZ, 0xc0, !PT ;  /* 0xffff000027277812 */ /* 0x000fe200078ec0ff */
[-C--:B------:R-:W-:Y:S01]  /*10080*/  FFMA.FTZ R38, R59, R45.reuse, -R4 ;  /* 0x0000002d3b267223 */ /* 0x080fe20000010804 */
[----:B------:R-:W-:Y:S01]  /*10090*/  LOP3.LUT R35, R35, 0xffff0000, RZ, 0xc0, !PT ;  /* 0xffff000023237812 */ /* 0x000fe200078ec0ff */
[----:B------:R-:W-:Y:S01]  /*100a0*/  FFMA.FTZ R10, R46, R44, R47 ;  /* 0x0000002c2e0a7223 */ /* 0x000fe2000001002f */
[----:B------:R-:W-:Y:S01]  /*100b0*/  LOP3.LUT R7, R7, 0xffff0000, RZ, 0xc0, !PT ;  /* 0xffff000007077812 */ /* 0x000fe200078ec0ff */
[----:B------:R-:W-:Y:S01]  /*100c0*/  FFMA.FTZ R45, R61, R45, R6 ;  /* 0x0000002d3d2d7223 */ /* 0x000fe20000010006 */
[-C--:B------:R-:W-:Y:S01]  /*100d0*/  FMUL.FTZ R4, R37, R9.reuse ;  /* 0x0000000925047220 */ /* 0x080fe20000410000 */
[----:B------:R-:W-:Y:S01]  /*100e0*/  FMUL.FTZ R6, R33, R9 ;  /* 0x0000000921067220 */ /* 0x000fe20000410000 */
[-C--:B------:R-:W-:Y:S01]  /*100f0*/  FMUL.FTZ R44, R39, R11.reuse ;  /* 0x0000000b272c7220 */ /* 0x080fe20000410000 */
[----:B------:R-:W-:Y:S01]  /*10100*/  FMUL.FTZ R46, R35, R11 ;  /* 0x0000000b232e7220 */ /* 0x000fe20000410000 */
[-C--:B------:R-:W-:Y:S01]  /*10110*/  FFMA.FTZ R9, R33, R5.reuse, -R4 ;  /* 0x0000000521097223 */ /* 0x080fe20000010804 */
[----:B------:R-:W-:Y:S01]  /*10120*/  FFMA.FTZ R11, R37, R5, R6 ;  /* 0x00000005250b7223 */ /* 0x000fe20000010006 */
[-C--:B------:R-:W-:Y:S01]  /*10130*/  FFMA.FTZ R33, R35, R7.reuse, -R44 ;  /* 0x0000000723217223 */ /* 0x080fe2000001082c */
[----:B------:R-:W-:Y:S01]  /*10140*/  FFMA.FTZ R46, R39, R7, R46 ;  /* 0x00000007272e7223 */ /* 0x000fe2000001002e */
[----:B------:R-:W-:-:S02]  /*10150*/  F2FP.BF16.F32.PACK_AB R6, R34, R43 ;  /* 0x0000002b2206723e */ /* 0x000fc400000010ff */
[----:B------:R-:W-:Y:S02]  /*10160*/  F2FP.BF16.F32.PACK_AB R5, R9, R36 ;  /* 0x000000240905723e */ /* 0x000fe400000010ff */
[----:B------:R-:W-:Y:S02]  /*10170*/  F2FP.BF16.F32.PACK_AB R4, R8, R51 ;  /* 0x000000330804723e */ /* 0x000fe400000010ff */
[----:B------:R-:W-:Y:S02]  /*10180*/  F2FP.BF16.F32.PACK_AB R9, R11, R42 ;  /* 0x0000002a0b09723e */ /* 0x000fe400000010ff */
[----:B------:R-:W-:Y:S02]  /*10190*/  F2FP.BF16.F32.PACK_AB R7, R33, R38 ;  /* 0x000000262107723e */ /* 0x000fe400000010ff */
[----:B------:R-:W-:Y:S02]  /*101a0*/  F2FP.BF16.F32.PACK_AB R10, R57, R10 ;  /* 0x0000000a390a723e */ /* 0x000fe400000010ff */
[----:B------:R-:W-:Y:S01]  /*101b0*/  F2FP.BF16.F32.PACK_AB R8, R32, R53 ;  /* 0x000000352008723e */ /* 0x000fe200000010ff */
[----:B------:R0:W-:Y:S01]  /*101c0*/  STS.128 [R58], R4 ;  /* 0x000000043a007388 */ /* 0x0001e20000000c00 */
[----:B------:R-:W-:-:S05]  /*101d0*/  F2FP.BF16.F32.PACK_AB R11, R46, R45 ;  /* 0x0000002d2e0b723e */ /* 0x000fca00000010ff */
[----:B------:R0:W-:Y:S02]  /*101e0*/  STS.128 [R41+0x15400], R8 ;  /* 0x0154000829007388 */ /* 0x0001e40000000c00 */
.L_x_785:
[----:B------:R-:W-:Y:S05]  /*101f0*/  BSYNC B1 ;  /* 0x0000000000017941 */ /* 0x000fea0003800000 */
.L_x_784:
[----:B------:R-:W-:Y:S04]  /*10200*/  BSSY B1, `(.L_x_786) ;  /* 0x0000059000017945 */ /* 0x000fe80003800000 */
[----:B------:R-:W-:Y:S05]  /*10210*/  @P1 BRA `(.L_x_787) ;  /* 0x00000004005c1947 */ /* 0x000fea0003800000 */
[----:B------:R-:W2:Y:S01]  /*10220*/  LDL R50, [R1+0x78] ;  /* 0x0000780001327983 */ /* 0x000ea20000100800 */
[----:B0-----:R-:W-:Y:S01]  /*10230*/  LEA.HI R4, R40, R234, RZ, 0x1d ;  /* 0x000000ea28047211 */ /* 0x001fe200078fe8ff */
[C---:B------:R-:W-:Y:S01]  /*10240*/  IMAD.U32 R45, R28.reuse, 0x10000, RZ ;  /* 0x000100001c2d7824 */ /* 0x040fe200078e00ff */
[----:B------:R-:W-:Y:S01]  /*10250*/  LOP3.LUT R46, R28, 0xffff0000, RZ, 0xc0, !PT ;  /* 0xffff00001c2e7812 */ /* 0x000fe200078ec0ff */
[----:B------:R-:W-:Y:S01]  /*10260*/  IMAD.U32 R43, R24, 0x10000, RZ ;  /* 0x00010000182b7824 */ /* 0x000fe200078e00ff */
[----:B------:R-:W-:Y:S01]  /*10270*/  SHF.R.S32.HI R7, RZ, 0x1f, R4 ;  /* 0x0000001fff077819 */ /* 0x000fe20000011404 */
[----:B------:R-:W-:Y:S01]  /*10280*/  IMAD.SHL.U32 R5, R4, 0x8, RZ ;  /* 0x0000000804057824 */ /* 0x000fe200078e00ff */
[----:B------:R-:W-:Y:S01]  /*10290*/  LOP3.LUT R24, R24, 0xffff0000, RZ, 0xc0, !PT ;  /* 0xffff000018187812 */ /* 0x000fe200078ec0ff */
[----:B------:R-:W-:Y:S01]  /*102a0*/  IMAD.U32 R48, R29, 0x10000, RZ ;  /* 0x000100001d307824 */ /* 0x000fe200078e00ff */
[----:B------:R-:W-:Y:S01]  /*102b0*/  LEA.HI R7, R7, R4, RZ, 0x3 ;  /* 0x0000000407077211 */ /* 0x000fe200078f18ff */
[----:B------:R-:W-:Y:S01]  /*102c0*/  IMAD.U32 R44, R25, 0x10000, RZ ;  /* 0x00010000192c7824 */ /* 0x000fe200078e00ff */
[----:B------:R-:W-:Y:S01]  /*102d0*/  LOP3.LUT R4, R206, 0x38, R5, 0xf8, !PT ;  /* 0x00000038ce047812 */ /* 0x000fe200078ef805 */
[C---:B------:R-:W-:Y:S01]  /*102e0*/  IMAD.U32 R49, R30.reuse, 0x10000, RZ ;  /* 0x000100001e317824 */ /* 0x040fe200078e00ff */
[----:B------:R-:W-:Y:S01]  /*102f0*/  LOP3.LUT R30, R30, 0xffff0000, RZ, 0xc0, !PT ;  /* 0xffff00001e1e7812 */ /* 0x000fe200078ec0ff */
[----:B------:R-:W-:Y:S01]  /*10300*/  IMAD.SHL.U32 R7, R7, 0x400, RZ ;  /* 0x0000040007077824 */ /* 0x000fe200078e00ff */
[----:B------:R-:W-:Y:S01]  /*10310*/  LOP3.LUT R5, R4, R56, RZ, 0x3c, !PT ;  /* 0x0000003804057212 */ /* 0x000fe200078e3cff */
[C---:B------:R-:W-:Y:S01]  /*10320*/  IMAD.U32 R47, R26.reuse, 0x10000, RZ ;  /* 0x000100001a2f7824 */ /* 0x040fe200078e00ff */
[----:B------:R-:W-:-:S02]  /*10330*/  LOP3.LUT R26, R26, 0xffff0000, RZ, 0xc0, !PT ;  /* 0xffff00001a1a7812 */ /* 0x000fc400078ec0ff */
[----:B------:R-:W-:Y:S02]  /*10340*/  LOP3.LUT R7, R7, 0x7fffe000, RZ, 0xc0, !PT ;  /* 0x7fffe00007077812 */ /* 0x000fe400078ec0ff */
[----:B------:R-:W-:Y:S02]  /*10350*/  LOP3.LUT R29, R29, 0xffff0000, RZ, 0xc0, !PT ;  /* 0xffff00001d1d7812 */ /* 0x000fe400078ec0ff */
[----:B------:R-:W-:Y:S02]  /*10360*/  IADD3 R9, R5, R7, R216 ;  /* 0x0000000705097210 */ /* 0x000fe40007ffe0d8 */
[----:B------:R-:W-:-:S03]  /*10370*/  LOP3.LUT R25, R25, 0xffff0000, RZ, 0xc0, !PT ;  /* 0xffff000019197812 */ /* 0x000fc600078ec0ff */
        /* <DEDUP_REMOVED lines=9> */
[C---:B------:R-:W-:Y:S01]  /*10410*/  IMAD.U32 R39, R10.reuse, 0x10000, RZ ;  /* 0x000100000a277824 */ /* 0x040fe200078e00ff */
[----:B------:R-:W-:Y:S01]  /*10420*/  LOP3.LUT R10, R10, 0xffff0000, RZ, 0xc0, !PT ;  /* 0xffff00000a0a7812 */ /* 0x000fe200078ec0ff */
[C---:B------:R-:W-:Y:S01]  /*10430*/  IMAD.U32 R41, R11.reuse, 0x10000, RZ ;  /* 0x000100000b297824 */ /* 0x040fe200078e00ff */
        /* <DEDUP_REMOVED lines=8> */
[C---:B------:R-:W-:Y:S01]  /*104c0*/  FMUL.FTZ R33, R24.reuse, R8 ;  /* 0x0000000818217220 */ /* 0x040fe20000410000 */
[----:B------:R-:W-:Y:S01]  /*104d0*/  FFMA.FTZ R37, R24, R4, -R37 ;  /* 0x0000000418257223 */ /* 0x000fe20000010825 */
[-C--:B------:R-:W-:Y:S01]  /*104e0*/  FMUL.FTZ R43, R48, R38.reuse ;  /* 0x00000026302b7220 */ /* 0x080fe20000410000 */
[----:B------:R-:W-:Y:S01]  /*104f0*/  FMUL.FTZ R45, R44, R38 ;  /* 0x000000262c2d7220 */ /* 0x000fe20000410000 */
[----:B------:R-:W-:Y:S01]  /*10500*/  FFMA.FTZ R33, R46, R4, R33 ;  /* 0x000000042e217223 */ /* 0x000fe20000010021 */
[----:B------:R-:W-:-:S02]  /*10510*/  IMAD.U32 R35, R6, 0x10000, RZ ;  /* 0x0001000006237824 */ /* 0x000fc400078e00ff */
[-C--:B------:R-:W-:Y:S01]  /*10520*/  FMUL.FTZ R4, R49, R39.reuse ;  /* 0x0000002731047220 */ /* 0x080fe20000410000 */
[-C--:B------:R-:W-:Y:S01]  /*10530*/  FFMA.FTZ R43, R44, R34.reuse, -R43 ;  /* 0x000000222c2b7223 */ /* 0x080fe2000001082b */
[----:B------:R-:W-:Y:S01]  /*10540*/  FFMA.FTZ R45, R48, R34, R45 ;  /* 0x00000022302d7223 */ /* 0x000fe2000001002d */
[C---:B------:R-:W-:Y:S01]  /*10550*/  FMUL.FTZ R24, R47.reuse, R39 ;  /* 0x000000272f187220 */ /* 0x040fe20000410000 */
[-C--:B------:R-:W-:Y:S01]  /*10560*/  FFMA.FTZ R8, R47, R35.reuse, -R4 ;  /* 0x000000232f087223 */ /* 0x080fe20000010804 */
[----:B------:R-:W-:Y:S02]  /*10570*/  IMAD.U32 R34, R31, 0x10000, RZ ;  /* 0x000100001f227824 */ /* 0x000fe400078e00ff */
[-C--:B------:R-:W-:Y:S01]  /*10580*/  FMUL.FTZ R39, R30, R10.reuse ;  /* 0x0000000a1e277220 */ /* 0x080fe20000410000 */
[----:B------:R-:W-:Y:S02]  /*10590*/  IMAD.U32 R4, R27, 0x10000, RZ ;  /* 0x000100001b047824 */ /* 0x000fe400078e00ff */
[----:B------:R-:W-:Y:S01]  /*105a0*/  FMUL.FTZ R47, R26, R10 ;  /* 0x0000000a1a2f7220 */ /* 0x000fe20000410000 */
[----:B------:R-:W-:Y:S01]  /*105b0*/  LOP3.LUT R6, R6, 0xffff0000, RZ, 0xc0, !PT ;  /* 0xffff000006067812 */ /* 0x000fe200078ec0ff */
[----:B------:R-:W-:Y:S01]  /*105c0*/  FFMA.FTZ R10, R49, R35, R24 ;  /* 0x00000023310a7223 */ /* 0x000fe20000010018 */
[----:B------:R-:W-:-:S02]  /*105d0*/  IMAD.U32 R36, R7, 0x10000, RZ ;  /* 0x0001000007247824 */ /* 0x000fc400078e00ff */
[-C--:B------:R-:W-:Y:S01]  /*105e0*/  FMUL.FTZ R35, R34, R41.reuse ;  /* 0x0000002922237220 */ /* 0x080fe20000410000 */
[----:B------:R-:W-:Y:S01]  /*105f0*/  LOP3.LUT R31, R31, 0xffff0000, RZ, 0xc0, !PT ;  /* 0xffff00001f1f7812 */ /* 0x000fe200078ec0ff */
[----:B------:R-:W-:Y:S01]  /*10600*/  FMUL.FTZ R41, R4, R41 ;  /* 0x0000002904297220 */ /* 0x000fe20000410000 */
[----:B------:R-:W-:Y:S01]  /*10610*/  LOP3.LUT R27, R27, 0xffff0000, RZ, 0xc0, !PT ;  /* 0xffff00001b1b7812 */ /* 0x000fe200078ec0ff */
[----:B------:R-:W-:Y:S01]  /*10620*/  FFMA.FTZ R47, R30, R6, R47 ;  /* 0x000000061e2f7223 */ /* 0x000fe2000001002f */
[----:B------:R-:W-:Y:S01]  /*10630*/  LOP3.LUT R7, R7, 0xffff0000, RZ, 0xc0, !PT ;  /* 0xffff000007077812 */ /* 0x000fe200078ec0ff */
[----:B------:R-:W-:Y:S01]  /*10640*/  FFMA.FTZ R35, R4, R36, -R35 ;  /* 0x0000002404237223 */ /* 0x000fe20000010823 */
[----:B------:R-:W-:Y:S01]  /*10650*/  FFMA.FTZ R39, R26, R6, -R39 ;  /* 0x000000061a277223 */ /* 0x000fe20000010827 */
[----:B------:R-:W-:Y:S01]  /*10660*/  FFMA.FTZ R41, R34, R36, R41 ;  /* 0x0000002422297223 */ /* 0x000fe20000010029 */
[----:B------:R-:W-:Y:S01]  /*10670*/  FMUL.FTZ R4, R29, R9 ;  /* 0x000000091d047220 */ /* 0x000fe20000410000 */
        /* <DEDUP_REMOVED lines=17> */
.L_x_787:
[----:B------:R-:W-:Y:S05]  /*10790*/  BSYNC B1 ;  /* 0x0000000000017941 */ /* 0x000fea0003800000 */
.L_x_786:
[----:B------:R-:W-:Y:S05]  /*107a0*/  @P2 BRA `(.L_x_762) ;  /* 0x00000004005c2947 */ /* 0x000fea0003800000 */
[----:B0-----:R-:W2:Y:S01]  /*107b0*/  LDL R41, [R1+0x74] ;  /* 0x0000740001297983 */ /* 0x001ea20000100800 */
[----:B------:R-:W-:Y:S01]  /*107c0*/  LEA.HI R40, R40, R235, RZ, 0x1d ;  /* 0x000000eb28287211 */ /* 0x000fe200078fe8ff */
[C---:B------:R-:W-:Y:S01]  /*107d0*/  IMAD.U32 R35, R14.reuse, 0x10000, RZ ;  /* 0x000100000e237824 */ /* 0x040fe200078e00ff */
[----:B------:R-:W-:Y:S01]  /*107e0*/  LOP3.LUT R38, R14, 0xffff0000, RZ, 0xc0, !PT ;  /* 0xffff00000e267812 */ /* 0x000fe200078ec0ff */
[----:B------:R-:W-:Y:S01]  /*107f0*/  IMAD.U32 R33, R0, 0x10000, RZ ;  /* 0x0001000000217824 */ /* 0x000fe200078e00ff */
[----:B-1----:R-:W-:Y:S01]  /*10800*/  SHF.R.S32.HI R7, RZ, 0x1f, R40 ;  /* 0x0000001fff077819 */ /* 0x002fe20000011428 */
        /* <DEDUP_REMOVED lines=40> */
[----:B------:R-:W-:-:S02]  /*10a90*/  IMAD.U32 R27, R6, 0x10000, RZ ;  /* 0x00010000061b7824 */ /* 0x000fc400078e00ff */
[-C--:B------:R-:W-:Y:S01]  /*10aa0*/  FMUL.FTZ R0, R39, R31.reuse ;  /* 0x0000001f27007220 */ /* 0x080fe20000410000 */
[----:B------:R-:W-:Y:S01]  /*10ab0*/  FFMA.FTZ R25, R38, R4, R25 ;  /* 0x0000000426197223 */ /* 0x000fe20000010019 */
        /* <DEDUP_REMOVED lines=15> */
[-C--:B------:R-:W-:Y:S01]  /*10bb0*/  FFMA.FTZ R31, R12, R6.reuse, -R31 ;  /* 0x000000060c1f7223 */ /* 0x080fe2000001081f */
[----:B------:R-:W-:Y:S01]  /*10bc0*/  LOP3.LUT R7, R7, 0xffff0000, RZ, 0xc0, !PT ;  /* 0xffff000007077812 */ /* 0x000fe200078ec0ff */
[----:B------:R-:W-:Y:S01]  /*10bd0*/  FFMA.FTZ R37, R20, R6, R37 ;  /* 0x0000000614257223 */ /* 0x000fe20000010025 */
[-C--:B------:R-:W-:Y:S01]  /*10be0*/  FFMA.FTZ R27, R0, R28.reuse, -R27 ;  /* 0x0000001c001b7223 */ /* 0x080fe2000001081b */
        /* <DEDUP_REMOVED lines=19> */
.L_x_762:
[----:B------:R-:W-:Y:S05]  /*10d20*/  BSYNC B0 ;  /* 0x0000000000007941 */ /* 0x000fea0003800000 */
.L_x_743:
[----:B------:R-:W-:Y:S01]  /*10d30*/  @!PT LDS RZ, [RZ] ;  /* 0x00000000fffff984 */ /* 0x000fe20000000800 */
[----:B------:R-:W-:Y:S01]  /*10d40*/  @!PT LDS RZ, [RZ] ;  /* 0x00000000fffff984 */ /* 0x000fe20000000800 */
[----:B------:R-:W-:Y:S01]  /*10d50*/  @!PT LDS RZ, [RZ] ;  /* 0x00000000fffff984 */ /* 0x000fe20000000800 */
[----:B------:R-:W-:Y:S01]  /*10d60*/  @!PT LDS RZ, [RZ] ;  /* 0x00000000fffff984 */ /* 0x000fe20000000800 */
[----:B------:R5:W-:Y:S06]  /*10d70*/  MEMBAR.ALL.CTA ;  /* 0x0000000000007992 */ /* 0x000bec0000008000 */
[----:B-----5:R-:W5:Y:S01]  /*10d80*/  FENCE.VIEW.ASYNC.S ;  /* 0x00000000000073c6 */ /* 0x020f620000000000 */
[----:B------:R-:W-:Y:S05]  /*10d90*/  WARPSYNC.ALL ;  /* 0x0000000000007948 */ /* 0x000fea0003800000 */
[----:B-----5:R-:W-:Y:S06]  /*10da0*/  BAR.SYNC.DEFER_BLOCKING 0xd, 0x100 ;  /* 0x0344000000007b1d */ /* 0x020fec0000010000 */
.L_x_741:
[----:B------:R-:W5:Y:S02]  /*10db0*/  LDL R0, [R1+0x1c] ;  /* 0x00001c0001007983 */ /* 0x000f640000100800 */
[----:B-----5:R-:W-:-:S13]  /*10dc0*/  R2UR UR4, R0 ;  /* 0x00000000000472ca */ /* 0x020fda00000e0000 */
[----:B------:R-:W-:-:S05]  /*10dd0*/  IMAD.U32 R0, RZ, RZ, UR4 ;  /* 0x00000004ff007e24 */ /* 0x000fca000f8e00ff */
[----:B------:R-:W-:-:S13]  /*10de0*/  ISETP.NE.AND P0, PT, R0, 0x3, PT ;  /* 0x000000030000780c */ /* 0x000fda0003f05270 */
[----:B------:R-:W-:Y:S05]  /*10df0*/  @!P0 BRA `(.L_x_788) ;  /* 0x0000000000048947 */ /* 0x000fea0003800000 */
[----:B------:R-:W-:Y:S01]  /*10e00*/  BPT.TRAP 0x1 ;  /* 0x000000040000795c */ /* 0x000fe20000300000 */
.L_x_788:
[----:B01----:R-:W-:Y:S01]  /*10e10*/  IMAD R3, R215, 0x8, R16 ;  /* 0x00000008d7037824 */ /* 0x003fe200078e0210 */
[----:B------:R-:W-:-:S04]  /*10e20*/  SHF.L.U32 R0, R217, 0x1f, RZ ;  /* 0x0000001fd9007819 */ /* 0x000fc800000006ff */
[----:B------:R0:W1:Y:S01]  /*10e30*/  SYNCS.PHASECHK.TRANS64.TRYWAIT P2, [R3+URZ+0x36830], R0 ;  /* 0x03683000030075a7 */ /* 0x000062000804017f */
[----:B------:R-:W-:Y:S05]  /*10e40*/  @!P0 BRA `(.L_x_789) ;  /* 0x0000000000048947 */ /* 0x000fea0003800000 */
[----:B------:R-:W-:Y:S01]  /*10e50*/  BPT.TRAP 0x1 ;  /* 0x000000040000795c */ /* 0x000fe20000300000 */
.L_x_789:
[----:B--234-:R-:W2:Y:S01]  /*10e60*/  S2R R4, SR_TID.X ;  /* 0x0000000000047919 */ /* 0x01cea20000002100 */
[----:B------:R-:W-:Y:S01]  /*10e70*/  IMAD.MOV.U32 R119, RZ, RZ, RZ ;  /* 0x000000ffff777224 */ /* 0x000fe200078e00ff */
[----:B--2---:R-:W-:-:S04]  /*10e80*/  LOP3.LUT R4, R4, 0x7f, RZ, 0xc0, !PT ;  /* 0x0000007f04047812 */ /* 0x004fc800078ec0ff */
[----:B------:R-:W-:Y:S01]  /*10e90*/  ISETP.NE.AND P1, PT, R4, RZ, PT ;  /* 0x000000ff0400720c */ /* 0x000fe20003f25270 */
[----:B-1----:R-:W-:-:S12]  /*10ea0*/  @P2 BRA `(.L_x_790) ;  /* 0x0000000000082947 */ /* 0x002fd80003800000 */
[----:B------:R-:W1:Y:S02]  /*10eb0*/  SYNCS.PHASECHK.TRANS64.TRYWAIT P2, [R3+URZ+0x36830], R0 ;  /* 0x03683000030075a7 */ /* 0x000e64000804017f */
[----:B-1----:R-:W-:Y:S05]  /*10ec0*/  @!P2 BRA `(.L_x_791) ;  /* 0x0000015800b8a947 */ /* 0x002fea0003800000 */
.L_x_790:
[----:B------:R-:W-:Y:S05]  /*10ed0*/  WARPSYNC.ALL ;  /* 0x0000000000007948 */ /* 0x000fea0003800000 */
[----:B01----:R-:W-:Y:S01]  /*10ee0*/  VIADD R0, R16, 0x21400 ;  /* 0x0002140010007836 */ /* 0x003fe20000000000 */
[----:B------:R-:W-:Y:S01]  /*10ef0*/  R2UR UR20, R2 ;  /* 0x00000000021472ca */ /* 0x000fe200000e0000 */
[----:B------:R-:W-:Y:S01]  /*10f00*/  IMAD.MOV.U32 R5, RZ, RZ, 0x40000040 ;  /* 0x40000040ff057424 */ /* 0x000fe200078e00ff */
[----:B------:R-:W-:Y:S01]  /*10f10*/  WARPGROUP.ARRIVE ;  /* 0x00000000000079c5 */ /* 0x000fe20000000000 */
[----:B------:R-:W-:Y:S01]  /*10f20*/  UMOV UR5, 0x40000040 ;  /* 0x4000004000057882 */ /* 0x000fe20000000000 */
[----:B------:R-:W-:Y:S01]  /*10f30*/  SHF.R.U32.HI R0, RZ, 0x4, R0 ;  /* 0x00000004ff007819 */ /* 0x000fe20000011600 */
[----:B------:R-:W-:Y:S01]  /*10f40*/  IMAD.MOV.U32 R11, RZ, RZ, 0x40000040 ;  /* 0x40000040ff0b7424 */ /* 0x000fe200078e00ff */
[----:B------:R-:W-:Y:S01]  /*10f50*/  R2UR UR7, R5 ;  /* 0x00000000050772ca */ /* 0x000fe200000e0000 */
[----:B------:R-:W-:Y:S01]  /*10f60*/  UMOV UR23, UR5 ;  /* 0x0000000500177c82 */ /* 0x000fe20008000000 */
[----:B------:R-:W-:Y:S01]  /*10f70*/  LOP3.LUT R0, R0, 0x3fff, RZ, 0xc0, !PT ;  /* 0x00003fff00007812 */ /* 0x000fe200078ec0ff */
[----:B------:R-:W-:Y:S01]  /*10f80*/  IMAD.U32 R21, RZ, RZ, UR5 ;  /* 0x00000005ff157e24 */ /* 0x000fe2000f8e00ff */
[----:B------:R-:W-:Y:S01]  /*10f90*/  UMOV UR9, UR23 ;  /* 0x0000001700097c82 */ /* 0x000fe20008000000 */
[----:B------:R-:W-:Y:S01]  /*10fa0*/  IMAD.MOV.U32 R13, RZ, RZ, 0x40000040 ;  /* 0x40000040ff0d7424 */ /* 0x000fe200078e00ff */
[----:B------:R-:W-:Y:S01]  /*10fb0*/  LOP3.LUT R218, R0, 0x10000, RZ, 0xfc, !PT ;  /* 0x0001000000da7812 */ /* 0x000fe200078efcff */
[----:B------:R-:W-:Y:S01]  /*10fc0*/  ULOP3.LUT UR20, UR20, 0x10000, URZ, 0xfc, !UPT ;  /* 0x0001000014147892 */ /* 0x000fe2000f8efc3f */
[----:B------:R-:W-:Y:S01]  /*10fd0*/  IMAD.MOV.U32 R15, RZ, RZ, 0x40000040 ;  /* 0x40000040ff0f7424 */ /* 0x000fe200078e00ff */
[----:B------:R-:W-:Y:S01]  /*10fe0*/  UMOV UR13, UR23 ;  /* 0x00000017000d7c82 */ /* 0x000fe20008000000 */
[----:B------:R-:W-:Y:S01]  /*10ff0*/  R2UR UR15, R13 ;  /* 0x000000000d0f72ca */ /* 0x000fe200000e0000 */
[----:B------:R-:W-:Y:S01]  /*11000*/  IMAD R4, R215, 0xa80, R218 ;  /* 0x00000a80d7047824 */ /* 0x000fe200078e02da */
[----:B------:R-:W-:Y:S01]  /*11010*/  UMOV UR17, UR23 ;  /* 0x0000001700117c82 */ /* 0x000fe20008000000 */
[----:B------:R-:W-:Y:S01]  /*11020*/  IMAD.MOV.U32 R13, RZ, RZ, 0x40000040 ;  /* 0x40000040ff0d7424 */ /* 0x000fe200078e00ff */
[----:B------:R-:W-:Y:S01]  /*11030*/  UMOV UR4, UR20 ;  /* 0x0000001400047c82 */ /* 0x000fe20008000000 */
[C---:B------:R-:W-:Y:S01]  /*11040*/  VIADD R10, R4.reuse, 0x80 ;  /* 0x00000080040a7836 */ /* 0x040fe20000000000 */
[C---:B------:R-:W-:Y:S01]  /*11050*/  R2UR UR6, R4.reuse ;  /* 0x00000000040672ca */ /* 0x040fe200000e0000 */
[----:B------:R-:W-:Y:S01]  /*11060*/  UMOV UR22, UR4 ;  /* 0x0000000400167c82 */ /* 0x000fe20008000000 */
[----:B------:R-:W-:Y:S01]  /*11070*/  IMAD.U32 R20, RZ, RZ, UR4 ;  /* 0x00000004ff147e24 */ /* 0x000fe2000f8e00ff */
[----:B------:R-:W-:Y:S01]  /*11080*/  UMOV UR8, UR22 ;  /* 0x0000001600087c82 */ /* 0x000fe20008000000 */
[C---:B------:R-:W-:Y:S01]  /*11090*/  VIADD R12, R4.reuse, 0x180 ;  /* 0x00000180040c7836 */ /* 0x040fe20000000000 */
[----:B------:R-:W-:Y:S01]  /*110a0*/  UMOV UR12, UR22 ;  /* 0x00000016000c7c82 */ /* 0x000fe20008000000 */
[----:B------:R-:W-:Y:S01]  /*110b0*/  UMOV UR16, UR22 ;  /* 0x0000001600107c82 */ /* 0x000fe20008000000 */
[----:B------:R-:W-:Y:S01]  /*110c0*/  VIADD R14, R4, 0x280 ;  /* 0x00000280040e7836 */ /* 0x000fe20000000000 */
[----:B------:R-:W-:Y:S01]  /*110d0*/  R2UR UR27, R13 ;  /* 0x000000000d1b72ca */ /* 0x000fe200000e0000 */
[----:B------:R-:W-:Y:S01]  /*110e0*/  UMOV UR25, 0x40000040 ;  /* 0x4000004000197882 */ /* 0x000fe20000000000 */
[----:B------:R-:W-:Y:S01]  /*110f0*/  R2UR UR14, R12 ;  /* 0x000000000c0e72ca */ /* 0x000fe200000e0000 */
[----:B------:R-:W-:Y:S01]  /*11100*/  VIADD R12, R4, 0x2 ;  /* 0x00000002040c7836 */ /* 0x000fe20000000000 */
[----:B------:R0:W-:Y:S01]  /*11110*/  STL.64 [R1], R20 ;  /* 0x0000001401007387 */ /* 0x0001e20000100a00 */
[----:B------:R-:W-:Y:S01]  /*11120*/  HGMMA.64x16x16.F32.BF16 R72, gdesc[UR4], RZ, !UPT, gsb0 ;  /* 0x00200000044879f0 */ /* 0x000fe2000c0018ff */
[----:B------:R-:W-:Y:S01]  /*11130*/  R2UR UR6, R10 ;  /* 0x000000000a0672ca */ /* 0x000fe200000e0000 */
[----:B------:R-:W-:Y:S01]  /*11140*/  UMOV UR4, UR22 ;  /* 0x0000001600047c82 */ /* 0x000fe20008000000 */
[----:B------:R-:W-:Y:S01]  /*11150*/  R2UR UR7, R11 ;  /* 0x000000000b0772ca */ /* 0x000fe200000e0000 */
[----:B------:R-:W-:Y:S01]  /*11160*/  UMOV UR5, UR23 ;  /* 0x0000001700057c82 */ /* 0x000fe20008000000 */
[----:B------:R-:W-:Y:S01]  /*11170*/  VIADD R10, R4, 0x100 ;  /* 0x00000100040a7836 */ /* 0x000fe20000000000 */
[----:B------:R-:W-:Y:S01]  /*11180*/  R2UR UR26, R12 ;  /* 0x000000000c1a72ca */ /* 0x000fe200000e0000 */
[----:B------:R-:W-:Y:S01]  /*11190*/  IMAD.MOV.U32 R11, RZ, RZ, 0x40000040 ;  /* 0x40000040ff0b7424 */ /* 0x000fe200078e00ff */
[----:B------:R-:W-:Y:S01]  /*111a0*/  P2R R8, PR, RZ, 0x2 ;  /* 0x00000002ff087803 */ /* 0x000fe20000000000 */
[----:B------:R-:W-:Y:S01]  /*111b0*/  VIADD R12, R4, 0x182 ;  /* 0x00000182040c7836 */ /* 0x000fe20000000000 */
[----:B------:R-:W-:Y:S01]  /*111c0*/  R2UR UR10, R10 ;  /* 0x000000000a0a72ca */ /* 0x000fe200000e0000 */
[----:B------:R-:W-:Y:S01]  /*111d0*/  VIADD R10, R4, 0x200 ;  /* 0x00000200040a7836 */ /* 0x000fe20000000000 */
[----:B------:R-:W-:Y:S01]  /*111e0*/  R2UR UR11, R11 ;  /* 0x000000000b0b72ca */ /* 0x000fe200000e0000 */
[----:B------:R-:W-:Y:S01]  /*111f0*/  IMAD.MOV.U32 R11, RZ, RZ, 0x40000040 ;  /* 0x40000040ff0b7424 */ /* 0x000fe200078e00ff */
[----:B------:R-:W-:Y:S01]  /*11200*/  P2R R6, PR, RZ, 0x1 ;  /* 0x00000001ff067803 */ /* 0x000fe20000000000 */
[----:B------:R-:W-:Y:S01]  /*11210*/  IMAD.MOV.U32 R13, RZ, RZ, 0x40000040 ;  /* 0x40000040ff0d7424 */ /* 0x000fe200078e00ff */
[----:B------:R-:W-:Y:S01]  /*11220*/  R2UR UR18, R10 ;  /* 0x000000000a1272ca */ /* 0x000fe200000e0000 */
[----:B------:R-:W-:Y:S01]  /*11230*/  VIADD R10, R4, 0x300 ;  /* 0x00000300040a7836 */ /* 0x000fe20000000000 */
[----:B------:R-:W-:Y:S01]  /*11240*/  R2UR UR19, R11 ;  /* 0x000000000b1372ca */ /* 0x000fe200000e0000 */
[----:B------:R-:W-:-:S02]  /*11250*/  IMAD.MOV.U32 R11, RZ, RZ, 0x40000040 ;  /* 0x40000040ff0b7424 */ /* 0x000fc400078e00ff */
[----:B0-----:R-:W-:Y:S01]  /*11260*/  IMAD.U32 R21, RZ, RZ, UR25 ;  /* 0x00000019ff157e24 */ /* 0x001fe2000f8e00ff */
[----:B------:R-:W-:Y:S02]  /*11270*/  WARPGROUP.DEPBAR.LE gsb0, 0x0 ;  /* 0x00008000000079c5 */ /* 0x000fe40000010000 */
[----:B------:R-:W-:-:S06]  /*11280*/  WARPGROUP.ARRIVE ;  /* 0x00000000000079c5 */ /* 0x000fcc0000000000 */
[----:B------:R-:W-:Y:S01]  /*11290*/  HGMMA.64x16x16.F32.BF16 R64, gdesc[UR4], RZ, !UPT, gsb0 ;  /* 0x00200000044079f0 */ /* 0x000fe2000c0018ff */
[----:B------:R-:W-:Y:S01]  /*112a0*/  R2UR UR6, R14 ;  /* 0x000000000e0672ca */ /* 0x000fe200000e0000 */
[----:B------:R-:W-:Y:S01]  /*112b0*/  UMOV UR4, UR22 ;  /* 0x0000001600047c82 */ /* 0x000fe20008000000 */
[----:B------:R-:W-:Y:S01]  /*112c0*/  R2UR UR7, R15 ;  /* 0x000000000f0772ca */ /* 0x000fe200000e0000 */
[----:B------:R-:W-:Y:S01]  /*112d0*/  UMOV UR5, UR23 ;  /* 0x0000001700057c82 */ /* 0x000fe20008000000 */
[----:B------:R-:W-:Y:S02]  /*112e0*/  VIADD R14, R4, 0x282 ;  /* 0x00000282040e7836 */ /* 0x000fe40000000000 */
[----:B------:R-:W-:Y:S01]  /*112f0*/  IMAD.MOV.U32 R15, RZ, RZ, 0x40000040 ;  /* 0x40000040ff0f7424 */ /* 0x000fe200078e00ff */
[----:B------:R-:W-:Y:S02]  /*11300*/  WARPGROUP.DEPBAR.LE gsb0, 0x0 ;  /* 0x00008000000079c5 */ /* 0x000fe40000010000 */
[----:B------:R-:W-:-:S06]  /*11310*/  WARPGROUP.ARRIVE ;  /* 0x00000000000079c5 */ /* 0x000fcc0000000000 */
[----:B------:R-:W-:Y:S01]  /*11320*/  HGMMA.64x16x16.F32.BF16 R56, gdesc[UR8], RZ, !UPT, gsb0 ;  /* 0x00200000083879f0 */ /* 0x000fe2000c0018ff */
[----:B------:R-:W-:Y:S01]  /*11330*/  R2UR UR10, R10 ;  /* 0x000000000a0a72ca */ /* 0x000fe200000e0000 */
[----:B------:R-:W-:Y:S01]  /*11340*/  UMOV UR8, UR22 ;  /* 0x0000001600087c82 */ /* 0x000fe20008000000 */
[----:B------:R-:W-:Y:S01]  /*11350*/  R2UR UR11, R11 ;  /* 0x000000000b0b72ca */ /* 0x000fe200000e0000 */
[----:B------:R-:W-:Y:S01]  /*11360*/  UMOV UR9, UR23 ;  /* 0x0000001700097c82 */ /* 0x000fe20008000000 */
[----:B------:R-:W-:Y:S01]  /*11370*/  VIADD R10, R4, 0x82 ;  /* 0x00000082040a7836 */ /* 0x000fe20000000000 */
[----:B------:R-:W-:Y:S01]  /*11380*/  UMOV UR23, UR25 ;  /* 0x0000001900177c82 */ /* 0x000fe20008000000 */
[----:B------:R-:W-:Y:S01]  /*11390*/  IMAD.MOV.U32 R11, RZ, RZ, 0x40000040 ;  /* 0x40000040ff0b7424 */ /* 0x000fe200078e00ff */
[----:B------:R-:W-:Y:S02]  /*113a0*/  WARPGROUP.DEPBAR.LE gsb0, 0x0 ;  /* 0x00008000000079c5 */ /* 0x000fe40000010000 */
[----:B------:R-:W-:-:S06]  /*113b0*/  WARPGROUP.ARRIVE ;  /* 0x00000000000079c5 */ /* 0x000fcc0000000000 */
[----:B------:R-:W-:Y:S01]  /*113c0*/  HGMMA.64x16x16.F32.BF16 R48, gdesc[UR12], RZ, !UPT, gsb0 ;  /* 0x002000000c3079f0 */ /* 0x000fe2000c0018ff */
[----:B------:R-:W-:Y:S01]  /*113d0*/  UIADD3 UR12, UR20, 0x2, URZ ;  /* 0x00000002140c7890 */ /* 0x000fe2000fffe03f */
[----:B------:R-:W-:-:S06]  /*113e0*/  UMOV UR13, UR23 ;  /* 0x00000017000d7c82 */ /* 0x000fcc0008000000 */
[----:B------:R-:W-:Y:S02]  /*113f0*/  UMOV UR24, UR12 ;  /* 0x0000000c00187c82 */ /* 0x000fe40008000000 */
[----:B------:R-:W-:Y:S01]  /*11400*/  UMOV UR22, UR24 ;  /* 0x0000001800167c82 */ /* 0x000fe20008000000 */
[----:B------:R-:W-:Y:S01]  /*11410*/  IMAD.U32 R20, RZ, RZ, UR24 ;  /* 0x00000018ff147e24 */ /* 0x000fe2000f8e00ff */
[----:B------:R-:W-:-:S04]  /*11420*/  UMOV UR12, UR22 ;  /* 0x00000016000c7c82 */ /* 0x000fc80008000000 */
[----:B------:R0:W-:Y:S01]  /*11430*/  STL.64 [R1+0x48], R20 ;  /* 0x0000481401007387 */ /* 0x0001e20000100a00 */
        /* <DEDUP_REMOVED lines=17> */
[----:B------:R-:W-:-:S03]  /*11550*/  IMAD.MOV.U32 R11, RZ, RZ, 0x40000040 ;  /* 0x40000040ff0b7424 */ /* 0x000fc600078e00ff */
[----:B------:R-:W-:Y:S01]  /*11560*/  R2UR UR14, R10 ;  /* 0x000000000a0e72ca */ /* 0x000fe200000e0000 */
[----:B------:R-:W-:Y:S01]  /*11570*/  VIADD R10, R4, 0x202 ;  /* 0x00000202040a7836 */ /* 0x000fe20000000000 */
[----:B------:R-:W-:Y:S01]  /*11580*/  R2UR UR15, R11 ;  /* 0x000000000b0f72ca */ /* 0x000fe200000e0000 */
        /* <DEDUP_REMOVED lines=12> */
[----:B------:R-:W-:Y:S01]  /*11650*/  HGMMA.64x16x16.F32.BF16 R72, gdesc[UR24], R72, gsb0 ;  /* 0x00200000184879f0 */ /* 0x000fe20008001848 */
[----:B------:R-:W-:Y:S01]  /*11660*/  R2UR UR26, R12 ;  /* 0x000000000c1a72ca */ /* 0x000fe200000e0000 */
[----:B------:R-:W-:Y:S01]  /*11670*/  UMOV UR25, 0x40000040 ;  /* 0x4000004000197882 */ /* 0x000fe20000000000 */
[----:B------:R-:W-:Y:S01]  /*11680*/  R2UR UR27, R13 ;  /* 0x000000000d1b72ca */ /* 0x000fe200000e0000 */
[----:B------:R-:W-:Y:S02]  /*11690*/  VIADD R12, R4, 0x184 ;  /* 0x00000184040c7836 */ /* 0x000fe40000000000 */
[----:B------:R-:W-:Y:S02]  /*116a0*/  IMAD.MOV.U32 R13, RZ, RZ, 0x40000040 ;  /* 0x40000040ff0d7424 */ /* 0x000fe400078e00ff */
[----:B0-----:R-:W-:Y:S01]  /*116b0*/  IMAD.U32 R21, RZ, RZ, UR25 ;  /* 0x00000019ff157e24 */ /* 0x001fe2000f8e00ff */
[----:B------:R-:W-:Y:S02]  /*116c0*/  WARPGROUP.DEPBAR.LE gsb0, 0x0 ;  /* 0x00008000000079c5 */ /* 0x000fe40000010000 */
[----:B------:R-:W-:-:S06]  /*116d0*/  WARPGROUP.ARRIVE ;  /* 0x00000000000079c5 */ /* 0x000fcc0000000000 */
[----:B------:R-:W-:Y:S01]  /*116e0*/  HGMMA.64x16x16.F32.BF16 R64, gdesc[UR4], R64, gsb0 ;  /* 0x00200000044079f0 */ /* 0x000fe20008001840 */
        /* <DEDUP_REMOVED lines=18> */
[----:B------:R-:W-:Y:S01]  /*11810*/  HGMMA.64x16x16.F32.BF16 R48, gdesc[UR16], R48, gsb0 ;  /* 0x00200000103079f0 */ /* 0x000fe20008001830 */
[----:B------:R-:W-:Y:S01]  /*11820*/  R2UR UR18, R12 ;  /* 0x000000000c1272ca */ /* 0x000fe200000e0000 */
[----:B------:R-:W-:Y:S01]  /*11830*/  UMOV UR17, UR23 ;  /* 0x0000001700117c82 */ /* 0x000fe20008000000 */
[----:B------:R-:W-:Y:S01]  /*11840*/  R2UR UR19, R13 ;  /* 0x000000000d1372ca */ /* 0x000fe200000e0000 */
[----:B------:R-:W-:Y:S02]  /*11850*/  VIADD R12, R4, 0x6 ;  /* 0x00000006040c7836 */ /* 0x000fe40000000000 */
[----:B------:R-:W-:Y:S01]  /*11860*/  IMAD.MOV.U32 R13, RZ, RZ, 0x40000040 ;  /* 0x40000040ff0d7424 */ /* 0x000fe200078e00ff */
[----:B------:R-:W-:Y:S02]  /*11870*/  WARPGROUP.DEPBAR.LE gsb0, 0x0 ;  /* 0x00008000000079c5 */ /* 0x000fe40000010000 */
[----:B------:R-:W-:-:S06]  /*11880*/  WARPGROUP.ARRIVE ;  /* 0x00000000000079c5 */ /* 0x000fcc0000000000 */
[----:B------:R-:W-:Y:S01]  /*11890*/  HGMMA.64x16x16.F32.BF16 R40, gdesc[UR4], R40, gsb0 ;  /* 0x00200000042879f0 */ /* 0x000fe20008001828 */
[----:B------:R-:W-:Y:S01]  /*118a0*/  UIADD3 UR4, UR20, 0x4, URZ ;  /* 0x0000000414047890 */ /* 0x000fe2000fffe03f */
[----:B------:R-:W-:Y:S01]  /*118b0*/  R2UR UR6, R10 ;  /* 0x000000000a0672ca */ /* 0x000fe200000e0000 */
[----:B------:R-:W-:Y:S01]  /*118c0*/  UMOV UR5, UR23 ;  /* 0x0000001700057c82 */ /* 0x000fe20008000000 */
[----:B------:R-:W-:Y:S01]  /*118d0*/  R2UR UR7, R11 ;  /* 0x000000000b0772ca */ /* 0x000fe200000e0000 */
[----:B------:R-:W-:Y:S02]  /*118e0*/  VIADD R10, R4, 0x104 ;  /* 0x00000104040a7836 */ /* 0x000fe40000000000 */
[----:B------:R-:W-:Y:S01]  /*118f0*/  IMAD.MOV.U32 R11, RZ, RZ, 0x40000040 ;  /* 0x40000040ff0b7424 */ /* 0x000fe200078e00ff */
[----:B------:R-:W-:Y:S02]  /*11900*/  UMOV UR24, UR4 ;  /* 0x0000000400187c82 */ /* 0x000fe40008000000 */
[----:B------:R-:W-:Y:S01]  /*11910*/  UMOV UR22, UR24 ;  /* 0x0000001800167c82 */ /* 0x000fe20008000000 */
[----:B------:R-:W-:Y:S01]  /*11920*/  IMAD.U32 R20, RZ, RZ, UR24 ;  /* 0x00000018ff147e24 */ /* 0x000fe2000f8e00ff */
[----:B------:R-:W-:Y:S01]  /*11930*/  UMOV UR4, UR22 ;  /* 0x0000001600047c82 */ /* 0x000fe20008000000 */
[----:B------:R-:W-:-:S03]  /*11940*/  UMOV UR16, UR22 ;  /* 0x0000001600107c82 */ /* 0x000fc60008000000 */
[----:B------:R0:W-:Y:S01]  /*11950*/  STL.64 [R1+0x40], R20 ;  /* 0x0000401401007387 */ /* 0x0001e20000100a00 */
        /* <DEDUP_REMOVED lines=205> */
[----:B------:R-:W-:Y:S01]  /*12630*/  UMOV UR16, UR22 ;  /* 0x0000001600107c82 */ /* 0x000fe20008000000 */
[----:B------:R-:W-:Y:S01]  /*12640*/  UIADD3 UR52, UR20, 0x406, URZ ;  /* 0x0000040614347890 */ /* 0x000fe2000fffe03f */
[----:B------:R-:W-:Y:S01]  /*12650*/  UMOV UR53, 0x40000040 ;  /* 0x4000004000357882 */ /* 0x000fe20000000000 */
[----:B------:R-:W-:Y:S01]  /*12660*/  UIADD3 UR48, UR20, 0x800, URZ ;  /* 0x0000080014307890 */ /* 0x000fe2000fffe03f */
[----:B------:R0:W-:Y:S01]  /*12670*/  STL.64 [R1+0x28], R20 ;  /* 0x0000281401007387 */ /* 0x0001e20000100a00 */
[----:B------:R-:W-:Y:S01]  /*12680*/  UMOV UR49, 0x40000040 ;  /* 0x4000004000317882 */ /* 0x000fe20000000000 */
[----:B------:R-:W-:Y:S01]  /*12690*/  UIADD3 UR44, UR20, 0x802, URZ ;  /* 0x00000802142c7890 */ /* 0x000fe2000fffe03f */
[----:B------:R-:W-:Y:S01]  /*126a0*/  UMOV UR45, 0x40000040 ;  /* 0x40000040002d7882 */ /* 0x000fe20000000000 */
[----:B------:R-:W-:Y:S01]  /*126b0*/  UIADD3 UR40, UR20, 0x804, URZ ;  /* 0x0000080414287890 */ /* 0x000fe2000fffe03f */
[----:B------:R-:W2:Y:S01]  /*126c0*/  LDL R0, [R1+0x90] ;  /* 0x0000900001007983 */ /* 0x000ea20000100800 */
[----:B------:R-:W-:-:S02]  /*126d0*/  WARPGROUP.DEPBAR.LE gsb0, 0x0 ;  /* 0x00008000000079c5 */ /* 0x000fc40000010000 */
[----:B------:R-:W-:-:S06]  /*126e0*/  WARPGROUP.ARRIVE ;  /* 0x00000000000079c5 */ /* 0x000fcc0000000000 */
[----:B------:R-:W-:Y:S01]  /*126f0*/  HGMMA.64x16x16.F32.BF16 R32, gdesc[UR8], R32, gsb0 ;  /* 0x00200000082079f0 */ /* 0x000fe20008001820 */
[----:B------:R-:W-:Y:S01]  /*12700*/  R2UR UR10, R14 ;  /* 0x000000000e0a72ca */ /* 0x000fe200000e0000 */
[----:B------:R-:W-:Y:S01]  /*12710*/  UMOV UR8, UR22 ;  /* 0x0000001600087c82 */ /* 0x000fe20008000000 */
[----:B------:R-:W-:Y:S01]  /*12720*/  R2UR UR11, R15 ;  /* 0x000000000f0b72ca */ /* 0x000fe200000e0000 */
[----:B------:R-:W-:Y:S01]  /*12730*/  UMOV UR9, UR23 ;  /* 0x0000001700097c82 */ /* 0x000fe20008000000 */
        /* <DEDUP_REMOVED lines=15> */
[----:B------:R-:W-:Y:S02]  /*12830*/  WARPGROUP.DEPBAR.LE gsb0, 0x0 ;  /* 0x00008000000079c5 */ /* 0x000fe40000010000 */
[----:B------:R-:W-:Y:S01]  /*12840*/  WARPGROUP.ARRIVE ;  /* 0x00000000000079c5 */ /* 0x000fe20000000000 */
[C---:B------:R-:W-:Y:S02]  /*12850*/  VIADD R12, R4.reuse, 0x504 ;  /* 0x00000504040c7836 */ /* 0x040fe40000000000 */
[----:B------:R-:W-:Y:S02]  /*12860*/  VIADD R14, R4, 0x604 ;  /* 0x00000604040e7836 */ /* 0x000fe40000000000 */
[----:B------:R-:W-:Y:S01]  /*12870*/  IMAD.MOV.U32 R15, RZ, RZ, 0x40000040 ;  /* 0x40000040ff0f7424 */ /* 0x000fe200078e00ff */
[----:B------:R-:W-:Y:S01]  /*12880*/  HGMMA.64x16x16.F32.BF16 R64, gdesc[UR4], R64, gsb0 ;  /* 0x00200000044079f0 */ /* 0x000fe20008001840 */
[----:B------:R-:W-:Y:S01]  /*12890*/  R2UR UR6, R10 ;  /* 0x000000000a0672ca */ /* 0x000fe200000e0000 */
[----:B------:R-:W-:Y:S01]  /*128a0*/  UMOV UR4, UR22 ;  /* 0x0000001600047c82 */ /* 0x000fe20008000000 */
[----:B------:R-:W-:Y:S01]  /*128b0*/  R2UR UR7, R11 ;  /* 0x000000000b0772ca */ /* 0x000fe200000e0000 */
[----:B------:R-:W-:Y:S01]  /*128c0*/  UMOV UR5, UR23 ;  /* 0x0000001700057c82 */ /* 0x000fe20008000000 */
[----:B------:R-:W-:-:S02]  /*128d0*/  VIADD R10, R4, 0x682 ;  /* 0x00000682040a7836 */ /* 0x000fc40000000000 */
[----:B------:R-:W-:Y:S01]  /*128e0*/  IMAD.MOV.U32 R11, RZ, RZ, 0x40000040 ;  /* 0x40000040ff0b7424 */ /* 0x000fe200078e00ff */
[----:B------:R-:W-:Y:S01]  /*128f0*/  UMOV UR41, 0x40000040 ;  /* 0x4000004000297882 */ /* 0x000fe20000000000 */
[----:B------:R-:W-:Y:S01]  /*12900*/  UIADD3 UR36, UR20, 0x806, URZ ;  /* 0x0000080614247890 */ /* 0x000fe2000fffe03f */
        /* <DEDUP_REMOVED lines=9> */
[----:B------:R-:W-:Y:S02]  /*129a0*/  WARPGROUP.DEPBAR.LE gsb0, 0x0 ;  /* 0x00008000000079c5 */ /* 0x000fe40000010000 */
[----:B------:R-:W-:-:S06]  /*129b0*/  WARPGROUP.ARRIVE ;  /* 0x00000000000079c5 */ /* 0x000fcc0000000000 */
[----:B------:R-:W-:Y:S03]  /*129c0*/  HGMMA.64x16x16.F32.BF16 R48, gdesc[UR16], R48, gsb0 ;  /* 0x00200000103079f0 */ /* 0x000fe60008001830 */
[----:B------:R-:W-:Y:S02]  /*129d0*/  WARPGROUP.DEPBAR.LE gsb0, 0x0 ;  /* 0x00008000000079c5 */ /* 0x000fe40000010000 */
[----:B------:R-:W-:-:S06]  /*129e0*/  WARPGROUP.ARRIVE ;  /* 0x00000000000079c5 */ /* 0x000fcc0000000000 */
[----:B------:R-:W-:Y:S01]  /*129f0*/  HGMMA.64x16x16.F32.BF16 R40, gdesc[UR4], R40, gsb0 ;  /* 0x00200000042879f0 */ /* 0x000fe20008001828 */
[----:B------:R-:W-:-:S07]  /*12a00*/  UIADD3 UR4, UR20, 0x404, URZ ;  /* 0x0000040414047890 */ /* 0x000fce000fffe03f */
[----:B------:R-:W-:Y:S01]  /*12a10*/  UMOV UR24, UR4 ;  /* 0x0000000400187c82 */ /* 0x000fe20008000000 */
[----:B------:R-:W-:Y:S02]  /*12a20*/  WARPGROUP.DEPBAR.LE gsb0, 0x0 ;  /* 0x00008000000079c5 */ /* 0x000fe40000010000 */
[----:B------:R-:W-:Y:S01]  /*12a30*/  WARPGROUP.ARRIVE ;  /* 0x00000000000079c5 */ /* 0x000fe20000000000 */
[----:B------:R-:W-:Y:S01]  /*12a40*/  IMAD.MOV.U32 R11, RZ, RZ, 0x40000040 ;  /* 0x40000040ff0b7424 */ /* 0x000fe200078e00ff */
[----:B------:R-:W-:Y:S01]  /*12a50*/  R2UR UR6, R10 ;  /* 0x000000000a0672ca */ /* 0x000fe200000e0000 */
[----:B------:R-:W-:Y:S01]  /*12a60*/  UMOV UR22, UR24 ;  /* 0x0000001800167c82 */ /* 0x000fe20008000000 */
[----:B------:R-:W-:Y:S01]  /*12a70*/  UMOV UR23, UR25 ;  /* 0x0000001900177c82 */ /* 0x000fe20008000000 */
[----:B------:R-:W-:Y:S01]  /*12a80*/  IMAD.MOV.U32 R13, RZ, RZ, 0x40000040 ;  /* 0x40000040ff0d7424 */ /* 0x000fe200078e00ff */
[----:B------:R-:W-:Y:S01]  /*12a90*/  HGMMA.64x16x16.F32.BF16 R32, gdesc[UR8], R32, gsb0 ;  /* 0x00200000082079f0 */ /* 0x000fe20008001820 */
[----:B------:R-:W-:Y:S01]  /*12aa0*/  R2UR UR18, R12 ;  /* 0x000000000c1272ca */ /* 0x000fe200000e0000 */
[----:B------:R-:W-:Y:S01]  /*12ab0*/  UMOV UR37, 0x40000040 ;  /* 0x4000004000257882 */ /* 0x000fe20000000000 */
[----:B--2---:R-:W-:-:S02]  /*12ac0*/  IMAD.IADD R5, R0, 0x1, R153 ;  /* 0x0000000100057824 */ /* 0x004fc400078e0299 */
[----:B------:R-:W-:Y:S01]  /*12ad0*/  IMAD.U32 R20, RZ, RZ, UR24 ;  /* 0x00000018ff147e24 */ /* 0x000fe2000f8e00ff */
[----:B------:R-:W-:Y:S02]  /*12ae0*/  WARPGROUP.DEPBAR.LE gsb0, 0x0 ;  /* 0x00008000000079c5 */ /* 0x000fe40000010000 */
[----:B------:R-:W-:-:S06]  /*12af0*/  WARPGROUP.ARRIVE ;  /* 0x00000000000079c5 */ /* 0x000fcc0000000000 */
[----:B------:R-:W-:Y:S03]  /*12b00*/  HGMMA.64x16x16.F32.BF16 R24, gdesc[UR12], R24, gsb0 ;  /* 0x002000000c1879f0 */ /* 0x000fe60008001818 */
[----:B------:R-:W-:Y:S02]  /*12b10*/  WARPGROUP.DEPBAR.LE gsb0, 0x0 ;  /* 0x00008000000079c5 */ /* 0x000fe40000010000 */
[----:B------:R-:W-:-:S06]  /*12b20*/  WARPGROUP.ARRIVE ;  /* 0x00000000000079c5 */ /* 0x000fcc0000000000 */
[----:B------:R-:W-:Y:S01]  /*12b30*/  HGMMA.64x16x16.F32.BF16 R72, gdesc[UR24], R72, gsb0 ;  /* 0x00200000184879f0 */ /* 0x000fe20008001848 */
[----:B------:R-:W-:Y:S01]  /*12b40*/  R2UR UR7, R11 ;  /* 0x000000000b0772ca */ /* 0x000fe200000e0000 */
[----:B------:R-:W-:Y:S01]  /*12b50*/  UMOV UR4, UR22 ;  /* 0x0000001600047c82 */ /* 0x000fe20008000000 */
[----:B------:R-:W-:Y:S01]  /*12b60*/  UMOV UR5, UR23 ;  /* 0x0000001700057c82 */ /* 0x000fe20008000000 */
[----:B------:R-:W-:Y:S01]  /*12b70*/  VIADD R10, R4, 0x484 ;  /* 0x00000484040a7836 */ /* 0x000fe20000000000 */
[----:B------:R-:W-:Y:S02]  /*12b80*/  WARPGROUP.DEPBAR.LE gsb0, 0x0 ;  /* 0x00008000000079c5 */ /* 0x000fe40000010000 */
[----:B------:R-:W-:-:S07]  /*12b90*/  WARPGROUP.ARRIVE ;  /* 0x00000000000079c5 */ /* 0x000fce0000000000 */
[----:B------:R-:W-:Y:S01]  /*12ba0*/  HGMMA.64x16x16.F32.BF16 R64, gdesc[UR4], R64, gsb0 ;  /* 0x00200000044079f0 */ /* 0x000fe20008001840 */
[----:B------:R-:W-:Y:S01]  /*12bb0*/  IMAD.MOV.U32 R11, RZ, RZ, 0x40000040 ;  /* 0x40000040ff0b7424 */ /* 0x000fe200078e00ff */
[----:B------:R-:W-:-:S04]  /*12bc0*/  R2UR UR14, R10 ;  /* 0x000000000a0e72ca */ /* 0x000fc800000e0000 */
[----:B------:R-:W-:Y:S01]  /*12bd0*/  R2UR UR15, R11 ;  /* 0x000000000b0f72ca */ /* 0x000fe200000e0000 */
[----:B------:R-:W-:Y:S01]  /*12be0*/  UMOV UR12, UR22 ;  /* 0x00000016000c7c82 */ /* 0x000fe20008000000 */
[----:B------:R-:W-:Y:S01]  /*12bf0*/  UMOV UR13, UR23 ;  /* 0x00000017000d7c82 */ /* 0x000fe20008000000 */
[----:B------:R-:W-:Y:S02]  /*12c00*/  WARPGROUP.DEPBAR.LE gsb0, 0x0 ;  /* 0x00008000000079c5 */ /* 0x000fe40000010000 */
[----:B------:R-:W-:-:S08]  /*12c10*/  WARPGROUP.ARRIVE ;  /* 0x00000000000079c5 */ /* 0x000fd00000000000 */
        /* <DEDUP_REMOVED lines=16> */
[----:B------:R-:W-:Y:S02]  /*12d20*/  R2UR UR10, R14 ;  /* 0x000000000e0a72ca */ /* 0x000fe400000e0000 */
[----:B------:R-:W-:Y:S01]  /*12d30*/  R2UR UR11, R15 ;  /* 0x000000000f0b72ca */ /* 0x000fe200000e0000 */
[----:B------:R-:W-:Y:S01]  /*12d40*/  UMOV UR8, UR22 ;  /* 0x0000001600087c82 */ /* 0x000fe20008000000 */
[----:B------:R-:W-:Y:S01]  /*12d50*/  UMOV UR9, UR23 ;  /* 0x0000001700097c82 */ /* 0x000fe20008000000 */
[----:B------:R-:W-:Y:S02]  /*12d60*/  WARPGROUP.DEPBAR.LE gsb0, 0x0 ;  /* 0x00008000000079c5 */ /* 0x000fe40000010000 */
[----:B------:R-:W-:-:S08]  /*12d70*/  WARPGROUP.ARRIVE ;  /* 0x00000000000079c5 */ /* 0x000fd00000000000 */
[----:B------:R-:W-:Y:S01]  /*12d80*/  HGMMA.64x16x16.F32.BF16 R32, gdesc[UR8], R32, gsb0 ;  /* 0x00200000082079f0 */ /* 0x000fe20008001820 */
[----:B------:R-:W-:Y:S02]  /*12d90*/  VIADD R10, R4, 0x684 ;  /* 0x00000684040a7836 */ /* 0x000fe40000000000 */
[----:B------:R-:W-:-:S03]  /*12da0*/  IMAD.MOV.U32 R11, RZ, RZ, 0x40000040 ;  /* 0x40000040ff0b7424 */ /* 0x000fc600078e00ff */
        /* <DEDUP_REMOVED lines=11> */
[----:B------:R-:W-:Y:S02]  /*12e60*/  WARPGROUP.DEPBAR.LE gsb0, 0x0 ;  /* 0x00008000000079c5 */ /* 0x000fe40000010000 */
[----:B------:R-:W-:-:S10]  /*12e70*/  WARPGROUP.ARRIVE ;  /* 0x00000000000079c5 */ /* 0x000fd40000000000 */
        /* <DEDUP_REMOVED lines=287> */
[----:B------:R-:W-:-:S05]  /*14070*/  IMAD R2, R154, -0x70, R5 ;  /* 0xffffff909a027824 */ /* 0x000fca00078e0205 */
[C---:B------:R-:W-:Y:S02]  /*14080*/  ISETP.GT.AND P2, PT, R2.reuse, RZ, PT ;  /* 0x000000ff0200720c */ /* 0x040fe40003f44270 */
[C---:B------:R-:W-:Y:S02]  /*14090*/  ISETP.GT.AND P3, PT, R2.reuse, 0x1, PT ;  /* 0x000000010200780c */ /* 0x040fe40003f64270 */
[----:B------:R-:W-:Y:S02]  /*140a0*/  ISETP.GT.AND P4, PT, R2, 0x8, PT ;  /* 0x000000080200780c */ /* 0x000fe40003f84270 */
[----:B------:R-:W-:Y:S02]  /*140b0*/  FSEL R123, R72, -INF , P2 ;  /* 0xff800000487b7808 */ /* 0x000fe40001000000 */
[----:B------:R-:W-:Y:S01]  /*140c0*/  FSEL R121, R73, -INF , P3 ;  /* 0xff80000049797808 */ /* 0x000fe20001800000 */
[----:B------:R-:W-:Y:S02]  /*140d0*/  WARPGROUP.DEPBAR.LE gsb0, 0x0 ;  /* 0x00008000000079c5 */ /* 0x000fe40000010000 */
[----:B------:R-:W-:-:S06]  /*140e0*/  WARPGROUP.ARRIVE ;  /* 0x00000000000079c5 */ /* 0x000fcc0000000000 */
[----:B------:R-:W-:Y:S01]  /*140f0*/  HGMMA.64x16x16.F32.BF16 R32, gdesc[UR8], R32, gsb0 ;  /* 0x00200000082079f0 */ /* 0x000fe20008001820 */
[----:B------:R-:W-:Y:S02]  /*14100*/  ISETP.GT.AND P5, PT, R2, 0x9, PT ;  /* 0x000000090200780c */ /* 0x000fe40003fa4270 */
[----:B------:R-:W-:Y:S02]  /*14110*/  FSEL R89, R76, -INF , P4 ;  /* 0xff8000004c597808 */ /* 0x000fe40002000000 */
[----:B------:R-:W-:Y:S02]  /*14120*/  FMNMX.FTZ R0, R123, R121, !PT ;  /* 0x000000797b007209 */ /* 0x000fe40007810000 */
[----:B------:R-:W-:Y:S02]  /*14130*/  FSEL R77, R77, -INF , P5 ;  /* 0xff8000004d4d7808 */ /* 0x000fe40002800000 */
[----:B------:R-:W-:Y:S02]  /*14140*/  ISETP.GT.AND P6, PT, R2, 0x10, PT ;  /* 0x000000100200780c */ /* 0x000fe40003fc4270 */
        /* <DEDUP_REMOVED lines=12> */
[----:B------:R-:W-:Y:S01]  /*14210*/  FMNMX.FTZ R0, R93, R0, !PT ;  /* 0x000000005d007209 */ /* 0x000fe20007810000 */
[----:B------:R-:W-:Y:S01]  /*14220*/  VIADD R4, R4, 0xa06 ;  /* 0x00000a0604047836 */ /* 0x000fe20000000000 */
[----:B------:R-:W-:Y:S01]  /*14230*/  FSEL R7, R74, -INF , P2 ;  /* 0xff8000004a077808 */ /* 0x000fe20001000000 */
[----:B------:R-:W-:Y:S01]  /*14240*/  IMAD.MOV.U32 R5, RZ, RZ, 0x40000040 ;  /* 0x40000040ff057424 */ /* 0x000fe200078e00ff */
[----:B------:R-:W-:-:S02]  /*14250*/  ISETP.GT.AND P2, PT, R2, 0x20, PT ;  /* 0x000000200200780c */ /* 0x000fc40003f44270 */
[----:B------:R-:W-:Y:S02]  /*14260*/  FSEL R81, R69, -INF , P5 ;  /* 0xff80000045517808 */ /* 0x000fe40002800000 */
[----:B------:R-:W-:Y:S02]  /*14270*/  FMNMX.FTZ R0, R97, R0, !PT ;  /* 0x0000000061007209 */ /* 0x000fe40007810000 */
[----:B------:R-:W-:Y:S02]  /*14280*/  R2UR UR6, R4 ;  /* 0x00000000040672ca */ /* 0x000fe400000e0000 */
[----:B------:R-:W-:Y:S02]  /*14290*/  R2UR UR7, R5 ;  /* 0x00000000050772ca */ /* 0x000fe400000e0000 */
[----:B------:R-:W-:Y:S02]  /*142a0*/  FSEL R11, R66, -INF , P6 ;  /* 0xff800000420b7808 */ /* 0x000fe40003000000 */
[----:B------:R-:W-:-:S02]  /*142b0*/  ISETP.GT.AND P6, PT, R2, 0x21, PT ;  /* 0x000000210200780c */ /* 0x000fc40003fc4270 */
[----:B------:R-:W-:Y:S02]  /*142c0*/  FSEL R95, R56, -INF , P2 ;  /* 0xff800000385f7808 */ /* 0x000fe40001000000 */
[----:B------:R-:W-:Y:S02]  /*142d0*/  FMNMX.FTZ R0, R81, R0, !PT ;  /* 0x0000000051007209 */ /* 0x000fe40007810000 */
[----:B------:R-:W-:Y:S01]  /*142e0*/  FSEL R71, R71, -INF , P5 ;  /* 0xff80000047477808 */ /* 0x000fe20002800000 */
[----:B------:R-:W-:Y:S02]  /*142f0*/  WARPGROUP.DEPBAR.LE gsb0, 0x0 ;  /* 0x00008000000079c5 */ /* 0x000fe40000010000 */
[----:B------:R-:W-:Y:S02]  /*14300*/  ISETP.GT.AND P5, PT, R2, 0x28, PT ;  /* 0x000000280200780c */ /* 0x000fe40003fa4270 */
[----:B------:R-:W-:Y:S02]  /*14310*/  FSEL R91, R57, -INF , P6 ;  /* 0xff800000395b7808 */ /* 0x000fe40003000000 */
[----:B------:R-:W-:Y:S01]  /*14320*/  FMNMX.FTZ R0, R95, R0, !PT ;  /* 0x000000005f007209 */ /* 0x000fe20007810000 */
[----:B------:R-:W-:Y:S01]  /*14330*/  WARPGROUP.ARRIVE ;  /* 0x00000000000079c5 */ /* 0x000fe20000000000 */
[----:B------:R-:W-:-:S02]  /*14340*/  FSEL R13, R70, -INF , P4 ;  /* 0xff800000460d7808 */ /* 0x000fc40002000000 */
[----:B------:R-:W-:Y:S02]  /*14350*/  ISETP.GT.AND P4, PT, R2, 0x29, PT ;  /* 0x000000290200780c */ /* 0x000fe40003f84270 */
[----:B------:R-:W-:Y:S02]  /*14360*/  FSEL R87, R60, -INF , P5 ;  /* 0xff8000003c577808 */ /* 0x000fe40002800000 */
[----:B------:R-:W-:Y:S01]  /*14370*/  FMNMX.FTZ R0, R91, R0, !PT ;  /* 0x000000005b007209 */ /* 0x000fe20007810000 */
[----:B------:R-:W-:Y:S01]  /*14380*/  UMOV UR4, UR36 ;  /* 0x0000002400047c82 */ /* 0x000fe20008000000 */
[----:B------:R-:W-:Y:S01]  /*14390*/  UMOV UR5, UR37 ;  /* 0x0000002500057c82 */ /* 0x000fe20008000000 */
[----:B------:R-:W-:Y:S01]  /*143a0*/  FSEL R67, R67, -INF , P3 ;  /* 0xff80000043437808 */ /* 0x000fe20001800000 */
[----:B------:R-:W-:Y:S01]  /*143b0*/  HGMMA.64x16x16.F32.BF16 R24, gdesc[UR4], R24, gsb0 ;  /* 0x00200000041879f0 */ /* 0x000fe20008001818 */
[----:B------:R-:W-:Y:S01]  /*143c0*/  ISETP.GT.AND P3, PT, R2, 0x30, PT ;  /* 0x000000300200780c */ /* 0x000fe20003f64270 */
[----:B------:R0:W-:Y:S01]  /*143d0*/  STL.64 [R1+0x20], R20 ;  /* 0x0000201401007387 */ /* 0x0001e20000100a00 */
[----:B------:R-:W-:Y:S01]  /*143e0*/  FSEL R83, R61, -INF , P4 ;  /* 0xff8000003d537808 */ /* 0x000fe20002000000 */
[----:B------:R-:W-:Y:S01]  /*143f0*/  ULDC UR4, c[0x0][0x988] ;  /* 0x0002620000047ab9 */ /* 0x000fe20000000800 */
        /* <DEDUP_REMOVED lines=9> */
[----:B0-----:R-:W-:Y:S02]  /*14490*/  FSEL R21, R62, -INF , P5 ;  /* 0xff8000003e157808 */ /* 0x001fe40002800000 */
        /* <DEDUP_REMOVED lines=32> */
[----:B------:R-:W-:-:S02]  /*146a0*/  FSEL R109, R37, -INF , P2 ;  /* 0xff800000256d7808 */ /* 0x000fc40001000000 */
[----:B------:R-:W-:Y:S02]  /*146b0*/  FMNMX.FTZ R0, R107, R0, !PT ;  /* 0x000000006b007209 */ /* 0x000fe40007810000 */
[----:B------:R-:W-:Y:S01]  /*146c0*/  ISETP.GT.AND P3, PT, R2, 0x60, PT ;  /* 0x000000600200780c */ /* 0x000fe20003f64270 */
[----:B------:R-:W-:Y:S02]  /*146d0*/  WARPGROUP.DEPBAR.LE gsb0, 0x0 ;  /* 0x00008000000079c5 */ /* 0x000fe40000010000 */
[----:B------:R-:W-:Y:S02]  /*146e0*/  FSEL R45, R42, -INF , P4 ;  /* 0xff8000002a2d7808 */ /* 0x000fe40002000000 */
[----:B------:R-:W-:Y:S02]  /*146f0*/  FSEL R111, R24, -INF , P3 ;  /* 0xff800000186f7808 */ /* 0x000fe40001800000 */
[----:B------:R-:W-:Y:S02]  /*14700*/  FMNMX.FTZ R0, R109, R0, !PT ;  /* 0x000000006d007209 */ /* 0x000fe40007810000 */
[----:B------:R-:W-:-:S02]  /*14710*/  ISETP.GT.AND P4, PT, R2, 0x61, PT ;  /* 0x000000610200780c */ /* 0x000fc40003f84270 */
        /* <DEDUP_REMOVED lines=9> */
[----:B------:R-:W-:-:S04]  /*147b0*/  FSEL R117, R29, -INF , P6 ;  /* 0xff8000001d757808 */ /* 0x000fc80003000000 */
[----:B------:R-:W-:-:S05]  /*147c0*/  FMNMX.FTZ R4, R117, R0, !PT ;  /* 0x0000000075047209 */ /* 0x000fca0007810000 */
[----:B------:R-:W0:Y:S02]  /*147d0*/  SHFL.BFLY PT, R5, R4, 0x2, 0x1f ;  /* 0x0c401f0004057f89 */ /* 0x000e2400000e0000 */
[----:B0-----:R-:W-:Y:S02]  /*147e0*/  FMNMX.FTZ R10, R4, R5, !PT ;  /* 0x00000005040a7209 */ /* 0x001fe40007810000 */
        /* <DEDUP_REMOVED lines=11> */
[----:B------:R-:W0:Y:S03]  /*148a0*/  SHFL.BFLY PT, R5, R10, 0x1, 0x1f ;  /* 0x0c201f000a057f89 */ /* 0x000e2600000e0000 */
[----:B------:R-:W-:-:S04]  /*148b0*/  FMNMX.FTZ R4, R49, R4, !PT ;  /* 0x0000000431047209 */ /* 0x000fc80007810000 */
[----:B------:R-:W-:-:S04]  /*148c0*/  FMNMX.FTZ R4, R51, R4, !PT ;  /* 0x0000000433047209 */ /* 0x000fc80007810000 */
[----:B------:R-:W-:-:S04]  /*148d0*/  FMNMX.FTZ R4, R41, R4, !PT ;  /* 0x0000000429047209 */ /* 0x000fc80007810000 */
[----:B------:R-:W-:-:S04]  /*148e0*/  FMNMX.FTZ R4, R55, R4, !PT ;  /* 0x0000000437047209 */ /* 0x000fc80007810000 */
[----:B------:R-:W-:Y:S02]  /*148f0*/  FMNMX.FTZ R4, R45, R4, !PT ;  /* 0x000000042d047209 */ /* 0x000fe40007810000 */
[----:B------:R-:W-:Y:S02]  /*14900*/  P2R R20, PR, RZ, 0x1 ;  /* 0x00000001ff147803 */ /* 0x000fe40000000000 */
[C---:B------:R-:W-:Y:S02]  /*14910*/  ISETP.GT.AND P0, PT, R2.reuse, 0x49, PT ;  /* 0x000000490200780c */ /* 0x040fe40003f04270 */
[----:B------:R-:W-:Y:S02]  /*14920*/  FMNMX.FTZ R4, R43, R4, !PT ;  /* 0x000000042b047209 */ /* 0x000fe40007810000 */
[----:B------:R-:W-:Y:S02]  /*14930*/  P2R R32, PR, RZ, 0x2 ;  /* 0x00000002ff207803 */ /* 0x000fe40000000000 */
[----:B------:R-:W-:Y:S01]  /*14940*/  ISETP.GT.AND P1, PT, R2, 0x50, PT ;  /* 0x000000500200780c */ /* 0x000fe20003f24270 */
[----:B------:R-:W-:Y:S01]  /*14950*/  IMAD.U32 R0, RZ, RZ, UR4 ;  /* 0x00000004ff007e24 */ /* 0x000fe2000f8e00ff */
[----:B0-----:R-:W-:-:S02]  /*14960*/  FMNMX.FTZ R5, R10, R5, !PT ;  /* 0x000000050a057209 */ /* 0x001fc40007810000 */
[----:B------:R-:W-:Y:S02]  /*14970*/  FSEL R47, R47, -INF , P0 ;  /* 0xff8000002f2f7808 */ /* 0x000fe40000000000 */
[----:B------:R-:W-:Y:S02]  /*14980*/  FMNMX.FTZ R4, R33, R4, !PT ;  /* 0x0000000421047209 */ /* 0x000fe40007810000 */
[----:B------:R-:W-:Y:S01]  /*14990*/  FSEL R25, R34, -INF , P1 ;  /* 0xff80000022197808 */ /* 0x000fe20000800000 */
[----:B------:R-:W-:Y:S01]  /*149a0*/  FMUL.FTZ R12, R5, R0 ;  /* 0x00000000050c7220 */ /* 0x000fe20000410000 */
[----:B------:R-:W-:Y:S02]  /*149b0*/  ISETP.NE.AND P1, PT, R32, RZ, PT ;  /* 0x000000ff2000720c */ /* 0x000fe40003f25270 */
[----:B------:R-:W-:Y:S02]  /*149c0*/  FMNMX.FTZ R4, R47, R4, !PT ;  /* 0x000000042f047209 */ /* 0x000fe40007810000 */
[----:B------:R-:W-:-:S02]  /*149d0*/  P2R R14, PR, RZ, 0x4 ;  /* 0x00000004ff0e7803 */ /* 0x000fc40000000000 */
[----:B------:R-:W-:Y:S02]  /*149e0*/  FSETP.NEU.FTZ.AND P2, PT, R5, -INF , PT ;  /* 0xff8000000500780b */ /* 0x000fe40003f5d000 */
[----:B------:R-:W-:Y:S02]  /*149f0*/  ISETP.NE.AND P0, PT, R20, RZ, PT ;  /* 0x000000ff1400720c */ /* 0x000fe40003f05270 */
[----:B------:R-:W-:Y:S02]  /*14a00*/  FSEL R35, R35, -INF , P1 ;  /* 0xff80000023237808 */ /* 0x000fe40000800000 */
[----:B------:R-:W-:Y:S02]  /*14a10*/  FMNMX.FTZ R4, R25, R4, !PT ;  /* 0x0000000419047209 */ /* 0x000fe40007810000 */
[----:B------:R-:W-:Y:S02]  /*14a20*/  FSEL R2, R12, RZ, P2 ;  /* 0x000000ff0c027208 */ /* 0x000fe40001000000 */
[----:B------:R-:W-:-:S02]  /*14a30*/  ISETP.NE.AND P2, PT, R14, RZ, PT ;  /* 0x000000ff0e00720c */ /* 0x000fc40003f45270 */
[----:B------:R-:W-:Y:S02]  /*14a40*/  FSEL R29, R38, -INF , P0 ;  /* 0xff800000261d7808 */ /* 0x000fe40000000000 */
[----:B------:R-:W-:Y:S02]  /*14a50*/  FMNMX.FTZ R4, R35, R4, !PT ;  /* 0x0000000423047209 */ /* 0x000fe40007810000 */
[----:B------:R-:W-:Y:S01]  /*14a60*/  ISETP.NE.AND P0, PT, R6, RZ, PT ;  /* 0x000000ff0600720c */ /* 0x000fe20003f05270 */
[--C-:B------:R-:W-:Y:S01]  /*14a70*/  FFMA.FTZ R6, R83, R0, -R2.reuse ;  /* 0x0000000053067223 */ /* 0x100fe20000010802 */
[----:B------:R-:W-:Y:S02]  /*14a80*/  FSEL R83, R39, -INF , P2 ;  /* 0xff80000027537808 */ /* 0x000fe40001000000 */
[----:B------:R-:W-:Y:S01]  /*14a90*/  FMNMX.FTZ R4, R29, R4, !PT ;  /* 0x000000041d047209 */ /* 0x000fe20007810000 */
[----:B------:R-:W-:Y:S01]  /*14aa0*/  FFMA.FTZ R194, R87, R0, -R2 ;  /* 0x0000000057c27223 */ /* 0x000fe20000010802 */
[----:B------:R-:W-:-:S02]  /*14ab0*/  FSEL R87, R26, -INF , P3 ;  /* 0xff8000001a577808 */ /* 0x000fc40001800000 */
[----:B------:R-:W-:Y:S02]  /*14ac0*/  FMNMX.FTZ R4, R83, R4, !PT ;  /* 0x0000000453047209 */ /* 0x000fe40007810000 */
[----:B------:R-:W-:Y:S02]  /*14ad0*/  FSEL R27, R27, -INF , P4 ;  /* 0xff8000001b1b7808 */ /* 0x000fe40002000000 */
[----:B------:R-:W-:Y:S01]  /*14ae0*/  FMNMX.FTZ R4, R87, R4, !PT ;  /* 0x0000000457047209 */ /* 0x000fe20007810000 */
[--C-:B------:R-:W-:Y:S01]  /*14af0*/  FFMA.FTZ R188, R69, R0, -R2.reuse ;  /* 0x0000000045bc7223 */ /* 0x100fe20000010802 */
[----:B------:R-:W-:Y:S02]  /*14b00*/  FSEL R69, R30, -INF , P5 ;  /* 0xff8000001e457808 */ /* 0x000fe40002800000 */
[----:B------:R-:W-:Y:S02]  /*14b10*/  FMNMX.FTZ R4, R27, R4, !PT ;  /* 0x000000041b047209 */ /* 0x000fe40007810000 */
[----:B------:R-:W-:Y:S01]  /*14b20*/  ISETP.NE.AND P1, PT, R8, RZ, PT ;  /* 0x000000ff0800720c */ /* 0x000fe20003f25270 */
[----:B------:R-:W-:Y:S01]  /*14b30*/  FFMA.FTZ R8, R61, R0, -R2 ;  /* 0x000000003d087223 */ /* 0x000fe20000010802 */
[----:B------:R-:W-:-:S02]  /*14b40*/  FSEL R61, R31, -INF , P6 ;  /* 0xff8000001f3d7808 */ /* 0x000fc40003000000 */
[----:B------:R-:W-:Y:S01]  /*14b50*/  FMNMX.FTZ R4, R69, R4, !PT ;  /* 0x0000000445047209 */ /* 0x000fe20007810000 */
[----:B------:R-:W-:-:S03]  /*14b60*/  FFMA.FTZ R202, R89, R0, -R2 ;  /* 0x0000000059ca7223 */ /* 0x000fc60000010802 */
[----:B------:R-:W-:Y:S01]  /*14b70*/  FMNMX.FTZ R4, R61, R4, !PT ;  /* 0x000000043d047209 */ /* 0x000fe20007810000 */
[----:B------:R-:W-:-:S04]  /*14b80*/  FFMA.FTZ R89, R93, R0, -R2 ;  /* 0x000000005d597223 */ /* 0x000fc80000010802 */
[----:B------:R-:W0:Y:S02]  /*14b90*/  SHFL.BFLY PT, R93, R4, 0x2, 0x1f ;  /* 0x0c401f00045d7f89 */ /* 0x000e2400000e0000 */
[----:B0-----:R-:W-:-:S05]  /*14ba0*/  FMNMX.FTZ R93, R4, R93, !PT ;  /* 0x0000005d045d7209 */ /* 0x001fca0007810000 */
[----:B------:R-:W0:Y:S01]  /*14bb0*/  SHFL.BFLY PT, R4, R93, 0x1, 0x1f ;  /* 0x0c201f005d047f89 */ /* 0x000e2200000e0000 */
[-CC-:B------:R-:W-:Y:S01]  /*14bc0*/  FFMA.FTZ R200, R123, R0.reuse, -R2.reuse ;  /* 0x000000007bc87223 */ /* 0x180fe20000010802 */
[-CC-:B------:R-:W-:Y:S01]  /*14bd0*/  FFMA.FTZ R37, R121, R0.reuse, -R2.reuse ;  /* 0x0000000079257223 */ /* 0x180fe20000010802 */
[----:B------:R1:W-:Y:S01]  /*14be0*/  MUFU.EX2 R39, R6 ;  /* 0x0000000600277308 */ /* 0x0003e20000000800 */
[-CC-:B------:R-:W-:Y:S01]  /*14bf0*/  FFMA.FTZ R77, R77, R0.reuse, -R2.reuse ;  /* 0x000000004d4d7223 */ /* 0x180fe20000010802 */
[----:B------:R-:W-:-:S06]  /*14c00*/  FFMA.FTZ R196, R101, R0, -R2 ;  /* 0x0000000065c47223 */ /* 0x000fcc0000010802 */
[----:B------:R-:W-:Y:S08]  /*14c10*/  MUFU.EX2 R200, R200 ;  /* 0x000000c800c87308 */ /* 0x000ff00000000800 */
[----:B------:R-:W2:Y:S01]  /*14c20*/  MUFU.EX2 R37, R37 ;  /* 0x0000002500257308 */ /* 0x000ea20000000800 */
[----:B0-----:R-:W-:-:S04]  /*14c30*/  FMNMX.FTZ R4, R93, R4, !PT ;  /* 0x000000045d047209 */ /* 0x001fc80007810000 */
[C---:B------:R-:W-:Y:S01]  /*14c40*/  FSETP.NEU.FTZ.AND P2, PT, R4.reuse, -INF , PT ;  /* 0xff8000000400780b */ /* 0x040fe20003f5d000 */
[-C--:B-1----:R-:W-:Y:S02]  /*14c50*/  FMUL.FTZ R6, R4, R0.reuse ;  /* 0x0000000004067220 */ /* 0x082fe40000410000 */
[----:B------:R-:W0:Y:S01]  /*14c60*/  MUFU.EX2 R202, R202 ;  /* 0x000000ca00ca7308 */ /* 0x000e220000000800 */
[-CC-:B------:R-:W-:Y:S02]  /*14c70*/  FFMA.FTZ R190, R57, R0.reuse, -R2.reuse ;  /* 0x0000000039be7223 */ /* 0x180fe40000010802 */
[----:B------:R-:W-:Y:S01]  /*14c80*/  FSEL R28, R6, RZ, P2 ;  /* 0x000000ff061c7208 */ /* 0x000fe20001000000 */
[-CC-:B------:R-:W-:Y:S01]  /*14c90*/  FFMA.FTZ R192, R95, R0.reuse, -R2.reuse ;  /* 0x000000005fc07223 */ /* 0x180fe20000010802 */
[-CC-:B------:R-:W-:Y:S01]  /*14ca0*/  FFMA.FTZ R184, R65, R0.reuse, -R2.reuse ;  /* 0x0000000041b87223 */ /* 0x180fe20000010802 */
[-CC-:B------:R-:W-:Y:S02]  /*14cb0*/  FFMA.FTZ R57, R73, R0.reuse, -R2.reuse ;  /* 0x0000000049397223 */ /* 0x180fe40000010802 */
[----:B------:R-:W1:Y:S01]  /*14cc0*/  MUFU.EX2 R77, R77 ;  /* 0x0000004d004d7308 */ /* 0x000e620000000800 */
        /* <DEDUP_REMOVED lines=13> */
[-C--:B------:R-:W-:Y:S01]  /*14da0*/  FFMA.FTZ R95, R117, R0.reuse, -R2 ;  /* 0x00000000755f7223 */ /* 0x080fe20000010802 */
[-CC-:B------:R-:W-:Y:S01]  /*14db0*/  FFMA.FTZ R201, R7, R0.reuse, -R28.reuse ;  /* 0x0000000007c97223 */ /* 0x180fe2000001081c */
[-CC-:B------:R-:W-:Y:S01]  /*14dc0*/  FFMA.FTZ R2, R75, R0.reuse, -R28.reuse ;  /* 0x000000004b027223 */ /* 0x180fe2000001081c */
[----:B------:R-:W3:Y:S01]  /*14dd0*/  MUFU.EX2 R196, R196 ;  /* 0x000000c400c47308 */ /* 0x000ee20000000800 */
[-CC-:B------:R-:W-:Y:S01]  /*14de0*/  FFMA.FTZ R203, R9, R0.reuse, -R28.reuse ;  /* 0x0000000009cb7223 */ /* 0x180fe2000001081c */
[----:B--2---:R-:W-:Y:S01]  /*14df0*/  FADD.FTZ R7, R200, R37 ;  /* 0x00000025c8077221 */ /* 0x004fe20000010000 */
[----:B------:R-:W-:-:S05]  /*14e00*/  FFMA.FTZ R6, R79, R0, -R28 ;  /* 0x000000004f067223 */ /* 0x000fca000001081c */
[----:B------:R-:W2:Y:S01]  /*14e10*/  MUFU.EX2 R89, R89 ;  /* 0x0000005900597308 */ /* 0x000ea20000000800 */
[----:B0-----:R-:W-:Y:S01]  /*14e20*/  FADD.FTZ R26, R202, R7 ;  /* 0x00000007ca1a7221 */ /* 0x001fe20000010000 */
[----:B------:R-:W-:-:S06]  /*14e30*/  FFMA.FTZ R197, R11, R0, -R28 ;  /* 0x000000000bc57223 */ /* 0x000fcc000001081c */
[----:B------:R-:W-:Y:S08]  /*14e40*/  MUFU.EX2 R201, R201 ;  /* 0x000000c900c97308 */ /* 0x000ff00000000800 */
[----:B------:R-:W0:Y:S01]  /*14e50*/  MUFU.EX2 R2, R2 ;  /* 0x0000000200027308 */ /* 0x000e220000000800 */
[----:B-1----:R-:W-:-:S07]  /*14e60*/  FADD.FTZ R7, R77, R26 ;  /* 0x0000001a4d077221 */ /* 0x002fce0000010000 */
[----:B------:R-:W1:Y:S08]  /*14e70*/  MUFU.EX2 R198, R198 ;  /* 0x000000c600c67308 */ /* 0x000e700000000800 */
[----:B------:R-:W4:Y:S01]  /*14e80*/  MUFU.EX2 R203, R203 ;  /* 0x000000cb00cb7308 */ /* 0x000f220000000800 */
[----:B---3--:R-:W-:-:S07]  /*14e90*/  FADD.FTZ R26, R196, R7 ;  /* 0x00000007c41a7221 */ /* 0x008fce0000010000 */
[----:B------:R-:W3:Y:S01]  /*14ea0*/  MUFU.EX2 R81, R81 ;  /* 0x0000005100517308 */ /* 0x000ee20000000800 */
[----:B------:R-:W-:-:S07]  /*14eb0*/  FFMA.FTZ R199, R13, R0, -R28 ;  /* 0x000000000dc77223 */ /* 0x000fce000001081c */
[----:B------:R-:W5:Y:S01]  /*14ec0*/  MUFU.EX2 R6, R6 ;  /* 0x0000000600067308 */ /* 0x000f620000000800 */
[----:B--2---:R-:W-:-:S07]  /*14ed0*/  FADD.FTZ R7, R89, R26 ;  /* 0x0000001a59077221 */ /* 0x004fce0000010000 */
[----:B------:R2:W-:Y:S01]  /*14ee0*/  MUFU.EX2 R31, R8 ;  /* 0x00000008001f7308 */ /* 0x0005e20000000800 */
[----:B0-----:R-:W-:-:S07]  /*14ef0*/  FADD.FTZ R30, R201, R2 ;  /* 0x00000002c91e7221 */ /* 0x001fce0000010000 */
[----:B------:R-:W0:Y:S01]  /*14f00*/  MUFU.EX2 R192, R192 ;  /* 0x000000c000c07308 */ /* 0x000e220000000800 */
[-CC-:B--2---:R-:W-:Y:S01]  /*14f10*/  FFMA.FTZ R8, R67, R0.reuse, -R28.reuse ;  /* 0x0000000043087223 */ /* 0x184fe2000001081c */
[----:B------:R-:W-:-:S06]  /*14f20*/  FFMA.FTZ R10, R71, R0, -R28 ;  /* 0x00000000470a7223 */ /* 0x000fcc000001081c */
[----:B------:R-:W2:Y:S01]  /*14f30*/  MUFU.EX2 R197, R197 ;  /* 0x000000c500c57308 */ /* 0x000ea20000000800 */
[----:B-1----:R-:W-:Y:S01]  /*14f40*/  FADD.FTZ R32, R198, R7 ;  /* 0x00000007c6207221 */ /* 0x002fe20000010000 */
[----:B----4-:R-:W-:-:S06]  /*14f50*/  FADD.FTZ R7, R203, R30 ;  /* 0x0000001ecb077221 */ /* 0x010fcc0000010000 */
[----:B------:R-:W1:Y:S01]  /*14f60*/  MUFU.EX2 R91, R91 ;  /* 0x0000005b005b7308 */ /* 0x000e620000000800 */
[----:B------:R-:W-:-:S07]  /*14f70*/  FFMA.FTZ R193, R15, R0, -R28 ;  /* 0x000000000fc17223 */ /* 0x000fce000001081c */
[----:B------:R-:W4:Y:S01]  /*14f80*/  MUFU.EX2 R8, R8 ;  /* 0x0000000800087308 */ /* 0x000f220000000800 */
[----:B---3--:R-:W-:Y:S01]  /*14f90*/  FADD.FTZ R9, R81, R32 ;  /* 0x0000002051097221 */ /* 0x008fe20000010000 */
[----:B-----5:R-:W-:-:S06]  /*14fa0*/  FADD.FTZ R30, R6, R7 ;  /* 0x00000007061e7221 */ /* 0x020fcc0000010000 */
[----:B------:R-:W3:Y:S01]  /*14fb0*/  MUFU.EX2 R194, R194 ;  /* 0x000000c200c27308 */ /* 0x000ee20000000800 */
[----:B------:R-:W-:-:S07]  /*14fc0*/  FFMA.FTZ R12, R59, R0, -R28 ;  /* 0x000000003b0c7223 */ /* 0x000fce000001081c */
[----:B------:R-:W5:Y:S01]  /*14fd0*/  MUFU.EX2 R199, R199 ;  /* 0x000000c700c77308 */ /* 0x000f620000000800 */
[----:B0-----:R-:W-:Y:S01]  /*14fe0*/  FADD.FTZ R32, R192, R9 ;  /* 0x00000009c0207221 */ /* 0x001fe20000010000 */
[----:B--2---:R-:W-:-:S06]  /*14ff0*/  FADD.FTZ R7, R197, R30 ;  /* 0x0000001ec5077221 */ /* 0x004fcc0000010000 */
[----:B------:R-:W0:Y:S01]  /*15000*/  MUFU.EX2 R10, R10 ;  /* 0x0000000a000a7308 */ /* 0x000e220000000800 */
[----:B------:R-:W-:Y:S01]  /*15010*/  FFMA.FTZ R195, R21, R0, -R28 ;  /* 0x0000000015c37223 */ /* 0x000fe2000001081c */
[----:B-1----:R-:W-:-:S06]  /*15020*/  FADD.FTZ R9, R91, R32 ;  /* 0x000000205b097221 */ /* 0x002fcc0000010000 */
[----:B------:R-:W1:Y:S01]  /*15030*/  MUFU.EX2 R188, R188 ;  /* 0x000000bc00bc7308 */ /* 0x000e620000000800 */
[----:B----4-:R-:W-:Y:S01]  /*15040*/  FADD.FTZ R30, R8, R7 ;  /* 0x00000007081e7221 */ /* 0x010fe20000010000 */
[----:B------:R-:W-:-:S06]  /*15050*/  FFMA.FTZ R14, R63, R0, -R28 ;  /* 0x000000003f0e7223 */ /* 0x000fcc000001081c */
[----:B------:R-:W2:Y:S01]  /*15060*/  MUFU.EX2 R193, R193 ;  /* 0x000000c100c17308 */ /* 0x000ea20000000800 */
[----:B---3--:R-:W-:Y:S01]  /*15070*/  FADD.FTZ R32, R194, R9 ;  /* 0x00000009c2207221 */ /* 0x008fe20000010000 */
[----:B-----5:R-:W-:-:S06]  /*15080*/  FADD.FTZ R7, R199, R30 ;  /* 0x0000001ec7077221 */ /* 0x020fcc0000010000 */
[----:B------:R-:W3:Y:S01]  /*15090*/  MUFU.EX2 R12, R12 ;  /* 0x0000000c000c7308 */ /* 0x000ee20000000800 */
[----:B------:R-:W-:Y:S01]  /*150a0*/  FFMA.FTZ R189, R49, R0, -R28 ;  /* 0x0000000031bd7223 */ /* 0x000fe2000001081c */
[----:B------:R-:W-:-:S06]  /*150b0*/  FADD.FTZ R9, R39, R32 ;  /* 0x0000002027097221 */ /* 0x000fcc0000010000 */
[----:B------:R-:W4:Y:S01]  /*150c0*/  MUFU.EX2 R190, R190 ;  /* 0x000000be00be7308 */ /* 0x000f220000000800 */
[----:B0-----:R-:W-:Y:S01]  /*150d0*/  FADD.FTZ R32, R10, R7 ;  /* 0x000000070a207221 */ /* 0x001fe20000010000 */
[----:B------:R-:W-:-:S06]  /*150e0*/  FFMA.FTZ R20, R51, R0, -R28 ;  /* 0x0000000033147223 */ /* 0x000fcc000001081c */
[----:B------:R-:W0:Y:S01]  /*150f0*/  MUFU.EX2 R195, R195 ;  /* 0x000000c300c37308 */ /* 0x000e220000000800 */
[----:B------:R-:W-:Y:S02]  /*15100*/  @!P1 VIADD R3, R3, 0x36840 ;  /* 0x0003684003039836 */ /* 0x000fe40000000000 */
[----:B-1----:R-:W-:-:S05]  /*15110*/  FADD.FTZ R34, R188, R9 ;  /* 0x00000009bc227221 */ /* 0x002fca0000010000 */
[----:B------:R-:W1:Y:S01]  /*15120*/  MUFU.EX2 R53, R53 ;  /* 0x0000003500357308 */ /* 0x000e620000000800 */
[----:B--2---:R-:W-:Y:S01]  /*15130*/  FADD.FTZ R7, R193, R32 ;  /* 0x00000020c1077221 */ /* 0x004fe20000010000 */
[----:B------:R-:W-:-:S06]  /*15140*/  FFMA.FTZ R191, R41, R0, -R28 ;  /* 0x0000000029bf7223 */ /* 0x000fcc000001081c */
[----:B------:R-:W2:Y:S01]  /*15150*/  MUFU.EX2 R14, R14 ;  /* 0x0000000e000e7308 */ /* 0x000ea20000000800 */
[----:B------:R-:W-:Y:S01]  /*15160*/  @!P1 PRMT R3, RZ, 0x654, R3 ;  /* 0x00000654ff039816 */ /* 0x000fe20000000003 */
[----:B------:R-:W-:-:S06]  /*15170*/  FADD.FTZ R9, R31, R34 ;  /* 0x000000221f097221 */ /* 0x000fcc0000010000 */
[----:B------:R-:W5:Y:S01]  /*15180*/  MUFU.EX2 R184, R184 ;  /* 0x000000b800b87308 */ /* 0x000f620000000800 */
[----:B---3--:R-:W-:Y:S01]  /*15190*/  FADD.FTZ R32, R12, R7 ;  /* 0x000000070c207221 */ /* 0x008fe20000010000 */
[----:B------:R-:W-:Y:S01]  /*151a0*/  FFMA.FTZ R24, R55, R0, -R28 ;  /* 0x0000000037187223 */ /* 0x000fe2000001081c */
[----:B------:R0:W-:Y:S05]  /*151b0*/  @!P1 SYNCS.ARRIVE.TRANS64.RED.A1T0 RZ, [R3+URZ], RZ ;  /* 0x000000ff03ff99a7 */ /* 0x0001ea000810043f */
[----:B------:R-:W3:Y:S01]  /*151c0*/  MUFU.EX2 R189, R189 ;  /* 0x000000bd00bd7308 */ /* 0x000ee20000000800 */
[----:B----4-:R-:W-:-:S07]  /*151d0*/  FADD.FTZ R34, R190, R9 ;  /* 0x00000009be227221 */ /* 0x010fce0000010000 */
[----:B------:R-:W4:Y:S01]  /*151e0*/  MUFU.EX2 R57, R57 ;  /* 0x0000003900397308 */ /* 0x000f220000000800 */
[----:B0-----:R-:W-:Y:S01]  /*151f0*/  FADD.FTZ R3, R195, R32 ;  /* 0x00000020c3037221 */ /* 0x001fe20000010000 */
[----:B------:R-:W-:-:S06]  /*15200*/  FFMA.FTZ R185, R45, R0, -R28 ;  /* 0x000000002db97223 */ /* 0x000fcc000001081c */
[----:B------:R-:W0:Y:S01]  /*15210*/  MUFU.EX2 R20, R20 ;  /* 0x0000001400147308 */ /* 0x000e220000000800 */
[----:B-1----:R-:W-:Y:S01]  /*15220*/  FADD.FTZ R7, R53, R34 ;  /* 0x0000002235077221 */ /* 0x002fe20000010000 */
[----:B--2---:R-:W-:-:S06]  /*15230*/  FADD.FTZ R34, R14, R3 ;  /* 0x000000030e227221 */ /* 0x004fcc0000010000 */
[----:B------:R-:W1:Y:S01]  /*15240*/  MUFU.EX2 R186, R186 ;  /* 0x000000ba00ba7308 */ /* 0x000e620000000800 */
[----:B------:R-:W-:-:S07]  /*15250*/  FFMA.FTZ R26, R43, R0, -R28 ;  /* 0x000000002b1a7223 */ /* 0x000fce000001081c */
[----:B------:R-:W2:Y:S01]  /*15260*/  MUFU.EX2 R191, R191 ;  /* 0x000000bf00bf7308 */ /* 0x000ea20000000800 */
[----:B-----5:R-:W-:Y:S01]  /*15270*/  FADD.FTZ R36, R184, R7 ;  /* 0x00000007b8247221 */ /* 0x020fe20000010000 */
[----:B---3--:R-:W-:-:S06]  /*15280*/  FADD.FTZ R3, R189, R34 ;  /* 0x00000022bd037221 */ /* 0x008fcc0000010000 */
[----:B------:R-:W3:Y:S01]  /*15290*/  MUFU.EX2 R65, R65 ;  /* 0x0000004100417308 */ /* 0x000ee20000000800 */
[----:B------:R-:W-:-:S07]  /*152a0*/  FFMA.FTZ R33, R33, R0, -R28 ;  /* 0x0000000021217223 */ /* 0x000fce000001081c */
[----:B------:R-:W5:Y:S01]  /*152b0*/  MUFU.EX2 R24, R24 ;  /* 0x0000001800187308 */ /* 0x000f620000000800 */
[----:B----4-:R-:W-:Y:S01]  /*152c0*/  FADD.FTZ R7, R57, R36 ;  /* 0x0000002439077221 */ /* 0x010fe20000010000 */
[----:B0-----:R-:W-:-:S06]  /*152d0*/  FADD.FTZ R34, R20, R3 ;  /* 0x0000000314227221 */ /* 0x001fcc0000010000 */
[----:B------:R-:W0:Y:S08]  /*152e0*/  MUFU.EX2 R180, R180 ;  /* 0x000000b400b47308 */ /* 0x000e300000000800 */
[----:B------:R-:W4:Y:S01]  /*152f0*/  MUFU.EX2 R185, R185 ;  /* 0x000000b900b97308 */ /* 0x000f220000000800 */
[----:B------:R-:W-:Y:S01]  /*15300*/  FFMA.FTZ R47, R47, R0, -R28 ;  /* 0x000000002f2f7223 */ /* 0x000fe2000001081c */
[----:B-1----:R-:W-:-:S06]  /*15310*/  FADD.FTZ R36, R186, R7 ;  /* 0x00000007ba247221 */ /* 0x002fcc0000010000 */
[----:B------:R-:W1:Y:S01]  /*15320*/  MUFU.EX2 R73, R73 ;  /* 0x0000004900497308 */ /* 0x000e620000000800 */
[----:B--2---:R-:W-:Y:S01]  /*15330*/  FADD.FTZ R3, R191, R34 ;  /* 0x00000022bf037221 */ /* 0x004fe20000010000 */
[----:B------:R-:W-:-:S06]  /*15340*/  FFMA.FTZ R25, R25, R0, -R28 ;  /* 0x0000000019197223 */ /* 0x000fcc000001081c */
[----:B------:R-:W2:Y:S01]  /*15350*/  MUFU.EX2 R26, R26 ;  /* 0x0000001a001a7308 */ /* 0x000ea20000000800 */
[----:B---3--:R-:W-:Y:S01]  /*15360*/  FADD.FTZ R7, R65, R36 ;  /* 0x0000002441077221 */ /* 0x008fe20000010000 */
[----:B-----5:R-:W-:-:S06]  /*15370*/  FADD.FTZ R34, R24, R3 ;  /* 0x0000000318227221 */ /* 0x020fcc0000010000 */
[----:B------:R-:W3:Y:S08]  /*15380*/  MUFU.EX2 R182, R182 ;  /* 0x000000b600b67308 */ /* 0x000ef00000000800 */
[----:B------:R-:W5:Y:S01]  /*15390*/  MUFU.EX2 R33, R33 ;  /* 0x0000002100217308 */ /* 0x000f620000000800 */
[----:B------:R-:W-:Y:S01]  /*153a0*/  FFMA.FTZ R35, R35, R0, -R28 ;  /* 0x0000000023237223 */ /* 0x000fe2000001081c */
[----:B0-----:R-:W-:-:S06]  /*153b0*/  FADD.FTZ R36, R180, R7 ;  /* 0x00000007b4247221 */ /* 0x001fcc0000010000 */
[----:B------:R-:W0:Y:S01]  /*153c0*/  MUFU.EX2 R85, R85 ;  /* 0x0000005500557308 */ /* 0x000e220000000800 */
[----:B----4-:R-:W-:Y:S01]  /*153d0*/  FADD.FTZ R3, R185, R34 ;  /* 0x00000022b9037221 */ /* 0x010fe20000010000 */
[----:B------:R-:W-:-:S06]  /*153e0*/  FFMA.FTZ R29, R29, R0, -R28 ;  /* 0x000000001d1d7223 */ /* 0x000fcc000001081c */
[----:B------:R-:W4:Y:S01]  /*153f0*/  MUFU.EX2 R30, R47 ;  /* 0x0000002f001e7308 */ /* 0x000f220000000800 */
[----:B-1----:R-:W-:Y:S01]  /*15400*/  FADD.FTZ R7, R73, R36 ;  /* 0x0000002449077221 */ /* 0x002fe20000010000 */
[----:B--2---:R-:W-:-:S06]  /*15410*/  FADD.FTZ R34, R26, R3 ;  /* 0x000000031a227221 */ /* 0x004fcc0000010000 */
[----:B------:R-:W1:Y:S01]  /*15420*/  MUFU.EX2 R25, R25 ;  /* 0x0000001900197308 */ /* 0x000e620000000800 */
[----:B------:R-:W-:Y:S01]  /*15430*/  FFMA.FTZ R83, R83, R0, -R28 ;  /* 0x0000000053537223 */ /* 0x000fe2000001081c */
[----:B---3--:R-:W-:Y:S01]  /*15440*/  FADD.FTZ R36, R182, R7 ;  /* 0x00000007b6247221 */ /* 0x008fe20000010000 */
[----:B-----5:R-:W-:-:S05]  /*15450*/  FADD.FTZ R3, R33, R34 ;  /* 0x0000002221037221 */ /* 0x020fca0000010000 */
[----:B------:R-:W2:Y:S01]  /*15460*/  MUFU.EX2 R32, R35 ;  /* 0x0000002300207308 */ /* 0x000ea20000000800 */
[-CC-:B------:R-:W-:Y:S01]  /*15470*/  FFMA.FTZ R87, R87, R0.reuse, -R28.reuse ;  /* 0x0000000057577223 */ /* 0x180fe2000001081c */
[-CC-:B------:R-:W-:Y:S01]  /*15480*/  FFMA.FTZ R27, R27, R0.reuse, -R28.reuse ;  /* 0x000000001b1b7223 */ /* 0x180fe2000001081c */
[-CC-:B------:R-:W-:Y:S01]  /*15490*/  FFMA.FTZ R69, R69, R0.reuse, -R28.reuse ;  /* 0x0000000045457223 */ /* 0x180fe2000001081c */
[----:B------:R-:W-:-:S04]  /*154a0*/  FFMA.FTZ R61, R61, R0, -R28 ;  /* 0x000000003d3d7223 */ /* 0x000fc8000001081c */
[----:B------:R-:W3:Y:S01]  /*154b0*/  MUFU.EX2 R29, R29 ;  /* 0x0000001d001d7308 */ /* 0x000ee20000000800 */
[----:B0-----:R-:W-:Y:S01]  /*154c0*/  FADD.FTZ R7, R85, R36 ;  /* 0x0000002455077221 */ /* 0x001fe20000010000 */
[----:B----4-:R-:W-:-:S06]  /*154d0*/  FADD.FTZ R36, R30, R3 ;  /* 0x000000031e247221 */ /* 0x010fcc0000010000 */
[----:B------:R-:W0:Y:S01]  /*154e0*/  MUFU.EX2 R28, R83 ;  /* 0x00000053001c7308 */ /* 0x000e220000000800 */
[----:B-1----:R-:W-:-:S07]  /*154f0*/  FADD.FTZ R3, R25, R36 ;  /* 0x0000002419037221 */ /* 0x002fce0000010000 */
[----:B------:R-:W1:Y:S01]  /*15500*/  MUFU.EX2 R176, R176 ;  /* 0x000000b000b07308 */ /* 0x000e620000000800 */
[----:B--2---:R-:W-:-:S07]  /*15510*/  FADD.FTZ R36, R32, R3 ;  /* 0x0000000320247221 */ /* 0x004fce0000010000 */
[----:B------:R-:W2:Y:S01]  /*15520*/  MUFU.EX2 R87, R87 ;  /* 0x0000005700577308 */ /* 0x000ea20000000800 */
[----:B---3--:R-:W-:-:S07]  /*15530*/  FADD.FTZ R3, R29, R36 ;  /* 0x000000241d037221 */ /* 0x008fce0000010000 */
[----:B------:R-:W3:Y:S01]  /*15540*/  MUFU.EX2 R93, R115 ;  /* 0x00000073005d7308 */ /* 0x000ee20000000800 */
[----:B------:R-:W-:-:S07]  /*15550*/  F2FP.BF16.F32.PACK_AB R201, R2, R201 ;  /* 0x000000c902c9723e */ /* 0x000fce00000010ff */
[----:B------:R-:W4:Y:S01]  /*15560*/  MUFU.EX2 R34, R27 ;  /* 0x0000001b00227308 */ /* 0x000f220000000800 */
[----:B0-----:R-:W-:-:S07]  /*15570*/  FADD.FTZ R36, R28, R3 ;  /* 0x000000031c247221 */ /* 0x001fce0000010000 */
[----:B------:R-:W0:Y:S01]  /*15580*/  MUFU.EX2 R178, R178 ;  /* 0x000000b200b27308 */ /* 0x000e220000000800 */
[----:B------:R-:W-:-:S07]  /*15590*/  ISETP.GE.AND P2, PT, R153, 0x71, PT ;  /* 0x000000719900780c */ /* 0x000fce0003f46270 */
[----:B------:R-:W5:Y:S01]  /*155a0*/  MUFU.EX2 R69, R69 ;  /* 0x0000004500457308 */ /* 0x000f620000000800 */
[----:B-1----:R-:W-:Y:S01]  /*155b0*/  FADD.FTZ R38, R176, R7 ;  /* 0x00000007b0267221 */ /* 0x002fe20000010000 */
[----:B--2---:R-:W-:-:S06]  /*155c0*/  FADD.FTZ R3, R87, R36 ;  /* 0x0000002457037221 */ /* 0x004fcc0000010000 */
[----:B------:R-:W1:Y:S08]  /*155d0*/  MUFU.EX2 R95, R95 ;  /* 0x0000005f005f7308 */ /* 0x000e700000000800 */
[----:B------:R-:W2:Y:S01]  /*155e0*/  MUFU.EX2 R2, R61 ;  /* 0x0000003d00027308 */ /* 0x000ea20000000800 */
[----:B------:R-:W-:Y:S01]  /*155f0*/  F2FP.BF16.F32.PACK_AB R203, R6, R203 ;  /* 0x000000cb06cb723e */ /* 0x000fe200000010ff */
[----:B---3--:R-:W-:Y:S01]  /*15600*/  FADD.FTZ R7, R93, R38 ;  /* 0x000000265d077221 */ /* 0x008fe20000010000 */
[----:B----4-:R-:W-:Y:S01]  /*15610*/  FADD.FTZ R6, R34, R3 ;  /* 0x0000000322067221 */ /* 0x010fe20000010000 */
[----:B------:R-:W-:Y:S02]  /*15620*/  BSSY B0, `(.L_x_792) ;  /* 0x0000587000007945 */ /* 0x000fe40003800000 */
[----:B0-----:R-:W-:Y:S01]  /*15630*/  FADD.FTZ R38, R178, R7 ;  /* 0x00000007b2267221 */ /* 0x001fe20000010000 */
[----:B-----5:R-:W-:Y:S01]  /*15640*/  FADD.FTZ R3, R69, R6 ;  /* 0x0000000645037221 */ /* 0x020fe20000010000 */
[----:B------:R-:W-:Y:S01]  /*15650*/  F2FP.BF16.F32.PACK_AB R195, R14, R195 ;  /* 0x000000c30ec3723e */ /* 0x000fe200000010ff */
[--C-:B------:R-:W-:Y:S01]  /*15660*/  IMAD.MOV.U32 R118, RZ, RZ, R119.reuse ;  /* 0x000000ffff767224 */ /* 0x100fe200078e0077 */
[----:B------:R-:W-:Y:S01]  /*15670*/  F2FP.BF16.F32.PACK_AB R200, R37, R200 ;  /* 0x000000c825c8723e */ /* 0x000fe200000010ff */
[----:B-1----:R-:W-:Y:S01]  /*15680*/  FADD.FTZ R15, R95, R38 ;  /* 0x000000265f0f7221 */ /* 0x002fe20000010000 */
[----:B------:R-:W-:Y:S01]  /*15690*/  F2FP.BF16.F32.PACK_AB R202, R77, R202 ;  /* 0x000000ca4dca723e */ /* 0x000fe200000010ff */
[--C-:B------:R-:W-:Y:S01]  /*156a0*/  IMAD.MOV.U32 R117, RZ, RZ, R119.reuse ;  /* 0x000000ffff757224 */ /* 0x100fe200078e0077 */
[----:B------:R-:W-:Y:S01]  /*156b0*/  F2FP.BF16.F32.PACK_AB R196, R89, R196 ;  /* 0x000000c459c4723e */ /* 0x000fe200000010ff */
[----:B------:R-:W-:Y:S01]  /*156c0*/  IMAD.MOV.U32 R116, RZ, RZ, R119 ;  /* 0x000000ffff747224 */ /* 0x000fe200078e0077 */
[----:B------:R-:W-:Y:S01]  /*156d0*/  F2FP.BF16.F32.PACK_AB R198, R81, R198 ;  /* 0x000000c651c6723e */ /* 0x000fe200000010ff */
[----:B--2---:R-:W-:Y:S01]  /*156e0*/  FADD.FTZ R14, R2, R3 ;  /* 0x00000003020e7221 */ /* 0x004fe20000010000 */
[----:B------:R-:W-:Y:S01]  /*156f0*/  F2FP.BF16.F32.PACK_AB R192, R91, R192 ;  /* 0x000000c05bc0723e */ /* 0x000fe200000010ff */
[----:B------:R-:W-:Y:S01]  /*15700*/  IMAD.MOV.U32 R3, RZ, RZ, 0x3f800000 ;  /* 0x3f800000ff037424 */ /* 0x000fe200078e00ff */
[----:B------:R-:W-:Y:S01]  /*15710*/  F2FP.BF16.F32.PACK_AB R194, R39, R194 ;  /* 0x000000c227c2723e */ /* 0x000fe200000010ff */
[--C-:B------:R-:W-:Y:S01]  /*15720*/  IMAD.MOV.U32 R115, RZ, RZ, R119.reuse ;  /* 0x000000ffff737224 */ /* 0x100fe200078e0077 */
        /* <DEDUP_REMOVED lines=165> */
[----:B------:R-:W-:-:S07]  /*16180*/  CS2R R24, SRZ ;  /* 0x0000000000187805 */ /* 0x000fce000001ff00 */
.L_x_804:
[----:B------:R-:W-:-:S05]  /*16190*/  VIADD R0, R10, 0x1 ;  /* 0x000000010a007836 */ /* 0x000fca0000000000 */
[----:B------:R-:W-:-:S04]  /*161a0*/  ISETP.NE.AND P2, PT, R0, 0x2, PT ;  /* 0x000000020000780c */ /* 0x000fc80003f45270 */
[----:B------:R-:W-:Y:S02]  /*161b0*/  SEL R4, RZ, 0x1, P2 ;  /* 0x00000001ff047807 */ /* 0x000fe40001000000 */
[----:B------:R-:W-:Y:S02]  /*161c0*/  SEL R215, R0, RZ, P2 ;  /* 0x000000ff00d77207 */ /* 0x000fe40001000000 */
[----:B------:R-:W-:Y:S01]  /*161d0*/  LOP3.LUT R217, R9, R4, RZ, 0x3c, !PT ;  /* 0x0000000409d97212 */ /* 0x000fe200078e3cff */
[----:B------:R-:W-:Y:S06]  /*161e0*/  @!P0 BRA `(.L_x_794) ;  /* 0x0000000000048947 */ /* 0x000fec0003800000 */
[----:B------:R-:W-:Y:S01]  /*161f0*/  BPT.TRAP 0x1 ;  /* 0x000000040000795c */ /* 0x000fe20000300000 */
.L_x_794:
[----:B------:R-:W-:Y:S01]  /*16200*/  IMAD R11, R215, 0x8, R16 ;  /* 0x00000008d70b7824 */ /* 0x000fe200078e0210 */
[----:B------:R-:W-:-:S04]  /*16210*/  SHF.L.U32 R4, R217, 0x1f, RZ ;  /* 0x0000001fd9047819 */ /* 0x000fc800000006ff */
[----:B------:R0:W1:Y:S01]  /*16220*/  SYNCS.PHASECHK.TRANS64.TRYWAIT P2, [R11+URZ+0x36830], R4 ;  /* 0x036830040b0075a7 */ /* 0x000062000804017f */
[----:B------:R-:W-:Y:S05]  /*16230*/  @!P0 BRA `(.L_x_795) ;  /* 0x0000000000048947 */ /* 0x000fea0003800000 */
[----:B------:R-:W-:Y:S01]  /*16240*/  BPT.TRAP 0x1 ;  /* 0x000000040000795c */ /* 0x000fe20000300000 */
.L_x_795:
[----:B------:R-:W-:Y:S01]  /*16250*/  IMAD R0, R215, 0xa80, R218 ;  /* 0x00000a80d7007824 */ /* 0x000fe200078e02da */
[----:B------:R-:W-:Y:S03]  /*16260*/  BSSY B1, `(.L_x_796) ;  /* 0x0000006000017945 */ /* 0x000fe60003800000 */
[C---:B------:R-:W-:Y:S02]  /*16270*/  VIADD R20, R0.reuse, 0x80 ;  /* 0x0000008000147836 */ /* 0x040fe40000000000 */
[----:B------:R-:W-:Y:S01]  /*16280*/  VIADD R120, R0, 0x100 ;  /* 0x0000010000787836 */ /* 0x000fe20000000000 */
[----:B-1----:R-:W-:Y:S06]  /*16290*/  @P2 BRA `(.L_x_797) ;  /* 0x0000000000082947 */ /* 0x002fec0003800000 */
[----:B------:R-:W1:Y:S02]  /*162a0*/  SYNCS.PHASECHK.TRANS64.TRYWAIT P2, [R11+URZ+0x36830], R4 ;  /* 0x036830040b0075a7 */ /* 0x000e64000804017f */
[----:B-1----:R-:W-:Y:S05]  /*162b0*/  @!P2 BRA `(.L_x_798) ;  /* 0x0000010400d0a947 */ /* 0x002fea0003800000 */
.L_x_797:
[----:B------:R-:W-:Y:S05]  /*162c0*/  BSYNC B1 ;  /* 0x0000000000017941 */ /* 0x000fea0003800000 */
.L_x_796:
[----:B------:R-:W2:Y:S04]  /*162d0*/  LDL.64 R12, [R1+0x48] ;  /* 0x00004800010c7983 */ /* 0x000ea80000100a00 */
[----:B------:R-:W3:Y:S01]  /*162e0*/  LDL.64 R122, [R1] ;  /* 0x00000000017a7983 */ /* 0x000ee20000100a00 */
[----:B------:R-:W-:Y:S01]  /*162f0*/  WARPGROUP.ARRIVE ;  /* 0x00000000000079c5 */ /* 0x000fe20000000000 */
[----:B------:R-:W-:Y:S01]  /*16300*/  IMAD.MOV.U32 R21, RZ, RZ, 0x40000040 ;  /* 0x40000040ff157424 */ /* 0x000fe200078e00ff */
[----:B------:R-:W-:-:S04]  /*16310*/  R2UR UR6, R20 ;  /* 0x00000000140672ca */ /* 0x000fc800000e0000 */
[C---:B------:R-:W-:Y:S01]  /*16320*/  R2UR UR7, R21.reuse ;  /* 0x00000000150772ca */ /* 0x040fe200000e0000 */
[----:B------:R-:W-:Y:S01]  /*16330*/  IMAD.MOV.U32 R20, RZ, RZ, R120 ;  /* 0x000000ffff147224 */ /* 0x000fe200078e0078 */
[----:B------:R-:W-:-:S04]  /*16340*/  R2UR UR19, R21 ;  /* 0x00000000151372ca */ /* 0x000fc800000e0000 */
[----:B------:R-:W-:Y:S01]  /*16350*/  R2UR UR18, R20 ;  /* 0x00000000141272ca */ /* 0x000fe200000e0000 */
[----:B------:R-:W-:Y:S01]  /*16360*/  VIADD R20, R0, 0x200 ;  /* 0x0000020000147836 */ /* 0x000fe20000000000 */
[----:B------:R-:W-:-:S04]  /*16370*/  R2UR UR15, R21 ;  /* 0x00000000150f72ca */ /* 0x000fc800000e0000 */
[----:B------:R-:W-:Y:S02]  /*16380*/  R2UR UR14, R20 ;  /* 0x00000000140e72ca */ /* 0x000fe400000e0000 */
[----:B--2---:R-:W-:Y:S01]  /*16390*/  R2UR UR42, R12 ;  /* 0x000000000c2a72ca */ /* 0x004fe200000e0000 */
[----:B------:R-:W-:Y:S01]  /*163a0*/  IMAD.MOV.U32 R12, RZ, RZ, R0 ;  /* 0x000000ffff0c7224 */ /* 0x000fe200078e0000 */
[----:B------:R-:W-:Y:S01]  /*163b0*/  R2UR UR43, R13 ;  /* 0x000000000d2b72ca */ /* 0x000fe200000e0000 */
[----:B------:R-:W-:Y:S01]  /*163c0*/  IMAD.MOV.U32 R13, RZ, RZ, 0x40000040 ;  /* 0x40000040ff0d7424 */ /* 0x000fe200078e00ff */
[----:B---3--:R-:W-:Y:S02]  /*163d0*/  R2UR UR28, R122 ;  /* 0x000000007a1c72ca */ /* 0x008fe400000e0000 */
[----:B------:R-:W-:Y:S02]  /*163e0*/  R2UR UR29, R123 ;  /* 0x000000007b1d72ca */ /* 0x000fe400000e0000 */
[----:B------:R-:W-:Y:S01]  /*163f0*/  R2UR UR26, R12 ;  /* 0x000000000c1a72ca */ /* 0x000fe200000e0000 */
[----:B------:R-:W2:Y:S01]  /*16400*/  LDL.64 R122, [R1+0x40] ;  /* 0x00004000017a7983 */ /* 0x000ea20000100a00 */
[----:B------:R-:W-:-:S07]  /*16410*/  R2UR UR27, R13 ;  /* 0x000000000d1b72ca */ /* 0x000fce00000e0000 */
[----:B------:R-:W-:Y:S02]  /*16420*/  UMOV UR24, UR28 ;  /* 0x0000001c00187c82 */ /* 0x000fe40008000000 */
[----:B------:R-:W-:-:S04]  /*16430*/  UMOV UR25, UR29 ;  /* 0x0000001d00197c82 */ /* 0x000fc80008000000 */
[----:B------:R-:W-:Y:S01]  /*16440*/  HGMMA.64x16x16.F32.BF16 R168, gdesc[UR24], RZ, !UPT, gsb0 ;  /* 0x0020000018a879f0 */ /* 0x000fe2000c0018ff */
[----:B------:R-:W-:Y:S01]  /*16450*/  UMOV UR4, UR28 ;  /* 0x0000001c00047c82 */ /* 0x000fe20008000000 */
[----:B------:R-:W-:Y:S01]  /*16460*/  UMOV UR5, UR29 ;  /* 0x0000001d00057c82 */ /* 0x000fe20008000000 */
[----:B------:R-:W-:Y:S02]  /*16470*/  WARPGROUP.DEPBAR.LE gsb0, 0x0 ;  /* 0x00008000000079c5 */ /* 0x000fe40000010000 */
[----:B------:R-:W-:-:S06]  /*16480*/  WARPGROUP.ARRIVE ;  /* 0x00000000000079c5 */ /* 0x000fcc0000000000 */
[----:B------:R-:W-:Y:S01]  /*16490*/  HGMMA.64x16x16.F32.BF16 R160, gdesc[UR4], RZ, !UPT, gsb0 ;  /* 0x0020000004a079f0 */ /* 0x000fe2000c0018ff */
[----:B------:R-:W-:Y:S01]  /*164a0*/  UMOV UR16, UR28 ;  /* 0x0000001c00107c82 */ /* 0x000fe20008000000 */
[----:B------:R-:W-:Y:S01]  /*164b0*/  UMOV UR17, UR29 ;  /* 0x0000001d00117c82 */ /* 0x000fe20008000000 */
[----:B------:R-:W-:Y:S01]  /*164c0*/  VIADD R12, R0, 0x180 ;  /* 0x00000180000c7836 */ /* 0x000fe20000000000 */
[----:B------:R-:W-:Y:S02]  /*164d0*/  WARPGROUP.DEPBAR.LE gsb0, 0x0 ;  /* 0x00008000000079c5 */ /* 0x000fe40000010000 */
[----:B------:R-:W-:-:S06]  /*164e0*/  WARPGROUP.ARRIVE ;  /* 0x00000000000079c5 */ /* 0x000fcc0000000000 */
[----:B------:R-:W-:Y:S01]  /*164f0*/  HGMMA.64x16x16.F32.BF16 R152, gdesc[UR16], RZ, !UPT, gsb0 ;  /* 0x00200000109879f0 */ /* 0x000fe2000c0018ff */
[----:B------:R-:W-:Y:S02]  /*16500*/  R2UR UR22, R12 ;  /* 0x000000000c1672ca */ /* 0x000fe400000e0000 */
[----:B------:R-:W-:Y:S01]  /*16510*/  R2UR UR23, R13 ;  /* 0x000000000d1772ca */ /* 0x000fe200000e0000 */
[----:B------:R-:W-:Y:S01]  /*16520*/  UMOV UR20, UR28 ;  /* 0x0000001c00147c82 */ /* 0x000fe20008000000 */
[----:B------:R-:W-:Y:S01]  /*16530*/  UMOV UR21, UR29 ;  /* 0x0000001d00157c82 */ /* 0x000fe20008000000 */
[----:B------:R-:W-:Y:S02]  /*16540*/  WARPGROUP.DEPBAR.LE gsb0, 0x0 ;  /* 0x00008000000079c5 */ /* 0x000fe40000010000 */
[----:B------:R-:W-:-:S08]  /*16550*/  WARPGROUP.ARRIVE ;  /* 0x00000000000079c5 */ /* 0x000fd00000000000 */
[----:B------:R-:W-:Y:S01]  /*16560*/  HGMMA.64x16x16.F32.BF16 R144, gdesc[UR20], RZ, !UPT, gsb0 ;  /* 0x00200000149079f0 */ /* 0x000fe2000c0018ff */
[----:B------:R-:W-:Y:S01]  /*16570*/  UMOV UR12, UR28 ;  /* 0x0000001c000c7c82 */ /* 0x000fe20008000000 */
[----:B------:R-:W-:Y:S01]  /*16580*/  UMOV UR13, UR29 ;  /* 0x0000001d000d7c82 */ /* 0x000fe20008000000 */
[----:B------:R-:W-:Y:S01]  /*16590*/  VIADD R120, R0, 0x280 ;  /* 0x0000028000787836 */ /* 0x000fe20000000000 */
[----:B------:R-:W-:Y:S02]  /*165a0*/  WARPGROUP.DEPBAR.LE gsb0, 0x0 ;  /* 0x00008000000079c5 */ /* 0x000fe40000010000 */
[----:B------:R-:W-:-:S06]  /*165b0*/  WARPGROUP.ARRIVE ;  /* 0x00000000000079c5 */ /* 0x000fcc0000000000 */
[----:B------:R-:W-:Y:S01]  /*165c0*/  HGMMA.64x16x16.F32.BF16 R136, gdesc[UR12], RZ, !UPT, gsb0 ;  /* 0x002000000c8879f0 */ /* 0x000fe2000c0018ff */
[----:B------:R-:W-:Y:S01]  /*165d0*/  IMAD.MOV.U32 R121, RZ, RZ, 0x40000040 ;  /* 0x40000040ff797424 */ /* 0x000fe200078e00ff */
[----:B------:R-:W-:-:S04]  /*165e0*/  R2UR UR10, R120 ;  /* 0x00000000780a72ca */ /* 0x000fc800000e0000 */
[----:B------:R-:W-:Y:S01]  /*165f0*/  R2UR UR11, R121 ;  /* 0x00000000790b72ca */ /* 0x000fe200000e0000 */
[----:B------:R-:W-:Y:S01]  /*16600*/  UMOV UR8, UR28 ;  /* 0x0000001c00087c82 */ /* 0x000fe20008000000 */
[----:B------:R-:W-:Y:S01]  /*16610*/  UMOV UR9, UR29 ;  /* 0x0000001d00097c82 */ /* 0x000fe20008000000 */
[----:B------:R-:W-:Y:S02]  /*16620*/  WARPGROUP.DEPBAR.LE gsb0, 0x0 ;  /* 0x00008000000079c5 */ /* 0x000fe40000010000 */
[----:B------:R-:W-:-:S08]  /*16630*/  WARPGROUP.ARRIVE ;  /* 0x00000000000079c5 */ /* 0x000fd00000000000 */
[----:B------:R-:W-:Y:S01]  /*16640*/  HGMMA.64x16x16.F32.BF16 R128, gdesc[UR8], RZ, !UPT, gsb0 ;  /* 0x00200000088079f0 */ /* 0x000fe2000c0018ff */
[C---:B------:R-:W-:Y:S02]  /*16650*/  VIADD R12, R0.reuse, 0x300 ;  /* 0x00000300000c7836 */ /* 0x040fe40000000000 */
[----:B------:R-:W-:Y:S02]  /*16660*/  VIADD R120, R0, 0x182 ;  /* 0x0000018200787836 */ /* 0x000fe40000000000 */
[----:B------:R-:W-:Y:S01]  /*16670*/  IMAD.MOV.U32 R121, RZ, RZ, 0x40000040 ;  /* 0x40000040ff797424 */ /* 0x000fe200078e00ff */
[----:B------:R-:W-:Y:S02]  /*16680*/  R2UR UR58, R12 ;  /* 0x000000000c3a72ca */ /* 0x000fe400000e0000 */
[----:B------:R-:W-:Y:S02]  /*16690*/  R2UR UR59, R13 ;  /* 0x000000000d3b72ca */ /* 0x000fe400000e0000 */
[----:B------:R-:W-:Y:S01]  /*166a0*/  R2UR UR26, R120 ;  /* 0x00000000781a72ca */ /* 0x000fe200000e0000 */
[----:B------:R-:W-:Y:S01]  /*166b0*/  VIADD R120, R0, 0x302 ;  /* 0x0000030200787836 */ /* 0x000fe20000000000 */
[----:B------:R-:W-:Y:S01]  /*166c0*/  R2UR UR27, R121 ;  /* 0x00000000791b72ca */ /* 0x000fe200000e0000 */
[----:B------:R-:W-:Y:S01]  /*166d0*/  IMAD.MOV.U32 R121, RZ, RZ, 0x40000040 ;  /* 0x40000040ff797424 */ /* 0x000fe200078e00ff */
[----:B--2---:R-:W-:-:S02]  /*166e0*/  R2UR UR38, R122 ;  /* 0x000000007a2672ca */ /* 0x004fc400000e0000 */
[----:B------:R-:W-:Y:S02]  /*166f0*/  R2UR UR46, R120 ;  /* 0x00000000782e72ca */ /* 0x000fe400000e0000 */
[----:B------:R-:W-:Y:S02]  /*16700*/  R2UR UR47, R121 ;  /* 0x00000000792f72ca */ /* 0x000fe400000e0000 */
[----:B------:R-:W-:Y:S01]  /*16710*/  R2UR UR39, R123 ;  /* 0x000000007b2772ca */ /* 0x000fe200000e0000 */
[----:B------:R-:W-:Y:S01]  /*16720*/  UMOV UR56, UR28 ;  /* 0x0000001c00387c82 */ /* 0x000fe20008000000 */
[----:B------:R-:W-:Y:S01]  /*16730*/  UMOV UR57, UR29 ;  /* 0x0000001d00397c82 */ /* 0x000fe20008000000 */
[----:B------:R-:W-:Y:S02]  /*16740*/  WARPGROUP.DEPBAR.LE gsb0, 0x0 ;  /* 0x00008000000079c5 */ /* 0x000fe40000010000 */
[----:B------:R-:W-:-:S06]  /*16750*/  WARPGROUP.ARRIVE ;  /* 0x00000000000079c5 */ /* 0x000fcc0000000000 */
[----:B------:R-:W-:Y:S01]  /*16760*/  HGMMA.64x16x16.F32.BF16 R120, gdesc[UR56], RZ, !UPT, gsb0 ;  /* 0x00200000387879f0 */ /* 0x000fe2000c0018ff */
        /* <DEDUP_REMOVED lines=27> */
[----:B------:R-:W-:Y:S01]  /*16920*/  UMOV UR24, UR42 ;  /* 0x0000002a00187c82 */ /* 0x000fe20008000000 */
[----:B------:R-:W-:Y:S01]  /*16930*/  UMOV UR25, UR43 ;  /* 0x0000002b00197c82 */ /* 0x000fe20008000000 */
[----:B------:R-:W-:Y:S01]  /*16940*/  VIADD R12, R0, 0x202 ;  /* 0x00000202000c7836 */ /* 0x000fe20000000000 */
[----:B------:R-:W-:Y:S02]  /*16950*/  WARPGROUP.DEPBAR.LE gsb0, 0x0 ;  /* 0x00008000000079c5 */ /* 0x000fe40000010000 */
[----:B------:R-:W-:-:S06]  /*16960*/  WARPGROUP.ARRIVE ;  /* 0x00000000000079c5 */ /* 0x000fcc0000000000 */
        /* <DEDUP_REMOVED lines=15> */
[----:B------:R-:W-:Y:S01]  /*16a60*/  MOV R5, UR45 ;  /* 0x0000002d00057c02 */ /* 0x000fe20008000f00 */
[----:B------:R-:W-:Y:S02]  /*16a70*/  WARPGROUP.DEPBAR.LE gsb0, 0x0 ;  /* 0x00008000000079c5 */ /* 0x000fe40000010000 */
[----:B------:R-:W-:Y:S01]  /*16a80*/  WARPGROUP.ARRIVE ;  /* 0x00000000000079c5 */ /* 0x000fe20000000000 */
[----:B01----:R-:W-:Y:S01]  /*16a90*/  MOV R4, UR44 ;  /* 0x0000002c00047c02 */ /* 0x003fe20008000f00 */
[----:B------:R-:W-:Y:S01]  /*16aa0*/  VIADD R12, R0, 0x4 ;  /* 0x00000004000c7836 */ /* 0x000fe20000000000 */
[----:B------:R-:W-:Y:S01]  /*16ab0*/  UMOV UR12, UR38 ;  /* 0x00000026000c7c82 */ /* 0x000fe20008000000 */
[----:B------:R-:W-:Y:S01]  /*16ac0*/  IMAD.MOV.U32 R13, RZ, RZ, 0x40000040 ;  /* 0x40000040ff0d7424 */ /* 0x000fe200078e00ff */
[----:B------:R-:W-:-:S02]  /*16ad0*/  UMOV UR13, UR39 ;  /* 0x00000027000d7c82 */ /* 0x000fc40008000000 */
[----:B------:R-:W-:Y:S01]  /*16ae0*/  HGMMA.64x16x16.F32.BF16 R128, gdesc[UR16], R128, gsb0 ;  /* 0x00200000108079f0 */ /* 0x000fe20008001880 */
[----:B------:R-:W-:Y:S01]  /*16af0*/  UMOV UR44, UR42 ;  /* 0x0000002a002c7c82 */ /* 0x000fe20008000000 */
[----:B------:R-:W-:Y:S01]  /*16b00*/  UMOV UR45, UR43 ;  /* 0x0000002b002d7c82 */ /* 0x000fe20008000000 */
[----:B------:R-:W-:Y:S01]  /*16b10*/  UMOV UR8, UR38 ;  /* 0x0000002600087c82 */ /* 0x000fe20008000000 */
[----:B------:R-:W-:Y:S01]  /*16b20*/  UMOV UR9, UR39 ;  /* 0x0000002700097c82 */ /* 0x000fe20008000000 */
[----:B------:R-:W2:Y:S01]  /*16b30*/  LDL.64 R20, [R1+0x38] ;  /* 0x0000380001147983 */ /* 0x000ea20000100a00 */
[----:B------:R-:W-:Y:S02]  /*16b40*/  WARPGROUP.DEPBAR.LE gsb0, 0x0 ;  /* 0x00008000000079c5 */ /* 0x000fe40000010000 */
[----:B------:R-:W-:-:S06]  /*16b50*/  WARPGROUP.ARRIVE ;  /* 0x00000000000079c5 */ /* 0x000fcc0000000000 */
[----:B------:R-:W-:Y:S01]  /*16b60*/  HGMMA.64x16x16.F32.BF16 R120, gdesc[UR44], R120, gsb0 ;  /* 0x002000002c7879f0 */ /* 0x000fe20008001878 */
[----:B------:R-:W-:Y:S02]  /*16b70*/  R2UR UR14, R12 ;  /* 0x000000000c0e72ca */ /* 0x000fe400000e0000 */
[----:B------:R-:W-:Y:S01]  /*16b80*/  R2UR UR15, R13 ;  /* 0x000000000d0f72ca */ /* 0x000fe200000e0000 */
[----:B------:R-:W-:Y:S01]  /*16b90*/  VIADD R12, R0, 0x84 ;  /* 0x00000084000c7836 */ /* 0x000fe20000000000 */
[----:B------:R-:W-:Y:S02]  /*16ba0*/  WARPGROUP.DEPBAR.LE gsb0, 0x0 ;  /* 0x00008000000079c5 */ /* 0x000fe40000010000 */
[----:B------:R-:W-:-:S09]  /*16bb0*/  WARPGROUP.ARRIVE ;  /* 0x00000000000079c5 */ /* 0x000fd20000000000 */
[----:B------:R-:W-:Y:S01]  /*16bc0*/  HGMMA.64x16x16.F32.BF16 R168, gdesc[UR12], R168, gsb0 ;  /* 0x002000000ca879f0 */ /* 0x000fe200080018a8 */
[----:B------:R-:W-:Y:S01]  /*16bd0*/  IMAD.MOV.U32 R13, RZ, RZ, 0x40000040 ;  /* 0x40000040ff0d7424 */ /* 0x000fe200078e00ff */
[----:B------:R-:W-:-:S04]  /*16be0*/  R2UR UR10, R12 ;  /* 0x000000000c0a72ca */ /* 0x000fc800000e0000 */
        /* <DEDUP_REMOVED lines=50> */
[----:B------:R-:W-:Y:S01]  /*16f10*/  IMAD.MOV.U32 R13, RZ, RZ, 0x40000040 ;  /* 0x40000040ff0d7424 */ /* 0x000fe200078e00ff */
[----:B--2---:R-:W-:Y:S02]  /*16f20*/  R2UR UR42, R20 ;  /* 0x00000000142a72ca */ /* 0x004fe400000e0000 */
[----:B------:R-:W-:Y:S02]  /*16f30*/  R2UR UR43, R21 ;  /* 0x00000000152b72ca */ /* 0x000fe400000e0000 */
[----:B------:R-:W-:Y:S01]  /*16f40*/  R2UR UR22, R12 ;  /* 0x000000000c1672ca */ /* 0x000fe200000e0000 */
[----:B------:R-:W2:Y:S01]  /*16f50*/  LDL.64 R20, [R1+0x30] ;  /* 0x0000300001147983 */ /* 0x000ea20000100a00 */
[----:B------:R-:W-:-:S07]  /*16f60*/  R2UR UR23, R13 ;  /* 0x000000000d1772ca */ /* 0x000fce00000e0000 */
[----:B------:R-:W-:Y:S02]  /*16f70*/  UMOV UR20, UR42 ;  /* 0x0000002a00147c82 */ /* 0x000fe40008000000 */
[----:B------:R-:W-:Y:S01]  /*16f80*/  UMOV UR21, UR43 ;  /* 0x0000002b00157c82 */ /* 0x000fe20008000000 */
[----:B------:R-:W-:Y:S02]  /*16f90*/  WARPGROUP.DEPBAR.LE gsb0, 0x0 ;  /* 0x00008000000079c5 */ /* 0x000fe40000010000 */
[----:B------:R-:W-:-:S06]  /*16fa0*/  WARPGROUP.ARRIVE ;  /* 0x00000000000079c5 */ /* 0x000fcc0000000000 */
        /* <DEDUP_REMOVED lines=108> */
[----:B------:R-:W-:-:S09]  /*17670*/  UMOV UR17, UR39 ;  /* 0x0000002700117c82 */ /* 0x000fd20008000000 */
        /* <DEDUP_REMOVED lines=84> */
[----:B------:R-:W-:Y:S02]  /*17bc0*/  R2UR UR22, R12 ;  /* 0x000000000c1672ca */ /* 0x000fe400000e0000 */
        /* <DEDUP_REMOVED lines=67> */
[----:B------:R-:W-:Y:S01]  /*18000*/  R2UR UR45, R5 ;  /* 0x00000000052d72ca */ /* 0x000fe200000e0000 */
[----:B------:R-:W-:Y:S01]  /*18010*/  IMAD.MOV.U32 R5, RZ, RZ, 0x40000040 ;  /* 0x40000040ff057424 */ /* 0x000fe200078e00ff */
[----:B------:R-:W-:Y:S01]  /*18020*/  R2UR UR44, R4 ;  /* 0x00000000042c72ca */ /* 0x000fe200000e0000 */
[----:B------:R-:W-:-:S03]  /*18030*/  VIADD R4, R0, 0x406 ;  /* 0x0000040600047836 */ /* 0x000fc60000000000 */
        /* <DEDUP_REMOVED lines=344> */
[----:B------:R-:W-:Y:S01]  /*195c0*/  FMUL.FTZ R26, R26, R2 ;  /* 0x000000021a1a7220 */ /* 0x000fe20000410000 */
[----:B------:R-:W-:-:S02]  /*195d0*/  WARPGROUP.DEPBAR.LE gsb0, 0x0 ;  /* 0x00008000000079c5 */ /* 0x000fc40000010000 */
        /* <DEDUP_REMOVED lines=49> */
.L_x_799:
[----:B------:R-:W-:Y:S01]  /*198f0*/  SHF.L.U32 R0, R9, 0x1f, RZ ;  /* 0x0000001f09007819 */ /* 0x000fe200000006ff */
[----:B------:R-:W-:-:S04]  /*19900*/  IMAD R9, R10, 0x8, R16 ;  /* 0x000000080a097824 */ /* 0x000fc800078e0210 */
[----:B------:R0:W1:Y:S01]  /*19910*/  SYNCS.PHASECHK.TRANS64.TRYWAIT P2, [R9+URZ+0x36850], R0 ;  /* 0x03685000090075a7 */ /* 0x000062000804017f */
[----:B------:R-:W-:Y:S05]  /*19920*/  @!P0 BRA `(.L_x_800) ;  /* 0x0000000000048947 */ /* 0x000fea0003800000 */
[----:B------:R-:W-:Y:S01]  /*19930*/  BPT.TRAP 0x1 ;  /* 0x000000040000795c */ /* 0x000fe20000300000 */
.L_x_800:
[----:B------:R-:W-:Y:S04]  /*19940*/  BSSY B1, `(.L_x_801) ;  /* 0x0000004000017945 */ /* 0x000fe80003800000 */
[----:B-1----:R-:W-:Y:S05]  /*19950*/  @P2 BRA `(.L_x_802) ;  /* 0x0000000000082947 */ /* 0x002fea0003800000 */
[----:B------:R-:W1:Y:S02]  /*19960*/  SYNCS.PHASECHK.TRANS64.TRYWAIT P2, [R9+URZ+0x36850], R0 ;  /* 0x03685000090075a7 */ /* 0x000e64000804017f */
[----:B-1----:R-:W-:Y:S05]  /*19970*/  @!P2 BRA `(.L_x_803) ;  /* 0x000000d00034a947 */ /* 0x002fea0003800000 */
.L_x_802:
[----:B------:R-:W-:Y:S05]  /*19980*/  BSYNC B1 ;  /* 0x0000000000017941 */ /* 0x000fea0003800000 */
.L_x_801:
[----:B01----:R-:W-:Y:S01]  /*19990*/  VIADD R0, R16, 0x400 ;  /* 0x0000040010007836 */ /* 0x003fe20000000000 */
[----:B------:R-:W-:Y:S01]  /*199a0*/  WARPGROUP.ARRIVE ;  /* 0x00000000000079c5 */ /* 0x000fe20000000000 */
[----:B------:R-:W-:Y:S01]  /*199b0*/  IMAD.MOV.U32 R13, RZ, RZ, 0x40000040 ;  /* 0x40000040ff0d7424 */ /* 0x000fe200078e00ff */
[----:B------:R-:W-:Y:S01]  /*199c0*/  ULDC UR4, c[0x0][0x988] ;  /* 0x0002620000047ab9 */ /* 0x000fe20000000800 */
[----:B------:R-:W-:Y:S01]  /*199d0*/  IMAD.MOV.U32 R3, RZ, RZ, 0x40000040 ;  /* 0x40000040ff037424 */ /* 0x000fe200078e00ff */
[----:B------:R-:W-:Y:S01]  /*199e0*/  SHF.R.U32.HI R0, RZ, 0x4, R0 ;  /* 0x00000004ff007819 */ /* 0x000fe20000011600 */
[----:B------:R-:W-:Y:S01]  /*199f0*/  @!P1 VIADD R11, R11, 0x36840 ;  /* 0x000368400b0b9836 */ /* 0x000fe20000000000 */
[----:B------:R-:W-:Y:S01]  /*19a00*/  R2UR UR7, R13 ;  /* 0x000000000d0772ca */ /* 0x000fe200000e0000 */
[----:B------:R-:W-:Y:S01]  /*19a10*/  @!P1 VIADD R9, R9, 0x36860 ;  /* 0x0003686009099836 */ /* 0x000fe20000000000 */
[----:B------:R-:W-:Y:S02]  /*19a20*/  LOP3.LUT R0, R0, 0x3fff, RZ, 0xc0, !PT ;  /* 0x00003fff00007812 */ /* 0x000fe400078ec0ff */
[C---:B------:R-:W-:Y:S01]  /*19a30*/  ISETP.GT.AND P2, PT, R6.reuse, RZ, PT ;  /* 0x000000ff0600720c */ /* 0x040fe20003f44270 */
[----:B------:R-:W-:Y:S01]  /*19a40*/  VIADD R6, R6, 0xffffffff ;  /* 0xffffffff06067836 */ /* 0x000fe20000000000 */
[----:B------:R-:W-:-:S02]  /*19a50*/  LOP3.LUT R0, R0, 0x3800000, RZ, 0xfc, !PT ;  /* 0x0380000000007812 */ /* 0x000fc400078efcff */
[----:B------:R-:W-:-:S03]  /*19a60*/  @!P1 PRMT R9, RZ, 0x654, R9 ;  /* 0x00000654ff099816 */ /* 0x000fc60000000009 */
[----:B------:R-:W-:Y:S01]  /*19a70*/  IMAD R12, R10, 0xa80, R0 ;  /* 0x00000a800a0c7824 */ /* 0x000fe200078e0200 */
[----:B------:R-:W-:-:S03]  /*19a80*/  FMNMX.FTZ R0, R168, R8, !PT ;  /* 0x00000008a8007209 */ /* 0x000fc60007810000 */
[C---:B------:R-:W-:Y:S01]  /*19a90*/  VIADD R2, R12.reuse, 0x80 ;  /* 0x000000800c027836 */ /* 0x040fe20000000000 */
[----:B------:R-:W-:Y:S02]  /*19aa0*/  R2UR UR6, R12 ;  /* 0x000000000c0672ca */ /* 0x000fe400000e0000 */
[----:B------:R-:W-:-:S04]  /*19ab0*/  FMNMX.FTZ R0, R169, R0, !PT ;  /* 0x00000000a9007209 */ /* 0x000fc80007810000 */
[----:B------:R-:W-:-:S04]  /*19ac0*/  FMNMX.FTZ R0, R172, R0, !PT ;  /* 0x00000000ac007209 */ /* 0x000fc80007810000 */
[----:B------:R-:W-:-:S03]  /*19ad0*/  FMNMX.FTZ R0, R173, R0, !PT ;  /* 0x00000000ad007209 */ /* 0x000fc60007810000 */
[----:B------:R-:W-:Y:S01]  /*19ae0*/  HGMMA.64x192x16.F32.BF16 R24, R200, gdesc[UR4].tnspB, R24, gsb0 ;  /* 0x42e00004c8187df0 */ /* 0x000fe20008001818 */
[----:B------:R-:W-:Y:S01]  /*19af0*/  R2UR UR6, R2 ;  /* 0x00000000020672ca */ /* 0x000fe200000e0000 */
[----:B------:R-:W-:Y:S01]  /*19b00*/  VIADD R2, R12, 0x100 ;  /* 0x000001000c027836 */ /* 0x000fe20000000000 */
[----:B------:R-:W-:Y:S01]  /*19b10*/  R2UR UR7, R3 ;  /* 0x00000000030772ca */ /* 0x000fe200000e0000 */
[----:B------:R-:W-:Y:S01]  /*19b20*/  IMAD.MOV.U32 R3, RZ, RZ, 0x40000040 ;  /* 0x40000040ff037424 */ /* 0x000fe200078e00ff */
        /* <DEDUP_REMOVED lines=28> */
[----:B------:R-:W-:-:S04]  /*19cf0*/  IMAD.U32 R0, RZ, RZ, UR4 ;  /* 0x00000004ff007e24 */ /* 0x000fc8000f8e00ff */
[C---:B------:R-:W-:Y:S01]  /*19d00*/  FADD.FTZ R4, -R5.reuse, R8 ;  /* 0x0000000805047221 */ /* 0x040fe20000010100 */
[----:B------:R-:W-:-:S03]  /*19d10*/  FMUL.FTZ R13, R5, R0 ;  /* 0x00000000050d7220 */ /* 0x000fc60000410000 */
[-C--:B------:R-:W-:Y:S01]  /*19d20*/  FMUL.FTZ R4, R4, R0.reuse ;  /* 0x0000000004047220 */ /* 0x080fe20000410000 */
[-CC-:B------:R-:W-:Y:S01]  /*19d30*/  FFMA.FTZ R10, R161, R0.reuse, -R13.reuse ;  /* 0x00000000a10a7223 */ /* 0x180fe2000001080d */
[-CC-:B------:R-:W-:Y:S01]  /*19d40*/  FFMA.FTZ R21, R165, R0.reuse, -R13.reuse ;  /* 0x00000000a5157223 */ /* 0x180fe2000001080d */
[-CC-:B------:R-:W-:Y:S01]  /*19d50*/  FFMA.FTZ R20, R157, R0.reuse, -R13.reuse ;  /* 0x000000009d147223 */ /* 0x180fe2000001080d */
[-CC-:B------:R-:W-:Y:S01]  /*19d60*/  FFMA.FTZ R8, R149, R0.reuse, -R13.reuse ;  /* 0x0000000095087223 */ /* 0x180fe2000001080d */
[-CC-:B------:R-:W-:Y:S01]  /*19d70*/  FFMA.FTZ R120, R120, R0.reuse, -R13.reuse ;  /* 0x0000000078787223 */ /* 0x180fe2000001080d */
[-CC-:B------:R-:W-:Y:S01]  /*19d80*/  FFMA.FTZ R121, R121, R0.reuse, -R13.reuse ;  /* 0x0000000079797223 */ /* 0x180fe2000001080d */
[----:B------:R-:W-:Y:S01]  /*19d90*/  FFMA.FTZ R124, R124, R0, -R13 ;  /* 0x000000007c7c7223 */ /* 0x000fe2000001080d */
        /* <DEDUP_REMOVED lines=8> */
[-CC-:B------:R-:W-:Y:S01]  /*19e20*/  FFMA.FTZ R168, R169, R0.reuse, -R13.reuse ;  /* 0x00000000a9a87223 */ /* 0x180fe2000001080d */
[-CC-:B------:R-:W-:Y:S01]  /*19e30*/  FFMA.FTZ R202, R172, R0.reuse, -R13.reuse ;  /* 0x00000000acca7223 */ /* 0x180fe2000001080d */
[----:B------:R-:W-:Y:S01]  /*19e40*/  FFMA.FTZ R169, R173, R0, -R13 ;  /* 0x00000000ada97223 */ /* 0x000fe2000001080d */
[----:B------:R-:W-:Y:S01]  /*19e50*/  MUFU.EX2 R121, R121 ;  /* 0x0000007900797308 */ /* 0x000fe20000000800 */
[----:B------:R-:W-:Y:S01]  /*19e60*/  HGMMA.64x192x16.F32.BF16 R24, R196, gdesc[UR4].tnspB, R24, gsb0 ;  /* 0x42e00004c4187df0 */ /* 0x000fe20008001818 */
[----:B------:R-:W-:Y:S01]  /*19e70*/  R2UR UR6, R2 ;  /* 0x00000000020672ca */ /* 0x000fe200000e0000 */
[----:B------:R-:W-:Y:S01]  /*19e80*/  VIADD R2, R12, 0x180 ;  /* 0x000001800c027836 */ /* 0x000fe20000000000 */
[----:B------:R-:W-:Y:S01]  /*19e90*/  R2UR UR7, R3 ;  /* 0x00000000030772ca */ /* 0x000fe200000e0000 */
[----:B------:R-:W-:-:S03]  /*19ea0*/  IMAD.MOV.U32 R3, RZ, RZ, 0x40000040 ;  /* 0x40000040ff037424 */ /* 0x000fc600078e00ff */
        /* <DEDUP_REMOVED lines=10> */
[----:B------:R-:W-:Y:S01]  /*19f50*/  R2UR UR6, R2 ;  /* 0x00000000020672ca */ /* 0x000fe200000e0000 */
[----:B------:R-:W-:Y:S01]  /*19f60*/  VIADD R2, R12, 0x200 ;  /* 0x000002000c027836 */ /* 0x000fe20000000000 */
[----:B------:R-:W-:Y:S01]  /*19f70*/  R2UR UR7, R3 ;  /* 0x00000000030772ca */ /* 0x000fe200000e0000 */
[----:B------:R-:W-:Y:S01]  /*19f80*/  IMAD.MOV.U32 R3, RZ, RZ, 0x40000040 ;  /* 0x40000040ff037424 */ /* 0x000fe200078e00ff */
[----:B------:R-:W-:Y:S08]  /*19f90*/  MUFU.EX2 R196, R196 ;  /* 0x000000c400c47308 */ /* 0x000ff00000000800 */
[----:B------:R-:W-:Y:S01]  /*19fa0*/  MUFU.EX2 R198, R198 ;  /* 0x000000c600c67308 */ /* 0x000fe20000000800 */
[----:B------:R-:W-:-:S02]  /*19fb0*/  WARPGROUP.DEPBAR.LE gsb0, 0x0 ;  /* 0x00008000000079c5 */ /* 0x000fc40000010000 */
[----:B------:R-:W-:Y:S01]  /*19fc0*/  WARPGROUP.ARRIVE ;  /* 0x00000000000079c5 */ /* 0x000fe20000000000 */
[-CC-:B------:R-:W-:Y:S01]  /*19fd0*/  FFMA.FTZ R192, R152, R0.reuse, -R13.reuse ;  /* 0x0000000098c07223 */ /* 0x180fe2000001080d */
[-CC-:B------:R-:W-:Y:S01]  /*19fe0*/  FFMA.FTZ R152, R153, R0.reuse, -R13.reuse ;  /* 0x0000000099987223 */ /* 0x180fe2000001080d */
[----:B------:R-:W-:-:S03]  /*19ff0*/  FFMA.FTZ R194, R156, R0, -R13 ;  /* 0x000000009cc27223 */ /* 0x000fc6000001080d */
[----:B------:R-:W-:Y:S01]  /*1a000*/  HGMMA.64x192x16.F32.BF16 R24, R188, gdesc[UR4].tnspB, R24, gsb0 ;  /* 0x42e00004bc187df0 */ /* 0x000fe20008001818 */
[----:B------:R-:W-:Y:S01]  /*1a010*/  R2UR UR6, R2 ;  /* 0x00000000020672ca */ /* 0x000fe200000e0000 */
[C---:B------:R-:W-:Y:S01]  /*1a020*/  VIADD R2, R12.reuse, 0x280 ;  /* 0x000002800c027836 */ /* 0x040fe20000000000 */
[----:B------:R-:W-:Y:S01]  /*1a030*/  R2UR UR7, R3 ;  /* 0x00000000030772ca */ /* 0x000fe200000e0000 */
[----:B------:R-:W-:Y:S01]  /*1a040*/  IMAD.MOV.U32 R3, RZ, RZ, 0x40000040 ;  /* 0x40000040ff037424 */ /* 0x000fe200078e00ff */
[----:B------:R-:W-:Y:S01]  /*1a050*/  MUFU.EX2 R192, R192 ;  /* 0x000000c000c07308 */ /* 0x000fe20000000800 */
[----:B------:R-:W-:-:S07]  /*1a060*/  VIADD R12, R12, 0x300 ;  /* 0x000003000c0c7836 */ /* 0x000fce0000000000 */
[----:B------:R-:W-:Y:S08]  /*1a070*/  MUFU.EX2 R152, R152 ;  /* 0x0000009800987308 */ /* 0x000ff00000000800 */
[----:B------:R-:W-:Y:S01]  /*1a080*/  MUFU.EX2 R194, R194 ;  /* 0x000000c200c27308 */ /* 0x000fe20000000800 */
[----:B------:R-:W-:Y:S02]  /*1a090*/  WARPGROUP.DEPBAR.LE gsb0, 0x0 ;  /* 0x00008000000079c5 */ /* 0x000fe40000010000 */
[----:B------:R-:W-:Y:S01]  /*1a0a0*/  WARPGROUP.ARRIVE ;  /* 0x00000000000079c5 */ /* 0x000fe20000000000 */
[-CC-:B------:R-:W-:Y:S01]  /*1a0b0*/  FFMA.FTZ R188, R144, R0.reuse, -R13.reuse ;  /* 0x0000000090bc7223 */ /* 0x180fe2000001080d */
[-CC-:B------:R-:W-:Y:S01]  /*1a0c0*/  FFMA.FTZ R144, R145, R0.reuse, -R13.reuse ;  /* 0x0000000091907223 */ /* 0x180fe2000001080d */
[----:B------:R-:W-:-:S03]  /*1a0d0*/  FFMA.FTZ R190, R148, R0, -R13 ;  /* 0x0000000094be7223 */ /* 0x000fc6000001080d */
[----:B------:R-:W-:Y:S01]  /*1a0e0*/  HGMMA.64x192x16.F32.BF16 R24, R184, gdesc[UR4].tnspB, R24, gsb0 ;  /* 0x42e00004b8187df0 */ /* 0x000fe20008001818 */
[----:B------:R-:W-:Y:S01]  /*1a0f0*/  R2UR UR6, R2 ;  /* 0x00000000020672ca */ /* 0x000fe200000e0000 */
[----:B------:R-:W-:Y:S01]  /*1a100*/  MUFU.EX2 R188, R188 ;  /* 0x000000bc00bc7308 */ /* 0x000fe20000000800 */
[----:B------:R-:W-:Y:S02]  /*1a110*/  FMNMX.FTZ R2, R170, R7, !PT ;  /* 0x00000007aa027209 */ /* 0x000fe40007810000 */
[----:B------:R-:W-:Y:S02]  /*1a120*/  R2UR UR7, R3 ;  /* 0x00000000030772ca */ /* 0x000fe400000e0000 */
[----:B------:R-:W-:-:S03]  /*1a130*/  FMNMX.FTZ R2, R171, R2, !PT ;  /* 0x00000002ab027209 */ /* 0x000fc60007810000 */
[----:B------:R-:W0:Y:S01]  /*1a140*/  MUFU.EX2 R3, R4 ;  /* 0x0000000400037308 */ /* 0x000e220000000800 */
[----:B------:R-:W-:-:S04]  /*1a150*/  FMNMX.FTZ R2, R174, R2, !PT ;  /* 0x00000002ae027209 */ /* 0x000fc80007810000 */
[----:B------:R-:W-:-:S03]  /*1a160*/  FMNMX.FTZ R2, R175, R2, !PT ;  /* 0x00000002af027209 */ /* 0x000fc60007810000 */
[----:B------:R-:W1:Y:S01]  /*1a170*/  MUFU.EX2 R144, R144 ;  /* 0x0000009000907308 */ /* 0x000e620000000800 */
[----:B------:R-:W-:-:S04]  /*1a180*/  FMNMX.FTZ R2, R162, R2, !PT ;  /* 0x00000002a2027209 */ /* 0x000fc80007810000 */
[----:B------:R-:W-:-:S03]  /*1a190*/  FMNMX.FTZ R2, R163, R2, !PT ;  /* 0x00000002a3027209 */ /* 0x000fc60007810000 */
[----:B------:R-:W2:Y:S01]  /*1a1a0*/  MUFU.EX2 R190, R190 ;  /* 0x000000be00be7308 */ /* 0x000ea20000000800 */
[----:B------:R-:W-:Y:S01]  /*1a1b0*/  FMNMX.FTZ R2, R166, R2, !PT ;  /* 0x00000002a6027209 */ /* 0x000fe20007810000 */
[----:B0-----:R-:W-:Y:S01]  /*1a1c0*/  FFMA.FTZ R15, R3, R15, R200 ;  /* 0x0000000f030f7223 */ /* 0x001fe200000100c8 */
[C---:B------:R-:W-:Y:S02]  /*1a1d0*/  F2FP.BF16.F32.PACK_AB R200, R168.reuse, R200 ;  /* 0x000000c8a8c8723e */ /* 0x040fe400000010ff */
[----:B------:R-:W-:Y:S01]  /*1a1e0*/  FMNMX.FTZ R2, R167, R2, !PT ;  /* 0x00000002a7027209 */ /* 0x000fe20007810000 */
[----:B------:R-:W-:-:S03]  /*1a1f0*/  FADD.FTZ R15, R168, R15 ;  /* 0x0000000fa80f7221 */ /* 0x000fc60000010000 */
[----:B------:R-:W-:Y:S01]  /*1a200*/  FMNMX.FTZ R2, R154, R2, !PT ;  /* 0x000000029a027209 */ /* 0x000fe20007810000 */
[----:B------:R-:W-:Y:S01]  /*1a210*/  FADD.FTZ R15, R202, R15 ;  /* 0x0000000fca0f7221 */ /* 0x000fe20000010000 */
[----:B------:R-:W-:Y:S02]  /*1a220*/  F2FP.BF16.F32.PACK_AB R202, R169, R202 ;  /* 0x000000caa9ca723e */ /* 0x000fe400000010ff */
[----:B------:R-:W-:Y:S01]  /*1a230*/  FMNMX.FTZ R2, R155, R2, !PT ;  /* 0x000000029b027209 */ /* 0x000fe20007810000 */
[----:B------:R-:W-:-:S03]  /*1a240*/  FADD.FTZ R15, R169, R15 ;  /* 0x0000000fa90f7221 */ /* 0x000fc60000010000 */
[----:B------:R-:W-:Y:S01]  /*1a250*/  FMNMX.FTZ R2, R158, R2, !PT ;  /* 0x000000029e027209 */ /* 0x000fe20007810000 */
[----:B------:R-:W-:Y:S01]  /*1a260*/  FADD.FTZ R15, R196, R15 ;  /* 0x0000000fc40f7221 */ /* 0x000fe20000010000 */
        /* <DEDUP_REMOVED lines=20> */
[C---:B-1----:R-:W-:Y:S02]  /*1a3b0*/  F2FP.BF16.F32.PACK_AB R188, R144.reuse, R188 ;  /* 0x000000bc90bc723e */ /* 0x042fe400000010ff */
[----:B------:R-:W-:Y:S01]  /*1a3c0*/  FMNMX.FTZ R2, R143, R2, !PT ;  /* 0x000000028f027209 */ /* 0x000fe20007810000 */
[----:B------:R-:W-:-:S03]  /*1a3d0*/  FADD.FTZ R15, R144, R15 ;  /* 0x0000000f900f7221 */ /* 0x000fc60000010000 */
[----:B------:R-:W-:Y:S01]  /*1a3e0*/  FMNMX.FTZ R2, R130, R2, !PT ;  /* 0x0000000282027209 */ /* 0x000fe20007810000 */
[----:B--2---:R-:W-:Y:S01]  /*1a3f0*/  FADD.FTZ R15, R190, R15 ;  /* 0x0000000fbe0f7221 */ /* 0x004fe20000010000 */
[C---:B------:R-:W-:Y:S02]  /*1a400*/  F2FP.BF16.F32.PACK_AB R190, R8.reuse, R190 ;  /* 0x000000be08be723e */ /* 0x040fe400000010ff */
[----:B------:R-:W-:Y:S01]  /*1a410*/  FMNMX.FTZ R2, R131, R2, !PT ;  /* 0x0000000283027209 */ /* 0x000fe20007810000 */
[----:B------:R-:W-:-:S03]  /*1a420*/  FADD.FTZ R15, R8, R15 ;  /* 0x0000000f080f7221 */ /* 0x000fc60000010000 */
        /* <DEDUP_REMOVED lines=9> */
[----:B0-----:R-:W-:-:S05]  /*1a4c0*/  FMNMX.FTZ R4, R2, R4, !PT ;  /* 0x0000000402047209 */ /* 0x001fca0007810000 */
[----:B------:R-:W-:-:S04]  /*1a4d0*/  FADD.FTZ R2, -R4, R7 ;  /* 0x0000000704027221 */ /* 0x000fc80000010100 */
[----:B------:R-:W-:-:S06]  /*1a4e0*/  FMUL.FTZ R2, R2, R0 ;  /* 0x0000000002027220 */ /* 0x000fcc0000410000 */
[----:B------:R-:W-:Y:S01]  /*1a4f0*/  MUFU.EX2 R2, R2 ;  /* 0x0000000200027308 */ /* 0x000fe20000000800 */
[----:B------:R-:W-:Y:S02]  /*1a500*/  WARPGROUP.DEPBAR.LE gsb0, 0x0 ;  /* 0x00008000000079c5 */ /* 0x000fe40000010000 */
[----:B------:R-:W-:Y:S01]  /*1a510*/  WARPGROUP.ARRIVE ;  /* 0x00000000000079c5 */ /* 0x000fe20000000000 */
[-CC-:B------:R-:W-:Y:S01]  /*1a520*/  FFMA.FTZ R184, R136, R0.reuse, -R13.reuse ;  /* 0x0000000088b87223 */ /* 0x180fe2000001080d */
[-CC-:B------:R-:W-:Y:S01]  /*1a530*/  FFMA.FTZ R136, R137, R0.reuse, -R13.reuse ;  /* 0x0000000089887223 */ /* 0x180fe2000001080d */
[-CC-:B------:R-:W-:Y:S01]  /*1a540*/  FFMA.FTZ R186, R140, R0.reuse, -R13.reuse ;  /* 0x000000008cba7223 */ /* 0x180fe2000001080d */
[----:B------:R-:W-:Y:S02]  /*1a550*/  FFMA.FTZ R137, R141, R0, -R13 ;  /* 0x000000008d897223 */ /* 0x000fe4000001080d */
[----:B------:R-:W-:Y:S01]  /*1a560*/  HGMMA.64x192x16.F32.BF16 R24, R180, gdesc[UR4].tnspB, R24, gsb0 ;  /* 0x42e00004b4187df0 */ /* 0x000fe20008001818 */
[----:B------:R-:W-:Y:S01]  /*1a570*/  R2UR UR6, R12 ;  /* 0x000000000c0672ca */ /* 0x000fe200000e0000 */
[----:B------:R-:W0:Y:S08]  /*1a580*/  MUFU.EX2 R184, R184 ;  /* 0x000000b800b87308 */ /* 0x000e300000000800 */
[----:B------:R-:W1:Y:S08]  /*1a590*/  MUFU.EX2 R136, R136 ;  /* 0x0000008800887308 */ /* 0x000e700000000800 */
[----:B------:R-:W2:Y:S01]  /*1a5a0*/  MUFU.EX2 R186, R186 ;  /* 0x000000ba00ba7308 */ /* 0x000ea20000000800 */
[----:B0-----:R-:W-:-:S07]  /*1a5b0*/  FADD.FTZ R15, R184, R15 ;  /* 0x0000000fb80f7221 */ /* 0x001fce0000010000 */
[----:B------:R-:W0:Y:S01]  /*1a5c0*/  MUFU.EX2 R137, R137 ;  /* 0x0000008900897308 */ /* 0x000e220000000800 */
[C---:B-1----:R-:W-:Y:S01]  /*1a5d0*/  FADD.FTZ R15, R136.reuse, R15 ;  /* 0x0000000f880f7221 */ /* 0x042fe20000010000 */
[----:B------:R-:W-:-:S03]  /*1a5e0*/  F2FP.BF16.F32.PACK_AB R184, R136, R184 ;  /* 0x000000b888b8723e */ /* 0x000fc600000010ff */
[----:B--2---:R-:W-:-:S04]  /*1a5f0*/  FADD.FTZ R15, R186, R15 ;  /* 0x0000000fba0f7221 */ /* 0x004fc80000010000 */
[C---:B0-----:R-:W-:Y:S01]  /*1a600*/  FADD.FTZ R15, R137.reuse, R15 ;  /* 0x0000000f890f7221 */ /* 0x041fe20000010000 */
[----:B------:R-:W-:Y:S01]  /*1a610*/  F2FP.BF16.F32.PACK_AB R186, R137, R186 ;  /* 0x000000ba89ba723e */ /* 0x000fe200000010ff */
[----:B------:R-:W-:Y:S02]  /*1a620*/  WARPGROUP.DEPBAR.LE gsb0, 0x0 ;  /* 0x00008000000079c5 */ /* 0x000fe40000010000 */
[-CC-:B------:R-:W-:Y:S01]  /*1a630*/  FFMA.FTZ R180, R128, R0.reuse, -R13.reuse ;  /* 0x0000000080b47223 */ /* 0x180fe2000001080d */
[-CC-:B------:R-:W-:Y:S01]  /*1a640*/  FFMA.FTZ R128, R129, R0.reuse, -R13.reuse ;  /* 0x0000000081807223 */ /* 0x180fe2000001080d */
[-CC-:B------:R-:W-:Y:S01]  /*1a650*/  FFMA.FTZ R182, R132, R0.reuse, -R13.reuse ;  /* 0x0000000084b67223 */ /* 0x180fe2000001080d */
[-CC-:B------:R-:W-:Y:S01]  /*1a660*/  FFMA.FTZ R129, R133, R0.reuse, -R13.reuse ;  /* 0x0000000085817223 */ /* 0x180fe2000001080d */
[-C--:B------:R-:W-:Y:S01]  /*1a670*/  FFMA.FTZ R13, R125, R0.reuse, -R13 ;  /* 0x000000007d0d7223 */ /* 0x080fe2000001080d */
[----:B------:R-:W-:Y:S01]  /*1a680*/  WARPGROUP.ARRIVE ;  /* 0x00000000000079c5 */ /* 0x000fe20000000000 */
[-C--:B------:R-:W-:Y:S01]  /*1a690*/  FMUL.FTZ R125, R4, R0.reuse ;  /* 0x00000000047d7220 */ /* 0x080fe20000410000 */
[----:B------:R-:W-:Y:S03]  /*1a6a0*/  MUFU.EX2 R180, R180 ;  /* 0x000000b400b47308 */ /* 0x000fe60000000800 */
        /* <DEDUP_REMOVED lines=12> */
[----:B------:R-:W-:Y:S01]  /*1a770*/  FFMA.FTZ R181, R130, R0, -R125 ;  /* 0x0000000082b57223 */ /* 0x000fe2000001087d */
[----:B------:R-:W1:Y:S01]  /*1a780*/  MUFU.EX2 R201, R201 ;  /* 0x000000c900c97308 */ /* 0x000e620000000800 */
[----:B0-----:R-:W-:-:S02]  /*1a790*/  IMAD.MOV.U32 R13, RZ, RZ, 0x40000040 ;  /* 0x40000040ff0d7424 */ /* 0x001fc400078e00ff */
[-CC-:B------:R-:W-:Y:S01]  /*1a7a0*/  FFMA.FTZ R141, R159, R0.reuse, -R125.reuse ;  /* 0x000000009f8d7223 */ /* 0x180fe2000001087d */
[-CC-:B------:R-:W-:Y:S01]  /*1a7b0*/  FFMA.FTZ R189, R146, R0.reuse, -R125.reuse ;  /* 0x0000000092bd7223 */ /* 0x180fe2000001087d */
[-CC-:B------:R-:W-:Y:S01]  /*1a7c0*/  FFMA.FTZ R12, R147, R0.reuse, -R125.reuse ;  /* 0x00000000930c7223 */ /* 0x180fe2000001087d */
[-CC-:B------:R-:W-:Y:S01]  /*1a7d0*/  FFMA.FTZ R191, R150, R0.reuse, -R125.reuse ;  /* 0x0000000096bf7223 */ /* 0x180fe2000001087d */
[----:B------:R-:W-:Y:S01]  /*1a7e0*/  R2UR UR7, R13 ;  /* 0x000000000d0772ca */ /* 0x000fe200000e0000 */
[-CC-:B------:R-:W-:Y:S01]  /*1a7f0*/  FFMA.FTZ R151, R151, R0.reuse, -R125.reuse ;  /* 0x0000000097977223 */ /* 0x180fe2000001087d */
[----:B------:R-:W0:Y:S01]  /*1a800*/  MUFU.EX2 R132, R132 ;  /* 0x0000008400847308 */ /* 0x000e220000000800 */
[-C--:B------:R-:W-:Y:S01]  /*1a810*/  FFMA.FTZ R185, R138, R0.reuse, -R125 ;  /* 0x000000008ab97223 */ /* 0x080fe2000001087d */
[----:B------:R-:W-:Y:S01]  /*1a820*/  @!P1 PRMT R13, RZ, 0x654, R11 ;  /* 0x00000654ff0d9816 */ /* 0x000fe2000000000b */
[-CC-:B------:R-:W-:Y:S01]  /*1a830*/  FFMA.FTZ R139, R139, R0.reuse, -R125.reuse ;  /* 0x000000008b8b7223 */ /* 0x180fe2000001087d */
[-CC-:B------:R-:W-:Y:S01]  /*1a840*/  FFMA.FTZ R187, R142, R0.reuse, -R125.reuse ;  /* 0x000000008ebb7223 */ /* 0x180fe2000001087d */
[-CC-:B------:R-:W-:Y:S01]  /*1a850*/  FFMA.FTZ R183, R134, R0.reuse, -R125.reuse ;  /* 0x0000000086b77223 */ /* 0x180fe2000001087d */
[-CC-:B------:R-:W-:Y:S01]  /*1a860*/  FFMA.FTZ R135, R135, R0.reuse, -R125.reuse ;  /* 0x0000000087877223 */ /* 0x180fe2000001087d */
[----:B------:R-:W-:Y:S01]  /*1a870*/  FFMA.FTZ R122, R122, R0, -R125 ;  /* 0x000000007a7a7223 */ /* 0x000fe2000001087d */
[----:B------:R-:W2:Y:S01]  /*1a880*/  MUFU.EX2 R203, R203 ;  /* 0x000000cb00cb7308 */ /* 0x000ea20000000800 */
[----:B-1----:R-:W-:Y:S01]  /*1a890*/  FFMA.FTZ R14, R2, R14, R201 ;  /* 0x0000000e020e7223 */ /* 0x002fe200000100c9 */
[-C--:B------:R-:W-:Y:S01]  /*1a8a0*/  FFMA.FTZ R123, R123, R0.reuse, -R125 ;  /* 0x000000007b7b7223 */ /* 0x080fe2000001087d */
[----:B------:R-:W-:Y:S01]  /*1a8b0*/  HGMMA.64x192x16.F32.BF16 R24, R176, gdesc[UR4].tnspB, R24, gsb0 ;  /* 0x42e00004b0187df0 */ /* 0x000fe20008001818 */
[----:B------:R-:W-:Y:S01]  /*1a8c0*/  FADD.FTZ R15, R180, R15 ;  /* 0x0000000fb40f7221 */ /* 0x000fe20000010000 */
[----:B------:R-:W-:-:S03]  /*1a8d0*/  FFMA.FTZ R126, R126, R0, -R125 ;  /* 0x000000007e7e7223 */ /* 0x000fc6000001087d */
[----:B------:R-:W1:Y:S01]  /*1a8e0*/  MUFU.EX2 R145, R145 ;  /* 0x0000009100917308 */ /* 0x000e620000000800 */
[C---:B0-----:R-:W-:Y:S01]  /*1a8f0*/  FADD.FTZ R14, R132.reuse, R14 ;  /* 0x0000000e840e7221 */ /* 0x041fe20000010000 */
[----:B------:R-:W-:-:S06]  /*1a900*/  F2FP.BF16.F32.PACK_AB R201, R132, R201 ;  /* 0x000000c984c9723e */ /* 0x000fcc00000010ff */
[----:B------:R-:W0:Y:S01]  /*1a910*/  MUFU.EX2 R197, R197 ;  /* 0x000000c500c57308 */ /* 0x000e220000000800 */
[----:B--2---:R-:W-:-:S07]  /*1a920*/  FADD.FTZ R14, R203, R14 ;  /* 0x0000000ecb0e7221 */ /* 0x004fce0000010000 */
[----:B------:R-:W2:Y:S01]  /*1a930*/  MUFU.EX2 R140, R140 ;  /* 0x0000008c008c7308 */ /* 0x000ea20000000800 */
[C---:B-1----:R-:W-:Y:S01]  /*1a940*/  FADD.FTZ R14, R145.reuse, R14 ;  /* 0x0000000e910e7221 */ /* 0x042fe20000010000 */
[----:B------:R-:W-:-:S06]  /*1a950*/  F2FP.BF16.F32.PACK_AB R203, R145, R203 ;  /* 0x000000cb91cb723e */ /* 0x000fcc00000010ff */
[----:B------:R-:W1:Y:S01]  /*1a960*/  MUFU.EX2 R199, R199 ;  /* 0x000000c700c77308 */ /* 0x000e620000000800 */
[----:B0-----:R-:W-:-:S07]  /*1a970*/  FADD.FTZ R14, R197, R14 ;  /* 0x0000000ec50e7221 */ /* 0x001fce0000010000 */
[----:B------:R-:W0:Y:S01]  /*1a980*/  MUFU.EX2 R148, R148 ;  /* 0x0000009400947308 */ /* 0x000e220000000800 */
[C---:B--2---:R-:W-:Y:S01]  /*1a990*/  FADD.FTZ R130, R140.reuse, R14 ;  /* 0x0000000e8c827221 */ /* 0x044fe20000010000 */
[----:B------:R-:W-:Y:S01]  /*1a9a0*/  FFMA.FTZ R14, R131, R0, -R125 ;  /* 0x00000000830e7223 */ /* 0x000fe2000001087d */
[----:B------:R-:W-:-:S05]  /*1a9b0*/  F2FP.BF16.F32.PACK_AB R197, R140, R197 ;  /* 0x000000c58cc5723e */ /* 0x000fca00000010ff */
[----:B------:R-:W2:Y:S01]  /*1a9c0*/  MUFU.EX2 R193, R193 ;  /* 0x000000c100c17308 */ /* 0x000ea20000000800 */
[----:B-1----:R-:W-:-:S07]  /*1a9d0*/  FADD.FTZ R130, R199, R130 ;  /* 0x00000082c7827221 */ /* 0x002fce0000010000 */
        /* <DEDUP_REMOVED lines=12> */
[----:B------:R-:W-:-:S06]  /*1aaa0*/  F2FP.BF16.F32.PACK_AB R195, R141, R195 ;  /* 0x000000c38dc3723e */ /* 0x000fcc00000010ff */
[----:B------:R-:W2:Y:S01]  /*1aab0*/  MUFU.EX2 R191, R191 ;  /* 0x000000bf00bf7308 */ /* 0x000ea20000000800 */
[----:B-1----:R-:W-:-:S07]  /*1aac0*/  FADD.FTZ R130, R189, R130 ;  /* 0x00000082bd827221 */ /* 0x002fce0000010000 */
[----:B------:R-:W1:Y:S01]  /*1aad0*/  MUFU.EX2 R11, R151 ;  /* 0x00000097000b7308 */ /* 0x000e620000000800 */
[C---:B0-----:R-:W-:Y:S01]  /*1aae0*/  FADD.FTZ R130, R12.reuse, R130 ;  /* 0x000000820c827221 */ /* 0x041fe20000010000 */
[----:B------:R-:W-:-:S06]  /*1aaf0*/  F2FP.BF16.F32.PACK_AB R189, R12, R189 ;  /* 0x000000bd0cbd723e */ /* 0x000fcc00000010ff */
[----:B------:R-:W0:Y:S01]  /*1ab00*/  MUFU.EX2 R185, R185 ;  /* 0x000000b900b97308 */ /* 0x000e220000000800 */
[----:B--2---:R-:W-:-:S07]  /*1ab10*/  FADD.FTZ R130, R191, R130 ;  /* 0x00000082bf827221 */ /* 0x004fce0000010000 */
[----:B------:R-:W-:Y:S01]  /*1ab20*/  MUFU.EX2 R187, R187 ;  /* 0x000000bb00bb7308 */ /* 0x000fe20000000800 */
[C---:B-1----:R-:W-:Y:S01]  /*1ab30*/  FADD.FTZ R130, R11.reuse, R130 ;  /* 0x000000820b827221 */ /* 0x042fe20000010000 */
[----:B------:R-:W-:-:S06]  /*1ab40*/  F2FP.BF16.F32.PACK_AB R191, R11, R191 ;  /* 0x000000bf0bbf723e */ /* 0x000fcc00000010ff */
[----:B------:R-:W-:Y:S01]  /*1ab50*/  MUFU.EX2 R181, R181 ;  /* 0x000000b500b57308 */ /* 0x000fe20000000800 */
[----:B0-----:R-:W-:-:S07]  /*1ab60*/  FADD.FTZ R130, R185, R130 ;  /* 0x00000082b9827221 */ /* 0x001fce0000010000 */
[----:B------:R-:W0:Y:S08]  /*1ab70*/  MUFU.EX2 R128, R128 ;  /* 0x0000008000807308 */ /* 0x000e300000000800 */
[----:B------:R-:W-:Y:S08]  /*1ab80*/  MUFU.EX2 R14, R14 ;  /* 0x0000000e000e7308 */ /* 0x000ff00000000800 */
[----:B------:R-:W1:Y:S01]  /*1ab90*/  MUFU.EX2 R182, R182 ;  /* 0x000000b600b67308 */ /* 0x000e620000000800 */
[C---:B0-----:R-:W-:Y:S01]  /*1aba0*/  FADD.FTZ R15, R128.reuse, R15 ;  /* 0x0000000f800f7221 */ /* 0x041fe20000010000 */
[----:B------:R-:W-:-:S06]  /*1abb0*/  F2FP.BF16.F32.PACK_AB R180, R128, R180 ;  /* 0x000000b480b4723e */ /* 0x000fcc00000010ff */
[----:B------:R-:W-:Y:S08]  /*1abc0*/  MUFU.EX2 R183, R183 ;  /* 0x000000b700b77308 */ /* 0x000ff00000000800 */
[----:B------:R-:W0:Y:S01]  /*1abd0*/  MUFU.EX2 R129, R129 ;  /* 0x0000008100817308 */ /* 0x000e220000000800 */
[----:B-1----:R-:W-:-:S07]  /*1abe0*/  FADD.FTZ R10, R182, R15 ;  /* 0x0000000fb60a7221 */ /* 0x002fce0000010000 */
[----:B------:R-:W-:Y:S08]  /*1abf0*/  MUFU.EX2 R135, R135 ;  /* 0x0000008700877308 */ /* 0x000ff00000000800 */
[----:B------:R-:W-:Y:S01]  /*1ac00*/  MUFU.EX2 R122, R122 ;  /* 0x0000007a007a7308 */ /* 0x000fe20000000800 */
[----:B0-----:R-:W-:-:S07]  /*1ac10*/  F2FP.BF16.F32.PACK_AB R182, R129, R182 ;  /* 0x000000b681b6723e */ /* 0x001fce00000010ff */
[----:B------:R-:W0:Y:S08]  /*1ac20*/  MUFU.EX2 R123, R123 ;  /* 0x0000007b007b7308 */ /* 0x000e300000000800 */
[----:B------:R-:W-:Y:S01]  /*1ac30*/  MUFU.EX2 R126, R126 ;  /* 0x0000007e007e7308 */ /* 0x000fe20000000800 */
[----:B------:R-:W-:Y:S02]  /*1ac40*/  WARPGROUP.DEPBAR.LE gsb0, 0x0 ;  /* 0x00008000000079c5 */ /* 0x000fe40000010000 */
[----:B------:R1:W-:Y:S01]  /*1ac50*/  @!P1 SYNCS.ARRIVE.TRANS64.RED.A1T0 RZ, [R13+URZ], RZ ;  /* 0x000000ff0dff99a7 */ /* 0x0003e2000810043f */
[----:B------:R-:W-:-:S02]  /*1ac60*/  F2FP.BF16.F32.PACK_AB R178, R7, R124 ;  /* 0x0000007c07b2723e */ /* 0x000fc400000010ff */
[----:B------:R-:W-:Y:S02]  /*1ac70*/  F2FP.BF16.F32.PACK_AB R176, R121, R120 ;  /* 0x0000007879b0723e */ /* 0x000fe400000010ff */
[----:B0-----:R-:W-:Y:S01]  /*1ac80*/  F2FP.BF16.F32.PACK_AB R177, R123, R122 ;  /* 0x0000007a7bb1723e */ /* 0x001fe200000010ff */
[----:B------:R0:W-:Y:S01]  /*1ac90*/  @!P1 SYNCS.ARRIVE.TRANS64.RED.A1T0 RZ, [R9+URZ], RZ ;  /* 0x000000ff09ff99a7 */ /* 0x0001e2000810043f */
[-CC-:B-1----:R-:W-:Y:S01]  /*1aca0*/  FFMA.FTZ R13, R143, R0.reuse, -R125.reuse ;  /* 0x000000008f0d7223 */ /* 0x182fe2000001087d */
[----:B------:R-:W-:-:S05]  /*1acb0*/  FFMA.FTZ R125, R127, R0, -R125 ;  /* 0x000000007f7d7223 */ /* 0x000fca000001087d */
[----:B------:R-:W-:Y:S08]  /*1acc0*/  MUFU.EX2 R13, R13 ;  /* 0x0000000d000d7308 */ /* 0x000ff00000000800 */
[----:B0-----:R-:W0:Y:S08]  /*1acd0*/  MUFU.EX2 R9, R139 ;  /* 0x0000008b00097308 */ /* 0x001e300000000800 */
[----:B------:R-:W1:Y:S01]  /*1ace0*/  MUFU.EX2 R125, R125 ;  /* 0x0000007d007d7308 */ /* 0x000e620000000800 */
[C---:B0-----:R-:W-:Y:S01]  /*1acf0*/  FADD.FTZ R130, R9.reuse, R130 ;  /* 0x0000008209827221 */ /* 0x041fe20000010000 */
[----:B------:R-:W-:Y:S01]  /*1ad00*/  F2FP.BF16.F32.PACK_AB R185, R9, R185 ;  /* 0x000000b909b9723e */ /* 0x000fe200000010ff */
[----:B------:R-:W-:-:S02]  /*1ad10*/  FADD.FTZ R9, R129, R10 ;  /* 0x0000000a81097221 */ /* 0x000fc40000010000 */
[----:B------:R-:W-:Y:S01]  /*1ad20*/  FADD.FTZ R130, R187, R130 ;  /* 0x00000082bb827221 */ /* 0x000fe20000010000 */
[----:B------:R-:W-:-:S03]  /*1ad30*/  F2FP.BF16.F32.PACK_AB R187, R13, R187 ;  /* 0x000000bb0dbb723e */ /* 0x000fc600000010ff */
[----:B------:R-:W-:Y:S01]  /*1ad40*/  FADD.FTZ R130, R13, R130 ;  /* 0x000000820d827221 */ /* 0x000fe20000010000 */
[----:B-1----:R-:W-:-:S03]  /*1ad50*/  F2FP.BF16.F32.PACK_AB R179, R125, R126 ;  /* 0x0000007e7db3723e */ /* 0x002fc600000010ff */
[----:B------:R-:W-:Y:S01]  /*1ad60*/  FADD.FTZ R11, R181, R130 ;  /* 0x00000082b50b7221 */ /* 0x000fe20000010000 */
[----:B------:R-:W-:-:S03]  /*1ad70*/  F2FP.BF16.F32.PACK_AB R181, R14, R181 ;  /* 0x000000b50eb5723e */ /* 0x000fc600000010ff */
[----:B------:R-:W-:-:S04]  /*1ad80*/  FADD.FTZ R8, R14, R11 ;  /* 0x0000000b0e087221 */ /* 0x000fc80000010000 */
[----:B------:R-:W-:Y:S01]  /*1ad90*/  FADD.FTZ R8, R183, R8 ;  /* 0x00000008b7087221 */ /* 0x000fe20000010000 */
[----:B------:R-:W-:-:S03]  /*1ada0*/  F2FP.BF16.F32.PACK_AB R183, R135, R183 ;  /* 0x000000b787b7723e */ /* 0x000fc600000010ff */
[----:B------:R-:W-:Y:S01]  /*1adb0*/  FADD.FTZ R11, R135, R8 ;  /* 0x00000008870b7221 */ /* 0x000fe20000010000 */
[----:B------:R-:W-:-:S03]  /*1adc0*/  FADD.FTZ R8, R120, R9 ;  /* 0x0000000978087221 */ /* 0x000fc60000010000 */
[----:B------:R-:W-:Y:S01]  /*1add0*/  FADD.FTZ R10, R122, R11 ;  /* 0x0000000b7a0a7221 */ /* 0x000fe20000010000 */
[----:B------:R-:W-:-:S03]  /*1ade0*/  FADD.FTZ R9, R121, R8 ;  /* 0x0000000879097221 */ /* 0x000fc60000010000 */
[----:B------:R-:W-:Y:S01]  /*1adf0*/  FADD.FTZ R11, R123, R10 ;  /* 0x0000000a7b0b7221 */ /* 0x000fe20000010000 */
[----:B------:R-:W-:Y:S01]  /*1ae00*/  FADD.FTZ R8, R124, R9 ;  /* 0x000000097c087221 */ /* 0x000fe20000010000 */
[----:B------:R-:W-:Y:S02]  /*1ae10*/  IMAD.MOV.U32 R9, RZ, RZ, R217 ;  /* 0x000000ffff097224 */ /* 0x000fe400078e00d9 */
[----:B------:R-:W-:Y:S01]  /*1ae20*/  FADD.FTZ R14, R126, R11 ;  /* 0x0000000b7e0e7221 */ /* 0x000fe20000010000 */
[----:B------:R-:W-:Y:S01]  /*1ae30*/  FADD.FTZ R15, R7, R8 ;  /* 0x00000008070f7221 */ /* 0x000fe20000010000 */
[----:B------:R-:W-:Y:S02]  /*1ae40*/  IMAD.MOV.U32 R10, RZ, RZ, R215 ;  /* 0x000000ffff0a7224 */ /* 0x000fe400078e00d7 */
[----:B------:R-:W-:Y:S01]  /*1ae50*/  FADD.FTZ R14, R125, R14 ;  /* 0x0000000e7d0e7221 */ /* 0x000fe20000010000 */
[----:B------:R-:W-:Y:S02]  /*1ae60*/  IMAD.MOV.U32 R7, RZ, RZ, R4 ;  /* 0x000000ffff077224 */ /* 0x000fe400078e0004 */
[----:B------:R-:W-:Y:S01]  /*1ae70*/  IMAD.MOV.U32 R8, RZ, RZ, R5 ;  /* 0x000000ffff087224 */ /* 0x000fe200078e0005 */
[----:B------:R-:W-:Y:S06]  /*1ae80*/  @P2 BRA `(.L_x_804) ;  /* 0xffffffb000c02947 */ /* 0x000fec000383ffff */
.L_x_793:
[----:B------:R-:W-:Y:S05]  /*1ae90*/  BSYNC B0 ;  /* 0x0000000000007941 */ /* 0x000fea0003800000 */
.L_x_792:
        /* <DEDUP_REMOVED lines=99> */
.L_x_805:
[----:B------:R-:W-:Y:S01]  /*1b4d0*/  IMAD R6, R215, 0x8, R16 ;  /* 0x00000008d7067824 */ /* 0x000fe200078e0210 */
[----:B------:R-:W-:-:S04]  /*1b4e0*/  SHF.L.U32 R3, R217, 0x1f, RZ ;  /* 0x0000001fd9037819 */ /* 0x000fc800000006ff */
[----:B------:R0:W1:Y:S01]  /*1b4f0*/  SYNCS.PHASECHK.TRANS64.TRYWAIT P2, [R6+URZ+0x36850], R3 ;  /* 0x03685003060075a7 */ /* 0x000062000804017f */
[----:B------:R-:W-:Y:S05]  /*1b500*/  @!P0 BRA `(.L_x_806) ;  /* 0x0000000000048947 */ /* 0x000fea0003800000 */
[----:B------:R-:W-:Y:S01]  /*1b510*/  BPT.TRAP 0x1 ;  /* 0x000000040000795c */ /* 0x000fe20000300000 */
.L_x_806:
[----:B------:R-:W-:Y:S01]  /*1b520*/  VIADD R16, R16, 0x400 ;  /* 0x0000040010107836 */ /* 0x000fe20000000000 */
[----:B------:R-:W-:Y:S04]  /*1b530*/  BSSY B0, `(.L_x_807) ;  /* 0x0000008000007945 */ /* 0x000fe80003800000 */
[----:B------:R-:W-:-:S04]  /*1b540*/  SHF.R.U32.HI R16, RZ, 0x4, R16 ;  /* 0x00000004ff107819 */ /* 0x000fc80000011610 */
[----:B------:R-:W-:-:S04]  /*1b550*/  LOP3.LUT R16, R16, 0x3fff, RZ, 0xc0, !PT ;  /* 0x00003fff10107812 */ /* 0x000fc800078ec0ff */
[----:B------:R-:W-:-:S05]  /*1b560*/  LOP3.LUT R16, R16, 0x3800000, RZ, 0xfc, !PT ;  /* 0x0380000010107812 */ /* 0x000fca00078efcff */
[----:B------:R-:W-:Y:S01]  /*1b570*/  IMAD R7, R215, 0xa80, R16 ;  /* 0x00000a80d7077824 */ /* 0x000fe200078e0210 */
[----:B-1----:R-:W-:Y:S06]  /*1b580*/  @P2 BRA `(.L_x_808) ;  /* 0x0000000000082947 */ /* 0x002fec0003800000 */
[----:B------:R-:W1:Y:S02]  /*1b590*/  SYNCS.PHASECHK.TRANS64.TRYWAIT P0, [R6+URZ+0x36850], R3 ;  /* 0x03685003060075a7 */ /* 0x000e64000800017f */
[----:B-1----:R-:W-:Y:S05]  /*1b5a0*/  @!P0 BRA `(.L_x_809) ;  /* 0x000000b4003c8947 */ /* 0x002fea0003800000 */
.L_x_808:
[----:B------:R-:W-:Y:S05]  /*1b5b0*/  BSYNC B0 ;  /* 0x0000000000007941 */ /* 0x000fea0003800000 */
.L_x_807:
[----:B------:R-:W-:Y:S01]  /*1b5c0*/  IMAD.MOV.U32 R2, RZ, RZ, R7 ;  /* 0x000000ffff027224 */ /* 0x000fe200078e0007 */
[----:B------:R-:W-:Y:S01]  /*1b5d0*/  WARPGROUP.ARRIVE ;  /* 0x00000000000079c5 */ /* 0x000fe20000000000 */
[----:B01----:R-:W-:Y:S02]  /*1b5e0*/  IMAD.MOV.U32 R3, RZ, RZ, 0x40000040 ;  /* 0x40000040ff037424 */ /* 0x003fe400078e00ff */
[----:B------:R-:W-:Y:S01]  /*1b5f0*/  @!P1 VIADD R12, R6, 0x36860 ;  /* 0x00036860060c9836 */ /* 0x000fe20000000000 */
[----:B------:R-:W-:Y:S01]  /*1b600*/  R2UR UR6, R2 ;  /* 0x00000000020672ca */ /* 0x000fe200000e0000 */
[----:B------:R-:W-:Y:S01]  /*1b610*/  VIADD R2, R7, 0x80 ;  /* 0x0000008007027836 */ /* 0x000fe20000000000 */
[----:B------:R-:W-:Y:S01]  /*1b620*/  R2UR UR7, R3 ;  /* 0x00000000030772ca */ /* 0x000fe200000e0000 */
[----:B------:R-:W-:Y:S01]  /*1b630*/  IMAD.MOV.U32 R3, RZ, RZ, 0x40000040 ;  /* 0x40000040ff037424 */ /* 0x000fe200078e00ff */
[----:B------:R-:W-:Y:S01]  /*1b640*/  @!P1 PRMT R12, RZ, 0x654, R12 ;  /* 0x00000654ff0c9816 */ /* 0x000fe2000000000c */
[----:B------:R-:W-:-:S02]  /*1b650*/  IMAD.MOV.U32 R6, RZ, RZ, RZ ;  /* 0x000000ffff067224 */ /* 0x000fc400078e00ff */
[----:B------:R-:W-:Y:S02]  /*1b660*/  VIADD R215, R215, 0x1 ;  /* 0x00000001d7d77836 */ /* 0x000fe40000000000 */
[----:B------:R-:W-:-:S03]  /*1b670*/  VIADD R228, R228, 0x1 ;  /* 0x00000001e4e47836 */ /* 0x000fc60000000000 */
[----:B------:R-:W-:-:S03]  /*1b680*/  ISETP.NE.AND P2, PT, R215, 0x2, PT ;  /* 0x00000002d700780c */ /* 0x000fc60003f45270 */
[----:B------:R-:W-:Y:S01]  /*1b690*/  HGMMA.64x192x16.F32.BF16 R24, R200, gdesc[UR4].tnspB, R24, gsb0 ;  /* 0x42e00004c8187df0 */ /* 0x000fe20008001818 */
[----:B------:R-:W-:Y:S01]  /*1b6a0*/  R2UR UR6, R2 ;  /* 0x00000000020672ca */ /* 0x000fe200000e0000 */
[----:B------:R-:W-:Y:S01]  /*1b6b0*/  VIADD R2, R7, 0x100 ;  /* 0x0000010007027836 */ /* 0x000fe20000000000 */
[----:B------:R-:W-:Y:S01]  /*1b6c0*/  R2UR UR7, R3 ;  /* 0x00000000030772ca */ /* 0x000fe200000e0000 */
[----:B------:R-:W-:Y:S01]  /*1b6d0*/  IMAD.MOV.U32 R3, RZ, RZ, 0x40000040 ;  /* 0x40000040ff037424 */ /* 0x000fe200078e00ff */
[----:B------:R-:W-:Y:S01]  /*1b6e0*/  SEL R215, R215, RZ, P2 ;  /* 0x000000ffd7d77207 */ /* 0x000fe20001000000 */
[----:B------:R-:W-:Y:S02]  /*1b6f0*/  WARPGROUP.DEPBAR.LE gsb0, 0x0 ;  /* 0x00008000000079c5 */ /* 0x000fe40000010000 */
[----:B------:R-:W-:-:S12]  /*1b700*/  WARPGROUP.ARRIVE ;  /* 0x00000000000079c5 */ /* 0x000fd80000000000 */
        /* <DEDUP_REMOVED lines=29> */
[----:B------:R-:W-:Y:S02]  /*1b8e0*/  R2UR UR6, R2 ;  /* 0x00000000020672ca */ /* 0x000fe400000e0000 */
[----:B------:R-:W-:Y:S01]  /*1b8f0*/  R2UR UR7, R3 ;  /* 0x00000000030772ca */ /* 0x000fe200000e0000 */
[----:B------:R-:W0:Y:S04]  /*1b900*/  SHFL.BFLY PT, R2, R15, 0x2, 0x1f ;  /* 0x0c401f000f027f89 */ /* 0x000e2800000e0000 */
[----:B------:R-:W1:Y:S01]  /*1b910*/  SHFL.BFLY PT, R3, R14, 0x2, 0x1f ;  /* 0x0c401f000e037f89 */ /* 0x000e6200000e0000 */
[----:B0-----:R-:W-:Y:S01]  /*1b920*/  FADD.FTZ R2, R2, R15 ;  /* 0x0000000f02027221 */ /* 0x001fe20000010000 */
[----:B-1----:R-:W-:-:S04]  /*1b930*/  FADD.FTZ R8, R3, R14 ;  /* 0x0000000e03087221 */ /* 0x002fc80000010000 */
[----:B------:R-:W0:Y:S04]  /*1b940*/  SHFL.BFLY PT, R3, R2, 0x1, 0x1f ;  /* 0x0c201f0002037f89 */ /* 0x000e2800000e0000 */
[----:B------:R-:W1:Y:S01]  /*1b950*/  SHFL.BFLY PT, R7, R8, 0x1, 0x1f ;  /* 0x0c201f0008077f89 */ /* 0x000e6200000e0000 */
[----:B0-----:R-:W-:Y:S01]  /*1b960*/  FADD.FTZ R13, R2, R3 ;  /* 0x00000003020d7221 */ /* 0x001fe20000010000 */
[----:B------:R-:W-:Y:S01]  /*1b970*/  SEL R2, RZ, 0x1, P2 ;  /* 0x00000001ff027807 */ /* 0x000fe20001000000 */
[----:B------:R-:W-:Y:S02]  /*1b980*/  IMAD.MOV.U32 R3, RZ, RZ, -0x800000 ;  /* 0xff800000ff037424 */ /* 0x000fe400078e00ff */
[----:B-1----:R-:W-:Y:S01]  /*1b990*/  FADD.FTZ R16, R8, R7 ;  /* 0x0000000708107221 */ /* 0x002fe20000010000 */
        /* <DEDUP_REMOVED lines=11> */
[----:B------:R-:W-:-:S03]  /*1ba50*/  @P0 FFMA.FTZ R3, R8, R5, R9 ;  /* 0x0000000508030223 */ /* 0x000fc60000010009 */
[----:B------:R-:W0:Y:S01]  /*1ba60*/  @P0 MUFU.RCP R7, R13 ;  /* 0x0000000d00070308 */ /* 0x000e220000001000 */
[----:B-1----:R-:W-:Y:S01]  /*1ba70*/  @P3 FMUL.FTZ R11, R10, 0.69314718246459960938 ;  /* 0x3f3172180a0b3820 */ /* 0x002fe20000410000 */
[----:B------:R-:W-:-:S03]  /*1ba80*/  PLOP3.LUT P0, PT, PT, PT, PT, 0x8, 0x0 ;  /* 0x000000000000781c */ /* 0x000fc60003f0e170 */
[----:B------:R-:W-:Y:S01]  /*1ba90*/  @P3 FFMA.FTZ R2, R0, R4, R11 ;  /* 0x0000000400023223 */ /* 0x000fe2000001000b */
[----:B------:R-:W-:Y:S02]  /*1baa0*/  WARPGROUP.DEPBAR.LE gsb0, 0x0 ;  /* 0x00008000000079c5 */ /* 0x000fe40000010000 */
[----:B------:R-:W-:-:S06]  /*1bab0*/  WARPGROUP.ARRIVE ;  /* 0x00000000000079c5 */ /* 0x000fcc0000000000 */
[----:B------:R-:W-:Y:S03]  /*1bac0*/  HGMMA.64x192x16.F32.BF16 R24, R176, gdesc[UR4].tnspB, R24, gsb0 ;  /* 0x42e00004b0187df0 */ /* 0x000fe60008001818 */
[----:B------:R-:W-:Y:S02]  /*1bad0*/  WARPGROUP.DEPBAR.LE gsb0, 0x0 ;  /* 0x00008000000079c5 */ /* 0x000fe40000010000 */
[----:B------:R1:W-:Y:S01]  /*1bae0*/  @!P1 SYNCS.ARRIVE.TRANS64.RED.A1T0 RZ, [R12+URZ], RZ ;  /* 0x000000ff0cff99a7 */ /* 0x0003e2000810043f */
[-C--:B--2---:R-:W-:Y:S01]  /*1baf0*/  FMUL.FTZ R129, R51, R6.reuse ;  /* 0x0000000633817220 */ /* 0x084fe20000410000 */
        /* <DEDUP_REMOVED lines=95> */
.L_x_735:
[----:B------:R-:W0:Y:S08]  /*1c0f0*/  S2UR UR5, SR_CgaCtaId ;  /* 0x00000000000579c3 */ /* 0x000e300000008800 */
[----:B------:R-:W-:Y:S06]  /*1c100*/  BAR.SYNC.DEFER_BLOCKING 0x5, 0x180 ;  /* 0x0146000000007b1d */ /* 0x000fec0000010000 */
[----:B------:R-:W-:Y:S01]  /*1c110*/  UMOV UR4, 0x400 ;  /* 0x0000040000047882 */ /* 0x000fe20000000000 */
[----:B------:R-:W-:Y:S01]  /*1c120*/  BSSY B0, `(.L_x_810) ;  /* 0x0000260000007945 */ /* 0x000fe20003800000 */
[----:B0-----:R-:W-:-:S06]  /*1c130*/  ULEA UR4, UR5, UR4, 0x18 ;  /* 0x0000000405047291 */ /* 0x001fcc000f8ec03f */
[----:B------:R-:W-:-:S05]  /*1c140*/  IMAD.U32 R16, RZ, RZ, UR4 ;  /* 0x00000004ff107e24 */ /* 0x000fca000f8e00ff */
[----:B------:R0:W1:Y:S01]  /*1c150*/  LDS.128 R132, [R16+0x368d0] ;  /* 0x0368d00010847984 */ /* 0x0000620000000c00 */
[----:B------:R-:W-:Y:S06]  /*1c160*/  BAR.ARV 0x4, 0x180 ;  /* 0x0106000000007b1d */ /* 0x000fec0000002000 */
[----:B------:R-:W-:Y:S05]  /*1c170*/  @P0 BRA `(.L_x_811) ;  /* 0x0000001800640947 */ /* 0x000fea0003800000 */
[----:B------:R-:W2:Y:S01]  /*1c180*/  LDL R6, [R1+0x98] ;  /* 0x0000980001067983 */ /* 0x000ea20000100800 */
[----:B------:R-:W-:Y:S01]  /*1c190*/  F2FP.BF16.F32.PACK_AB R24, R25, R24 ;  /* 0x000000181918723e */ /* 0x000fe200000010ff */
[----:B------:R-:W-:Y:S01]  /*1c1a0*/  ULDC.64 UR4, c[0x0][0xc00] ;  /* 0x0003000000047ab9 */ /* 0x000fe20000000a00 */
[----:B------:R-:W-:Y:S01]  /*1c1b0*/  F2FP.BF16.F32.PACK_AB R25, R139, R124 ;  /* 0x0000007c8b19723e */ /* 0x000fe200000010ff */
[----:B------:R-:W3:Y:S01]  /*1c1c0*/  S2R R7, SR_SWINHI ;  /* 0x0000000000077919 */ /* 0x000ee20000002f00 */
        /* <DEDUP_REMOVED lines=16> */
[----:B------:R-:W-:Y:S02]  /*1c2d0*/  MOV R4, R16 ;  /* 0x0000001000047202 */ /* 0x000fe40000000f00 */
[----:B---3--:R-:W-:Y:S02]  /*1c2e0*/  MOV R5, R7 ;  /* 0x0000000700057202 */ /* 0x008fe40000000f00 */
        /* <DEDUP_REMOVED lines=23> */
[----:B------:R-:W-:Y:S01]  /*1c460*/  F2FP.BF16.F32.PACK_AB R115, R119, R118 ;  /* 0x000000767773723e */ /* 0x000fe200000010ff */
[----:B------:R-:W-:Y:S01]  /*1c470*/  BAR.SYNC.DEFER_BLOCKING 0x1, 0x100 ;  /* 0x0044000000007b1d */ /* 0x000fe20000010000 */
[----:B--2---:R-:W-:-:S03]  /*1c480*/  IMAD.WIDE R26, R6, 0x2, R4 ;  /* 0x00000002061a7825 */ /* 0x004fc600078e0204 */
[C---:B------:R-:W-:Y:S02]  /*1c490*/  IADD3 R145, P6, R26.reuse, 0x60, RZ ;  /* 0x000000601a917810 */ /* 0x040fe40007fde0ff */
[C---:B------:R-:W-:Y:S02]  /*1c4a0*/  LOP3.LUT R7, R26.reuse, 0x380, RZ, 0xc0, !PT ;  /* 0x000003801a077812 */ /* 0x040fe400078ec0ff */
[C---:B------:R-:W-:Y:S01]  /*1c4b0*/  IADD3 R141, P2, R26.reuse, 0x20, RZ ;  /* 0x000000201a8d7810 */ /* 0x040fe20007f5e0ff */
[--C-:B------:R-:W-:Y:S01]  /*1c4c0*/  IMAD.X R13, RZ, RZ, R27.reuse, P6 ;  /* 0x000000ffff0d7224 */ /* 0x100fe200030e061b */
[C---:B------:R-:W-:Y:S02]  /*1c4d0*/  IADD3 R143, P1, R26.reuse, 0x40, RZ ;  /* 0x000000401a8f7810 */ /* 0x040fe40007f3e0ff */
[C---:B------:R-:W-:Y:S01]  /*1c4e0*/  IADD3 R147, P5, R26.reuse, 0x4000, RZ ;  /* 0x000040001a937810 */ /* 0x040fe20007fbe0ff */
[--C-:B------:R-:W-:Y:S01]  /*1c4f0*/  IMAD.X R9, RZ, RZ, R27.reuse, P2 ;  /* 0x000000ffff097224 */ /* 0x100fe200010e061b */
[----:B------:R-:W-:Y:S01]  /*1c500*/  LOP3.LUT R12, R145, 0x380, RZ, 0xc0, !PT ;  /* 0x00000380910c7812 */ /* 0x000fe200078ec0ff */
[--C-:B------:R-:W-:Y:S01]  /*1c510*/  IMAD.X R11, RZ, RZ, R27.reuse, P1 ;  /* 0x000000ffff0b7224 */ /* 0x100fe200008e061b */
[----:B------:R-:W-:Y:S01]  /*1c520*/  SHF.R.U64 R7, R7, 0x3, RZ ;  /* 0x0000000307077819 */ /* 0x000fe200000012ff */
[----:B------:R-:W-:Y:S01]  /*1c530*/  IMAD.X R15, RZ, RZ, R27, P5 ;  /* 0x000000ffff0f7224 */ /* 0x000fe200028e061b */
[----:B------:R-:W-:-:S02]  /*1c540*/  IADD3 R20, P0, R26, 0x4020, RZ ;  /* 0x000040201a147810 */ /* 0x000fc40007f1e0ff */
[C---:B------:R-:W-:Y:S02]  /*1c550*/  IADD3 R30, P4, R26.reuse, 0x4040, RZ ;  /* 0x000040401a1e7810 */ /* 0x040fe40007f9e0ff */
        /* <DEDUP_REMOVED lines=10> */
[----:B------:R-:W-:Y:S01]  /*1c600*/  SHF.R.U64 R12, R12, 0x3, RZ ;  /* 0x000000030c0c7819 */ /* 0x000fe200000012ff */
[--C-:B------:R-:W-:Y:S01]  /*1c610*/  IMAD.X R47, RZ, RZ, R27.reuse, P6 ;  /* 0x000000ffff2f7224 */ /* 0x100fe200030e061b */
[----:B------:R-:W-:Y:S01]  /*1c620*/  LOP3.LUT R26, R7, R26, RZ, 0x3c, !PT ;  /* 0x0000001a071a7212 */ /* 0x000fe200078e3cff */
[----:B------:R-:W-:Y:S01]  /*1c630*/  IMAD.X R7, RZ, RZ, R27, P5 ;  /* 0x000000ffff077224 */ /* 0x000fe200028e061b */
[----:B------:R-:W-:-:S02]  /*1c640*/  LOP3.LUT R8, R141, 0x380, RZ, 0xc0, !PT ;  /* 0x000003808d087812 */ /* 0x000fc400078ec0ff */
[----:B------:R-:W-:Y:S02]  /*1c650*/  LOP3.LUT R10, R143, 0x380, RZ, 0xc0, !PT ;  /* 0x000003808f0a7812 */ /* 0x000fe400078ec0ff */
[----:B------:R-:W-:Y:S02]  /*1c660*/  LOP3.LUT R12, R12, R145, RZ, 0x3c, !PT ;  /* 0x000000910c0c7212 */ /* 0x000fe400078e3cff */
[----:B------:R-:W-:Y:S02]  /*1c670*/  SHF.R.U64 R8, R8, 0x3, RZ ;  /* 0x0000000308087819 */ /* 0x000fe400000012ff */
[----:B------:R-:W-:Y:S02]  /*1c680*/  LOP3.LUT R145, R34, 0x380, RZ, 0xc0, !PT ;  /* 0x0000038022917812 */ /* 0x000fe400078ec0ff */
[----:B------:R-:W-:Y:S02]  /*1c690*/  MOV R86, R26 ;  /* 0x0000001a00567202 */ /* 0x000fe40000000f00 */
[----:B------:R-:W-:-:S02]  /*1c6a0*/  SHF.R.U64 R10, R10, 0x3, RZ ;  /* 0x000000030a0a7819 */ /* 0x000fc400000012ff */
[----:B------:R-:W-:Y:S02]  /*1c6b0*/  LOP3.LUT R27, R6, 0x380, RZ, 0xc0, !PT ;  /* 0x00000380061b7812 */ /* 0x000fe400078ec0ff */
[----:B------:R-:W-:Y:S02]  /*1c6c0*/  LOP3.LUT R14, R147, 0x380, RZ, 0xc0, !PT ;  /* 0x00000380930e7812 */ /* 0x000fe400078ec0ff */
[----:B------:R-:W-:Y:S02]  /*1c6d0*/  LOP3.LUT R8, R8, R141, RZ, 0x3c, !PT ;  /* 0x0000008d08087212 */ /* 0x000fe400078e3cff */
[----:B------:R-:W-:Y:S02]  /*1c6e0*/  SHF.R.U64 R145, R145, 0x3, RZ ;  /* 0x0000000391917819 */ /* 0x000fe400000012ff */
[----:B------:R-:W-:Y:S02]  /*1c6f0*/  F2FP.BF16.F32.PACK_AB R26, R29, R28 ;  /* 0x0000001c1d1a723e */ /* 0x000fe400000010ff */
[----:B------:R-:W-:-:S02]  /*1c700*/  LOP3.LUT R10, R10, R143, RZ, 0x3c, !PT ;  /* 0x0000008f0a0a7212 */ /* 0x000fc400078e3cff */
[----:B------:R-:W-:Y:S02]  /*1c710*/  LOP3.LUT R141, R20, 0x380, RZ, 0xc0, !PT ;  /* 0x00000380148d7812 */ /* 0x000fe400078ec0ff */
[----:B------:R-:W-:Y:S02]  /*1c720*/  SHF.R.U64 R29, R27, 0x3, RZ ;  /* 0x000000031b1d7819 */ /* 0x000fe400000012ff */
[----:B------:R-:W-:Y:S02]  /*1c730*/  LOP3.LUT R143, R30, 0x380, RZ, 0xc0, !PT ;  /* 0x000003801e8f7812 */ /* 0x000fe400078ec0ff */
[----:B------:R-:W-:Y:S02]  /*1c740*/  SHF.R.U64 R14, R14, 0x3, RZ ;  /* 0x000000030e0e7819 */ /* 0x000fe400000012ff */
[----:B------:R-:W-:Y:S02]  /*1c750*/  LOP3.LUT R34, R145, R34, RZ, 0x3c, !PT ;  /* 0x0000002291227212 */ /* 0x000fe400078e3cff */
[----:B------:R-:W-:-:S02]  /*1c760*/  SHF.R.U64 R141, R141, 0x3, RZ ;  /* 0x000000038d8d7819 */ /* 0x000fc400000012ff */
[----:B------:R-:W-:Y:S02]  /*1c770*/  LOP3.LUT R42, R29, R6, RZ, 0x3c, !PT ;  /* 0x000000061d2a7212 */ /* 0x000fe400078e3cff */
[----:B------:R-:W-:Y:S02]  /*1c780*/  SHF.R.U64 R143, R143, 0x3, RZ ;  /* 0x000000038f8f7819 */ /* 0x000fe400000012ff */
[----:B------:R-:W-:Y:S02]  /*1c790*/  MOV R11, R10 ;  /* 0x0000000a000b7202 */ /* 0x000fe40000000f00 */
[----:B------:R-:W-:Y:S02]  /*1c7a0*/  LOP3.LUT R14, R14, R147, RZ, 0x3c, !PT ;  /* 0x000000930e0e7212 */ /* 0x000fe400078e3cff */
[----:B------:R-:W-:Y:S02]  /*1c7b0*/  F2FP.BF16.F32.PACK_AB R27, R138, R123 ;  /* 0x0000007b8a1b723e */ /* 0x000fe400000010ff */
[----:B------:R-:W-:-:S02]  /*1c7c0*/  MOV R28, R8 ;  /* 0x00000008001c7202 */ /* 0x000fc40000000f00 */
[----:B------:R-:W-:Y:S01]  /*1c7d0*/  MOV R10, R34 ;  /* 0x00000022000a7202 */ /* 0x000fe20000000f00 */
[----:B------:R-:W-:Y:S01]  /*1c7e0*/  STSM.16.M88.4 [R86], R24 ;  /* 0x0000001856007844 */ /* 0x000fe20000000200 */
[----:B------:R-:W-:Y:S02]  /*1c7f0*/  LOP3.LUT R147, R38, 0x380, RZ, 0xc0, !PT ;  /* 0x0000038026937812 */ /* 0x000fe400078ec0ff */
[----:B------:R-:W-:Y:S02]  /*1c800*/  LOP3.LUT R20, R141, R20, RZ, 0x3c, !PT ;  /* 0x000000148d147212 */ /* 0x000fe400078e3cff */
[----:B------:R-:W-:Y:S02]  /*1c810*/  MOV R8, R42 ;  /* 0x0000002a00087202 */ /* 0x000fe40000000f00 */
[----:B------:R-:W-:Y:S02]  /*1c820*/  F2FP.BF16.F32.PACK_AB R34, R37, R36 ;  /* 0x000000242522723e */ /* 0x000fe400000010ff */
[----:B------:R-:W-:-:S02]  /*1c830*/  F2FP.BF16.F32.PACK_AB R35, R136, R121 ;  /* 0x000000798823723e */ /* 0x000fc400000010ff */
[----:B------:R-:W-:Y:S02]  /*1c840*/  LOP3.LUT R30, R143, R30, RZ, 0x3c, !PT ;  /* 0x0000001e8f1e7212 */ /* 0x000fe400078e3cff */
[----:B------:R-:W-:Y:S01]  /*1c850*/  F2FP.BF16.F32.PACK_AB R42, R45, R44 ;  /* 0x0000002c2d2a723e */ /* 0x000fe200000010ff */
[----:B------:R-:W-:Y:S01]  /*1c860*/  STSM.16.M88.4 [R28], R32 ;  /* 0x000000201c007844 */ /* 0x000fe20000000200 */
[----:B------:R-:W-:Y:S02]  /*1c870*/  F2FP.BF16.F32.PACK_AB R43, R130, R0 ;  /* 0x00000000822b723e */ /* 0x000fe400000010ff */
[----:B------:R-:W-:Y:S01]  /*1c880*/  LOP3.LUT R139, R46, 0x380, RZ, 0xc0, !PT ;  /* 0x000003802e8b7812 */ /* 0x000fe200078ec0ff */
[----:B------:R-:W2:Y:S01]  /*1c890*/  LDC R0, c[0x0][0xbe8] ;  /* 0x0002fa00ff007b82 */ /* 0x000ea20000000800 */
[----:B------:R-:W-:Y:S01]  /*1c8a0*/  MOV R12, R12 ;  /* 0x0000000c000c7202 */ /* 0x000fe20000000f00 */
[----:B------:R-:W-:Y:S01]  /*1c8b0*/  STSM.16.M88.4 [R11], R40 ;  /* 0x000000280b007844 */ /* 0x000fe20000000200 */
[----:B------:R-:W-:-:S02]  /*1c8c0*/  LOP3.LUT R141, R78, 0x380, RZ, 0xc0, !PT ;  /* 0x000003804e8d7812 */ /* 0x000fc400078ec0ff */
[----:B------:R-:W-:Y:S01]  /*1c8d0*/  MOV R14, R14 ;  /* 0x0000000e000e7202 */ /* 0x000fe20000000f00 */
[----:B------:R-:W-:Y:S01]  /*1c8e0*/  STSM.16.M88.4 [R12], R48 ;  /* 0x000000300c007844 */ /* 0x000fe20000000200 */
[----:B------:R-:W-:Y:S02]  /*1c8f0*/  SHF.R.U64 R147, R147, 0x3, RZ ;  /* 0x0000000393937819 */ /* 0x000fe400000012ff */
[----:B------:R-:W-:Y:S01]  /*1c900*/  MOV R20, R20 ;  /* 0x0000001400147202 */ /* 0x000fe20000000f00 */
[----:B------:R-:W-:Y:S01]  /*1c910*/  STSM.16.M88.4 [R14], R56 ;  /* 0x000000380e007844 */ /* 0x000fe20000000200 */
[----:B------:R-:W-:Y:S02]  /*1c920*/  MOV R30, R30 ;  /* 0x0000001e001e7202 */ /* 0x000fe40000000f00 */
[----:B------:R-:W-:Y:S01]  /*1c930*/  SHF.R.U64 R139, R139, 0x3, RZ ;  /* 0x000000038b8b7819 */ /* 0x000fe200000012ff */
[----:B------:R3:W-:Y:S01]  /*1c940*/  STSM.16.M88.4 [R20], R64 ;  /* 0x0000004014007844 */ /* 0x0007e20000000200 */
[----:B------:R-:W-:-:S02]  /*1c950*/  SHF.R.U64 R141, R141, 0x3, RZ ;  /* 0x000000038d8d7819 */ /* 0x000fc400000012ff */
[----:B------:R-:W-:Y:S01]  /*1c960*/  LOP3.LUT R38, R147, R38, RZ, 0x3c, !PT ;  /* 0x0000002693267212 */ /* 0x000fe200078e3cff */
[----:B------:R-:W-:Y:S01]  /*1c970*/  STSM.16.M88.4 [R30], R72 ;  /* 0x000000481e007844 */ /* 0x000fe20000000200 */
[----:B------:R-:W-:Y:S02]  /*1c980*/  LOP3.LUT R46, R139, R46, RZ, 0x3c, !PT ;  /* 0x0000002e8b2e7212 */ /* 0x000fe400078e3cff */
[----:B------:R-:W-:Y:S01]  /*1c990*/  LOP3.LUT R6, R141, R78, RZ, 0x3c, !PT ;  /* 0x0000004e8d067212 */ /* 0x000fe200078e3cff */
[----:B------:R4:W-:Y:S01]  /*1c9a0*/  STSM.16.M88.4 [R10], R80 ;  /* 0x000000500a007844 */ /* 0x0009e20000000200 */
[----:B------:R-:W-:Y:S02]  /*1c9b0*/  MOV R38, R38 ;  /* 0x0000002600267202 */ /* 0x000fe40000000f00 */
[----:B------:R-:W-:Y:S02]  /*1c9c0*/  ISETP.NE.U32.AND P0, PT, RZ, UR4, PT ;  /* 0x00000004ff007c0c */ /* 0x000fe4000bf05070 */
[----:B------:R-:W-:Y:S01]  /*1c9d0*/  MOV R46, R46 ;  /* 0x0000002e002e7202 */ /* 0x000fe20000000f00 */
[----:B------:R-:W-:Y:S01]  /*1c9e0*/  STSM.16.M88.4 [R38], R88 ;  /* 0x0000005826007844 */ /* 0x000fe20000000200 */
[----:B------:R-:W-:Y:S01]  /*1c9f0*/  MOV R9, R6 ;  /* 0x0000000600097202 */ /* 0x000fe20000000f00 */
[----:B---3--:R-:W-:Y:S01]  /*1ca00*/  IMAD.MOV.U32 R20, RZ, RZ, RZ ;  /* 0x000000ffff147224 */ /* 0x008fe200078e00ff */
[----:B------:R-:W-:Y:S01]  /*1ca10*/  ISETP.NE.AND.EX P0, PT, RZ, UR5, PT, P0 ;  /* 0x00000005ff007c0c */ /* 0x000fe2000bf05300 */
[----:B------:R3:W-:Y:S04]  /*1ca20*/  STSM.16.M88.4 [R8], R96 ;  /* 0x0000006008007844 */ /* 0x0007e80000000200 */
[----:B------:R0:W-:Y:S01]  /*1ca30*/  STSM.16.M88.4 [R46], R104 ;  /* 0x000000682e007844 */ /* 0x0001e20000000200 */
[----:B----4-:R-:W-:-:S03]  /*1ca40*/  IADD3 R10, P1, R225, UR4, RZ ;  /* 0x00000004e10a7c10 */ /* 0x010fc6000ff3e0ff */
[----:B------:R0:W-:Y:S01]  /*1ca50*/  STSM.16.M88.4 [R9], R112 ;  /* 0x0000007009007844 */ /* 0x0001e20000000200 */
[----:B------:R-:W-:Y:S01]  /*1ca60*/  IADD3.X R11, R226, UR5, RZ, P1, !PT ;  /* 0x00000005e20b7c10 */ /* 0x000fe20008ffe4ff */
[----:B------:R-:W-:Y:S01]  /*1ca70*/  ULDC.64 UR4, c[0x0][0xc08] ;  /* 0x0003020000047ab9 */ /* 0x000fe20000000a00 */
[----:B------:R-:W-:Y:S01]  /*1ca80*/  BAR.SYNC.DEFER_BLOCKING 0x1, 0x100 ;  /* 0x0044000000007b1d */ /* 0x000fe20000010000 */
[----:B------:R-:W-:-:S04]  /*1ca90*/  ISETP.NE.U32.AND P2, PT, RZ, UR4, PT ;  /* 0x00000004ff007c0c */ /* 0x000fc8000bf45070 */
[----:B------:R-:W-:-:S13]  /*1caa0*/  ISETP.NE.AND.EX P2, PT, RZ, UR5, PT, P2 ;  /* 0x00000005ff007c0c */ /* 0x000fda000bf45320 */
[----:B------:R-:W-:Y:S01]  /*1cab0*/  @P2 IADD3 R6, P3, R225, UR4, RZ ;  /* 0x00000004e1062c10 */ /* 0x000fe2000ff7e0ff */
[----:B------:R-:W-:Y:S02]  /*1cac0*/  ULDC UR4, c[0x0][0xa88] ;  /* 0x0002a20000047ab9 */ /* 0x000fe40000000800 */
[----:B------:R-:W-:Y:S01]  /*1cad0*/  IMAD.U32 R61, RZ, RZ, UR4 ;  /* 0x00000004ff3d7e24 */ /* 0x000fe2000f8e00ff */
[----:B------:R-:W-:Y:S01]  /*1cae0*/  @P2 IADD3.X R7, R226, UR5, RZ, P3, !PT ;  /* 0x00000005e2072c10 */ /* 0x000fe20009ffe4ff */
[----:B------:R0:W5:Y:S01]  /*1caf0*/  @P0 LDG.E R20, desc[UR60][R10.64] ;  /* 0x0000003c0a140981 */ /* 0x000162000c1e1900 */
[----:B--2---:R-:W-:-:S03]  /*1cb00*/  ISETP.NE.AND P1, PT, R0, 0x1, PT ;  /* 0x000000010000780c */ /* 0x004fc60003f25270 */
[----:B------:R0:W5:Y:S10]  /*1cb10*/  @P2 LDG.E R61, desc[UR60][R6.64] ;  /* 0x0000003c063d2981 */ /* 0x000174000c1e1900 */
[----:B---3--:R-:W2:Y:S08]  /*1cb20*/  @P1 LDC R8, c[0x0][0xbec] ;  /* 0x0002fb00ff081b82 */ /* 0x008eb00000000800 */
[----:B------:R-:W3:Y:S01]  /*1cb30*/  @P1 LDC R15, c[0x0][0xbf0] ;  /* 0x0002fc00ff0f1b82 */ /* 0x000ee20000000800 */
[----:B0-----:R-:W-:Y:S05]  /*1cb40*/  @P2 BRA `(.L_x_812) ;  /* 0x0000000000102947 */ /* 0x001fea0003800000 */
[----:B------:R-:W-:Y:S05]  /*1cb50*/  @!P0 BRA `(.L_x_812) ;  /* 0x00000000000c8947 */ /* 0x000fea0003800000 */
[----:B------:R-:W4:Y:S04]  /*1cb60*/  LDG.E R6, desc[UR60][R10.64] ;  /* 0x0000003c0a067981 */ /* 0x000f28000c1e1900 */
[----:B-----5:R-:W4:Y:S02]  /*1cb70*/  LDG.E R61, desc[UR60][R10.64+0x4] ;  /* 0x0000043c0a3d7981 */ /* 0x020f24000c1e1900 */
[----:B----4-:R-:W-:-:S07]  /*1cb80*/  IMAD.IADD R61, R61, 0x1, -R6 ;  /* 0x000000013d3d7824 */ /* 0x010fce00078e0a06 */
.L_x_812:
[----:B------:R-:W4:Y:S01]  /*1cb90*/  LDL R6, [R1+0x94] ;  /* 0x0000940001067983 */ /* 0x000f220000100800 */
[----:B------:R-:W-:Y:S01]  /*1cba0*/  SHF.R.S32.HI R60, RZ, 0x1f, R224 ;  /* 0x0000001fff3c7819 */ /* 0x000fe200000114e0 */
[----:B------:R-:W-:Y:S02]  /*1cbb0*/  ULDC.64 UR4, c[0x0][0xb90] ;  /* 0x0002e40000047ab9 */ /* 0x000fe40000000a00 */
[----:B------:R-:W3:Y:S01]  /*1cbc0*/  LDL R26, [R1+0x8c] ;  /* 0x00008c00011a7983 */ /* 0x000ee20000100800 */
[----:B-----5:R-:W-:Y:S01]  /*1cbd0*/  SHF.R.S32.HI R21, RZ, 0x1f, R20 ;  /* 0x0000001fff157819 */ /* 0x020fe20000011414 */
[----:B------:R-:W-:Y:S01]  /*1cbe0*/  IMAD R7, R60, UR4, RZ ;  /* 0x000000043c077c24 */ /* 0x000fe2000f8e02ff */
[----:B------:R-:W-:Y:S01]  /*1cbf0*/  SEL R232, R232, RZ, !P0 ;  /* 0x000000ffe8e87207 */ /* 0x000fe20004000000 */
[----:B------:R-:W-:Y:S01]  /*1cc00*/  IMAD R11, R231, 0x40, R219 ;  /* 0x00000040e70b7824 */ /* 0x000fe200078e02db */
[----:B------:R-:W-:Y:S01]  /*1cc10*/  SEL R227, R227, RZ, !P0 ;  /* 0x000000ffe3e37207 */ /* 0x000fe20004000000 */
[----:B------:R-:W-:Y:S01]  /*1cc20*/  IMAD R13, R224, UR5, R7 ;  /* 0x00000005e00d7c24 */ /* 0x000fe2000f8e0207 */
[----:B------:R-:W0:Y:S01]  /*1cc30*/  @P1 LDC R65, c[0x0][0xbec] ;  /* 0x0002fb00ff411b82 */ /* 0x000e220000000800 */
[----:B------:R-:W-:-:S04]  /*1cc40*/  IMAD.WIDE R4, R11, 0x2, R4 ;  /* 0x000000020b047825 */ /* 0x000fc800078e0204 */
[----:B------:R-:W-:Y:S01]  /*1cc50*/  IMAD R61, R61, R0, RZ ;  /* 0x000000003d3d7224 */ /* 0x000fe200078e02ff */
[C---:B------:R-:W-:Y:S02]  /*1cc60*/  IADD3 R29, P4, R4.reuse, 0x4000, RZ ;  /* 0x00004000041d7810 */ /* 0x040fe40007f9e0ff */
[----:B------:R-:W1:Y:S01]  /*1cc70*/  @P1 LDC R67, c[0x0][0xbf0] ;  /* 0x0002fc00ff431b82 */ /* 0x000e620000000800 */
[----:B------:R-:W-:Y:S02]  /*1cc80*/  IADD3 R37, P3, R4, 0x6000, RZ ;  /* 0x0000600004257810 */ /* 0x000fe40007f7e0ff */
[----:B------:R-:W-:Y:S02]  /*1cc90*/  LOP3.LUT R28, R29, 0x380, RZ, 0xc0, !PT ;  /* 0x000003801d1c7812 */ /* 0x000fe400078ec0ff */
[----:B------:R-:W-:Y:S02]  /*1cca0*/  LOP3.LUT R36, R37, 0x380, RZ, 0xc0, !PT ;  /* 0x0000038025247812 */ /* 0x000fe400078ec0ff */
[----:B------:R-:W-:-:S02]  /*1ccb0*/  SHF.R.U64 R28, R28, 0x3, RZ ;  /* 0x000000031c1c7819 */ /* 0x000fc400000012ff */
[----:B------:R-:W-:Y:S02]  /*1ccc0*/  SHF.R.U64 R36, R36, 0x3, RZ ;  /* 0x0000000324247819 */ /* 0x000fe400000012ff */
[----:B------:R-:W-:Y:S01]  /*1ccd0*/  LOP3.LUT R28, R28, R29, RZ, 0x3c, !PT ;  /* 0x0000001d1c1c7212 */ /* 0x000fe200078e3cff */
[--C-:B------:R-:W-:Y:S01]  /*1cce0*/  IMAD.X R29, RZ, RZ, R5.reuse, P4 ;  /* 0x000000ffff1d7224 */ /* 0x100fe200020e0605 */
[----:B------:R-:W-:Y:S01]  /*1ccf0*/  LOP3.LUT R36, R36, R37, RZ, 0x3c, !PT ;  /* 0x0000002524247212 */ /* 0x000fe200078e3cff */
[----:B------:R-:W-:Y:S01]  /*1cd00*/  IMAD.X R37, RZ, RZ, R5, P3 ;  /* 0x000000ffff257224 */ /* 0x000fe200018e0605 */
[----:B------:R-:W-:-:S04]  /*1cd10*/  IADD3 R53, P4, R4, 0xa000, RZ ;  /* 0x0000a00004357810 */ /* 0x000fc80007f9e0ff */
[----:B------:R-:W-:-:S04]  /*1cd20*/  LOP3.LUT R52, R53, 0x380, RZ, 0xc0, !PT ;  /* 0x0000038035347812 */ /* 0x000fc800078ec0ff */
[----:B------:R-:W-:-:S04]  /*1cd30*/  SHF.R.U64 R52, R52, 0x3, RZ ;  /* 0x0000000334347819 */ /* 0x000fc800000012ff */
[----:B------:R-:W-:Y:S01]  /*1cd40*/  LOP3.LUT R52, R52, R53, RZ, 0x3c, !PT ;  /* 0x0000003534347212 */ /* 0x000fe200078e3cff */
[----:B------:R-:W-:Y:S02]  /*1cd50*/  IMAD.X R53, RZ, RZ, R5, P4 ;  /* 0x000000ffff357224 */ /* 0x000fe400020e0605 */
[C---:B------:R-:W-:Y:S01]  /*1cd60*/  IMAD R66, R230.reuse, 0x80, R231 ;  /* 0x00000080e6427824 */ /* 0x040fe200078e02e7 */
[----:B------:R-:W-:Y:S01]  /*1cd70*/  BSSY B1, `(.L_x_813) ;  /* 0x00000a1000017945 */ /* 0x000fe20003800000 */
[----:B------:R-:W-:Y:S02]  /*1cd80*/  SHF.R.S32.HI R68, RZ, 0x1f, R222 ;  /* 0x0000001fff447819 */ /* 0x000fe400000114de */
[----:B------:R-:W-:Y:S02]  /*1cd90*/  SHF.R.S32.HI R69, RZ, 0x1f, R221 ;  /* 0x0000001fff457819 */ /* 0x000fe400000114dd */
[----:B------:R-:W-:Y:S01]  /*1cda0*/  SHF.R.S32.HI R70, RZ, 0x1f, R219 ;  /* 0x0000001fff467819 */ /* 0x000fe200000114db */
[----:B----4-:R-:W-:-:S04]  /*1cdb0*/  IMAD R25, R230, 0x80, R6 ;  /* 0x00000080e6197824 */ /* 0x010fc800078e0206 */
[----:B--2---:R-:W-:-:S04]  /*1cdc0*/  @P1 IMAD.HI.U32 R8, R25, R8, RZ ;  /* 0x0000000819081227 */ /* 0x004fc800078e00ff */
[----:B------:R-:W-:Y:S01]  /*1cdd0*/  IMAD.MOV.U32 R9, RZ, RZ, R25 ;  /* 0x000000ffff097224 */ /* 0x000fe200078e0019 */
[----:B---3--:R-:W-:Y:S01]  /*1cde0*/  @P1 SHF.R.U32.HI R9, RZ, R15, R8 ;  /* 0x0000000fff091219 */ /* 0x008fe20000011608 */
[----:B------:R-:W-:Y:S01]  /*1cdf0*/  IMAD.WIDE.U32 R6, R224, UR4, R20 ;  /* 0x00000004e0067c25 */ /* 0x000fe2000f8e0014 */
[----:B------:R-:W-:-:S03]  /*1ce00*/  ULDC.64 UR4, c[0x0][0xb98] ;  /* 0x0002e60000047ab9 */ /* 0x000fc60000000a00 */
[----:B------:R-:W-:Y:S02]  /*1ce10*/  IMAD.IADD R7, R7, 0x1, R13 ;  /* 0x0000000107077824 */ /* 0x000fe400078e020d */
[----:B------:R-:W-:Y:S02]  /*1ce20*/  IMAD.MOV R13, RZ, RZ, -R9 ;  /* 0x000000ffff0d7224 */ /* 0x000fe400078e0a09 */
[----:B------:R-:W-:Y:S02]  /*1ce30*/  IMAD R8, R232, UR4, RZ ;  /* 0x00000004e8087c24 */ /* 0x000fe4000f8e02ff */
[----:B------:R-:W-:-:S04]  /*1ce40*/  IMAD.WIDE.U32 R6, R227, UR4, R6 ;  /* 0x00000004e3067c25 */ /* 0x000fc8000f8e0006 */
[----:B------:R-:W-:Y:S01]  /*1ce50*/  IMAD R11, R0, R13, R25 ;  /* 0x0000000d000b7224 */ /* 0x000fe200078e0219 */
[----:B------:R-:W-:Y:S01]  /*1ce60*/  SHF.R.S32.HI R13, RZ, 0x1f, R9 ;  /* 0x0000001fff0d7819 */ /* 0x000fe20000011409 */
[----:B------:R-:W-:Y:S01]  /*1ce70*/  IMAD R10, R227, UR5, R8 ;  /* 0x00000005e30a7c24 */ /* 0x000fe2000f8e0208 */
[----:B------:R-:W-:Y:S01]  /*1ce80*/  IADD3 R6, P0, R9, R6, RZ ;  /* 0x0000000609067210 */ /* 0x000fe20007f1e0ff */
[----:B------:R-:W-:Y:S01]  /*1ce90*/  ULDC.64 UR4, c[0x0][0xb88] ;  /* 0x0002e20000047ab9 */ /* 0x000fe20000000a00 */
[----:B------:R-:W-:Y:S02]  /*1cea0*/  SHF.R.S32.HI R8, RZ, 0x1f, R11 ;  /* 0x0000001fff087819 */ /* 0x000fe4000001140b */
[----:B------:R-:W-:-:S03]  /*1ceb0*/  IADD3.X R7, R13, R7, R10, P0, !PT ;  /* 0x000000070d077210 */ /* 0x000fc600007fe40a */
[----:B------:R-:W-:Y:S01]  /*1cec0*/  IMAD R10, R8, UR4, RZ ;  /* 0x00000004080a7c24 */ /* 0x000fe2000f8e02ff */
[----:B------:R-:W-:Y:S01]  /*1ced0*/  IADD3 R9, P2, R4, 0x1000, RZ ;  /* 0x0000100004097810 */ /* 0x000fe20007f5e0ff */
[----:B------:R-:W-:-:S04]  /*1cee0*/  IMAD.WIDE.U32 R6, R11, UR4, R6 ;  /* 0x000000040b067c25 */ /* 0x000fc8000f8e0006 */
[----:B------:R-:W-:Y:S01]  /*1cef0*/  IMAD R15, R11, UR5, R10 ;  /* 0x000000050b0f7c24 */ /* 0x000fe2000f8e020a */
[----:B------:R-:W-:Y:S01]  /*1cf00*/  ULDC.64 UR4, c[0x0][0xb50] ;  /* 0x0002d40000047ab9 */ /* 0x000fe20000000a00 */
[----:B------:R-:W-:Y:S02]  /*1cf10*/  LOP3.LUT R8, R9, 0x380, RZ, 0xc0, !PT ;  /* 0x0000038009087812 */ /* 0x000fe400078ec0ff */
[----:B------:R-:W-:Y:S01]  /*1cf20*/  IMAD.IADD R7, R7, 0x1, R15 ;  /* 0x0000000107077824 */ /* 0x000fe200078e020f */
[----:B------:R-:W-:Y:S02]  /*1cf30*/  LEA R10, P0, R6, UR4, 0x2 ;  /* 0x00000004060a7c11 */ /* 0x000fe4000f8010ff */
[----:B------:R-:W-:Y:S02]  /*1cf40*/  SHF.R.U64 R8, R8, 0x3, RZ ;  /* 0x0000000308087819 */ /* 0x000fe400000012ff */
[----:B------:R-:W-:Y:S01]  /*1cf50*/  LEA.HI.X R14, R6, UR5, R7, 0x2, P0 ;  /* 0x00000005060e7c11 */ /* 0x000fe200080f1407 */
[----:B------:R-:W-:Y:S01]  /*1cf60*/  SHFL.IDX PT, R50, R10, RZ, 0x1c1f ;  /* 0x001c1fff0a327589 */ /* 0x000fe200000e0000 */
[----:B------:R-:W-:Y:S01]  /*1cf70*/  IADD3 R33, P0, R4, 0x5000, RZ ;  /* 0x0000500004217810 */ /* 0x000fe20007f1e0ff */
[----:B------:R-:W-:Y:S01]  /*1cf80*/  IMAD R26, R230, 0x80, R26 ;  /* 0x00000080e61a7824 */ /* 0x000fe200078e021a */
[----:B------:R-:W-:Y:S01]  /*1cf90*/  LOP3.LUT R8, R8, R9, RZ, 0x3c, !PT ;  /* 0x0000000908087212 */ /* 0x000fe200078e3cff */
[----:B------:R-:W-:Y:S01]  /*1cfa0*/  IMAD.X R9, RZ, RZ, R5, P2 ;  /* 0x000000ffff097224 */ /* 0x000fe200010e0605 */
[----:B------:R-:W-:Y:S01]  /*1cfb0*/  LOP3.LUT R32, R33, 0x380, RZ, 0xc0, !PT ;  /* 0x0000038021207812 */ /* 0x000fe200078ec0ff */
[----:B------:R-:W-:Y:S01]  /*1cfc0*/  SHFL.IDX PT, R54, R10, 0x1, 0x1c1f ;  /* 0x003c1f000a367f89 */ /* 0x000fe200000e0000 */
[----:B------:R-:W-:Y:S01]  /*1cfd0*/  IADD3 R41, P2, R4, 0x7000, RZ ;  /* 0x0000700004297810 */ /* 0x000fe20007f5e0ff */
[----:B------:R-:W-:Y:S01]  /*1cfe0*/  ULDC.64 UR4, c[0x0][0xaa0] ;  /* 0x0002a80000047ab9 */ /* 0x000fe20000000a00 */
[----:B------:R-:W-:Y:S01]  /*1cff0*/  SHF.R.U64 R32, R32, 0x3, RZ ;  /* 0x0000000320207819 */ /* 0x000fe200000012ff */
[----:B------:R-:W2:Y:S01]  /*1d000*/  SHFL.IDX PT, R51, R14, RZ, 0x1c1f ;  /* 0x001c1fff0e337589 */ /* 0x000ea200000e0000 */
[----:B------:R-:W-:-:S02]  /*1d010*/  LOP3.LUT R40, R41, 0x380, RZ, 0xc0, !PT ;  /* 0x0000038029287812 */ /* 0x000fc400078ec0ff */
[----:B------:R-:W-:Y:S01]  /*1d020*/  LOP3.LUT R32, R32, R33, RZ, 0x3c, !PT ;  /* 0x0000002120207212 */ /* 0x000fe200078e3cff */
[----:B------:R-:W3:Y:S01]  /*1d030*/  SHFL.IDX PT, R55, R14, 0x1, 0x1c1f ;  /* 0x003c1f000e377f89 */ /* 0x000ee200000e0000 */
[----:B------:R-:W-:Y:S01]  /*1d040*/  SHF.R.U64 R40, R40, 0x3, RZ ;  /* 0x0000000328287819 */ /* 0x000fe200000012ff */
[--C-:B------:R-:W-:Y:S01]  /*1d050*/  IMAD.X R33, RZ, RZ, R5.reuse, P0 ;  /* 0x000000ffff217224 */ /* 0x100fe200000e0605 */
[----:B------:R-:W-:Y:S02]  /*1d060*/  LOP3.LUT P0, RZ, R236, 0x3, RZ, 0xc0, !PT ;  /* 0x00000003ecff7812 */ /* 0x000fe4000780c0ff */
[----:B------:R-:W-:Y:S01]  /*1d070*/  LOP3.LUT R40, R40, R41, RZ, 0x3c, !PT ;  /* 0x0000002928287212 */ /* 0x000fe200078e3cff */
[----:B------:R-:W-:Y:S01]  /*1d080*/  IMAD.X R41, RZ, RZ, R5, P2 ;  /* 0x000000ffff297224 */ /* 0x000fe200010e0605 */
[C---:B------:R-:W-:Y:S01]  /*1d090*/  ISETP.GE.OR P2, PT, R26.reuse, R61, P0 ;  /* 0x0000003d1a00720c */ /* 0x040fe20000746670 */
[----:B------:R-:W-:-:S05]  /*1d0a0*/  VIADD R6, R26, 0x8 ;  /* 0x000000081a067836 */ /* 0x000fca0000000000 */
[----:B------:R-:W-:Y:S02]  /*1d0b0*/  ISETP.GE.OR P0, PT, R6, R61, P0 ;  /* 0x0000003d0600720c */ /* 0x000fe40000706670 */
[C---:B------:R-:W-:Y:S02]  /*1d0c0*/  IADD3 R13, P6, R4.reuse, 0x2000, RZ ;  /* 0x00002000040d7810 */ /* 0x040fe40007fde0ff */
[----:B------:R-:W-:-:S03]  /*1d0d0*/  IADD3 R25, P5, R4, 0x3000, RZ ;  /* 0x0000300004197810 */ /* 0x000fc60007fbe0ff */
[----:B--2---:R2:W-:Y:S01]  /*1d0e0*/  @!P2 ST.E desc[UR60][R50.64], R3 ;  /* 0x000000033200a985 */ /* 0x0045e2000c10193c */
[----:B------:R-:W-:Y:S02]  /*1d0f0*/  LOP3.LUT R12, R13, 0x380, RZ, 0xc0, !PT ;  /* 0x000003800d0c7812 */ /* 0x000fe400078ec0ff */
[----:B------:R-:W-:-:S03]  /*1d100*/  LOP3.LUT R24, R25, 0x380, RZ, 0xc0, !PT ;  /* 0x0000038019187812 */ /* 0x000fc600078ec0ff */
[----:B---3--:R3:W-:Y:S01]  /*1d110*/  @!P0 ST.E desc[UR60][R54.64], R2 ;  /* 0x0000000236008985 */ /* 0x0087e2000c10193c */
[----:B--2---:R-:W-:Y:S01]  /*1d120*/  IMAD R3, R21, UR4, RZ ;  /* 0x0000000415037c24 */ /* 0x004fe2000f8e02ff */
[----:B------:R-:W-:Y:S02]  /*1d130*/  SHF.R.U64 R12, R12, 0x3, RZ ;  /* 0x000000030c0c7819 */ /* 0x000fe400000012ff */
[----:B------:R-:W5:Y:S01]  /*1d140*/  LD.E.128 R28, desc[UR60][R28.64] ;  /* 0x0000003c1c1c7980 */ /* 0x000f62000c101d00 */
[C---:B------:R-:W-:Y:S02]  /*1d150*/  IMAD R21, R20.reuse, UR5, R3 ;  /* 0x0000000514157c24 */ /* 0x040fe4000f8e0203 */
[----:B---3--:R-:W-:Y:S01]  /*1d160*/  IMAD.WIDE.U32 R2, R20, UR4, RZ ;  /* 0x0000000414027c25 */ /* 0x008fe2000f8e00ff */
[----:B------:R-:W-:Y:S01]  /*1d170*/  SHF.R.U64 R24, R24, 0x3, RZ ;  /* 0x0000000318187819 */ /* 0x000fe200000012ff */
[----:B------:R-:W-:Y:S01]  /*1d180*/  ULDC.64 UR4, c[0x0][0xae8] ;  /* 0x0002ba0000047ab9 */ /* 0x000fe20000000a00 */
[C---:B------:R-:W-:Y:S01]  /*1d190*/  IADD3 R7, P3, R4.reuse, 0xb000, RZ ;  /* 0x0000b00004077810 */ /* 0x040fe20007f7e0ff */
[----:B------:R-:W-:Y:S01]  /*1d1a0*/  IMAD.IADD R3, R3, 0x1, R21 ;  /* 0x0000000103037824 */ /* 0x000fe200078e0215 */
[----:B------:R-:W-:Y:S01]  /*1d1b0*/  LOP3.LUT R11, R4, 0x380, RZ, 0xc0, !PT ;  /* 0x00000380040b7812 */ /* 0x000fe200078ec0ff */
[----:B------:R-:W-:Y:S01]  /*1d1c0*/  IMAD R21, R223, 0x20, R231 ;  /* 0x00000020df157824 */ /* 0x000fe200078e02e7 */
[----:B------:R-:W-:Y:S01]  /*1d1d0*/  LOP3.LUT R12, R12, R13, RZ, 0x3c, !PT ;  /* 0x0000000d0c0c7212 */ /* 0x000fe200078e3cff */
[----:B------:R-:W-:Y:S01]  /*1d1e0*/  IMAD R63, R60, UR4, RZ ;  /* 0x000000043c3f7c24 */ /* 0x000fe2000f8e02ff */
[----:B------:R-:W-:Y:S01]  /*1d1f0*/  LOP3.LUT R24, R24, R25, RZ, 0x3c, !PT ;  /* 0x0000001918187212 */ /* 0x000fe200078e3cff */
[--C-:B------:R-:W-:Y:S01]  /*1d200*/  IMAD.X R13, RZ, RZ, R5.reuse, P6 ;  /* 0x000000ffff0d7224 */ /* 0x100fe200030e0605 */
[C---:B------:R-:W-:Y:S01]  /*1d210*/  IADD3 R45, P6, R4.reuse, 0x8000, RZ ;  /* 0x00008000042d7810 */ /* 0x040fe20007fde0ff */
[----:B------:R-:W-:Y:S01]  /*1d220*/  IMAD.X R25, RZ, RZ, R5, P5 ;  /* 0x000000ffff197224 */ /* 0x000fe200028e0605 */
[----:B------:R-:W-:Y:S01]  /*1d230*/  IADD3 R49, P5, R4, 0x9000, RZ ;  /* 0x0000900004317810 */ /* 0x000fe20007fbe0ff */
[----:B------:R-:W-:Y:S01]  /*1d240*/  IMAD R60, R230, 0x80, R21 ;  /* 0x00000080e63c7824 */ /* 0x000fe200078e0215 */
[----:B------:R-:W-:Y:S01]  /*1d250*/  LOP3.LUT R44, R45, 0x380, RZ, 0xc0, !PT ;  /* 0x000003802d2c7812 */ /* 0x000fe200078ec0ff */
[----:B------:R-:W-:Y:S01]  /*1d260*/  IMAD R63, R224, UR5, R63 ;  /* 0x00000005e03f7c24 */ /* 0x000fe2000f8e023f */
[----:B------:R-:W-:Y:S01]  /*1d270*/  LOP3.LUT R48, R49, 0x380, RZ, 0xc0, !PT ;  /* 0x0000038031307812 */ /* 0x000fe200078ec0ff */
[----:B0-----:R-:W-:Y:S01]  /*1d280*/  @P1 IMAD.HI.U32 R20, R60, R65, RZ ;  /* 0x000000413c141227 */ /* 0x001fe200078e00ff */
[----:B------:R-:W-:Y:S01]  /*1d290*/  LOP3.LUT R6, R7, 0x380, RZ, 0xc0, !PT ;  /* 0x0000038007067812 */ /* 0x000fe200078ec0ff */
[----:B------:R-:W5:Y:S02]  /*1d2a0*/  LD.E.128 R12, desc[UR60][R12.64] ;  /* 0x0000003c0c0c7980 */ /* 0x000f64000c101d00 */
[----:B------:R-:W-:Y:S01]  /*1d2b0*/  IMAD.WIDE.U32 R2, R224, UR4, R2 ;  /* 0x00000004e0027c25 */ /* 0x000fe2000f8e0002 */
[----:B------:R-:W-:Y:S01]  /*1d2c0*/  ULDC.64 UR4, c[0x0][0xaf0] ;  /* 0x0002bc0000047ab9 */ /* 0x000fe20000000a00 */
[----:B------:R-:W-:Y:S01]  /*1d2d0*/  SHF.R.U64 R44, R44, 0x3, RZ ;  /* 0x000000032c2c7819 */ /* 0x000fe200000012ff */
[----:B------:R-:W5:Y:S01]  /*1d2e0*/  LD.E.128 R24, desc[UR60][R24.64] ;  /* 0x0000003c18187980 */ /* 0x000f62000c101d00 */
[----:B------:R-:W-:Y:S01]  /*1d2f0*/  IMAD.MOV.U32 R21, RZ, RZ, R60 ;  /* 0x000000ffff157224 */ /* 0x000fe200078e003c */
[----:B------:R-:W-:Y:S01]  /*1d300*/  SHF.R.U64 R48, R48, 0x3, RZ ;  /* 0x0000000330307819 */ /* 0x000fe200000012ff */
[----:B------:R-:W-:Y:S01]  /*1d310*/  IMAD.IADD R3, R3, 0x1, R63 ;  /* 0x0000000103037824 */ /* 0x000fe200078e023f */
[----:B-1----:R-:W-:Y:S01]  /*1d320*/  @P1 SHF.R.U32.HI R21, RZ, R67, R20 ;  /* 0x00000043ff151219 */ /* 0x002fe20000011614 */
[----:B------:R-:W-:Y:S01]  /*1d330*/  IMAD R232, R232, UR4, RZ ;  /* 0x00000004e8e87c24 */ /* 0x000fe2000f8e02ff */
[----:B------:R-:W-:Y:S01]  /*1d340*/  SHF.R.U64 R11, R11, 0x3, RZ ;  /* 0x000000030b0b7819 */ /* 0x000fe200000012ff */
[----:B------:R-:W5:Y:S01]  /*1d350*/  LD.E.128 R32, desc[UR60][R32.64] ;  /* 0x0000003c20207980 */ /* 0x000f62000c101d00 */
[----:B------:R-:W-:Y:S01]  /*1d360*/  SHF.R.U64 R6, R6, 0x3, RZ ;  /* 0x0000000306067819 */ /* 0x000fe200000012ff */
[C---:B------:R-:W-:Y:S01]  /*1d370*/  IMAD R63, R227.reuse, UR5, R232 ;  /* 0x00000005e33f7c24 */ /* 0x040fe2000f8e02e8 */
[----:B------:R-:W-:Y:S01]  /*1d380*/  LOP3.LUT R44, R44, R45, RZ, 0x3c, !PT ;  /* 0x0000002d2c2c7212 */ /* 0x000fe200078e3cff */
[----:B------:R-:W-:Y:S01]  /*1d390*/  IMAD.WIDE.U32 R2, R227, UR4, R2 ;  /* 0x00000004e3027c25 */ /* 0x000fe2000f8e0002 */
[----:B------:R-:W-:Y:S01]  /*1d3a0*/  LOP3.LUT R48, R48, R49, RZ, 0x3c, !PT ;  /* 0x0000003130307212 */ /* 0x000fe200078e3cff */
[----:B------:R-:W-:Y:S01]  /*1d3b0*/  ULDC.64 UR4, c[0x0][0xae0] ;  /* 0x0002b80000047ab9 */ /* 0x000fe20000000a00 */
[----:B------:R-:W-:Y:S01]  /*1d3c0*/  LOP3.LUT R4, R11, R4, RZ, 0x3c, !PT ;  /* 0x000000040b047212 */ /* 0x000fe200078e3cff */
[--C-:B------:R-:W-:Y:S01]  /*1d3d0*/  IMAD.X R45, RZ, RZ, R5.reuse, P6 ;  /* 0x000000ffff2d7224 */ /* 0x100fe200030e0605 */
[----:B------:R-:W-:Y:S01]  /*1d3e0*/  LOP3.LUT R56, R6, R7, RZ, 0x3c, !PT ;  /* 0x0000000706387212 */ /* 0x000fe200078e3cff */
[----:B------:R-:W-:Y:S01]  /*1d3f0*/  IMAD.X R49, RZ, RZ, R5, P5 ;  /* 0x000000ffff317224 */ /* 0x000fe200028e0605 */
[----:B------:R-:W-:Y:S01]  /*1d400*/  SHF.R.S32.HI R20, RZ, 0x1f, R21 ;  /* 0x0000001fff147819 */ /* 0x000fe20000011415 */
[----:B------:R-:W-:Y:S01]  /*1d410*/  IMAD.X R57, RZ, RZ, R5, P3 ;  /* 0x000000ffff397224 */ /* 0x000fe200018e0605 */
[----:B------:R-:W5:Y:S01]  /*1d420*/  LD.E.128 R8, desc[UR60][R8.64] ;  /* 0x0000003c08087980 */ /* 0x000f62000c101d00 */
[----:B------:R-:W-:-:S02]  /*1d430*/  IMAD.MOV R65, RZ, RZ, -R21 ;  /* 0x000000ffff417224 */ /* 0x000fc400078e0a15 */
[----:B------:R-:W-:Y:S01]  /*1d440*/  IMAD.IADD R3, R3, 0x1, R63 ;  /* 0x0000000103037824 */ /* 0x000fe200078e023f */
[----:B------:R-:W5:Y:S01]  /*1d450*/  LD.E.128 R4, desc[UR60][R4.64] ;  /* 0x0000003c04047980 */ /* 0x000f62000c101d00 */
[----:B------:R-:W-:Y:S02]  /*1d460*/  IMAD R63, R0, R65, R60 ;  /* 0x00000041003f7224 */ /* 0x000fe400078e023c */
[----:B------:R-:W-:Y:S01]  /*1d470*/  IMAD R20, R20, UR4, RZ ;  /* 0x0000000414147c24 */ /* 0x000fe2000f8e02ff */
[----:B------:R-:W5:Y:S04]  /*1d480*/  LD.E.128 R36, desc[UR60][R36.64] ;  /* 0x0000003c24247980 */ /* 0x000f68000c101d00 */
[----:B------:R-:W5:Y:S01]  /*1d490*/  LD.E.128 R40, desc[UR60][R40.64] ;  /* 0x0000003c28287980 */ /* 0x000f62000c101d00 */
[----:B------:R-:W-:-:S03]  /*1d4a0*/  SHF.R.S32.HI R0, RZ, 0x1f, R63 ;  /* 0x0000001fff007819 */ /* 0x000fc6000001143f */
[----:B------:R-:W5:Y:S04]  /*1d4b0*/  LD.E.128 R44, desc[UR60][R44.64] ;  /* 0x0000003c2c2c7980 */ /* 0x000f68000c101d00 */
[----:B------:R-:W5:Y:S04]  /*1d4c0*/  LD.E.128 R48, desc[UR60][R48.64] ;  /* 0x0000003c30307980 */ /* 0x000f68000c101d00 */
[----:B------:R-:W5:Y:S04]  /*1d4d0*/  LD.E.128 R52, desc[UR60][R52.64] ;  /* 0x0000003c34347980 */ /* 0x000f68000c101d00 */
[----:B------:R-:W5:Y:S01]  /*1d4e0*/  LD.E.128 R56, desc[UR60][R56.64] ;  /* 0x0000003c38387980 */ /* 0x000f62000c101d00 */
[C---:B------:R-:W-:Y:S01]  /*1d4f0*/  IMAD R65, R21.reuse, UR5, R20 ;  /* 0x0000000515417c24 */ /* 0x040fe2000f8e0214 */
[----:B------:R-:W-:Y:S01]  /*1d500*/  @!PT LDS RZ, [RZ] ;  /* 0x00000000fffff984 */ /* 0x000fe20000000800 */
[----:B------:R-:W-:Y:S01]  /*1d510*/  @!PT LDS RZ, [RZ] ;  /* 0x00000000fffff984 */ /* 0x000fe20000000800 */
[----:B------:R-:W-:Y:S01]  /*1d520*/  @!PT LDS RZ, [RZ] ;  /* 0x00000000fffff984 */ /* 0x000fe20000000800 */
[----:B------:R-:W-:Y:S01]  /*1d530*/  @!PT LDS RZ, [RZ] ;  /* 0x00000000fffff984 */ /* 0x000fe20000000800 */
[----:B------:R0:W-:Y:S06]  /*1d540*/  MEMBAR.ALL.CTA ;  /* 0x0000000000007992 */ /* 0x0001ec0000008000 */
[----:B0-----:R-:W0:Y:S01]  /*1d550*/  FENCE.VIEW.ASYNC.S ;  /* 0x00000000000073c6 */ /* 0x001e220000000000 */
[----:B------:R-:W-:Y:S01]  /*1d560*/  IMAD.WIDE.U32 R2, R21, UR4, R2 ;  /* 0x0000000415027c25 */ /* 0x000fe2000f8e0002 */
[----:B------:R-:W-:-:S03]  /*1d570*/  ULDC.64 UR4, c[0x0][0xad8] ;  /* 0x0002b60000047ab9 */ /* 0x000fc60000000a00 */
[----:B------:R-:W-:Y:S02]  /*1d580*/  IMAD.IADD R3, R3, 0x1, R65 ;  /* 0x0000000103037824 */ /* 0x000fe400078e0241 */
[----:B------:R-:W-:Y:S02]  /*1d590*/  IMAD R20, R0, UR4, RZ ;  /* 0x0000000400147c24 */ /* 0x000fe4000f8e02ff */
[----:B------:R-:W-:Y:S02]  /*1d5a0*/  VIADD R0, R66, 0x20 ;  /* 0x0000002042007836 */ /* 0x000fe40000000000 */
[C---:B------:R-:W-:Y:S02]  /*1d5b0*/  IMAD R21, R63.reuse, UR5, R20 ;  /* 0x000000053f157c24 */ /* 0x040fe4000f8e0214 */
[----:B------:R-:W-:Y:S01]  /*1d5c0*/  IMAD.WIDE.U32 R2, R63, UR4, R2 ;  /* 0x000000043f027c25 */ /* 0x000fe2000f8e0002 */
[-C--:B------:R-:W-:Y:S01]  /*1d5d0*/  ISETP.GE.AND P1, PT, R0, R61.reuse, PT ;  /* 0x0000003d0000720c */ /* 0x080fe20003f26270 */
[----:B------:R-:W-:Y:S01]  /*1d5e0*/  ULDC.64 UR4, c[0x0][0xa80] ;  /* 0x0002a00000047ab9 */ /* 0x000fe20000000a00 */
[----:B------:R-:W-:Y:S01]  /*1d5f0*/  ISETP.GE.AND P2, PT, R66, R61, PT ;  /* 0x0000003d4200720c */ /* 0x000fe20003f46270 */
[----:B------:R-:W-:Y:S01]  /*1d600*/  VIADD R0, R16, 0x36820 ;  /* 0x0003682010007836 */ /* 0x000fe20000000000 */
[----:B------:R-:W-:Y:S01]  /*1d610*/  LEA R60, P3, R2, UR4, 0x1 ;  /* 0x00000004023c7c11 */ /* 0x000fe2000f8608ff */
[----:B------:R-:W-:-:S03]  /*1d620*/  IMAD.IADD R3, R3, 0x1, R21 ;  /* 0x0000000103037824 */ /* 0x000fc600078e0215 */
[----:B------:R-:W-:Y:S02]  /*1d630*/  PRMT R0, RZ, 0x654, R0 ;  /* 0x00000654ff007816 */ /* 0x000fe40000000000 */
[----:B------:R-:W-:Y:S01]  /*1d640*/  LEA.HI.X R64, R2, UR5, R3, 0x1, P3 ;  /* 0x0000000502407c11 */ /* 0x000fe200098f0c03 */
[----:B------:R-:W-:Y:S01]  /*1d650*/  VIADD R20, R66, 0x40 ;  /* 0x0000004042147836 */ /* 0x000fe20000000000 */
[----:B0-----:R0:W-:Y:S01]  /*1d660*/  SYNCS.ARRIVE.TRANS64.RED.A1T0 RZ, [R0+URZ], RZ ;  /* 0x000000ff00ff79a7 */ /* 0x0011e2000810043f */
[----:B------:R1:W2:Y:S03]  /*1d670*/  SHFL.IDX PT, R62, R60, RZ, 0x181f ;  /* 0x00181fff3c3e7589 */ /* 0x0002a600000e0000 */
[----:B------:R-:W-:Y:S01]  /*1d680*/  ISETP.GE.AND P0, PT, R20, R61, PT ;  /* 0x0000003d1400720c */ /* 0x000fe20003f06270 */
[----:B0-----:R1:W0:Y:S01]  /*1d690*/  SHFL.IDX PT, R0, R64, RZ, 0x181f ;  /* 0x00181fff40007589 */ /* 0x00122200000e0000 */
[----:B------:R-:W-:Y:S11]  /*1d6a0*/  @P2 BRA `(.L_x_814) ;  /* 0x0000000000342947 */ /* 0x000ff60003800000 */
[----:B------:R-:W-:Y:S02]  /*1d6b0*/  ULDC UR4, c[0x0][0xac8] ;  /* 0x0002b20000047ab9 */ /* 0x000fe40000000800 */
[----:B------:R-:W-:Y:S02]  /*1d6c0*/  ISETP.GE.AND P4, PT, R219, UR4, PT ;  /* 0x00000004db007c0c */ /* 0x000fe4000bf86270 */
[----:B------:R-:W-:Y:S02]  /*1d6d0*/  ISETP.GE.AND P3, PT, R221, UR4, PT ;  /* 0x00000004dd007c0c */ /* 0x000fe4000bf66270 */
[----:B------:R-:W-:-:S09]  /*1d6e0*/  ISETP.GE.AND P2, PT, R222, UR4, PT ;  /* 0x00000004de007c0c */ /* 0x000fd2000bf46270 */
[-C--:B--2---:R-:W-:Y:S02]  /*1d6f0*/  @!P4 LEA R2, P6, R219, R62.reuse, 0x1 ;  /* 0x0000003edb02c211 */ /* 0x084fe400078c08ff */
[----:B------:R-:W-:Y:S02]  /*1d700*/  @!P3 LEA R20, P5, R221, R62, 0x1 ;  /* 0x0000003edd14b211 */ /* 0x000fe400078a08ff */
[----:B0-----:R-:W-:Y:S02]  /*1d710*/  @!P4 LEA.HI.X R3, R219, R0, R70, 0x1, P6 ;  /* 0x00000000db03c211 */ /* 0x001fe400030f0c46 */
[C---:B------:R-:W-:Y:S02]  /*1d720*/  @!P2 LEA R62, P6, R222.reuse, R62, 0x1 ;  /* 0x0000003ede3ea211 */ /* 0x040fe400078c08ff */
[-C--:B------:R-:W-:Y:S01]  /*1d730*/  @!P3 LEA.HI.X R21, R221, R0.reuse, R69, 0x1, P5 ;  /* 0x00000000dd15b211 */ /* 0x080fe200028f0c45 */
[----:B-----5:R3:W-:Y:S01]  /*1d740*/  @!P4 ST.E.128 desc[UR60][R2.64], R4 ;  /* 0x000000040200c985 */ /* 0x0207e2000c101d3c */
[----:B------:R-:W-:-:S03]  /*1d750*/  @!P2 LEA.HI.X R63, R222, R0, R68, 0x1, P6 ;  /* 0x00000000de3fa211 */ /* 0x000fc600030f0c44 */
[----:B------:R3:W-:Y:S04]  /*1d760*/  @!P3 ST.E.128 desc[UR60][R20.64], R28 ;  /* 0x0000001c1400b985 */ /* 0x0007e8000c101d3c */
[----:B------:R3:W-:Y:S02]  /*1d770*/  @!P2 ST.E.128 desc[UR60][R62.64], R44 ;  /* 0x0000002c3e00a985 */ /* 0x0007e4000c101d3c */
.L_x_814:
[----:B------:R-:W-:Y:S05]  /*1d780*/  BSYNC B1 ;  /* 0x0000000000017941 */ /* 0x000fea0003800000 */
.L_x_813:
[----:B0-----:R0:W4:Y:S01]  /*1d790*/  SHFL.IDX PT, R0, R64, 0x1, 0x181f ;  /* 0x00381f0040007f89 */ /* 0x00112200000e0000 */
[----:B------:R-:W-:Y:S03]  /*1d7a0*/  BSSY B1, `(.L_x_815) ;  /* 0x0000010000017945 */ /* 0x000fe60003800000 */
[----:B---3-5:R0:W3:Y:S01]  /*1d7b0*/  SHFL.IDX PT, R6, R60, 0x1, 0x181f ;  /* 0x00381f003c067f89 */ /* 0x0280e200000e0000 */
[----:B------:R-:W-:Y:S05]  /*1d7c0*/  @P1 BRA `(.L_x_816) ;  /* 0x0000000000341947 */ /* 0x000fea0003800000 */
[----:B------:R-:W-:Y:S02]  /*1d7d0*/  ULDC UR4, c[0x0][0xac8] ;  /* 0x0002b20000047ab9 */ /* 0x000fe40000000800 */
[----:B------:R-:W-:Y:S02]  /*1d7e0*/  ISETP.GE.AND P4, PT, R219, UR4, PT ;  /* 0x00000004db007c0c */ /* 0x000fe4000bf86270 */
[----:B------:R-:W-:Y:S02]  /*1d7f0*/  ISETP.GE.AND P5, PT, R221, UR4, PT ;  /* 0x00000004dd007c0c */ /* 0x000fe4000bfa6270 */
[----:B------:R-:W-:-:S09]  /*1d800*/  ISETP.GE.AND P6, PT, R222, UR4, PT ;  /* 0x00000004de007c0c */ /* 0x000fd2000bfc6270 */
[-C--:B---3--:R-:W-:Y:S02]  /*1d810*/  @!P4 LEA R2, P1, R219, R6.reuse, 0x1 ;  /* 0x00000006db02c211 */ /* 0x088fe400078208ff */
[-C--:B------:R-:W-:Y:S02]  /*1d820*/  @!P5 LEA R4, P2, R221, R6.reuse, 0x1 ;  /* 0x00000006dd04d211 */ /* 0x080fe400078408ff */
[C---:B------:R-:W-:Y:S02]  /*1d830*/  @!P6 LEA R6, P3, R222.reuse, R6, 0x1 ;  /* 0x00000006de06e211 */ /* 0x040fe400078608ff */
[-C--:B----4-:R-:W-:Y:S02]  /*1d840*/  @!P4 LEA.HI.X R3, R219, R0.reuse, R70, 0x1, P1 ;  /* 0x00000000db03c211 */ /* 0x090fe400008f0c46 */
[-C--:B------:R-:W-:Y:S02]  /*1d850*/  @!P5 LEA.HI.X R5, R221, R0.reuse, R69, 0x1, P2 ;  /* 0x00000000dd05d211 */ /* 0x080fe400010f0c45 */
[----:B------:R-:W-:Y:S01]  /*1d860*/  @!P6 LEA.HI.X R7, R222, R0, R68, 0x1, P3 ;  /* 0x00000000de07e211 */ /* 0x000fe200018f0c44 */
[----:B------:R3:W-:Y:S04]  /*1d870*/  @!P4 ST.E.128 desc[UR60][R2.64], R8 ;  /* 0x000000080200c985 */ /* 0x0007e8000c101d3c */
[----:B------:R3:W-:Y:S04]  /*1d880*/  @!P5 ST.E.128 desc[UR60][R4.64], R32 ;  /* 0x000000200400d985 */ /* 0x0007e8000c101d3c */
[----:B------:R3:W-:Y:S02]  /*1d890*/  @!P6 ST.E.128 desc[UR60][R6.64], R48 ;  /* 0x000000300600e985 */ /* 0x0007e4000c101d3c */
.L_x_816:
[----:B------:R-:W-:Y:S05]  /*1d8a0*/  BSYNC B1 ;  /* 0x0000000000017941 */ /* 0x000fea0003800000 */
.L_x_815:
        /* <DEDUP_REMOVED lines=11> */
[-C--:B0-----:R-:W-:Y:S02]  /*1d960*/  @!P3 LEA.HI.X R3, R219, R0.reuse, R70, 0x1, P0 ;  /* 0x00000000db03b211 */ /* 0x081fe400000f0c46 */
[-C--:B------:R-:W-:Y:S02]  /*1d970*/  @!P4 LEA.HI.X R5, R221, R0.reuse, R69, 0x1, P1 ;  /* 0x00000000dd05c211 */ /* 0x080fe400008f0c45 */
[----:B------:R-:W-:Y:S01]  /*1d980*/  @!P5 LEA.HI.X R7, R222, R0, R68, 0x1, P2 ;  /* 0x00000000de07d211 */ /* 0x000fe200010f0c44 */
[----:B------:R0:W-:Y:S04]  /*1d990*/  @!P3 ST.E.128 desc[UR60][R2.64], R12 ;  /* 0x0000000c0200b985 */ /* 0x0001e8000c101d3c */
[----:B------:R0:W-:Y:S04]  /*1d9a0*/  @!P4 ST.E.128 desc[UR60][R4.64], R36 ;  /* 0x000000240400c985 */ /* 0x0001e8000c101d3c */
[----:B------:R0:W-:Y:S02]  /*1d9b0*/  @!P5 ST.E.128 desc[UR60][R6.64], R52 ;  /* 0x000000340600d985 */ /* 0x0001e4000c101d3c */
.L_x_818:
[----:B------:R-:W-:Y:S05]  /*1d9c0*/  BSYNC B1 ;  /* 0x0000000000017941 */ /* 0x000fea0003800000 */
.L_x_817:
[----:B0-----:R-:W-:Y:S01]  /*1d9d0*/  VIADD R0, R66, 0x60 ;  /* 0x0000006042007836 */ /* 0x001fe20000000000 */
[----:B-1--4-:R-:W0:Y:S04]  /*1d9e0*/  SHFL.IDX PT, R64, R64, 0x3, 0x181f ;  /* 0x00781f0040407f89 */ /* 0x012e2800000e0000 */
[----:B------:R-:W-:Y:S01]  /*1d9f0*/  ISETP.GE.AND P0, PT, R0, R61, PT ;  /* 0x0000003d0000720c */ /* 0x000fe20003f06270 */
[----:B------:R-:W1:-:S12]  /*1da00*/  SHFL.IDX PT, R60, R60, 0x3, 0x181f ;  /* 0x00781f003c3c7f89 */ /* 0x000e5800000e0000 */
[----:B------:R-:W-:Y:S05]  /*1da10*/  @P0 BRA `(.L_x_819) ;  /* 0x0000000c00400947 */ /* 0x000fea0003800000 */
[----:B------:R-:W-:Y:S02]  /*1da20*/  ULDC UR4, c[0x0][0xac8] ;  /* 0x0002b20000047ab9 */ /* 0x000fe40000000800 */
[----:B------:R-:W-:Y:S02]  /*1da30*/  ISETP.GE.AND P2, PT, R219, UR4, PT ;  /* 0x00000004db007c0c */ /* 0x000fe4000bf46270 */
[----:B------:R-:W-:-:S11]  /*1da40*/  ISETP.GE.AND P3, PT, R221, UR4, PT ;  /* 0x00000004dd007c0c */ /* 0x000fd6000bf66270 */
[-C--:B-1----:R-:W-:Y:S02]  /*1da50*/  @!P2 LEA R2, P0, R219, R60.reuse, 0x1 ;  /* 0x0000003cdb02a211 */ /* 0x082fe400078008ff */
[----:B------:R-:W-:Y:S02]  /*1da60*/  @!P3 LEA R4, P1, R221, R60, 0x1 ;  /* 0x0000003cdd04b211 */ /* 0x000fe400078208ff */
[-C--:B0-----:R-:W-:Y:S02]  /*1da70*/  @!P2 LEA.HI.X R3, R219, R64.reuse, R70, 0x1, P0 ;  /* 0x00000040db03a211 */ /* 0x081fe400000f0c46 */
[----:B------:R-:W-:Y:S02]  /*1da80*/  @!P3 LEA.HI.X R5, R221, R64, R69, 0x1, P1 ;  /* 0x00000040dd05b211 */ /* 0x000fe400008f0c45 */
[----:B------:R-:W-:Y:S01]  /*1da90*/  ISETP.GE.AND P0, PT, R222, UR4, PT ;  /* 0x00000004de007c0c */ /* 0x000fe2000bf06270 */
[----:B------:R4:W-:Y:S04]  /*1daa0*/  @!P2 ST.E.128 desc[UR60][R2.64], R24 ;  /* 0x000000180200a985 */ /* 0x0009e8000c101d3c */
[----:B------:R4:W-:Y:S08]  /*1dab0*/  @!P3 ST.E.128 desc[UR60][R4.64], R40 ;  /* 0x000000280400b985 */ /* 0x0009f0000c101d3c */
[----:B------:R-:W-:Y:S05]  /*1dac0*/  @P0 BRA `(.L_x_819) ;  /* 0x0000000c00140947 */ /* 0x000fea0003800000 */
[----:B----4-:R-:W-:-:S04]  /*1dad0*/  LEA R2, P0, R222, R60, 0x1 ;  /* 0x0000003cde027211 */ /* 0x010fc800078008ff */
[----:B------:R-:W-:-:S05]  /*1dae0*/  LEA.HI.X R3, R222, R64, R68, 0x1, P0 ;  /* 0x00000040de037211 */ /* 0x000fca00000f0c44 */
[----:B------:R0:W-:Y:S01]  /*1daf0*/  ST.E.128 desc[UR60][R2.64], R56 ;  /* 0x0000003802007985 */ /* 0x0001e2000c101d3c */
[----:B------:R-:W-:Y:S05]  /*1db00*/  BRA `(.L_x_819) ;  /* 0x0000000c00047947 */ /* 0x000fea0003800000 */
.L_x_811:
[----:B------:R-:W-:Y:S01]  /*1db10*/  ULDC.64 UR4, c[0x0][0xc00] ;  /* 0x0003000000047ab9 */ /* 0x000fe20000000a00 */
[----:B------:R-:W-:Y:S01]  /*1db20*/  IMAD.MOV.U32 R6, RZ, RZ, RZ ;  /* 0x000000ffff067224 */ /* 0x000fe200078e00ff */
[----:B------:R-:W-:Y:S01]  /*1db30*/  ISETP.NE.U32.AND P0, PT, RZ, UR4, PT ;  /* 0x00000004ff007c0c */ /* 0x000fe2000bf05070 */
[----:B------:R-:W2:Y:S01]  /*1db40*/  LDC R21, c[0x0][0xbe8] ;  /* 0x0002fa00ff157b82 */ /* 0x000ea20000000800 */
[----:B------:R-:W-:Y:S02]  /*1db50*/  IADD3 R2, P1, R225, UR4, RZ ;  /* 0x00000004e1027c10 */ /* 0x000fe4000ff3e0ff */
[----:B------:R-:W-:Y:S02]  /*1db60*/  ISETP.NE.AND.EX P0, PT, RZ, UR5, PT, P0 ;  /* 0x00000005ff007c0c */ /* 0x000fe4000bf05300 */
[----:B------:R-:W-:Y:S01]  /*1db70*/  IADD3.X R3, R226, UR5, RZ, P1, !PT ;  /* 0x00000005e2037c10 */ /* 0x000fe20008ffe4ff */
[----:B------:R-:W-:Y:S02]  /*1db80*/  ULDC.64 UR4, c[0x0][0xc08] ;  /* 0x0003020000047ab9 */ /* 0x000fe40000000a00 */
[----:B------:R-:W-:-:S04]  /*1db90*/  ISETP.NE.U32.AND P1, PT, RZ, UR4, PT ;  /* 0x00000004ff007c0c */ /* 0x000fc8000bf25070 */
[----:B------:R-:W-:-:S04]  /*1dba0*/  ISETP.NE.AND.EX P1, PT, RZ, UR5, PT, P1 ;  /* 0x00000005ff007c0c */ /* 0x000fc8000bf25310 */
[----:B------:R3:W5:Y:S09]  /*1dbb0*/  @P0 LDG.E R6, desc[UR60][R2.64] ;  /* 0x0000003c02060981 */ /* 0x000772000c1e1900 */
[----:B------:R-:W-:Y:S01]  /*1dbc0*/  @P1 IADD3 R4, P2, R225, UR4, RZ ;  /* 0x00000004e1041c10 */ /* 0x000fe2000ff5e0ff */
[----:B------:R-:W-:-:S02]  /*1dbd0*/  ULDC UR4, c[0x0][0xa88] ;  /* 0x0002a20000047ab9 */ /* 0x000fc40000000800 */
[----:B------:R-:W-:Y:S01]  /*1dbe0*/  IMAD.U32 R0, RZ, RZ, UR4 ;  /* 0x00000004ff007e24 */ /* 0x000fe2000f8e00ff */
[----:B------:R-:W-:-:S05]  /*1dbf0*/  @P1 IADD3.X R5, R226, UR5, RZ, P2, !PT ;  /* 0x00000005e2051c10 */ /* 0x000fca00097fe4ff */
[----:B------:R3:W5:Y:S01]  /*1dc00*/  @P1 LDG.E R0, desc[UR60][R4.64] ;  /* 0x0000003c04001981 */ /* 0x000762000c1e1900 */
[----:B--2---:R-:W-:Y:S01]  /*1dc10*/  ISETP.NE.AND P2, PT, R21, 0x1, PT ;  /* 0x000000011500780c */ /* 0x004fe20003f45270 */
[----:B------:R-:W2:-:S12]  /*1dc20*/  S2R R7, SR_TID.X ;  /* 0x0000000000077919 */ /* 0x000e980000002100 */
[----:B------:R-:W4:Y:S08]  /*1dc30*/  @P2 LDC R12, c[0x0][0xbec] ;  /* 0x0002fb00ff0c2b82 */ /* 0x000f300000000800 */
[----:B------:R-:W0:Y:S01]  /*1dc40*/  @P2 LDC R25, c[0x0][0xbf0] ;  /* 0x0002fc00ff192b82 */ /* 0x000e220000000800 */
[----:B--2---:R-:W-:-:S05]  /*1dc50*/  VIADD R7, R7, 0xffffff80 ;  /* 0xffffff8007077836 */ /* 0x004fca0000000000 */
[----:B------:R-:W-:Y:S01]  /*1dc60*/  ISETP.GE.AND P3, PT, R7, 0x80, PT ;  /* 0x000000800700780c */ /* 0x000fe20003f66270 */
[----:B---3--:R-:W-:-:S12]  /*1dc70*/  @P1 BRA `(.L_x_820) ;  /* 0x0000000000101947 */ /* 0x008fd80003800000 */
[----:B------:R-:W-:Y:S05]  /*1dc80*/  @!P0 BRA `(.L_x_820) ;  /* 0x00000000000c8947 */ /* 0x000fea0003800000 */
[----:B------:R-:W2:Y:S04]  /*1dc90*/  LDG.E R5, desc[UR60][R2.64] ;  /* 0x0000003c02057981 */ /* 0x000ea8000c1e1900 */
[----:B-----5:R-:W2:Y:S02]  /*1dca0*/  LDG.E R0, desc[UR60][R2.64+0x4] ;  /* 0x0000043c02007981 */ /* 0x020ea4000c1e1900 */
[----:B--2---:R-:W-:-:S07]  /*1dcb0*/  IMAD.IADD R0, R0, 0x1, -R5 ;  /* 0x0000000100007824 */ /* 0x004fce00078e0a05 */
.L_x_820:
[----:B------:R-:W-:Y:S01]  /*1dcc0*/  BSSY B1, `(.L_x_821) ;  /* 0x000002e000017945 */ /* 0x000fe20003800000 */
[----:B------:R-:W-:Y:S02]  /*1dcd0*/  SHF.R.S32.HI R10, RZ, 0x1f, R224 ;  /* 0x0000001fff0a7819 */ /* 0x000fe400000114e0 */
[----:B------:R-:W-:Y:S02]  /*1dce0*/  SEL R227, R227, RZ, !P0 ;  /* 0x000000ffe3e37207 */ /* 0x000fe40004000000 */
[----:B------:R-:W-:Y:S02]  /*1dcf0*/  SEL R232, R232, RZ, !P0 ;  /* 0x000000ffe8e87207 */ /* 0x000fe40004000000 */
[----:B-----5:R-:W-:Y:S01]  /*1dd00*/  SHF.R.S32.HI R11, RZ, 0x1f, R6 ;  /* 0x0000001fff0b7819 */ /* 0x020fe20000011406 */
[----:B------:R-:W-:Y:S06]  /*1dd10*/  @P3 BRA `(.L_x_822) ;  /* 0x0000000000a03947 */ /* 0x000fec0003800000 */
[----:B------:R-:W2:Y:S01]  /*1dd20*/  S2R R3, SR_TID.X ;  /* 0x0000000000037919 */ /* 0x000ea20000002100 */
[----:B------:R-:W3:Y:S01]  /*1dd30*/  LDC R9, c[0x0][0xbe8] ;  /* 0x0002fa00ff097b82 */ /* 0x000ee20000000800 */
[----:B--2---:R-:W-:Y:S02]  /*1dd40*/  IMAD R2, R230, 0x80, R3 ;  /* 0x00000080e6027824 */ /* 0x004fe400078e0203 */
[----:B---3--:R-:W-:Y:S02]  /*1dd50*/  IMAD R3, R0, R9, RZ ;  /* 0x0000000900037224 */ /* 0x008fe400078e02ff */
        /* <DEDUP_REMOVED lines=10> */
[----:B------:R-:W2:Y:S01]  /*1de00*/  @P0 LDC R13, c[0x0][0xbec] ;  /* 0x0002fb00ff0d0b82 */ /* 0x000ea20000000800 */
[----:B------:R-:W-:Y:S01]  /*1de10*/  IMAD R7, R224, UR5, R7 ;  /* 0x00000005e0077c24 */ /* 0x000fe2000f8e0207 */
[----:B------:R-:W-:-:S03]  /*1de20*/  ULDC.64 UR4, c[0x0][0xb98] ;  /* 0x0002e60000047ab9 */ /* 0x000fc60000000a00 */
[----:B------:R-:W-:-:S03]  /*1de30*/  IMAD.IADD R3, R3, 0x1, R7 ;  /* 0x0000000103037824 */ /* 0x000fc600078e0207 */
[----:B------:R-:W3:Y:S01]  /*1de40*/  @P0 LDC R15, c[0x0][0xbf0] ;  /* 0x0002fc00ff0f0b82 */ /* 0x000ee20000000800 */
[----:B------:R-:W-:-:S04]  /*1de50*/  IMAD.WIDE.U32 R2, R227, UR4, R2 ;  /* 0x00000004e3027c25 */ /* 0x000fc8000f8e0002 */
[----:B--2---:R-:W-:-:S05]  /*1de60*/  @P0 IMAD.HI.U32 R4, R8, R13, RZ ;  /* 0x0000000d08040227 */ /* 0x004fca00078e00ff */
[----:B---3--:R-:W-:Y:S01]  /*1de70*/  @P0 SHF.R.U32.HI R5, RZ, R15, R4 ;  /* 0x0000000fff050219 */ /* 0x008fe20000011604 */
        /* <DEDUP_REMOVED lines=18> */
.L_x_822:
[----:B------:R-:W-:Y:S05]  /*1dfa0*/  BSYNC B1 ;  /* 0x0000000000017941 */ /* 0x000fea0003800000 */
.L_x_821:
[----:B------:R-:W-:Y:S01]  /*1dfb0*/  ULDC.64 UR4, c[0x0][0xaa0] ;  /* 0x0002a80000047ab9 */ /* 0x000fe20000000a00 */
[----:B------:R-:W-:Y:S01]  /*1dfc0*/  IMAD R7, R223, 0x20, R231 ;  /* 0x00000020df077824 */ /* 0x000fe200078e02e7 */
[----:B------:R-:W-:Y:S01]  /*1dfd0*/  BSSY B1, `(.L_x_823) ;  /* 0x000003e000017945 */ /* 0x000fe20003800000 */
[----:B--2---:R-:W-:Y:S01]  /*1dfe0*/  IMAD R3, R11, UR4, RZ ;  /* 0x000000040b037c24 */ /* 0x004fe2000f8e02ff */
[----:B------:R-:W-:Y:S01]  /*1dff0*/  SHF.R.S32.HI R13, RZ, 0x1f, R222 ;  /* 0x0000001fff0d7819 */ /* 0x000fe200000114de */
[----:B------:R-:W-:Y:S01]  /*1e000*/  IMAD R9, R230, 0x80, R7 ;  /* 0x00000080e6097824 */ /* 0x000fe200078e0207 */
[----:B------:R-:W-:Y:S01]  /*1e010*/  SHF.R.S32.HI R14, RZ, 0x1f, R221 ;  /* 0x0000001fff0e7819 */ /* 0x000fe200000114dd */
[C---:B------:R-:W-:Y:S01]  /*1e020*/  IMAD R5, R6.reuse, UR5, R3 ;  /* 0x0000000506057c24 */ /* 0x040fe2000f8e0203 */
[----:B------:R-:W-:Y:S01]  /*1e030*/  SHF.R.S32.HI R15, RZ, 0x1f, R219 ;  /* 0x0000001fff0f7819 */ /* 0x000fe200000114db */
[----:B------:R-:W-:Y:S01]  /*1e040*/  IMAD.WIDE.U32 R2, R6, UR4, RZ ;  /* 0x0000000406027c25 */ /* 0x000fe2000f8e00ff */
[----:B------:R-:W-:-:S03]  /*1e050*/  ULDC.64 UR4, c[0x0][0xae8] ;  /* 0x0002ba0000047ab9 */ /* 0x000fc60000000a00 */
[----:B------:R-:W-:Y:S02]  /*1e060*/  IMAD.IADD R3, R3, 0x1, R5 ;  /* 0x0000000103037824 */ /* 0x000fe400078e0205 */
[----:B------:R-:W-:Y:S02]  /*1e070*/  IMAD R7, R10, UR4, RZ ;  /* 0x000000040a077c24 */ /* 0x000fe4000f8e02ff */
[----:B----4-:R-:W-:-:S04]  /*1e080*/  @P2 IMAD.HI.U32 R4, R9, R12, RZ ;  /* 0x0000000c09042227 */ /* 0x010fc800078e00ff */
[C---:B------:R-:W-:Y:S02]  /*1e090*/  IMAD R7, R224.reuse, UR5, R7 ;  /* 0x00000005e0077c24 */ /* 0x040fe4000f8e0207 */
[----:B------:R-:W-:Y:S01]  /*1e0a0*/  IMAD.WIDE.U32 R2, R224, UR4, R2 ;  /* 0x00000004e0027c25 */ /* 0x000fe2000f8e0002 */
[----:B------:R-:W-:-:S03]  /*1e0b0*/  ULDC.64 UR4, c[0x0][0xaf0] ;  /* 0x0002bc0000047ab9 */ /* 0x000fc60000000a00 */
[----:B------:R-:W-:Y:S01]  /*1e0c0*/  IMAD.MOV.U32 R5, RZ, RZ, R9 ;  /* 0x000000ffff057224 */ /* 0x000fe200078e0009 */
[----:B0-----:R-:W-:Y:S01]  /*1e0d0*/  @P2 SHF.R.U32.HI R5, RZ, R25, R4 ;  /* 0x00000019ff052219 */ /* 0x001fe20000011604 */
        /* <DEDUP_REMOVED lines=28> */
[----:B------:R0:W2:Y:S02]  /*1e2a0*/  SHFL.IDX PT, R2, R4, RZ, 0x181f ;  /* 0x00181fff04027589 */ /* 0x0000a400000e0000 */
[----:B------:R-:W-:Y:S02]  /*1e2b0*/  ISETP.GE.AND P0, PT, R0, R21, PT ;  /* 0x000000150000720c */ /* 0x000fe40003f06270 */
[----:B------:R0:W3:Y:S01]  /*1e2c0*/  SHFL.IDX PT, R0, R5, RZ, 0x181f ;  /* 0x00181fff05007589 */ /* 0x0000e200000e0000 */
[----:B------:R-:W-:Y:S10]  /*1e2d0*/  @P2 BRA `(.L_x_824) ;  /* 0x0000000000342947 */ /* 0x000ff40003800000 */
[----:B------:R-:W-:Y:S02]  /*1e2e0*/  ULDC UR4, c[0x0][0xac8] ;  /* 0x0002b20000047ab9 */ /* 0x000fe40000000800 */
[----:B------:R-:W-:Y:S02]  /*1e2f0*/  ISETP.GE.AND P4, PT, R219, UR4, PT ;  /* 0x00000004db007c0c */ /* 0x000fe4000bf86270 */
[----:B------:R-:W-:Y:S02]  /*1e300*/  ISETP.GE.AND P3, PT, R221, UR4, PT ;  /* 0x00000004dd007c0c */ /* 0x000fe4000bf66270 */
[----:B------:R-:W-:-:S09]  /*1e310*/  ISETP.GE.AND P2, PT, R222, UR4, PT ;  /* 0x00000004de007c0c */ /* 0x000fd2000bf46270 */
[-C--:B--2---:R-:W-:Y:S02]  /*1e320*/  @!P4 LEA R6, P6, R219, R2.reuse, 0x1 ;  /* 0x00000002db06c211 */ /* 0x084fe400078c08ff */
[----:B------:R-:W-:Y:S02]  /*1e330*/  @!P3 LEA R10, P5, R221, R2, 0x1 ;  /* 0x00000002dd0ab211 */ /* 0x000fe400078a08ff */
[----:B---3--:R-:W-:Y:S02]  /*1e340*/  @!P4 LEA.HI.X R7, R219, R0, R15, 0x1, P6 ;  /* 0x00000000db07c211 */ /* 0x008fe400030f0c0f */
[C---:B------:R-:W-:Y:S02]  /*1e350*/  @!P2 LEA R2, P6, R222.reuse, R2, 0x1 ;  /* 0x00000002de02a211 */ /* 0x040fe400078c08ff */
[-C--:B------:R-:W-:Y:S01]  /*1e360*/  @!P3 LEA.HI.X R11, R221, R0.reuse, R14, 0x1, P5 ;  /* 0x00000000dd0bb211 */ /* 0x080fe200028f0c0e */
[----:B------:R4:W-:Y:S01]  /*1e370*/  @!P4 ST.E.128 desc[UR60][R6.64], RZ ;  /* 0x000000ff0600c985 */ /* 0x0009e2000c101d3c */
[----:B------:R-:W-:-:S03]  /*1e380*/  @!P2 LEA.HI.X R3, R222, R0, R13, 0x1, P6 ;  /* 0x00000000de03a211 */ /* 0x000fc600030f0c0d */
[----:B------:R4:W-:Y:S04]  /*1e390*/  @!P3 ST.E.128 desc[UR60][R10.64], RZ ;  /* 0x000000ff0a00b985 */ /* 0x0009e8000c101d3c */
[----:B------:R4:W-:Y:S02]  /*1e3a0*/  @!P2 ST.E.128 desc[UR60][R2.64], RZ ;  /* 0x000000ff0200a985 */ /* 0x0009e4000c101d3c */
.L_x_824:
[----:B------:R-:W-:Y:S05]  /*1e3b0*/  BSYNC B1 ;  /* 0x0000000000017941 */ /* 0x000fea0003800000 */
.L_x_823:
[----:B---3--:R3:W0:Y:S01]  /*1e3c0*/  SHFL.IDX PT, R0, R5, 0x1, 0x181f ;  /* 0x00381f0005007f89 */ /* 0x00862200000e0000 */
[----:B------:R-:W-:Y:S03]  /*1e3d0*/  BSSY B1, `(.L_x_825) ;  /* 0x0000010000017945 */ /* 0x000fe60003800000 */
[----:B--2-4-:R3:W2:Y:S01]  /*1e3e0*/  SHFL.IDX PT, R2, R4, 0x1, 0x181f ;  /* 0x00381f0004027f89 */ /* 0x0146a200000e0000 */
[----:B------:R-:W-:Y:S05]  /*1e3f0*/  @P1 BRA `(.L_x_826) ;  /* 0x0000000000341947 */ /* 0x000fea0003800000 */
[----:B------:R-:W-:Y:S02]  /*1e400*/  ULDC UR4, c[0x0][0xac8] ;  /* 0x0002b20000047ab9 */ /* 0x000fe40000000800 */
[----:B------:R-:W-:Y:S02]  /*1e410*/  ISETP.GE.AND P4, PT, R219, UR4, PT ;  /* 0x00000004db007c0c */ /* 0x000fe4000bf86270 */
[----:B------:R-:W-:Y:S02]  /*1e420*/  ISETP.GE.AND P5, PT, R221, UR4, PT ;  /* 0x00000004dd007c0c */ /* 0x000fe4000bfa6270 */
[----:B------:R-:W-:-:S09]  /*1e430*/  ISETP.GE.AND P6, PT, R222, UR4, PT ;  /* 0x00000004de007c0c */ /* 0x000fd2000bfc6270 */
[-C--:B--2---:R-:W-:Y:S02]  /*1e440*/  @!P4 LEA R6, P1, R219, R2.reuse, 0x1 ;  /* 0x00000002db06c211 */ /* 0x084fe400078208ff */
[-C--:B------:R-:W-:Y:S02]  /*1e450*/  @!P5 LEA R10, P2, R221, R2.reuse, 0x1 ;  /* 0x00000002dd0ad211 */ /* 0x080fe400078408ff */
[C---:B------:R-:W-:Y:S02]  /*1e460*/  @!P6 LEA R2, P3, R222.reuse, R2, 0x1 ;  /* 0x00000002de02e211 */ /* 0x040fe400078608ff */
[-C--:B0-----:R-:W-:Y:S02]  /*1e470*/  @!P4 LEA.HI.X R7, R219, R0.reuse, R15, 0x1, P1 ;  /* 0x00000000db07c211 */ /* 0x081fe400008f0c0f */
[-C--:B------:R-:W-:Y:S02]  /*1e480*/  @!P5 LEA.HI.X R11, R221, R0.reuse, R14, 0x1, P2 ;  /* 0x00000000dd0bd211 */ /* 0x080fe400010f0c0e */
[----:B------:R-:W-:Y:S01]  /*1e490*/  @!P6 LEA.HI.X R3, R222, R0, R13, 0x1, P3 ;  /* 0x00000000de03e211 */ /* 0x000fe200018f0c0d */
[----:B------:R4:W-:Y:S04]  /*1e4a0*/  @!P4 ST.E.128 desc[UR60][R6.64], RZ ;  /* 0x000000ff0600c985 */ /* 0x0009e8000c101d3c */
[----:B------:R4:W-:Y:S04]  /*1e4b0*/  @!P5 ST.E.128 desc[UR60][R10.64], RZ ;  /* 0x000000ff0a00d985 */ /* 0x0009e8000c101d3c */
[----:B------:R4:W-:Y:S02]  /*1e4c0*/  @!P6 ST.E.128 desc[UR60][R2.64], RZ ;  /* 0x000000ff0200e985 */ /* 0x0009e4000c101d3c */
.L_x_826:
[----:B------:R-:W-:Y:S05]  /*1e4d0*/  BSYNC B1 ;  /* 0x0000000000017941 */ /* 0x000fea0003800000 */
.L_x_825:
[----:B0-----:R0:W0:Y:S01]  /*1e4e0*/  SHFL.IDX PT, R0, R5, 0x2, 0x181f ;  /* 0x00581f0005007f89 */ /* 0x00102200000e0000 */
[----:B------:R-:W-:Y:S03]  /*1e4f0*/  BSSY B1, `(.L_x_827) ;  /* 0x0000010000017945 */ /* 0x000fe60003800000 */
[----:B--2-4-:R2:W4:Y:S01]  /*1e500*/  SHFL.IDX PT, R2, R4, 0x2, 0x181f ;  /* 0x00581f0004027f89 */ /* 0x01452200000e0000 */
[----:B------:R-:W-:Y:S05]  /*1e510*/  @P0 BRA `(.L_x_828) ;  /* 0x0000000000340947 */ /* 0x000fea0003800000 */
[----:B------:R-:W-:Y:S02]  /*1e520*/  ULDC UR4, c[0x0][0xac8] ;  /* 0x0002b20000047ab9 */ /* 0x000fe40000000800 */
[----:B------:R-:W-:Y:S02]  /*1e530*/  ISETP.GE.AND P3, PT, R219, UR4, PT ;  /* 0x00000004db007c0c */ /* 0x000fe4000bf66270 */
[----:B------:R-:W-:Y:S02]  /*1e540*/  ISETP.GE.AND P4, PT, R221, UR4, PT ;  /* 0x00000004dd007c0c */ /* 0x000fe4000bf86270 */
[----:B------:R-:W-:-:S09]  /*1e550*/  ISETP.GE.AND P5, PT, R222, UR4, PT ;  /* 0x00000004de007c0c */ /* 0x000fd2000bfa6270 */
[-C--:B----4-:R-:W-:Y:S02]  /*1e560*/  @!P3 LEA R6, P0, R219, R2.reuse, 0x1 ;  /* 0x00000002db06b211 */ /* 0x090fe400078008ff */
        /* <DEDUP_REMOVED lines=8> */
.L_x_828:
[----:B------:R-:W-:Y:S05]  /*1e5f0*/  BSYNC B1 ;  /* 0x0000000000017941 */ /* 0x000fea0003800000 */
.L_x_827:
[----:B0-----:R-:W-:Y:S01]  /*1e600*/  VIADD R0, R8, 0x60 ;  /* 0x0000006008007836 */ /* 0x001fe20000000000 */
[----:B------:R0:W0:Y:S04]  /*1e610*/  SHFL.IDX PT, R6, R5, 0x3, 0x181f ;  /* 0x00781f0005067f89 */ /* 0x00002800000e0000 */
[----:B------:R-:W-:Y:S01]  /*1e620*/  ISETP.GE.AND P0, PT, R0, R21, PT ;  /* 0x000000150000720c */ /* 0x000fe20003f06270 */
[----:B----4-:R4:W0:-:S12]  /*1e630*/  SHFL.IDX PT, R2, R4, 0x3, 0x181f ;  /* 0x00781f0004027f89 */ /* 0x01081800000e0000 */
[----:B----4-:R-:W-:Y:S05]  /*1e640*/  @P0 BRA `(.L_x_819) ;  /* 0x0000000000340947 */ /* 0x010fea0003800000 */
[----:B------:R-:W-:Y:S02]  /*1e650*/  ULDC UR4, c[0x0][0xac8] ;  /* 0x0002b20000047ab9 */ /* 0x000fe40000000800 */
[----:B------:R-:W-:Y:S02]  /*1e660*/  ISETP.GE.AND P3, PT, R219, UR4, PT ;  /* 0x00000004db007c0c */ /* 0x000fe4000bf66270 */
[----:B------:R-:W-:Y:S02]  /*1e670*/  ISETP.GE.AND P4, PT, R221, UR4, PT ;  /* 0x00000004dd007c0c */ /* 0x000fe4000bf86270 */
[----:B------:R-:W-:-:S09]  /*1e680*/  ISETP.GE.AND P5, PT, R222, UR4, PT ;  /* 0x00000004de007c0c */ /* 0x000fd2000bfa6270 */
[-C--:B0-23--:R-:W-:Y:S02]  /*1e690*/  @!P3 LEA R4, P0, R219, R2.reuse, 0x1 ;  /* 0x00000002db04b211 */ /* 0x08dfe400078008ff */
[-C--:B------:R-:W-:Y:S02]  /*1e6a0*/  @!P4 LEA R8, P1, R221, R2.reuse, 0x1 ;  /* 0x00000002dd08c211 */ /* 0x080fe400078208ff */
[C---:B------:R-:W-:Y:S02]  /*1e6b0*/  @!P5 LEA R2, P2, R222.reuse, R2, 0x1 ;  /* 0x00000002de02d211 */ /* 0x040fe400078408ff */
[-C--:B------:R-:W-:Y:S02]  /*1e6c0*/  @!P3 LEA.HI.X R5, R219, R6.reuse, R15, 0x1, P0 ;  /* 0x00000006db05b211 */ /* 0x080fe400000f0c0f */
[-C--:B------:R-:W-:Y:S02]  /*1e6d0*/  @!P4 LEA.HI.X R9, R221, R6.reuse, R14, 0x1, P1 ;  /* 0x00000006dd09c211 */ /* 0x080fe400008f0c0e */
[----:B------:R-:W-:Y:S01]  /*1e6e0*/  @!P5 LEA.HI.X R3, R222, R6, R13, 0x1, P2 ;  /* 0x00000006de03d211 */ /* 0x000fe200010f0c0d */
[----:B------:R0:W-:Y:S04]  /*1e6f0*/  @!P3 ST.E.128 desc[UR60][R4.64], RZ ;  /* 0x000000ff0400b985 */ /* 0x0001e8000c101d3c */
[----:B------:R0:W-:Y:S04]  /*1e700*/  @!P4 ST.E.128 desc[UR60][R8.64], RZ ;  /* 0x000000ff0800c985 */ /* 0x0001e8000c101d3c */
[----:B------:R0:W-:Y:S02]  /*1e710*/  @!P5 ST.E.128 desc[UR60][R2.64], RZ ;  /* 0x000000ff0200d985 */ /* 0x0001e4000c101d3c */
.L_x_819:
[----:B------:R-:W-:Y:S05]  /*1e720*/  BSYNC B0 ;  /* 0x0000000000007941 */ /* 0x000fea0003800000 */
.L_x_810:
[----:B------:R-:W-:Y:S02]  /*1e730*/  ULDC UR4, c[0x0][0xc3c] ;  /* 0x00030f0000047ab9 */ /* 0x000fe40000000800 */
[----:B-1----:R-:W-:-:S13]  /*1e740*/  ISETP.GE.AND P0, PT, R135, UR4, PT ;  /* 0x0000000487007c0c */ /* 0x002fda000bf06270 */
[----:B------:R-:W-:Y:S05]  /*1e750*/  @!P0 BRA `(.L_x_829) ;  /* 0xfffffe2c00588947 */ /* 0x000fea000383ffff */
[----:B------:R-:W-:Y:S05]  /*1e760*/  BRA `(.L_x_624) ;  /* 0x0000007c00287947 */ /* 0x000fea0003800000 */
.L_x_622:
[----:B------:R-:W-:-:S08]  /*1e770*/  NOP ;  /* 0x0000000000007918 */ /* 0x000fd00000000000 */
[----:B0-----:R-:W0:-:S00]  /*1e780*/  USETMAXREG.DEALLOC.CTAPOOL 0x18 ;  /* 0x00000018000079c8 */ /* 0x001e0000080e0500 */
[----:B0-----:R-:W2:Y:S01]  /*1e790*/  LDL.LU R3, [R1+0x10] ;  /* 0x0000100001037983 */ /* 0x001ea20000300800 */
[----:B------:R-:W-:Y:S01]  /*1e7a0*/  LOP3.LUT R2, R2, 0x3, RZ, 0xc0, !PT ;  /* 0x0000000302027812 */ /* 0x000fe200078ec0ff */
[----:B------:R-:W-:-:S05]  /*1e7b0*/  IMAD.MOV.U32 R4, RZ, RZ, RZ ;  /* 0x000000ffff047224 */ /* 0x000fca00078e00ff */
[----:B------:R-:W0:Y:S02]  /*1e7c0*/  SHFL.IDX PT, R2, R2, RZ, 0x1f ;  /* 0x00001fff02027589 */ /* 0x000e2400000e0000 */
[----:B0-----:R-:W-:Y:S02]  /*1e7d0*/  ISETP.NE.AND P0, PT, R2, RZ, PT ;  /* 0x000000ff0200720c */ /* 0x001fe40003f05270 */
        /* <DEDUP_REMOVED lines=11> */
.L_x_830:
[----:B------:R-:W-:Y:S01]  /*1e890*/  LOP3.LUT R5, R0, 0x1f, RZ, 0xc0, !PT ;  /* 0x0000001f00057812 */ /* 0x000fe200078ec0ff */
[----:B------:R-:W-:Y:S01]  /*1e8a0*/  ULDC UR4, c[0x0][0xc3c] ;  /* 0x00030f0000047ab9 */ /* 0x000fe20000000800 */
[----:B------:R-:W1:Y:S01]  /*1e8b0*/  S2UR UR6, SR_CTAID.X ;  /* 0x00000000000679c3 */ /* 0x000e620000002500 */
[----:B------:R-:W-:Y:S01]  /*1e8c0*/  ULDC UR5, c[0x0][0xc38] ;  /* 0x00030e0000057ab9 */ /* 0x000fe20000000800 */
[----:B------:R-:W-:-:S04]  /*1e8d0*/  ISETP.NE.AND P0, PT, R5, 0x1f, PT ;  /* 0x0000001f0500780c */ /* 0x000fc80003f05270 */
[----:B------:R-:W-:-:S13]  /*1e8e0*/  ISETP.GE.OR P1, PT, R5, UR4, !P0 ;  /* 0x0000000405007c0c */ /* 0x000fda000c726670 */
[----:B0-----:R-:W0:Y:S02]  /*1e8f0*/  @!P1 LDC.64 R2, c[0x0][0xc80] ;  /* 0x00032000ff029b82 */ /* 0x001e240000000a00 */
        /* <DEDUP_REMOVED lines=34> */
.L_x_836:
        /* <DEDUP_REMOVED lines=12> */
.L_x_835:
[----:B------:R-:W-:Y:S05]  /*1ebe0*/  BSYNC B0 ;  /* 0x0000000000007941 */ /* 0x000fea0003800000 */
.L_x_834:
        /* <DEDUP_REMOVED lines=20> */
[----:B------:R-:W-:-:S07]  /*1ed30*/  IMAD.MOV.U32 R2, RZ, RZ, R11 ;  /* 0x000000ffff027224 */ /* 0x000fce00078e000b */
.L_x_832:
        /* <DEDUP_REMOVED lines=16> */
.L_x_837:
[----:B-1----:R-:W-:Y:S02]  /*1ee40*/  IMAD R16, R16, UR5, R7 ;  /* 0x0000000510107c24 */ /* 0x002fe4000f8e0207 */
[----:B------:R-:W-:Y:S02]  /*1ee50*/  IMAD R7, R11, R6, RZ ;  /* 0x000000060b077224 */ /* 0x000fe400078e02ff */
[----:B0-----:R-:W-:Y:S01]  /*1ee60*/  IMAD.MOV.U32 R2, RZ, RZ, RZ ;  /* 0x000000ffff027224 */ /* 0x001fe200078e00ff */
[----:B------:R-:W-:Y:S01]  /*1ee70*/  IADD3 R17, -R16, UR6, RZ ;  /* 0x0000000610117c10 */ /* 0x000fe2000fffe1ff */
[----:B------:R-:W-:Y:S02]  /*1ee80*/  VIADD R19, R19, UR4 ;  /* 0x0000000413137c36 */ /* 0x000fe40008000000 */
        /* <DEDUP_REMOVED lines=20> */
.L_x_833:
[----:B------:R-:W-:Y:S02]  /*1efd0*/  IMAD.MOV.U32 R17, RZ, RZ, RZ ;  /* 0x000000ffff117224 */ /* 0x000fe400078e00ff */
[----:B------:R-:W-:Y:S02]  /*1efe0*/  IMAD.U32 R16, RZ, RZ, UR6 ;  /* 0x00000006ff107e24 */ /* 0x000fe4000f8e00ff */
[----:B------:R-:W-:-:S07]  /*1eff0*/  IMAD.MOV.U32 R18, RZ, RZ, RZ ;  /* 0x000000ffff127224 */ /* 0x000fce00078e00ff */
.L_x_838:
[----:B------:R-:W-:-:S13]  /*1f000*/  ISETP.NE.AND P0, PT, R5, RZ, PT ;  /* 0x000000ff0500720c */ /* 0x000fda0003f05270 */
[----:B------:R-:W0:Y:S01]  /*1f010*/  @!P0 S2R R3, SR_CgaCtaId ;  /* 0x0000000000038919 */ /* 0x000e220000008800 */
[----:B------:R-:W-:-:S04]  /*1f020*/  @!P0 MOV R2, 0x400 ;  /* 0x0000040000028802 */ /* 0x000fc80000000f00 */
[----:B0-----:R-:W-:-:S05]  /*1f030*/  @!P0 LEA R2, R3, R2, 0x18 ;  /* 0x0000000203028211 */ /* 0x001fca00078ec0ff */
[----:B------:R2:W-:Y:S01]  /*1f040*/  @!P0 STS.128 [R2+0x368d0], R16 ;  /* 0x0368d01002008388 */ /* 0x0005e20000000c00 */
[----:B------:R-:W-:Y:S06]  /*1f050*/  BAR.ARV 0x5, 0x180 ;  /* 0x0146000000007b1d */ /* 0x000fec0000002000 */
.L_x_831:
[----:B--2---:R-:W-:Y:S01]  /*1f060*/  IMAD.MOV.U32 R2, RZ, RZ, 0x1 ;  /* 0x00000001ff027424 */ /* 0x004fe200078e00ff */
[----:B------:R2:W-:Y:S01]  /*1f070*/  STL [R1+0x54], RZ ;  /* 0x000054ff01007387 */ /* 0x0005e20000100800 */
[----:B------:R-:W-:Y:S02]  /*1f080*/  ULDC UR4, c[0x0][0xc3c] ;  /* 0x00030f0000047ab9 */ /* 0x000fe40000000800 */
[----:B-1----:R-:W-:Y:S01]  /*1f090*/  ISETP.GE.AND P0, PT, R19, UR4, PT ;  /* 0x0000000413007c0c */ /* 0x002fe2000bf06270 */
[----:B------:R2:W-:Y:S04]  /*1f0a0*/  STL [R1+0x14], R2 ;  /* 0x0000140201007387 */ /* 0x0005e80000100800 */
[----:B------:R2:W-:Y:S08]  /*1f0b0*/  STL [R1+0x8], RZ ;  /* 0x000008ff01007387 */ /* 0x0005f00000100800 */
[----:B--2---:R-:W-:Y:S05]  /*1f0c0*/  @P0 BRA `(.L_x_839) ;  /* 0x0000006c00e00947 */ /* 0x004fea0003800000 */
[----:B------:R-:W1:Y:S01]  /*1f0d0*/  S2UR UR5, SR_CgaCtaId ;  /* 0x00000000000579c3 */ /* 0x000e620000008800 */
[C---:B------:R-:W-:Y:S01]  /*1f0e0*/  IMAD.SHL.U32 R2, R0.reuse, 0x8, RZ ;  /* 0x0000000800027824 */ /* 0x040fe200078e00ff */
[----:B------:R-:W-:Y:S01]  /*1f0f0*/  LOP3.LUT R5, R0, 0x7f, RZ, 0xc0, !PT ;  /* 0x0000007f00057812 */ /* 0x000fe200078ec0ff */
[----:B------:R-:W-:Y:S01]  /*1f100*/  UMOV UR4, 0x400 ;  /* 0x0000040000047882 */ /* 0x000fe20000000000 */
[----:B------:R-:W-:Y:S01]  /*1f110*/  BSSY B8, `(.L_x_839) ;  /* 0x00006f3000087945 */ /* 0x000fe20003800000 */
[----:B------:R-:W-:Y:S01]  /*1f120*/  ULDC.64 UR36, c[0x0][0x198] ;  /* 0x0000660000247ab9 */ /* 0x000fe20000000a00 */
[C---:B0-----:R-:W-:Y:S01]  /*1f130*/  LOP3.LUT R3, R2.reuse, 0x1f8, RZ, 0xc0, !PT ;  /* 0x000001f802037812 */ /* 0x041fe200078ec0ff */
[----:B------:R-:W-:Y:S01]  /*1f140*/  ULDC UR38, c[0x0][0xc] ;  /* 0x0000030000267ab9 */ /* 0x000fe20000000800 */
[----:B------:R-:W-:Y:S02]  /*1f150*/  LOP3.LUT R2, R2, 0x38, RZ, 0xc0, !PT ;  /* 0x0000003802027812 */ /* 0x000fe400078ec0ff */
[----:B------:R-:W-:Y:S01]  /*1f160*/  LOP3.LUT R4, R3, 0x38, R0, 0x78, !PT ;  /* 0x0000003803047812 */ /* 0x000fe200078e7800 */
[----:B------:R-:W-:Y:S01]  /*1f170*/  IMAD.SHL.U32 R3, R5, 0x8, RZ ;  /* 0x0000000805037824 */ /* 0x000fe200078e00ff */
[----:B------:R-:W-:Y:S01]  /*1f180*/  SHF.R.U32.HI R5, RZ, 0x3, R5 ;  /* 0x00000003ff057819 */ /* 0x000fe20000011605 */
[----:B------:R-:W-:-:S03]  /*1f190*/  IMAD.SHL.U32 R0, R0, 0x10, RZ ;  /* 0x0000001000007824 */ /* 0x000fc600078e00ff */
[----:B------:R-:W-:Y:S02]  /*1f1a0*/  LOP3.LUT R3, R4, 0x200, R3, 0xf8, !PT ;  /* 0x0000020004037812 */ /* 0x000fe400078ef803 */
[----:B------:R-:W-:Y:S01]  /*1f1b0*/  LOP3.LUT R0, R5, 0x70, R0, 0xf8, !PT ;  /* 0x0000007005007812 */ /* 0x000fe200078ef800 */
[----:B------:R-:W-:Y:S01]  /*1f1c0*/  IMAD.MOV.U32 R0, RZ, RZ, 0x1 ;  /* 0x00000001ff007424 */ /* 0x000fe200078e00ff */
[----:B-1----:R-:W-:-:S06]  /*1f1d0*/  ULEA UR4, UR5, UR4, 0x18 ;  /* 0x0000000405047291 */ /* 0x002fcc000f8ec03f */
[----:B------:R-:W-:-:S04]  /*1f1e0*/  IMAD.U32 R4, RZ, RZ, UR4 ;  /* 0x00000004ff047e24 */ /* 0x000fc8000f8e00ff */
[----:B------:R-:W-:Y:S01]  /*1f1f0*/  IMAD R3, R3, 0x2, R4 ;  /* 0x0000000203037824 */ /* 0x000fe200078e0204 */
[----:B------:R-:W-:Y:S04]  /*1f200*/  STL [R1+0x4], R4 ;  /* 0x0000040401007387 */ /* 0x000fe80000100800 */
[----:B------:R0:W-:Y:S04]  /*1f210*/  STL [R1+0x2c], R3 ;  /* 0x00002c0301007387 */ /* 0x0001e80000100800 */
[----:B------:R-:W-:Y:S04]  /*1f220*/  STL [R1+0x8], RZ ;  /* 0x000008ff01007387 */ /* 0x000fe80000100800 */
[----:B------:R-:W-:Y:S01]  /*1f230*/  STL [R1+0x14], R0 ;  /* 0x0000140001007387 */ /* 0x000fe20000100800 */
[----:B0-----:R-:W-:-:S03]  /*1f240*/  LOP3.LUT R3, R2, 0x40, RZ, 0xfc, !PT ;  /* 0x0000004002037812 */ /* 0x001fc600078efcff */
[----:B------:R-:W-:Y:S04]  /*1f250*/  STL [R1+0x20], RZ ;  /* 0x000020ff01007387 */ /* 0x000fe80000100800 */
[----:B------:R0:W-:Y:S04]  /*1f260*/  STL [R1+0x24], R0 ;  /* 0x0000240001007387 */ /* 0x0001e80000100800 */
[----:B------:R1:W-:Y:S01]  /*1f270*/  STL [R1+0x54], RZ ;  /* 0x000054ff01007387 */ /* 0x0003e20000100800 */
[----:B0-----:R-:W-:-:S07]  /*1f280*/  LOP3.LUT R0, R2, 0x80, RZ, 0xfc, !PT ;  /* 0x0000008002007812 */ /* 0x001fce00078efcff */
.L_x_985:
[----:B0--3--:R-:W0:Y:S02]  /*1f290*/  LDC.64 R2, c[0x0][0xc88] ;  /* 0x00032200ff027b82 */ /* 0x009e240000000a00 */
[----:B0-----:R-:W-:-:S05]  /*1f2a0*/  IMAD.WIDE R2, R19, 0x4, R2 ;  /* 0x0000000413027825 */ /* 0x001fca00078e0202 */
[----:B------:R-:W2:Y:S01]  /*1f2b0*/  LDG.E R15, desc[UR60][R2.64] ;  /* 0x0000003c020f7981 */ /* 0x000ea2000c1e1900 */
[----:B------:R-:W-:Y:S05]  /*1f2c0*/  YIELD ;  /* 0x0000000000007946 */ /* 0x000fea0003800000 */
[----:B------:R-:W-:Y:S01]  /*1f2d0*/  ULDC.64 UR4, c[0x0][0xa28] ;  /* 0x00028a0000047ab9 */ /* 0x000fe20000000a00 */
[----:B------:R-:W-:Y:S01]  /*1f2e0*/  IMAD.MOV.U32 R0, RZ, RZ, RZ ;  /* 0x000000ffff007224 */ /* 0x000fe200078e00ff */
[----:B------:R-:W-:Y:S01]  /*1f2f0*/  ISETP.NE.U32.AND P0, PT, RZ, UR4, PT ;  /* 0x00000004ff007c0c */ /* 0x000fe2000bf05070 */
[----:B----45:R-:W-:Y:S01]  /*1f300*/  IMAD.MOV.U32 R8, RZ, RZ, RZ ;  /* 0x000000ffff087224 */ /* 0x030fe200078e00ff */
[----:B------:R-:W-:Y:S01]  /*1f310*/  ULDC.64 UR10, c[0x0][0xa18] ;  /* 0x00028600000a7ab9 */ /* 0x000fe20000000a00 */
[----:B------:R-:W-:Y:S01]  /*1f320*/  ULDC.64 UR8, c[0x0][0xa10] ;  /* 0x0002840000087ab9 */ /* 0x000fe20000000a00 */
[----:B------:R-:W-:Y:S01]  /*1f330*/  ISETP.NE.AND.EX P0, PT, RZ, UR5, PT, P0 ;  /* 0x00000005ff007c0c */ /* 0x000fe2000bf05300 */
[----:B------:R-:W-:Y:S01]  /*1f340*/  ULDC.64 UR6, c[0x0][0xa08] ;  /* 0x0002820000067ab9 */ /* 0x000fe20000000a00 */
        /* <DEDUP_REMOVED lines=9> */
[----:B------:R2:W5:Y:S01]  /*1f3e0*/  @P0 LDG.E R0, desc[UR60][R2.64] ;  /* 0x0000003c02000981 */ /* 0x000562000c1e1900 */
[----:B------:R-:W-:Y:S02]  /*1f3f0*/  ISETP.NE.AND.EX P2, PT, RZ, UR5, PT, P2 ;  /* 0x00000005ff007c0c */ /* 0x000fe4000bf45320 */
[----:B------:R-:W-:Y:S02]  /*1f400*/  CS2R R10, SRZ ;  /* 0x00000000000a7805 */ /* 0x000fe4000001ff00 */
[----:B------:R-:W-:Y:S01]  /*1f410*/  ISETP.NE.U32.AND P3, PT, RZ, UR10, PT ;  /* 0x0000000aff007c0c */ /* 0x000fe2000bf65070 */
[----:B------:R-:W-:Y:S01]  /*1f420*/  STL [R1], R14 ;  /* 0x0000000e01007387 */ /* 0x000fe20000100800 */
[----:B------:R-:W-:Y:S02]  /*1f430*/  ISETP.NE.U32.AND P0, PT, RZ, UR6, PT ;  /* 0x00000006ff007c0c */ /* 0x000fe4000bf05070 */
[----:B------:R-:W-:Y:S01]  /*1f440*/  ISETP.NE.AND.EX P3, PT, RZ, UR11, PT, P3 ;  /* 0x0000000bff007c0c */ /* 0x000fe2000bf65330 */
[----:B------:R-:W-:Y:S01]  /*1f450*/  STL [R1+0x28], R13 ;  /* 0x0000280d01007387 */ /* 0x000fe20000100800 */
[----:B------:R-:W-:-:S02]  /*1f460*/  ISETP.NE.U32.AND P1, PT, RZ, UR8, PT ;  /* 0x00000008ff007c0c */ /* 0x000fc4000bf25070 */
[C---:B--2---:R-:W-:Y:S02]  /*1f470*/  IADD3 R2, P4, R14.reuse, UR4, RZ ;  /* 0x000000040e027c10 */ /* 0x044fe4000ff9e0ff */
[----:B------:R-:W-:Y:S02]  /*1f480*/  ISETP.NE.AND.EX P0, PT, RZ, UR7, PT, P0 ;  /* 0x00000007ff007c0c */ /* 0x000fe4000bf05300 */
[C---:B------:R-:W-:Y:S02]  /*1f490*/  IADD3.X R3, R13.reuse, UR5, RZ, P4, !PT ;  /* 0x000000050d037c10 */ /* 0x040fe4000a7fe4ff */
[C---:B0-----:R-:W-:Y:S02]  /*1f4a0*/  IADD3 R4, P4, R14.reuse, UR8, RZ ;  /* 0x000000080e047c10 */ /* 0x041fe4000ff9e0ff */
[----:B------:R-:W-:Y:S01]  /*1f4b0*/  ISETP.NE.AND.EX P1, PT, RZ, UR9, PT, P1 ;  /* 0x00000009ff007c0c */ /* 0x000fe2000bf25310 */
[----:B------:R-:W2:Y:S01]  /*1f4c0*/  @P2 LDG.E R8, desc[UR60][R2.64] ;  /* 0x0000003c02082981 */ /* 0x000ea2000c1e1900 */
[----:B------:R-:W-:Y:S01]  /*1f4d0*/  IADD3.X R5, R13, UR9, RZ, P4, !PT ;  /* 0x000000090d057c10 */ /* 0x000fe2000a7fe4ff */
[----:B------:R-:W-:Y:S01]  /*1f4e0*/  ULDC UR4, c[0x0][0x288] ;  /* 0x0000a20000047ab9 */ /* 0x000fe20000000800 */
[----:B------:R-:W-:Y:S01]  /*1f4f0*/  IADD3 R6, P5, R14, UR6, RZ ;  /* 0x000000060e067c10 */ /* 0x000fe2000ffbe0ff */
[----:B------:R-:W-:Y:S01]  /*1f500*/  IMAD.U32 R12, RZ, RZ, UR4 ;  /* 0x00000004ff0c7e24 */ /* 0x000fe2000f8e00ff */
[----:B------:R-:W-:-:S02]  /*1f510*/  ULDC.64 UR4, c[0x0][0x418] ;  /* 0x0001060000047ab9 */ /* 0x000fc40000000a00 */
[----:B------:R-:W-:-:S05]  /*1f520*/  IADD3.X R7, R13, UR7, RZ, P5, !PT ;  /* 0x000000070d077c10 */ /* 0x000fca000affe4ff */
[----:B------:R-:W5:Y:S04]  /*1f530*/  @P0 LDG.E R11, desc[UR60][R6.64] ;  /* 0x0000003c060b0981 */ /* 0x000f68000c1e1900 */
        /* <DEDUP_REMOVED lines=10> */
[----:B------:R-:W-:-:S03]  /*1f5e0*/  UIMAD UR4, UR4, UR5, URZ ;  /* 0x00000005040472a4 */ /* 0x000fc6000f8e023f */
[----:B------:R-:W-:Y:S02]  /*1f5f0*/  ULDC UR5, c[0x0][0x348] ;  /* 0x0000d20000057ab9 */ /* 0x000fe40000000800 */
[----:B0-----:R-:W-:Y:S02]  /*1f600*/  IMAD.U32 R9, RZ, RZ, UR5 ;  /* 0x00000005ff097e24 */ /* 0x001fe4000f8e00ff */
[----:B------:R-:W-:Y:S01]  /*1f610*/  IMAD.U32 R8, RZ, RZ, UR4 ;  /* 0x00000004ff087e24 */ /* 0x000fe2000f8e00ff */
[----:B--2---:R0:W-:Y:S01]  /*1f620*/  STL [R1+0x50], R12 ;  /* 0x0000500c01007387 */ /* 0x0041e20000100800 */
[----:B------:R-:W-:Y:S05]  /*1f630*/  @P3 BRA `(.L_x_840) ;  /* 0x0000000000143947 */ /* 0x000fea0003800000 */
[----:B------:R-:W-:Y:S05]  /*1f640*/  @!P2 BRA `(.L_x_840) ;  /* 0x000000000010a947 */ /* 0x000fea0003800000 */
[----:B0-----:R-:W2:Y:S04]  /*1f650*/  LDG.E R12, desc[UR60][R2.64] ;  /* 0x0000003c020c7981 */ /* 0x001ea8000c1e1900 */
[----:B------:R-:W2:Y:S02]  /*1f660*/  LDG.E R2, desc[UR60][R2.64+0x4] ;  /* 0x0000043c02027981 */ /* 0x000ea4000c1e1900 */
[----:B--2---:R-:W-:-:S05]  /*1f670*/  IMAD.IADD R2, R2, 0x1, -R12 ;  /* 0x0000000102027824 */ /* 0x004fca00078e0a0c */
[----:B------:R2:W-:Y:S02]  /*1f680*/  STL [R1+0x50], R2 ;  /* 0x0000500201007387 */ /* 0x0005e40000100800 */
.L_x_840:
[----:B0-----:R-:W-:Y:S01]  /*1f690*/  IMAD.MOV.U32 R12, RZ, RZ, R15 ;  /* 0x000000ffff0c7224 */ /* 0x001fe200078e000f */
[----:B------:R-:W-:Y:S01]  /*1f6a0*/  ULDC.64 UR4, c[0x0][0xa20] ;  /* 0x0002880000047ab9 */ /* 0x000fe20000000a00 */
[----:B--2--5:R-:W-:Y:S01]  /*1f6b0*/  IMAD.IADD R2, R11, 0x1, R0 ;  /* 0x000000010b027824 */ /* 0x024fe200078e0200 */
[----:B------:R-:W-:Y:S02]  /*1f6c0*/  ISETP.NE.U32.AND P2, PT, RZ, UR4, PT ;  /* 0x00000004ff007c0c */ /* 0x000fe4000bf45070 */
[----:B------:R0:W-:Y:S02]  /*1f6d0*/  STL [R1+0xc], R12 ;  /* 0x00000c0c01007387 */ /* 0x0001e40000100800 */
[----:B------:R-:W-:Y:S02]  /*1f6e0*/  ISETP.NE.AND.EX P2, PT, RZ, UR5, PT, P2 ;  /* 0x00000005ff007c0c */ /* 0x000fe4000bf45320 */
[----:B------:R0:W-:Y:S11]  /*1f6f0*/  STL [R1+0x1c], R2 ;  /* 0x00001c0201007387 */ /* 0x0001f60000100800 */
[----:B0-----:R-:W-:Y:S05]  /*1f700*/  @!P2 BRA `(.L_x_841) ;  /* 0x000000000010a947 */ /* 0x001fea0003800000 */
[----:B------:R-:W-:-:S04]  /*1f710*/  IADD3 R2, P0, R14, UR4, RZ ;  /* 0x000000040e027c10 */ /* 0x000fc8000ff1e0ff */
[----:B------:R-:W-:-:S05]  /*1f720*/  IADD3.X R3, R13, UR5, RZ, P0, !PT ;  /* 0x000000050d037c10 */ /* 0x000fca00087fe4ff */
[----:B------:R0:W5:Y:S01]  /*1f730*/  LDG.E R8, desc[UR60][R2.64] ;  /* 0x0000003c02087981 */ /* 0x000162000c1e1900 */
[----:B------:R-:W-:Y:S05]  /*1f740*/  BRA `(.L_x_842) ;  /* 0x0000000000107947 */ /* 0x000fea0003800000 */
.L_x_841:
[----:B------:R-:W-:Y:S05]  /*1f750*/  @!P0 BRA `(.L_x_842) ;  /* 0x00000000000c8947 */ /* 0x000fea0003800000 */
[----:B------:R-:W2:Y:S04]  /*1f760*/  LDG.E R8, desc[UR60][R6.64] ;  /* 0x0000003c06087981 */ /* 0x000ea8000c1e1900 */
[----:B------:R-:W2:Y:S02]  /*1f770*/  LDG.E R6, desc[UR60][R6.64+0x4] ;  /* 0x0000043c06067981 */ /* 0x000ea4000c1e1900 */
[----:B--2---:R-:W-:-:S07]  /*1f780*/  IMAD.IADD R8, R6, 0x1, -R8 ;  /* 0x0000000106087824 */ /* 0x004fce00078e0a08 */
.L_x_842:
[----:B0-----:R-:W2:Y:S01]  /*1f790*/  @P1 LDG.E R2, desc[UR60][R4.64] ;  /* 0x0000003c04021981 */ /* 0x001ea2000c1e1900 */
[----:B-----5:R-:W-:-:S03]  /*1f7a0*/  IMAD.IADD R0, R8, 0x1, -R0 ;  /* 0x0000000108007824 */ /* 0x020fc600078e0a00 */
[----:B------:R-:W2:Y:S01]  /*1f7b0*/  @P1 LDG.E R4, desc[UR60][R4.64+0x4] ;  /* 0x0000043c04041981 */ /* 0x000ea2000c1e1900 */
[----:B------:R-:W-:Y:S01]  /*1f7c0*/  BSSY B0, `(.L_x_843) ;  /* 0x000016e000007945 */ /* 0x000fe20003800000 */
[----:B--2---:R-:W-:-:S04]  /*1f7d0*/  @P1 IMAD.IADD R9, R4, 0x1, -R2 ;  /* 0x0000000104091824 */ /* 0x004fc800078e0a02 */
[----:B------:R-:W-:Y:S02]  /*1f7e0*/  IMAD.IADD R3, R0, 0x1, R9 ;  /* 0x0000000100037824 */ /* 0x000fe400078e0209 */
[----:B------:R-:W-:-:S03]  /*1f7f0*/  IMAD.MOV.U32 R2, RZ, RZ, RZ ;  /* 0x000000ffff027224 */ /* 0x000fc600078e00ff */
[----:B------:R0:W-:Y:S02]  /*1f800*/  STL [R1+0x4c], R3 ;  /* 0x00004c0301007387 */ /* 0x0001e40000100800 */
[----:B0-----:R-:W-:-:S04]  /*1f810*/  VIADD R3, R3, 0x6f ;  /* 0x0000006f03037836 */ /* 0x001fc80000000000 */
[----:B------:R-:W-:-:S05]  /*1f820*/  IMAD.HI R2, R3, -0x6db6db6d, R2 ;  /* 0x9249249303027827 */ /* 0x000fca00078e0202 */
[----:B------:R-:W-:-:S04]  /*1f830*/  SHF.R.U32.HI R3, RZ, 0x1f, R2 ;  /* 0x0000001fff037819 */ /* 0x000fc80000011602 */
[----:B------:R-:W-:-:S05]  /*1f840*/  LEA.HI.SX32 R4, R2, R3, 0x1a ;  /* 0x0000000302047211 */ /* 0x000fca00078fd2ff */
[--C-:B------:R-:W-:Y:S02]  /*1f850*/  IMAD R2, R4, 0x70, -R0.reuse ;  /* 0x0000007004027824 */ /* 0x100fe400078e0a00 */
[----:B------:R-:W-:-:S03]  /*1f860*/  IMAD.MOV R0, RZ, RZ, -R0 ;  /* 0x000000ffff007224 */ /* 0x000fc600078e0a00 */
[----:B------:R-:W-:Y:S02]  /*1f870*/  VIMNMX R2, R2, R9, PT ;  /* 0x0000000902027248 */ /* 0x000fe40003fe0100 */
[----:B------:R-:W-:-:S04]  /*1f880*/  VIMNMX R0, RZ, R0, !PT ;  /* 0x00000000ff007248 */ /* 0x000fc80007fe0100 */
[----:B------:R-:W-:Y:S01]  /*1f890*/  ISETP.GT.AND P0, PT, R2, R0, PT ;  /* 0x000000000200720c */ /* 0x000fe20003f04270 */
[----:B------:R0:W-:Y:S02]  /*1f8a0*/  STL [R1+0x38], R4 ;  /* 0x0000380401007387 */ /* 0x0001e40000100800 */
[----:B0-----:R-:W-:-:S10]  /*1f8b0*/  SHF.R.U32.HI R4, RZ, 0x4, R0 ;  /* 0x00000004ff047819 */ /* 0x001fd40000011600 */
[----:B------:R-:W-:Y:S02]  /*1f8c0*/  @P0 VIADD R3, R2, 0x6f ;  /* 0x0000006f02030836 */ /* 0x000fe40000000000 */
[----:B------:R-:W-:Y:S02]  /*1f8d0*/  @P0 IMAD.MOV.U32 R2, RZ, RZ, RZ ;  /* 0x000000ffff020224 */ /* 0x000fe400078e00ff */
[----:B------:R-:W-:-:S04]  /*1f8e0*/  IMAD.WIDE.U32 R4, R4, 0x24924925, RZ ;  /* 0x2492492504047825 */ /* 0x000fc800078e00ff */
[----:B------:R-:W-:-:S04]  /*1f8f0*/  @P0 IMAD.HI R2, R3, -0x6db6db6d, R2 ;  /* 0x9249249303020827 */ /* 0x000fc800078e0202 */
[----:B------:R-:W-:Y:S01]  /*1f900*/  IMAD.MOV.U32 R9, RZ, RZ, R5 ;  /* 0x000000ffff097224 */ /* 0x000fe200078e0005 */
[----:B------:R-:W-:-:S03]  /*1f910*/  @P0 SHF.R.U32.HI R0, RZ, 0x1f, R2 ;  /* 0x0000001fff000819 */ /* 0x000fc60000011602 */
[----:B------:R-:W-:Y:S01]  /*1f920*/  IMAD.MOV.U32 R7, RZ, RZ, R9 ;  /* 0x000000ffff077224 */ /* 0x000fe200078e0009 */
[----:B------:R-:W-:-:S04]  /*1f930*/  @P0 LEA.HI.SX32 R7, R2, R0, 0x1a ;  /* 0x0000000002070211 */ /* 0x000fc800078fd2ff */
[----:B------:R-:W-:Y:S02]  /*1f940*/  ISETP.GT.AND P2, PT, R7, R9, PT ;  /* 0x000000090700720c */ /* 0x000fe40003f44270 */
[----:B------:R-:W-:-:S11]  /*1f950*/  PLOP3.LUT P0, PT, PT, PT, PT, 0x80, 0x0 ;  /* 0x000000000000781c */ /* 0x000fd60003f0f070 */
[----:B------:R-:W-:Y:S05]  /*1f960*/  @!P2 BRA `(.L_x_844) ;  /* 0x00000014004ca947 */ /* 0x000fea0003800000 */
[----:B------:R-:W-:Y:S01]  /*1f970*/  UMOV UR4, 0xffffffff ;  /* 0xffffffff00047882 */ /* 0x000fe20000000000 */
[----:B------:R-:W-:Y:S02]  /*1f980*/  SEL R0, R12, RZ, !P1 ;  /* 0x000000ff0c007207 */ /* 0x000fe40004800000 */
[----:B------:R-:W-:Y:S05]  /*1f990*/  BRA.DIV UR4, `(.L_x_845) ;  /* 0x0000007204547947 */ /* 0x000fea000b800000 */
[----:B------:R-:W0:Y:S02]  /*1f9a0*/  S2R R2, SR_TID.X ;  /* 0x0000000000027919 */ /* 0x000e240000002100 */
[----:B0-----:R-:W-:-:S04]  /*1f9b0*/  SHF.R.U32.HI R2, RZ, 0x5, R2 ;  /* 0x00000005ff027819 */ /* 0x001fc80000011602 */
[----:B------:R-:W-:-:S05]  /*1f9c0*/  LOP3.LUT R2, R2, 0x3, RZ, 0xc0, !PT ;  /* 0x0000000302027812 */ /* 0x000fca00078ec0ff */
[----:B------:R0:W2:Y:S02]  /*1f9d0*/  SHFL.IDX PT, R14, R2, RZ, 0x1f ;  /* 0x00001fff020e7589 */ /* 0x0000a400000e0000 */
.L_x_1016:
[----:B--2---:R-:W-:Y:S02]  /*1f9e0*/  ISETP.NE.AND P0, PT, R14, RZ, PT ;  /* 0x000000ff0e00720c */ /* 0x004fe40003f05270 */
[----:B------:R-:W-:-:S11]  /*1f9f0*/  PLOP3.LUT P6, PT, PT, PT, PT, 0x8, 0x0 ;  /* 0x000000000000781c */ /* 0x000fd60003fce170 */
[----:B------:R-:W-:Y:S05]  /*1fa00*/  @P0 BRA `(.L_x_846) ;  /* 0x00000000000c0947 */ /* 0x000fea0003800000 */
[----:B------:R-:W-:-:S03]  /*1fa10*/  UMOV UR4, 0xffffffff ;  /* 0xffffffff00047882 */ /* 0x000fc60000000000 */
[----:B------:R-:W-:Y:S05]  /*1fa20*/  BRA.DIV UR4, `(.L_x_847) ;  /* 0x0000007204647947 */ /* 0x000fea000b800000 */
[----:B------:R-:W-:-:S13]  /*1fa30*/  ELECT P6, URZ, PT ;  /* 0x00000000003f782f */ /* 0x000fda00038c0000 */
.L_x_846:
[----:B0-----:R-:W2:Y:S04]  /*1fa40*/  LDL R2, [R1+0x54] ;  /* 0x0000540001027983 */ /* 0x001ea80000100800 */
[----:B------:R-:W3:Y:S01]  /*1fa50*/  LDL R4, [R1+0x4] ;  /* 0x0000040001047983 */ /* 0x000ee20000100800 */
[----:B------:R-:W-:Y:S01]  /*1fa60*/  BSSY B1, `(.L_x_848) ;  /* 0x0000008000017945 */ /* 0x000fe20003800000 */
[----:B--2---:R-:W-:-:S05]  /*1fa70*/  VIADD R2, R2, 0x1 ;  /* 0x0000000102027836 */ /* 0x004fca0000000000 */
[----:B------:R-:W-:-:S04]  /*1fa80*/  LEA.HI R3, R2, R2, RZ, 0x1 ;  /* 0x0000000202037211 */ /* 0x000fc800078f08ff */
[----:B------:R-:W-:-:S05]  /*1fa90*/  LOP3.LUT R3, R3, 0xfffffffe, RZ, 0xc0, !PT ;  /* 0xfffffffe03037812 */ /* 0x000fca00078ec0ff */
[----:B------:R-:W-:-:S05]  /*1faa0*/  IMAD.IADD R2, R2, 0x1, -R3 ;  /* 0x0000000102027824 */ /* 0x000fca00078e0a03 */
[----:B------:R-:W-:-:S04]  /*1fab0*/  SHF.L.U32 R2, R2, 0x1f, RZ ;  /* 0x0000001f02027819 */ /* 0x000fc800000006ff */
[----:B---3--:R-:W0:Y:S02]  /*1fac0*/  SYNCS.PHASECHK.TRANS64.TRYWAIT P0, [R4+URZ+0x36820], R2 ;  /* 0x03682002040075a7 */ /* 0x008e24000800017f */
[----:B0-----:R-:W-:Y:S05]  /*1fad0*/  @!P0 BRA `(.L_x_849) ;  /* 0x0000007000588947 */ /* 0x001fea0003800000 */
.L_x_1019:
[----:B------:R-:W-:Y:S05]  /*1fae0*/  BSYNC B1 ;  /* 0x0000000000017941 */ /* 0x000fea0003800000 */
.L_x_848:
[----:B------:R-:W-:Y:S04]  /*1faf0*/  BSSY B1, `(.L_x_850) ;  /* 0x0000090000017945 */ /* 0x000fe80003800000 */
[----:B------:R-:W-:Y:S05]  /*1fb00*/  @!P6 BRA `(.L_x_851) ;  /* 0x000000080038e947 */ /* 0x000fea0003800000 */
[----:B------:R-:W2:Y:S04]  /*1fb10*/  LDL R6, [R1+0x4] ;  /* 0x0000040001067983 */ /* 0x000ea80000100800 */
[----:B------:R-:W2:Y:S04]  /*1fb20*/  LDL R4, [R1+0x20] ;  /* 0x0000200001047983 */ /* 0x000ea80000100800 */
[----:B------:R-:W3:Y:S01]  /*1fb30*/  LDL R5, [R1+0x24] ;  /* 0x0000240001057983 */ /* 0x000ee20000100800 */
[----:B------:R-:W-:Y:S01]  /*1fb40*/  BSSY B2, `(.L_x_852) ;  /* 0x0000008000027945 */ /* 0x000fe20003800000 */
[----:B0-----:R-:W0:Y:S02]  /*1fb50*/  S2R R3, SR_TID.X ;  /* 0x0000000000037919 */ /* 0x001e240000002100 */
[----:B0-----:R-:W-:-:S04]  /*1fb60*/  LOP3.LUT R3, R3, 0x7f, RZ, 0xc0, !PT ;  /* 0x0000007f03037812 */ /* 0x001fc800078ec0ff */
[----:B------:R-:W-:Y:S01]  /*1fb70*/  ISETP.NE.AND P1, PT, R3, RZ, PT ;  /* 0x000000ff0300720c */ /* 0x000fe20003f25270 */
[----:B--2---:R-:W-:Y:S01]  /*1fb80*/  IMAD R4, R4, 0x8, R6 ;  /* 0x0000000804047824 */ /* 0x004fe200078e0206 */
[----:B---3--:R-:W-:-:S04]  /*1fb90*/  SHF.L.U32 R8, R5, 0x1f, RZ ;  /* 0x0000001f05087819 */ /* 0x008fc800000006ff */
[----:B------:R-:W0:Y:S02]  /*1fba0*/  SYNCS.PHASECHK.TRANS64.TRYWAIT P0, [R4+URZ+0x368a0], R8 ;  /* 0x0368a008040075a7 */ /* 0x000e24000800017f */
[----:B0-----:R-:W-:Y:S05]  /*1fbb0*/  @!P0 BRA `(.L_x_853) ;  /* 0x0000007000388947 */ /* 0x001fea0003800000 */
.L_x_1020:
[----:B------:R-:W-:Y:S05]  /*1fbc0*/  BSYNC B2 ;  /* 0x0000000000027941 */ /* 0x000fea0003800000 */
.L_x_852:
[----:B------:R-:W-:Y:S04]  /*1fbd0*/  BSSY B2, `(.L_x_854) ;  /* 0x0000009000027945 */ /* 0x000fe80003800000 */
[----:B------:R-:W-:Y:S05]  /*1fbe0*/  @P1 BRA `(.L_x_855) ;  /* 0x00000000001c1947 */ /* 0x000fea0003800000 */
[----:B------:R-:W2:Y:S01]  /*1fbf0*/  S2R R3, SR_TID.X ;  /* 0x0000000000037919 */ /* 0x000ea20000002100 */
[----:B------:R-:W-:-:S04]  /*1fc00*/  IMAD.MOV.U32 R2, RZ, RZ, 0xa800 ;  /* 0x0000a800ff027424 */ /* 0x000fc800078e00ff */
[----:B------:R3:W-:Y:S01]  /*1fc10*/  SYNCS.ARRIVE.TRANS64 RZ, [R4+URZ+0x36890], R2 ;  /* 0x0368900204ff79a7 */ /* 0x0007e2000800003f */
[----:B--2---:R-:W-:-:S04]  /*1fc20*/  LOP3.LUT R3, R3, 0x1f, RZ, 0xc0, !PT ;  /* 0x0000001f03037812 */ /* 0x004fc800078ec0ff */
[----:B------:R-:W-:-:S13]  /*1fc30*/  ISETP.NE.AND P0, PT, R3, RZ, PT ;  /* 0x000000ff0300720c */ /* 0x000fda0003f05270 */
[----:B---3--:R-:W-:Y:S05]  /*1fc40*/  @!P0 BRA `(.L_x_855) ;  /* 0x0000000000048947 */ /* 0x008fea0003800000 */
[----:B------:R-:W-:Y:S01]  /*1fc50*/  BPT.TRAP 0x1 ;  /* 0x000000040000795c */ /* 0x000fe20000300000 */
.L_x_855:
[----:B------:R-:W-:Y:S05]  /*1fc60*/  BSYNC B2 ;  /* 0x0000000000027941 */ /* 0x000fea0003800000 */
.L_x_854:
[----:B------:R-:W2:Y:S04]  /*1fc70*/  LDL R5, [R1+0x4] ;  /* 0x0000040001057983 */ /* 0x000ea80000100800 */
[----:B------:R-:W2:Y:S01]  /*1fc80*/  LDL R2, [R1+0x20] ;  /* 0x0000200001027983 */ /* 0x000ea20000100800 */
[----:B------:R-:W-:Y:S01]  /*1fc90*/  IMAD.MOV.U32 R15, RZ, RZ, RZ ;  /* 0x000000ffff0f7224 */ /* 0x000fe200078e00ff */
[----:B------:R-:W-:Y:S01]  /*1fca0*/  UIADD3 UR4, UP0, UR36, 0x570, URZ ;  /* 0x0000057024047890 */ /* 0x000fe2000ff1e03f */
[----:B------:R-:W-:Y:S01]  /*1fcb0*/  IMAD R3, R7, 0x70, R10 ;  /* 0x0000007007037824 */ /* 0x000fe200078e020a */
[----:B------:R-:W-:Y:S01]  /*1fcc0*/  PLOP3.LUT P0, PT, PT, PT, PT, 0x80, 0x0 ;  /* 0x000000000000781c */ /* 0x000fe20003f0f070 */
[----:B------:R-:W-:Y:S01]  /*1fcd0*/  UMOV UR6, 0x0 ;  /* 0x0000000000067882 */ /* 0x000fe20000000000 */
[----:B------:R-:W-:Y:S01]  /*1fce0*/  R2UR UR10, R15 ;  /* 0x000000000f0a72ca */ /* 0x000fe200000e0000 */
[----:B------:R-:W-:Y:S01]  /*1fcf0*/  VIADD R3, R3, 0xffffff90 ;  /* 0xffffff9003037836 */ /* 0x000fe20000000000 */
[----:B------:R-:W-:Y:S01]  /*1fd00*/  UIADD3.X UR5, URZ, UR37, URZ, UP0, !UPT ;  /* 0x000000253f057290 */ /* 0x000fe200087fe43f */
[----:B------:R-:W-:Y:S01]  /*1fd10*/  UMOV UR7, 0x12f00000 ;  /* 0x12f0000000077882 */ /* 0x000fe20000000000 */
[----:B--2---:R-:W-:-:S02]  /*1fd20*/  IMAD R6, R2, 0xa800, R5 ;  /* 0x0000a80002067824 */ /* 0x004fc400078e0205 */
[----:B------:R-:W-:Y:S02]  /*1fd30*/  VIADD R2, R4, 0x36890 ;  /* 0x0003689004027836 */ /* 0x000fe40000000000 */
[----:B------:R-:W-:-:S07]  /*1fd40*/  VIADD R5, R6, 0x21400 ;  /* 0x0002140006057836 */ /* 0x000fce0000000000 */
.L_x_856:
        /* <DEDUP_REMOVED lines=16> */
.L_x_857:
        /* <DEDUP_REMOVED lines=16> */
.L_x_858:
        /* <DEDUP_REMOVED lines=10> */
[----:B------:R-:W2:Y:S01]  /*1fff0*/  SYNCS.PHASECHK.TRANS64.TRYWAIT P0, [R4+URZ+0x368c0], R8 ;  /* 0x0368c008040075a7 */ /* 0x000ea2000800017f */
[----:B------:R-:W-:Y:S04]  /*20000*/  BSSY B2, `(.L_x_859) ;  /* 0x0000002000027945 */ /* 0x000fe80003800000 */
[----:B--2---:R-:W-:Y:S05]  /*20010*/  @!P0 BRA `(.L_x_860) ;  /* 0x0000006c00348947 */ /* 0x004fea0003800000 */
.L_x_1021:
[----:B------:R-:W-:Y:S05]  /*20020*/  BSYNC B2 ;  /* 0x0000000000027941 */ /* 0x000fea0003800000 */
.L_x_859:
[----:B------:R-:W-:Y:S01]  /*20030*/  BSSY B2, `(.L_x_861) ;  /* 0x000000b000027945 */ /* 0x000fe20003800000 */
[----:B------:R-:W-:Y:S02]  /*20040*/  IMAD.MOV.U32 R12, RZ, RZ, 0x0 ;  /* 0x00000000ff0c7424 */ /* 0x000fe400078e00ff */
[----:B------:R-:W-:Y:S01]  /*20050*/  IMAD.MOV.U32 R13, RZ, RZ, 0x12f00000 ;  /* 0x12f00000ff0d7424 */ /* 0x000fe200078e00ff */
[----:B------:R-:W-:Y:S06]  /*20060*/  @P1 BRA `(.L_x_862) ;  /* 0x00000000001c1947 */ /* 0x000fec0003800000 */
[----:B------:R-:W3:Y:S01]  /*20070*/  S2R R5, SR_TID.X ;  /* 0x0000000000057919 */ /* 0x000ee20000002100 */
[----:B------:R-:W-:-:S04]  /*20080*/  IMAD.MOV.U32 R2, RZ, RZ, 0xa800 ;  /* 0x0000a800ff027424 */ /* 0x000fc800078e00ff */
[----:B------:R4:W-:Y:S01]  /*20090*/  SYNCS.ARRIVE.TRANS64 RZ, [R4+URZ+0x368b0], R2 ;  /* 0x0368b00204ff79a7 */ /* 0x0009e2000800003f */
[----:B---3--:R-:W-:-:S04]  /*200a0*/  LOP3.LUT R5, R5, 0x1f, RZ, 0xc0, !PT ;  /* 0x0000001f05057812 */ /* 0x008fc800078ec0ff */
[----:B------:R-:W-:-:S13]  /*200b0*/  ISETP.NE.AND P0, PT, R5, RZ, PT ;  /* 0x000000ff0500720c */ /* 0x000fda0003f05270 */
[----:B----4-:R-:W-:Y:S05]  /*200c0*/  @!P0 BRA `(.L_x_862) ;  /* 0x0000000000048947 */ /* 0x010fea0003800000 */
[----:B------:R-:W-:Y:S01]  /*200d0*/  BPT.TRAP 0x1 ;  /* 0x000000040000795c */ /* 0x000fe20000300000 */
.L_x_862:
[----:B------:R-:W-:Y:S05]  /*200e0*/  BSYNC B2 ;  /* 0x0000000000027941 */ /* 0x000fea0003800000 */
.L_x_861:
[----:B------:R-:W-:Y:S01]  /*200f0*/  R2UR UR10, R15 ;  /* 0x000000000f0a72ca */ /* 0x000fe200000e0000 */
[----:B------:R-:W-:Y:S01]  /*20100*/  UIADD3 UR4, UP0, UR36, 0x670, URZ ;  /* 0x0000067024047890 */ /* 0x000fe2000ff1e03f */
[----:B------:R-:W-:Y:S01]  /*20110*/  R2UR UR6, R12 ;  /* 0x000000000c0672ca */ /* 0x000fe200000e0000 */
[----:B0-2---:R-:W-:Y:S01]  /*20120*/  VIADD R4, R4, 0x368b0 ;  /* 0x000368b004047836 */ /* 0x005fe20000000000 */
[----:B------:R-:W-:Y:S01]  /*20130*/  R2UR UR7, R13 ;  /* 0x000000000d0772ca */ /* 0x000fe200000e0000 */
[----:B------:R-:W-:Y:S01]  /*20140*/  VIADD R2, R6, 0x400 ;  /* 0x0000040006027836 */ /* 0x000fe20000000000 */
[----:B------:R-:W-:Y:S01]  /*20150*/  PLOP3.LUT P0, PT, PT, PT, PT, 0x80, 0x0 ;  /* 0x000000000000781c */ /* 0x000fe20003f0f070 */
[----:B------:R-:W-:-:S12]  /*20160*/  UIADD3.X UR5, URZ, UR37, URZ, UP0, !UPT ;  /* 0x000000253f057290 */ /* 0x000fd800087fe43f */
.L_x_863:
        /* <DEDUP_REMOVED lines=15> */
.L_x_864:
        /* <DEDUP_REMOVED lines=15> */
.L_x_865:
        /* <DEDUP_REMOVED lines=10> */
.L_x_851:
[----:B------:R-:W-:Y:S05]  /*203f0*/  BSYNC B1 ;  /* 0x0000000000017941 */ /* 0x000fea0003800000 */
.L_x_850:
[----:B0-----:R-:W2:Y:S04]  /*20400*/  LDL.LU R2, [R1+0x20] ;  /* 0x0000200001027983 */ /* 0x001ea80000300800 */
[----:B------:R-:W3:Y:S01]  /*20410*/  LDL.LU R5, [R1+0x24] ;  /* 0x0000240001057983 */ /* 0x000ee20000300800 */
[----:B------:R-:W-:Y:S01]  /*20420*/  VIADD R7, R7, 0xfffffffe ;  /* 0xfffffffe07077836 */ /* 0x000fe20000000000 */
[----:B------:R-:W-:-:S04]  /*20430*/  PLOP3.LUT P0, PT, PT, PT, PT, 0x8, 0x0 ;  /* 0x000000000000781c */ /* 0x000fc80003f0e170 */
[----:B------:R-:W-:Y:S01]  /*20440*/  ISETP.GE.AND P2, PT, R7, R9, PT ;  /* 0x000000090700720c */ /* 0x000fe20003f46270 */
[----:B--2---:R-:W-:-:S05]  /*20450*/  VIADD R2, R2, 0x1 ;  /* 0x0000000102027836 */ /* 0x004fca0000000000 */
[----:B------:R-:W-:-:S04]  /*20460*/  ISETP.NE.AND P1, PT, R2, 0x2, PT ;  /* 0x000000020200780c */ /* 0x000fc80003f25270 */
[----:B------:R-:W-:Y:S02]  /*20470*/  SEL R3, RZ, 0x1, P1 ;  /* 0x00000001ff037807 */ /* 0x000fe40000800000 */
[----:B------:R-:W-:Y:S02]  /*20480*/  SEL R2, R2, RZ, P1 ;  /* 0x000000ff02027207 */ /* 0x000fe40000800000 */
[----:B---3--:R-:W-:-:S03]  /*20490*/  LOP3.LUT R5, R5, R3, RZ, 0x3c, !PT ;  /* 0x0000000305057212 */ /* 0x008fc600078e3cff */
[----:B------:R0:W-:Y:S04]  /*204a0*/  STL [R1+0x20], R2 ;  /* 0x0000200201007387 */ /* 0x0001e80000100800 */
[----:B------:R0:W-:Y:S01]  /*204b0*/  STL [R1+0x24], R5 ;  /* 0x0000240501007387 */ /* 0x0001e20000100800 */
[----:B------:R-:W-:Y:S05]  /*204c0*/  @!P2 BRA `(.L_x_844) ;  /* 0x000000080074a947 */ /* 0x000fea0003800000 */
.L_x_882:
[----:B------:R-:W-:Y:S05]  /*204d0*/  YIELD ;  /* 0x0000000000007946 */ /* 0x000fea0003800000 */
[----:B------:R-:W-:Y:S04]  /*204e0*/  BSSY B1, `(.L_x_866) ;  /* 0x000008f000017945 */ /* 0x000fe80003800000 */
[----:B--2---:R-:W-:Y:S05]  /*204f0*/  @!P6 BRA `(.L_x_867) ;  /* 0x000000080034e947 */ /* 0x004fea0003800000 */
[----:B0-----:R-:W2:Y:S04]  /*20500*/  LDL R5, [R1+0x4] ;  /* 0x0000040001057983 */ /* 0x001ea80000100800 */
[----:B------:R-:W2:Y:S04]  /*20510*/  LDL R4, [R1+0x20] ;  /* 0x0000200001047983 */ /* 0x000ea80000100800 */
[----:B------:R-:W3:Y:S01]  /*20520*/  LDL R3, [R1+0x24] ;  /* 0x0000240001037983 */ /* 0x000ee20000100800 */
[----:B------:R-:W-:Y:S01]  /*20530*/  BSSY B2, `(.L_x_868) ;  /* 0x0000008000027945 */ /* 0x000fe20003800000 */
[----:B------:R-:W0:Y:S02]  /*20540*/  S2R R2, SR_TID.X ;  /* 0x0000000000027919 */ /* 0x000e240000002100 */
[----:B0-----:R-:W-:-:S04]  /*20550*/  LOP3.LUT R2, R2, 0x7f, RZ, 0xc0, !PT ;  /* 0x0000007f02027812 */ /* 0x001fc800078ec0ff */
[----:B------:R-:W-:Y:S01]  /*20560*/  ISETP.NE.AND P2, PT, R2, RZ, PT ;  /* 0x000000ff0200720c */ /* 0x000fe20003f45270 */
[----:B--2---:R-:W-:Y:S01]  /*20570*/  IMAD R6, R4, 0x8, R5 ;  /* 0x0000000804067824 */ /* 0x004fe200078e0205 */
[----:B---3--:R-:W-:-:S04]  /*20580*/  SHF.L.U32 R5, R3, 0x1f, RZ ;  /* 0x0000001f03057819 */ /* 0x008fc800000006ff */
[----:B------:R-:W0:Y:S02]  /*20590*/  SYNCS.PHASECHK.TRANS64.TRYWAIT P1, [R6+URZ+0x368a0], R5 ;  /* 0x0368a005060075a7 */ /* 0x000e24000802017f */
[----:B0-----:R-:W-:Y:S05]  /*205a0*/  @!P1 BRA `(.L_x_869) ;  /* 0x0000006400e49947 */ /* 0x001fea0003800000 */
.L_x_1022:
[----:B------:R-:W-:Y:S05]  /*205b0*/  BSYNC B2 ;  /* 0x0000000000027941 */ /* 0x000fea0003800000 */
.L_x_868:
        /* <DEDUP_REMOVED lines=9> */
.L_x_871:
[----:B------:R-:W-:Y:S05]  /*20650*/  BSYNC B2 ;  /* 0x0000000000027941 */ /* 0x000fea0003800000 */
.L_x_870:
[----:B------:R-:W2:Y:S04]  /*20660*/  LDL R3, [R1+0x4] ;  /* 0x0000040001037983 */ /* 0x000ea80000100800 */
[----:B------:R-:W2:Y:S01]  /*20670*/  LDL R2, [R1+0x20] ;  /* 0x0000200001027983 */ /* 0x000ea20000100800 */
[----:B------:R-:W-:Y:S01]  /*20680*/  IMAD.MOV.U32 R11, RZ, RZ, RZ ;  /* 0x000000ffff0b7224 */ /* 0x000fe200078e00ff */
[----:B------:R-:W-:Y:S01]  /*20690*/  UIADD3 UR4, UP0, UR36, 0x570, URZ ;  /* 0x0000057024047890 */ /* 0x000fe2000ff1e03f */
[----:B------:R-:W-:Y:S01]  /*206a0*/  PLOP3.LUT P1, PT, PT, PT, PT, 0x80, 0x0 ;  /* 0x000000000000781c */ /* 0x000fe20003f2f070 */
[----:B------:R-:W-:Y:S01]  /*206b0*/  UMOV UR6, 0x0 ;  /* 0x0000000000067882 */ /* 0x000fe20000000000 */
[----:B------:R-:W-:Y:S01]  /*206c0*/  UMOV UR7, 0x12f00000 ;  /* 0x12f0000000077882 */ /* 0x000fe20000000000 */
[----:B------:R-:W-:Y:S01]  /*206d0*/  R2UR UR10, R11 ;  /* 0x000000000b0a72ca */ /* 0x000fe200000e0000 */
[----:B------:R-:W-:Y:S01]  /*206e0*/  UIADD3.X UR5, URZ, UR37, URZ, UP0, !UPT ;  /* 0x000000253f057290 */ /* 0x000fe200087fe43f */
[----:B--2---:R-:W-:-:S02]  /*206f0*/  IMAD R4, R2, 0xa800, R3 ;  /* 0x0000a80002047824 */ /* 0x004fc400078e0203 */
[----:B------:R-:W-:Y:S02]  /*20700*/  IMAD R3, R7, 0x70, R10 ;  /* 0x0000007007037824 */ /* 0x000fe400078e020a */
[----:B------:R-:W-:Y:S02]  /*20710*/  VIADD R2, R6, 0x36890 ;  /* 0x0003689006027836 */ /* 0x000fe40000000000 */
[----:B------:R-:W-:-:S07]  /*20720*/  VIADD R8, R4, 0x21400 ;  /* 0x0002140004087836 */ /* 0x000fce0000000000 */
.L_x_872:
        /* <DEDUP_REMOVED lines=16> */
.L_x_873:
        /* <DEDUP_REMOVED lines=16> */
.L_x_874:
        /* <DEDUP_REMOVED lines=13> */
.L_x_1023:
[----:B------:R-:W-:Y:S05]  /*20a00*/  BSYNC B2 ;  /* 0x0000000000027941 */ /* 0x000fea0003800000 */
.L_x_875:
        /* <DEDUP_REMOVED lines=11> */
.L_x_878:
[----:B------:R-:W-:Y:S05]  /*20ac0*/  BSYNC B2 ;  /* 0x0000000000027941 */ /* 0x000fea0003800000 */
.L_x_877:
        /* <DEDUP_REMOVED lines=8> */
.L_x_879:
        /* <DEDUP_REMOVED lines=15> */
.L_x_880:
        /* <DEDUP_REMOVED lines=15> */
.L_x_881:
        /* <DEDUP_REMOVED lines=10> */
.L_x_867:
[----:B------:R-:W-:Y:S05]  /*20dd0*/  BSYNC B1 ;  /* 0x0000000000017941 */ /* 0x000fea0003800000 */
.L_x_866:
[----:B0-----:R-:W2:Y:S04]  /*20de0*/  LDL.LU R2, [R1+0x20] ;  /* 0x0000200001027983 */ /* 0x001ea80000300800 */
[----:B------:R-:W3:Y:S01]  /*20df0*/  LDL.LU R5, [R1+0x24] ;  /* 0x0000240001057983 */ /* 0x000ee20000300800 */
[C---:B------:R-:W-:Y:S01]  /*20e00*/  ISETP.GT.AND P2, PT, R7.reuse, R9, PT ;  /* 0x000000090700720c */ /* 0x040fe20003f44270 */
[----:B------:R-:W-:Y:S02]  /*20e10*/  VIADD R7, R7, 0xffffffff ;  /* 0xffffffff07077836 */ /* 0x000fe40000000000 */
[----:B--2---:R-:W-:-:S05]  /*20e20*/  VIADD R2, R2, 0x1 ;  /* 0x0000000102027836 */ /* 0x004fca0000000000 */
[----:B------:R-:W-:-:S04]  /*20e30*/  ISETP.NE.AND P1, PT, R2, 0x2, PT ;  /* 0x000000020200780c */ /* 0x000fc80003f25270 */
[----:B------:R-:W-:Y:S02]  /*20e40*/  SEL R3, RZ, 0x1, P1 ;  /* 0x00000001ff037807 */ /* 0x000fe40000800000 */
[----:B------:R-:W-:Y:S02]  /*20e50*/  SEL R2, R2, RZ, P1 ;  /* 0x000000ff02027207 */ /* 0x000fe40000800000 */
[----:B---3--:R-:W-:-:S05]  /*20e60*/  LOP3.LUT R5, R5, R3, RZ, 0x3c, !PT ;  /* 0x0000000305057212 */ /* 0x008fca00078e3cff */
[----:B------:R2:W-:Y:S04]  /*20e70*/  STL [R1+0x24], R5 ;  /* 0x0000240501007387 */ /* 0x0005e80000100800 */
[----:B------:R2:W-:Y:S01]  /*20e80*/  STL [R1+0x20], R2 ;  /* 0x0000200201007387 */ /* 0x0005e20000100800 */
[----:B------:R-:W-:Y:S05]  /*20e90*/  @P2 BRA `(.L_x_882) ;  /* 0xfffffff4008c2947 */ /* 0x000fea000383ffff */
.L_x_844:
[----:B------:R-:W-:Y:S05]  /*20ea0*/  BSYNC B0 ;  /* 0x0000000000007941 */ /* 0x000fea0003800000 */
.L_x_843:
[----:B0-2---:R-:W2:Y:S01]  /*20eb0*/  LDL R2, [R1+0x4c] ;  /* 0x00004c0001027983 */ /* 0x005ea20000100800 */
[----:B------:R-:W-:Y:S05]  /*20ec0*/  @!P0 WARPSYNC.ALL ;  /* 0x0000000000008948 */ /* 0x000fea0003800000 */
[----:B------:R-:W-:Y:S06]  /*20ed0*/  @!P0 BAR.SYNC.DEFER_BLOCKING 0xc, 0x180 ;  /* 0x0306000000008b1d */ /* 0x000fec0000010000 */
[----:B------:R-:W-:Y:S01]  /*20ee0*/  BSSY B7, `(.L_x_883) ;  /* 0x0000473000077945 */ /* 0x000fe20003800000 */
[----:B--2---:R-:W-:-:S13]  /*20ef0*/  ISETP.GT.AND P0, PT, R2, RZ, PT ;  /* 0x000000ff0200720c */ /* 0x004fda0003f04270 */
[----:B------:R-:W-:Y:S05]  /*20f00*/  @P0 BRA `(.L_x_884) ;  /* 0x0000000000440947 */ /* 0x000fea0003800000 */
[----:B------:R-:W0:Y:S02]  /*20f10*/  S2R R2, SR_TID.X ;  /* 0x0000000000027919 */ /* 0x000e240000002100 */
[----:B0-----:R-:W-:-:S04]  /*20f20*/  LOP3.LUT R2, R2, 0x7f, RZ, 0xc0, !PT ;  /* 0x0000007f02027812 */ /* 0x001fc800078ec0ff */
[----:B------:R-:W-:-:S13]  /*20f30*/  ISETP.NE.AND P0, PT, R2, RZ, PT ;  /* 0x000000ff0200720c */ /* 0x000fda0003f05270 */
[----:B------:R-:W-:Y:S05]  /*20f40*/  @P0 BRA `(.L_x_885) ;  /* 0x0000004400b00947 */ /* 0x000fea0003800000 */
[----:B------:R-:W0:Y:S01]  /*20f50*/  S2R R3, SR_LANEID ;  /* 0x0000000000037919 */ /* 0x000e220000000000 */
[----:B------:R-:W-:Y:S01]  /*20f60*/  VOTEU.ANY UR4, UPT, PT ;  /* 0x0000000000047886 */ /* 0x000fe200038e0100 */
[----:B------:R-:W2:Y:S01]  /*20f70*/  LDC.64 R4, c[0x0][0xc60] ;  /* 0x00031800ff047b82 */ /* 0x000ea20000000a00 */
[----:B------:R-:W0:Y:S08]  /*20f80*/  FLO.U32 R0, UR4 ;  /* 0x0000000400007d00 */ /* 0x000e3000080e0000 */
[----:B------:R-:W2:Y:S01]  /*20f90*/  POPC R2, UR4 ;  /* 0x0000000400027d09 */ /* 0x000ea20008000000 */
[----:B0-----:R-:W-:-:S13]  /*20fa0*/  ISETP.EQ.U32.AND P0, PT, R0, R3, PT ;  /* 0x000000030000720c */ /* 0x001fda0003f02070 */
[----:B--2---:R-:W2:Y:S01]  /*20fb0*/  @P0 ATOMG.E.ADD.STRONG.GPU PT, R5, desc[UR60][R4.64], R2 ;  /* 0x00000002040509a8 */ /* 0x004ea200081ee1fc */
[----:B------:R-:W0:Y:S02]  /*20fc0*/  S2R R3, SR_LTMASK ;  /* 0x0000000000037919 */ /* 0x000e240000003900 */
[----:B0-----:R-:W-:-:S06]  /*20fd0*/  LOP3.LUT R3, R3, UR4, RZ, 0xc0, !PT ;  /* 0x0000000403037c12 */ /* 0x001fcc000f8ec0ff */
[----:B------:R-:W0:Y:S01]  /*20fe0*/  POPC R3, R3 ;  /* 0x0000000300037309 */ /* 0x000e220000000000 */
[----:B--2---:R-:W0:Y:S02]  /*20ff0*/  SHFL.IDX PT, R0, R5, R0, 0x1f ;  /* 0x00001f0005007589 */ /* 0x004e2400000e0000 */
[----:B0-----:R-:W-:Y:S01]  /*21000*/  IADD3 R16, R0, UR38, R3 ;  /* 0x0000002600107c10 */ /* 0x001fe2000fffe003 */
[----:B------:R-:W-:Y:S06]  /*21010*/  BRA `(.L_x_885) ;  /* 0x00000044007c7947 */ /* 0x000fec0003800000 */
.L_x_884:
        /* <DEDUP_REMOVED lines=20> */
[----:B01----:R-:W-:Y:S05]  /*21160*/  CALL.ABS.NOINC R2 ;  /* 0x0000000002007343 */ /* 0x003fea0003c00000 */
.L_x_887:
[----:B------:R-:W-:Y:S05]  /*21170*/  BSYNC B6 ;  /* 0x0000000000067941 */ /* 0x000fea0003800000 */
.L_x_886:
        /* <DEDUP_REMOVED lines=9> */
[----:B------:R0:W2:Y:S01]  /*21210*/  LDC.64 R2, c[0x4][R0] ;  /* 0x0100000000027b82 */ /* 0x0000a20000000a00 */
        /* <DEDUP_REMOVED lines=10> */
[----:B-12---:R-:W-:Y:S05]  /*212c0*/  CALL.ABS.NOINC R2 ;  /* 0x0000000002007343 */ /* 0x006fea0003c00000 */
.L_x_890:
        /* <DEDUP_REMOVED lines=16> */
.L_x_889:
[----:B------:R-:W-:Y:S05]  /*213d0*/  BSYNC B6 ;  /* 0x0000000000067941 */ /* 0x000fea0003800000 */
.L_x_888:
[----:B------:R-:W2:Y:S01]  /*213e0*/  LDL.LU R2, [R1] ;  /* 0x0000000001027983 */ /* 0x000ea20000300800 */
[----:B------:R-:W-:-:S03]  /*213f0*/  ULDC.64 UR4, c[0x0][0x9f8] ;  /* 0x00027e0000047ab9 */ /* 0x000fc60000000a00 */
[----:B------:R-:W3:Y:S04]  /*21400*/  LDL.LU R4, [R1+0x28] ;  /* 0x0000280001047983 */ /* 0x000ee80000300800 */
[----:B------:R-:W4:Y:S01]  /*21410*/  LDL R7, [R1+0xc] ;  /* 0x00000c0001077983 */ /* 0x000f220000100800 */
        /* <DEDUP_REMOVED lines=8> */
[----:B0-----:R-:W0:Y:S01]  /*214a0*/  LDC.64 R2, c[0x0][0x418] ;  /* 0x00010600ff027b82 */ /* 0x001e220000000a00 */
[----:B--2---:R-:W-:Y:S01]  /*214b0*/  SHF.R.S32.HI R8, RZ, 0x1f, R7 ;  /* 0x0000001fff087819 */ /* 0x004fe20000011407 */
[----:B------:R2:W-:Y:S04]  /*214c0*/  @P0 STL [R1+0xc], R7 ;  /* 0x00000c0701000387 */ /* 0x0005e80000100800 */
[----:B------:R2:W-:Y:S04]  /*214d0*/  STL [R1+0x3c], R9 ;  /* 0x00003c0901007387 */ /* 0x0005e80000100800 */
[----:B------:R2:W-:Y:S01]  /*214e0*/  STL [R1+0x28], R8 ;  /* 0x0000280801007387 */ /* 0x0005e20000100800 */
[----:B0-----:R-:W-:Y:S01]  /*214f0*/  LOP3.LUT P0, RZ, R2, UR4, RZ, 0xfc, !PT ;  /* 0x0000000402ff7c12 */ /* 0x001fe2000f80fcff */
[----:B------:R-:W-:-:S03]  /*21500*/  UMOV UR4, 0xffffffff ;  /* 0xffffffff00047882 */ /* 0x000fc60000000000 */
[----:B------:R-:W-:-:S04]  /*21510*/  LOP3.LUT P0, RZ, R3, UR5, RZ, 0xfc, P0 ;  /* 0x0000000503ff7c12 */ /* 0x000fc8000800fcff */
[----:B------:R-:W-:Y:S01]  /*21520*/  SEL R0, R7, RZ, !P0 ;  /* 0x000000ff07007207 */ /* 0x000fe20004000000 */
[----:B--2---:R-:W-:Y:S08]  /*21530*/  BRA.DIV UR4, `(.L_x_891) ;  /* 0x0000005a04287947 */ /* 0x004ff0000b800000 */
[----:B------:R-:W0:Y:S02]  /*21540*/  S2R R4, SR_TID.X ;  /* 0x0000000000047919 */ /* 0x000e240000002100 */
[----:B0-----:R-:W-:-:S04]  /*21550*/  SHF.R.U32.HI R4, RZ, 0x5, R4 ;  /* 0x00000005ff047819 */ /* 0x001fc80000011604 */
[----:B------:R-:W-:-:S05]  /*21560*/  LOP3.LUT R4, R4, 0x3, RZ, 0xc0, !PT ;  /* 0x0000000304047812 */ /* 0x000fca00078ec0ff */
[----:B------:R0:W2:Y:S02]  /*21570*/  SHFL.IDX PT, R14, R4, RZ, 0x1f ;  /* 0x00001fff040e7589 */ /* 0x0000a400000e0000 */
.L_x_1026:
[----:B0-----:R-:W3:Y:S01]  /*21580*/  LDL.LU R4, [R1+0x10] ;  /* 0x0000100001047983 */ /* 0x001ee20000300800 */
        /* <DEDUP_REMOVED lines=10> */
.L_x_1029:
[----:B------:R-:W-:Y:S05]  /*21630*/  @!P6 BRA `(.L_x_892) ;  /* 0x000000040040e947 */ /* 0x000fea0003800000 */
[----:B------:R2:W-:Y:S01]  /*21640*/  STL [R1+0x18], R9 ;  /* 0x0000180901007387 */ /* 0x0005e20000100800 */
[----:B------:R-:W-:-:S04]  /*21650*/  ISETP.NE.U32.AND P0, PT, R2, RZ, PT ;  /* 0x000000ff0200720c */ /* 0x000fc80003f05070 */
[----:B------:R-:W-:-:S13]  /*21660*/  ISETP.NE.AND.EX P0, PT, R3, RZ, PT, P0 ;  /* 0x000000ff0300720c */ /* 0x000fda0003f05300 */
[----:B--2---:R-:W-:Y:S05]  /*21670*/  @!P0 BRA `(.L_x_894) ;  /* 0x0000000000508947 */ /* 0x004fea0003800000 */
[----:B------:R-:W2:Y:S01]  /*21680*/  LDC R6, c[0x0][0x43c] ;  /* 0x00010f00ff067b82 */ /* 0x000ea20000000800 */
[----:B0-----:R-:W-:Y:S01]  /*21690*/  IMAD.MOV.U32 R0, RZ, RZ, R9 ;  /* 0x000000ffff007224 */ /* 0x001fe200078e0009 */
[----:B------:R-:W-:Y:S01]  /*216a0*/  ULDC.64 UR4, c[0x0][0x428] ;  /* 0x00010a0000047ab9 */ /* 0x000fe20000000a00 */
[----:B--2---:R-:W-:-:S13]  /*216b0*/  ISETP.NE.AND P0, PT, R6, 0x1, PT ;  /* 0x000000010600780c */ /* 0x004fda0003f05270 */
[----:B------:R-:W0:Y:S02]  /*216c0*/  @P0 LDC.64 R4, c[0x0][0x440] ;  /* 0x00011000ff040b82 */ /* 0x000e240000000a00 */
[----:B0-----:R-:W-:-:S05]  /*216d0*/  @P0 IMAD.HI.U32 R4, R9, R4, RZ ;  /* 0x0000000409040227 */ /* 0x001fca00078e00ff */
        /* <DEDUP_REMOVED lines=8> */
[----:B0-----:R-:W-:-:S04]  /*21760*/  IMAD R6, R8, UR4, RZ ;  /* 0x0000000408067c24 */ /* 0x001fc8000f8e02ff */
[----:B------:R-:W-:-:S04]  /*21770*/  IMAD R0, R7, UR5, R6 ;  /* 0x0000000507007c24 */ /* 0x000fc8000f8e0206 */
[----:B------:R-:W-:-:S05]  /*21780*/  IMAD.IADD R0, R5, 0x1, R0 ;  /* 0x0000000105007824 */ /* 0x000fca00078e0200 */
[----:B------:R-:W-:-:S05]  /*21790*/  LEA.HI.X R3, R4, R3, R0, 0x2, P0 ;  /* 0x0000000304037211 */ /* 0x000fca00000f1400 */
[----:B------:R-:W2:Y:S04]  /*217a0*/  LDG.E R0, desc[UR60][R2.64] ;  /* 0x0000003c02007981 */ /* 0x000ea8000c1e1900 */
[----:B--2---:R2:W-:Y:S02]  /*217b0*/  STL [R1], R0 ;  /* 0x0000000001007387 */ /* 0x0045e40000100800 */
.L_x_894:
[----:B------:R-:W3:Y:S04]  /*217c0*/  LDL R7, [R1+0x4] ;  /* 0x0000040001077983 */ /* 0x000ee80000100800 */
[----:B0-2---:R-:W3:Y:S04]  /*217d0*/  LDL R0, [R1+0x8] ;  /* 0x0000080001007983 */ /* 0x005ee80000100800 */
[----:B------:R-:W2:Y:S01]  /*217e0*/  LDL R2, [R1+0x14] ;  /* 0x0000140001027983 */ /* 0x000ea20000100800 */
[----:B---3--:R-:W-:Y:S01]  /*217f0*/  IMAD R0, R0, 0x8, R7 ;  /* 0x0000000800007824 */ /* 0x008fe200078e0207 */
[----:B--2---:R-:W-:-:S04]  /*21800*/  SHF.L.U32 R2, R2, 0x1f, RZ ;  /* 0x0000001f02027819 */ /* 0x004fc800000006ff */
[----:B------:R-:W0:Y:S02]  /*21810*/  SYNCS.PHASECHK.TRANS64.TRYWAIT P0, [R0+URZ+0x36840], R2 ;  /* 0x03684002000075a7 */ /* 0x000e24000800017f */
[----:B0-----:R-:W-:Y:S05]  /*21820*/  @!P0 BRA `(.L_x_895) ;  /* 0x0000005400c08947 */ /* 0x001fea0003800000 */
.L_x_1030:
[----:B------:R-:W2:Y:S02]  /*21830*/  S2R R3, SR_TID.X ;  /* 0x0000000000037919 */ /* 0x000ea40000002100 */
[----:B--2---:R-:W-:-:S04]  /*21840*/  LOP3.LUT R3, R3, 0x7f, RZ, 0xc0, !PT ;  /* 0x0000007f03037812 */ /* 0x004fc800078ec0ff */
[----:B------:R-:W-:-:S13]  /*21850*/  ISETP.NE.AND P0, PT, R3, RZ, PT ;  /* 0x000000ff0300720c */ /* 0x000fda0003f05270 */
        /* <DEDUP_REMOVED lines=8> */
.L_x_896:
[----:B------:R-:W2:Y:S04]  /*218e0*/  LDL R7, [R1+0x4] ;  /* 0x0000040001077983 */ /* 0x000ea80000100800 */
[----:B------:R-:W2:Y:S04]  /*218f0*/  LDL R6, [R1+0x8] ;  /* 0x0000080001067983 */ /* 0x000ea80000100800 */
[----:B------:R-:W3:Y:S04]  /*21900*/  LDL R5, [R1+0x18] ;  /* 0x0000180001057983 */ /* 0x000ee80000100800 */
[----:B------:R-:W4:Y:S04]  /*21910*/  LDL R4, [R1+0x1c] ;  /* 0x00001c0001047983 */ /* 0x000f280000100800 */
[----:B------:R-:W5:Y:S04]  /*21920*/  LDL R3, [R1] ;  /* 0x0000000001037983 */ /* 0x000f680000100800 */
[----:B0-----:R-:W5:Y:S01]  /*21930*/  LDL.LU R2, [R1+0x10] ;  /* 0x0000100001027983 */ /* 0x001f620000300800 */
        /* <DEDUP_REMOVED lines=25> */
[----:B0-----:R-:W-:Y:S01]  /*21ad0*/  UMOV UR8, UR15 ;  /* 0x0000000f00087c82 */ /* 0x001fe20008000000 */
[----:B------:R-:W-:Y:S02]  /*21ae0*/  UMOV UR10, UR17 ;  /* 0x00000011000a7c82 */ /* 0x000fe40008000000 */
[----:B------:R0:W-:Y:S02]  /*21af0*/  UTMALDG.4D [UR8], [UR4], desc[UR6] ;  /* 0x00000608040075b4 */ /* 0x0001e40008019000 */
[----:B0-----:R-:W-:Y:S01]  /*21b00*/  UMOV UR8, UR16 ;  /* 0x0000001000087c82 */ /* 0x001fe20008000000 */
[----:B------:R-:W-:-:S02]  /*21b10*/  UMOV UR10, UR14 ;  /* 0x0000000e000a7c82 */ /* 0x000fc40008000000 */
[----:B------:R2:W-:Y:S02]  /*21b20*/  UTMALDG.4D [UR8], [UR4], desc[UR6] ;  /* 0x00000608040075b4 */ /* 0x0005e40008019000 */
[----:B--2---:R-:W-:Y:S01]  /*21b30*/  NOP ;  /* 0x0000000000007918 */ /* 0x004fe20000000000 */
.L_x_892:
[----:B------:R-:W2:Y:S04]  /*21b40*/  LDL R2, [R1+0x4] ;  /* 0x0000040001027983 */ /* 0x000ea80000100800 */
[----:B------:R-:W3:Y:S04]  /*21b50*/  LDL.LU R3, [R1+0x40] ;  /* 0x0000400001037983 */ /* 0x000ee80000300800 */
[----:B------:R-:W4:Y:S04]  /*21b60*/  LDL.LU R5, [R1+0x30] ;  /* 0x0000300001057983 */ /* 0x000f280000300800 */
[----:B0-----:R-:W5:Y:S01]  /*21b70*/  LDL.LU R4, [R1+0x48] ;  /* 0x0000480001047983 */ /* 0x001f620000300800 */
        /* <DEDUP_REMOVED lines=18> */
[----:B0-----:R-:W-:Y:S01]  /*21ca0*/  IMAD.IADD R2, R3, 0x1, R0 ;  /* 0x0000000103027824 */ /* 0x001fe200078e0200 */
        /* <DEDUP_REMOVED lines=20> */
.L_x_898:
[----:B------:R-:W-:Y:S05]  /*21df0*/  BSYNC B6 ;  /* 0x0000000000067941 */ /* 0x000fea0003800000 */
.L_x_897:
[----:B------:R-:W3:Y:S01]  /*21e00*/  LDL.LU R6, [R1+0x48] ;  /* 0x0000480001067983 */ /* 0x000ee20000300800 */
[----:B------:R-:W-:Y:S01]  /*21e10*/  ULDC.64 UR4, c[0x0][0x2d8] ;  /* 0x0000b60000047ab9 */ /* 0x000fe20000000a00 */
[----:B------:R-:W0:Y:S01]  /*21e20*/  LDC R7, c[0x0][0x448] ;  /* 0x00011200ff077b82 */ /* 0x000e220000000800 */
[----:B------:R-:W-:Y:S01]  /*21e30*/  IMAD.SHL.U32 R17, R17, 0x80, RZ ;  /* 0x0000008011117824 */ /* 0x000fe200078e00ff */
[----:B--2---:R-:W3:Y:S01]  /*21e40*/  LDL.LU.64 R2, [R1+0x40] ;  /* 0x0000400001027983 */ /* 0x004ee20000300a00 */
[----:B------:R-:W-:-:S03]  /*21e50*/  ULDC.64 UR6, c[0x0][0x280] ;  /* 0x0000a00000067ab9 */ /* 0x000fc60000000a00 */
[----:B------:R-:W2:Y:S04]  /*21e60*/  LDL.LU R0, [R1+0x58] ;  /* 0x0000580001007983 */ /* 0x000ea80000300800 */
[----:B------:R-:W4:Y:S04]  /*21e70*/  LDL.LU R5, [R1+0x5c] ;  /* 0x00005c0001057983 */ /* 0x000f280000300800 */
[----:B------:R-:W4:Y:S01]  /*21e80*/  LDL.LU R4, [R1+0x30] ;  /* 0x0000300001047983 */ /* 0x000f220000300800 */
[----:B------:R-:W1:Y:S01]  /*21e90*/  S2R R10, SR_TID.X ;  /* 0x00000000000a7919 */ /* 0x000e620000002100 */
[----:B0-----:R-:W-:Y:S01]  /*21ea0*/  ISETP.NE.AND P0, PT, R7, 0x1, PT ;  /* 0x000000010700780c */ /* 0x001fe20003f05270 */
[----:B-1----:R-:W-:-:S05]  /*21eb0*/  IMAD.SHL.U32 R10, R10, 0x8, RZ ;  /* 0x000000080a0a7824 */ /* 0x002fca00078e00ff */
[----:B------:R-:W-:-:S04]  /*21ec0*/  LOP3.LUT R10, R10, 0x38, RZ, 0xc0, !PT ;  /* 0x000000380a0a7812 */ /* 0x000fc800078ec0ff */
[C---:B------:R-:W-:Y:S02]  /*21ed0*/  LOP3.LUT R9, R10.reuse, 0x40, RZ, 0xfc, !PT ;  /* 0x000000400a097812 */ /* 0x040fe400078efcff */
[----:B------:R-:W-:Y:S01]  /*21ee0*/  LOP3.LUT R8, R10, 0x80, RZ, 0xfc, !PT ;  /* 0x000000800a087812 */ /* 0x000fe200078efcff */
[----:B---3--:R-:W-:Y:S02]  /*21ef0*/  IMAD.MOV.U32 R3, RZ, RZ, R6 ;  /* 0x000000ffff037224 */ /* 0x008fe400078e0006 */
[----:B------:R-:W0:Y:S01]  /*21f00*/  @P0 LDC R6, c[0x0][0x450] ;  /* 0x00011400ff060b82 */ /* 0x000e220000000800 */
[----:B--2---:R-:W-:Y:S02]  /*21f10*/  IMAD R0, R0, UR4, RZ ;  /* 0x0000000400007c24 */ /* 0x004fe4000f8e02ff */
[----:B------:R-:W-:-:S04]  /*21f20*/  IMAD.WIDE.U32 R2, R18, UR4, R2 ;  /* 0x0000000412027c25 */ /* 0x000fc8000f8e0002 */
[----:B------:R-:W-:Y:S01]  /*21f30*/  IMAD R0, R18, UR5, R0 ;  /* 0x0000000512007c24 */ /* 0x000fe2000f8e0200 */
[----:B------:R-:W-:-:S03]  /*21f40*/  ULDC.64 UR4, c[0x0][0x2e0] ;  /* 0x0000b80000047ab9 */ /* 0x000fc60000000a00 */
[----:B------:R-:W-:Y:S02]  /*21f50*/  IMAD.IADD R3, R3, 0x1, R0 ;  /* 0x0000000103037824 */ /* 0x000fe400078e0200 */
[----:B----4-:R-:W-:Y:S02]  /*21f60*/  IMAD R0, R5, UR4, RZ ;  /* 0x0000000405007c24 */ /* 0x010fe4000f8e02ff */
[----:B------:R-:W-:-:S04]  /*21f70*/  IMAD.WIDE.U32 R2, R4, UR4, R2 ;  /* 0x0000000404027c25 */ /* 0x000fc8000f8e0002 */
[----:B------:R-:W-:Y:S01]  /*21f80*/  IMAD R0, R4, UR5, R0 ;  /* 0x0000000504007c24 */ /* 0x000fe2000f8e0200 */
[----:B------:R-:W-:Y:S01]  /*21f90*/  ULDC.64 UR4, c[0x0][0x2d0] ;  /* 0x0000b40000047ab9 */ /* 0x000fe20000000a00 */
[----:B------:R-:W1:Y:S02]  /*21fa0*/  S2R R4, SR_TID.X ;  /* 0x0000000000047919 */ /* 0x000e640000002100 */
[----:B------:R-:W-:Y:S01]  /*21fb0*/  IMAD.IADD R3, R3, 0x1, R0 ;  /* 0x0000000103037824 */ /* 0x000fe200078e0200 */
[----:B-1----:R-:W-:-:S04]  /*21fc0*/  LOP3.LUT R4, R4, 0x7f, RZ, 0xc0, !PT ;  /* 0x0000007f04047812 */ /* 0x002fc800078ec0ff */
[----:B------:R-:W-:Y:S02]  /*21fd0*/  SHF.R.U32.HI R5, RZ, 0x3, R4 ;  /* 0x00000003ff057819 */ /* 0x000fe40000011604 */
[----:B------:R-:W1:Y:S02]  /*21fe0*/  S2R R4, SR_TID.X ;  /* 0x0000000000047919 */ /* 0x000e640000002100 */
[----:B-1----:R-:W-:-:S05]  /*21ff0*/  IMAD.SHL.U32 R4, R4, 0x10, RZ ;  /* 0x0000001004047824 */ /* 0x002fca00078e00ff */
[----:B------:R-:W-:Y:S02]  /*22000*/  LOP3.LUT R4, R5, 0x70, R4, 0xf8, !PT ;  /* 0x0000007005047812 */ /* 0x000fe400078ef804 */
[----:B------:R-:W1:Y:S02]  /*22010*/  @P0 LDC R5, c[0x0][0x44c] ;  /* 0x00011300ff050b82 */ /* 0x000e640000000800 */
[----:B------:R-:W-:-:S05]  /*22020*/  LOP3.LUT R4, R4, R17, RZ, 0xfc, !PT ;  /* 0x0000001104047212 */ /* 0x000fca00078efcff */
[----:B------:R-:W-:Y:S02]  /*22030*/  IMAD.MOV.U32 R0, RZ, RZ, R4 ;  /* 0x000000ffff007224 */ /* 0x000fe400078e0004 */
[----:B-1----:R-:W-:-:S05]  /*22040*/  @P0 IMAD.HI.U32 R5, R4, R5, RZ ;  /* 0x0000000504050227 */ /* 0x002fca00078e00ff */
[----:B0-----:R-:W-:-:S05]  /*22050*/  @P0 SHF.R.U32.HI R0, RZ, R6, R5 ;  /* 0x00000006ff000219 */ /* 0x001fca0000011605 */
        /* <DEDUP_REMOVED lines=27> */
[----:B------:R-:W0:Y:S03]  /*22210*/  S2R R11, SR_TID.X ;  /* 0x00000000000b7919 */ /* 0x000e260000002100 */
[----:B------:R-:W-:Y:S01]  /*22220*/  VIADD R5, R0, 0x10 ;  /* 0x0000001000057836 */ /* 0x000fe20000000000 */
[----:B------:R-:W-:Y:S01]  /*22230*/  SHFL.IDX PT, R9, R3, 0x1, 0x181f ;  /* 0x00381f0003097f89 */ /* 0x000fe200000e0000 */
[----:B0-----:R-:W-:-:S05]  /*22240*/  IMAD.SHL.U32 R11, R11, 0x8, RZ ;  /* 0x000000080b0b7824 */ /* 0x001fca00078e00ff */
[----:B------:R-:W-:Y:S01]  /*22250*/  LOP3.LUT R11, R11, 0x38, RZ, 0xc0, !PT ;  /* 0x000000380b0b7812 */ /* 0x000fe200078ec0ff */
[----:B--2---:R-:W-:Y:S02]  /*22260*/  IMAD R2, R6, R7, RZ ;  /* 0x0000000706027224 */ /* 0x004fe400078e02ff */
[----:B------:R-:W0:Y:S03]  /*22270*/  SHFL.IDX PT, R7, R4, RZ, 0x181f ;  /* 0x00181fff04077589 */ /* 0x000e2600000e0000 */
[-C--:B------:R-:W-:Y:S01]  /*22280*/  ISETP.GE.AND P4, PT, R0, R2.reuse, PT ;  /* 0x000000020000720c */ /* 0x080fe20003f86270 */
[----:B------:R-:W1:Y:S01]  /*22290*/  SHFL.IDX PT, R6, R3, RZ, 0x181f ;  /* 0x00181fff03067589 */ /* 0x000e6200000e0000 */
[----:B------:R-:W-:-:S03]  /*222a0*/  ISETP.GE.AND P3, PT, R5, R2, PT ;  /* 0x000000020500720c */ /* 0x000fc60003f66270 */
[----:B------:R-:W2:Y:S08]  /*222b0*/  SHFL.IDX PT, R5, R4, 0x1, 0x181f ;  /* 0x00381f0004057f89 */ /* 0x000eb000000e0000 */
[----:B0-----:R-:W-:-:S05]  /*222c0*/  @!P4 LEA R7, P5, R11, R7, 0x1 ;  /* 0x000000070b07c211 */ /* 0x001fca00078a08ff */
[----:B-1----:R-:W-:Y:S01]  /*222d0*/  @!P4 IMAD.X R6, RZ, RZ, R6, P5 ;  /* 0x000000ffff06c224 */ /* 0x002fe200028e0606 */
[----:B--2---:R-:W-:-:S04]  /*222e0*/  @!P3 LEA R8, P5, R11, R5, 0x1 ;  /* 0x000000050b08b211 */ /* 0x004fc800078a08ff */
        /* <DEDUP_REMOVED lines=59> */
[----:B-1----:R-:W1:Y:S01]  /*226a0*/  SHFL.IDX PT, R6, R3, 0x6, 0x181f ;  /* 0x00d81f0003067f89 */ /* 0x002e6200000e0000 */
[----:B0-----:R-:W-:-:S05]  /*226b0*/  @!P4 LEA R5, P3, R11, R5, 0x1 ;  /* 0x000000050b05c211 */ /* 0x001fca00078608ff */
[----:B-1----:R-:W-:-:S04]  /*226c0*/  @!P4 IMAD.X R6, RZ, RZ, R6, P3 ;  /* 0x000000ffff06c224 */ /* 0x002fc800018e0606 */
[----:B------:R-:W-:Y:S02]  /*226d0*/  @!P4 IMAD.MOV.U32 R7, RZ, RZ, R6 ;  /* 0x000000ffff07c224 */ /* 0x000fe400078e0006 */
[----:B------:R-:W-:Y:S02]  /*226e0*/  @!P4 IMAD.MOV.U32 R6, RZ, RZ, R5 ;  /* 0x000000ffff06c224 */ /* 0x000fe400078e0005 */
[----:B------:R1:W2:Y:S04]  /*226f0*/  SHFL.IDX PT, R5, R3, 0x7, 0x181f ;  /* 0x00f81f0003057f89 */ /* 0x0002a800000e0000 */
[----:B------:R1:W-:Y:S04]  /*22700*/  @!P4 LDGSTS.E.BYPASS.LTC128B.128 [R10+0x18400], desc[UR60][R6.64], !P2 ;  /* 0x18400000060acfae */ /* 0x0003e8000d101d7c */
[----:B------:R1:W-:Y:S04]  /*22710*/  @!P4 LDGSTS.E.BYPASS.LTC128B.128 [R10+0x1c400], desc[UR60][R6.64+0x80], !P1 ;  /* 0x1c400080060acfae */ /* 0x0003e8000c901d7c */
[----:B------:R1:W-:Y:S04]  /*22720*/  @!P4 LDGSTS.E.BYPASS.LTC128B.128 [R10+0x20400], desc[UR60][R6.64+0x100], !P0 ;  /* 0x20400100060acfae */ /* 0x0003e8000c101d7c */
[----:B------:R1:W3:Y:S02]  /*22730*/  SHFL.IDX PT, R3, R4, 0x7, 0x181f ;  /* 0x00f81f0004037f89 */ /* 0x0002e400000e0000 */
.L_x_1047:
[----:B------:R-:W-:Y:S01]  /*22740*/  VIADD R0, R0, 0x70 ;  /* 0x0000007000007836 */ /* 0x000fe20000000000 */
[----:B------:R-:W-:Y:S04]  /*22750*/  BSSY B0, `(.L_x_900) ;  /* 0x000000e000007945 */ /* 0x000fe80003800000 */
[----:B------:R-:W-:-:S13]  /*22760*/  ISETP.GE.AND P3, PT, R0, R2, PT ;  /* 0x000000020000720c */ /* 0x000fda0003f66270 */
[----:B------:R-:W-:Y:S05]  /*22770*/  @P3 BRA `(.L_x_901) ;  /* 0x00000000002c3947 */ /* 0x000fea0003800000 */
[----:B-1----:R-:W1:Y:S02]  /*22780*/  S2R R4, SR_TID.X ;  /* 0x0000000000047919 */ /* 0x002e640000002100 */
[----:B-1----:R-:W-:-:S05]  /*22790*/  IMAD.SHL.U32 R4, R4, 0x8, RZ ;  /* 0x0000000804047824 */ /* 0x002fca00078e00ff */
[----:B------:R-:W-:-:S04]  /*227a0*/  LOP3.LUT R4, R4, 0x38, RZ, 0xc0, !PT ;  /* 0x0000003804047812 */ /* 0x000fc800078ec0ff */
[----:B---3--:R-:W-:-:S05]  /*227b0*/  LEA R2, P3, R4, R3, 0x1 ;  /* 0x0000000304027211 */ /* 0x008fca00078608ff */
[----:B--2---:R-:W-:-:S05]  /*227c0*/  IMAD.X R3, RZ, RZ, R5, P3 ;  /* 0x000000ffff037224 */ /* 0x004fca00018e0605 */
[----:B------:R-:W-:Y:S01]  /*227d0*/  @!PT LDS RZ, [RZ] ;  /* 0x00000000fffff984 */ /* 0x000fe20000000800 */
[----:B------:R-:W-:Y:S01]  /*227e0*/  @!PT LDS RZ, [RZ] ;  /* 0x00000000fffff984 */ /* 0x000fe20000000800 */
[----:B------:R-:W-:Y:S01]  /*227f0*/  @!PT LDS RZ, [RZ] ;  /* 0x00000000fffff984 */ /* 0x000fe20000000800 */
[----:B------:R4:W-:Y:S04]  /*22800*/  LDGSTS.E.BYPASS.LTC128B.128 [R10+0x18c00], desc[UR60][R2.64], !P2 ;  /* 0x18c00000020a7fae */ /* 0x0009e8000d101d7c */
[----:B------:R4:W-:Y:S04]  /*22810*/  LDGSTS.E.BYPASS.LTC128B.128 [R10+0x1cc00], desc[UR60][R2.64+0x80], !P1 ;  /* 0x1cc00080020a7fae */ /* 0x0009e8000c901d7c */
[----:B------:R4:W-:Y:S02]  /*22820*/  LDGSTS.E.BYPASS.LTC128B.128 [R10+0x20c00], desc[UR60][R2.64+0x100], !P0 ;  /* 0x20c00100020a7fae */ /* 0x0009e4000c101d7c */
.L_x_901:
[----:B------:R-:W-:Y:S05]  /*22830*/  BSYNC B0 ;  /* 0x0000000000007941 */ /* 0x000fea0003800000 */
.L_x_900:
[----:B01--4-:R-:W4:Y:S01]  /*22840*/  LDL R10, [R1+0x4] ;  /* 0x00000400010a7983 */ /* 0x013f220000100800 */
[----:B------:R-:W-:Y:S01]  /*22850*/  PLOP3.LUT P0, PT, PT, PT, PT, 0x80, 0x0 ;  /* 0x000000000000781c */ /* 0x000fe20003f0f070 */
[----:B------:R-:W-:Y:S01]  /*22860*/  NOP ;  /* 0x0000000000007918 */ /* 0x000fe20000000000 */
[----:B----4-:R-:W-:-:S11]  /*22870*/  VIADD R10, R10, 0x36800 ;  /* 0x000368000a0a7836 */ /* 0x010fd60000000000 */
.L_x_902:
[----:B------:R-:W4:Y:S01]  /*22880*/  LDL R2, [R1+0x4] ;  /* 0x0000040001027983 */ /* 0x000f220000100800 */
[----:B------:R-:W-:Y:S02]  /*22890*/  PLOP3.LUT P1, PT, P1, P0, PT, 0xa2, 0x0 ;  /* 0x000000000000781c */ /* 0x000fe40000f21472 */
[----:B----4-:R-:W-:-:S08]  /*228a0*/  @P0 R2UR P1, UR4, R2 ;  /* 0x00000000020402ca */ /* 0x010fd00000020000 */
[----:B------:R-:W-:-:S05]  /*228b0*/  @P0 PLOP3.LUT P0, PT, P1, PT, PT, 0x80, 0x0 ;  /* 0x000000000000081c */ /* 0x000fca0000f0f070 */
[----:B------:R-:W-:Y:S01]  /*228c0*/  @!P1 SYNCS.ARRIVE.TRANS64.RED.A0T1 RZ, [UR4+0x36800], RZ ;  /* 0x036800ffffff99a7 */ /* 0x000fe20008200404 */
[----:B------:R-:W-:Y:S07]  /*228d0*/  @!P1 ARRIVES.LDGSTSBAR.64.TRANSCNT [UR4+0x36800] ;  /* 0x03680000ff0099b0 */ /* 0x000fee0008000a84 */
[----:B------:R-:W-:Y:S05]  /*228e0*/  @P0 BRA.U.ANY `(.L_x_902) ;  /* 0xfffffffd00e40947 */ /* 0x000fea000393ffff */
[----:B---3--:R-:W3:Y:S02]  /*228f0*/  LDL.LU R3, [R1+0x54] ;  /* 0x0000540001037983 */ /* 0x008ee40000300800 */
[----:B---3--:R-:W-:-:S05]  /*22900*/  VIADD R3, R3, 0x1 ;  /* 0x0000000103037836 */ /* 0x008fca0000000000 */
        /* <DEDUP_REMOVED lines=10> */
.L_x_1048:
[----:B------:R-:W-:Y:S05]  /*229b0*/  BSYNC B0 ;  /* 0x0000000000007941 */ /* 0x000fea0003800000 */
.L_x_903:
[----:B0-----:R-:W3:Y:S01]  /*229c0*/  LDL.LU R2, [R1+0x4c] ;  /* 0x00004c0001027983 */ /* 0x001ee20000300800 */
[----:B------:R-:W-:Y:S01]  /*229d0*/  BSSY B0, `(.L_x_905) ;  /* 0x0000256000007945 */ /* 0x000fe20003800000 */
[----:B---3--:R-:W-:-:S13]  /*229e0*/  ISETP.GE.AND P0, PT, R2, 0x71, PT ;  /* 0x000000710200780c */ /* 0x008fda0003f06270 */
[----:B------:R-:W-:Y:S05]  /*229f0*/  @!P0 BRA `(.L_x_906) ;  /* 0x00000024004c8947 */ /* 0x000fea0003800000 */
[----:B------:R-:W3:Y:S01]  /*22a00*/  LDL R2, [R1+0x38] ;  /* 0x0000380001027983 */ /* 0x000ee20000100800 */
[----:B------:R-:W-:Y:S01]  /*22a10*/  IMAD.MOV.U32 R0, RZ, RZ, 0x1 ;  /* 0x00000001ff007424 */ /* 0x000fe200078e00ff */
[----:B------:R-:W-:Y:S01]  /*22a20*/  BSSY B2, `(.L_x_907) ;  /* 0x00000cc000027945 */ /* 0x000fe20003800000 */
[----:B---3--:R-:W-:-:S05]  /*22a30*/  IMAD.MOV R8, RZ, RZ, -R2 ;  /* 0x000000ffff087224 */ /* 0x008fca00078e0a02 */
[----:B------:R-:W-:-:S05]  /*22a40*/  VIADDMNMX R8, R8, R0, 0xffffffff, !PT ;  /* 0xffffffff08087446 */ /* 0x000fca0007800100 */
[----:B------:R-:W-:-:S05]  /*22a50*/  IMAD.IADD R0, R2, 0x1, R8 ;  /* 0x0000000102007824 */ /* 0x000fca00078e0208 */
[----:B------:R-:W-:-:S04]  /*22a60*/  LOP3.LUT R0, R0, 0x1, RZ, 0xc0, !PT ;  /* 0x0000000100007812 */ /* 0x000fc800078ec0ff */
[----:B------:R-:W-:Y:S01]  /*22a70*/  ISETP.NE.U32.AND P0, PT, R0, 0x1, PT ;  /* 0x000000010000780c */ /* 0x000fe20003f05070 */
[----:B------:R-:W-:-:S12]  /*22a80*/  VIADD R0, R2, 0xfffffffe ;  /* 0xfffffffe02007836 */ /* 0x000fd80000000000 */
[----:B------:R-:W-:Y:S05]  /*22a90*/  @P0 BRA `(.L_x_908) ;  /* 0x0000000c00100947 */ /* 0x000fea0003800000 */
[----:B------:R-:W3:Y:S04]  /*22aa0*/  LDL R4, [R1+0x10] ;  /* 0x0000100001047983 */ /* 0x000ee80000100800 */
[----:B------:R-:W4:Y:S04]  /*22ab0*/  LDL R3, [R1+0x8] ;  /* 0x0000080001037983 */ /* 0x000f280000100800 */
[----:B------:R-:W5:Y:S01]  /*22ac0*/  LDL R2, [R1+0x14] ;  /* 0x0000140001027983 */ /* 0x000f620000100800 */
[----:B------:R-:W-:Y:S01]  /*22ad0*/  BSSY B1, `(.L_x_909) ;  /* 0x00000bc000017945 */ /* 0x000fe20003800000 */
[----:B---3--:R-:W-:Y:S01]  /*22ae0*/  LOP3.LUT P1, RZ, R4, 0x1, RZ, 0xc0, !PT ;  /* 0x0000000104ff7812 */ /* 0x008fe2000782c0ff */
[----:B----4-:R-:W-:-:S05]  /*22af0*/  VIADD R7, R3, 0x1 ;  /* 0x0000000103077836 */ /* 0x010fca0000000000 */
[----:B------:R-:W-:-:S04]  /*22b00*/  ISETP.NE.AND P0, PT, R7, 0x2, PT ;  /* 0x000000020700780c */ /* 0x000fc80003f05270 */
[----:B------:R-:W-:Y:S02]  /*22b10*/  SEL R9, RZ, 0x1, P0 ;  /* 0x00000001ff097807 */ /* 0x000fe40000000000 */
[----:B------:R-:W-:Y:S02]  /*22b20*/  SEL R7, R7, RZ, P0 ;  /* 0x000000ff07077207 */ /* 0x000fe40000000000 */
[----:B-----5:R-:W-:Y:S01]  /*22b30*/  LOP3.LUT R9, R2, R9, RZ, 0x3c, !PT ;  /* 0x0000000902097212 */ /* 0x020fe200078e3cff */
[----:B------:R-:W-:Y:S06]  /*22b40*/  @!P1 BRA `(.L_x_910) ;  /* 0x0000000800d09947 */ /* 0x000fec0003800000 */
[----:B------:R0:W5:Y:S01]  /*22b50*/  LDL R4, [R1] ;  /* 0x0000000001047983 */ /* 0x0001620000100800 */
[----:B------:R-:W-:Y:S02]  /*22b60*/  ULDC.64 UR4, c[0x0][0x418] ;  /* 0x0001060000047ab9 */ /* 0x000fe40000000a00 */
[----:B------:R-:W-:-:S04]  /*22b70*/  ISETP.NE.U32.AND P0, PT, RZ, UR4, PT ;  /* 0x00000004ff007c0c */ /* 0x000fc8000bf05070 */
[----:B------:R-:W-:-:S13]  /*22b80*/  ISETP.NE.AND.EX P0, PT, RZ, UR5, PT, P0 ;  /* 0x00000005ff007c0c */ /* 0x000fda000bf05300 */
[----:B0-----:R-:W-:Y:S05]  /*22b90*/  @!P0 BRA `(.L_x_911) ;  /* 0x00000000004c8947 */ /* 0x001fea0003800000 */
[----:B------:R-:W3:Y:S01]  /*22ba0*/  LDL R11, [R1+0x28] ;  /* 0x00002800010b7983 */ /* 0x000ee20000100800 */
[----:B--2---:R-:W0:Y:S01]  /*22bb0*/  LDC R5, c[0x0][0x43c] ;  /* 0x00010f00ff057b82 */ /* 0x004e220000000800 */
[----:B------:R-:W-:Y:S02]  /*22bc0*/  ULDC.64 UR6, c[0x0][0x428] ;  /* 0x00010a0000067ab9 */ /* 0x000fe40000000a00 */
[----:B------:R-:W2:Y:S01]  /*22bd0*/  LDL R6, [R1+0xc] ;  /* 0x00000c0001067983 */ /* 0x000ea20000100800 */
        /* <DEDUP_REMOVED lines=8> */
[----:B---3--:R-:W-:-:S04]  /*22c60*/  IMAD R4, R11, UR6, RZ ;  /* 0x000000060b047c24 */ /* 0x008fc8000f8e02ff */
[C---:B--2---:R-:W-:Y:S02]  /*22c70*/  IMAD R4, R6.reuse, UR7, R4 ;  /* 0x0000000706047c24 */ /* 0x044fe4000f8e0204 */
[----:B------:R-:W-:-:S04]  /*22c80*/  IMAD.WIDE.U32 R2, R6, UR6, R2 ;  /* 0x0000000606027c25 */ /* 0x000fc8000f8e0002 */
[----:B------:R-:W-:Y:S01]  /*22c90*/  IMAD.IADD R3, R4, 0x1, R3 ;  /* 0x0000000104037824 */ /* 0x000fe200078e0203 */
[----:B------:R-:W-:-:S04]  /*22ca0*/  LEA R4, P0, R2, UR4, 0x2 ;  /* 0x0000000402047c11 */ /* 0x000fc8000f8010ff */
[----:B------:R-:W-:-:S05]  /*22cb0*/  LEA.HI.X R5, R2, UR5, R3, 0x2, P0 ;  /* 0x0000000502057c11 */ /* 0x000fca00080f1403 */
[----:B------:R0:W5:Y:S04]  /*22cc0*/  LDG.E R4, desc[UR60][R4.64] ;  /* 0x0000003c04047981 */ /* 0x000168000c1e1900 */
.L_x_911:
[----:B------:R-:W3:Y:S01]  /*22cd0*/  LDL R2, [R1+0x4] ;  /* 0x0000040001027983 */ /* 0x000ee20000100800 */
[----:B------:R-:W-:Y:S01]  /*22ce0*/  BSSY B3, `(.L_x_912) ;  /* 0x0000005000037945 */ /* 0x000fe20003800000 */
[----:B---3--:R-:W-:Y:S01]  /*22cf0*/  IMAD R3, R7, 0x8, R2 ;  /* 0x0000000807037824 */ /* 0x008fe200078e0202 */
[----:B------:R-:W-:-:S04]  /*22d00*/  SHF.L.U32 R2, R9, 0x1f, RZ ;  /* 0x0000001f09027819 */ /* 0x000fc800000006ff */
[----:B------:R-:W1:Y:S02]  /*22d10*/  SYNCS.PHASECHK.TRANS64.TRYWAIT P0, [R3+URZ+0x36840], R2 ;  /* 0x03684002030075a7 */ /* 0x000e64000800017f */
[----:B-1----:R-:W-:Y:S05]  /*22d20*/  @!P0 BRA `(.L_x_913) ;  /* 0x0000004c00988947 */ /* 0x002fea0003800000 */
.L_x_1049:
[----:B------:R-:W-:Y:S05]  /*22d30*/  BSYNC B3 ;  /* 0x0000000000037941 */ /* 0x000fea0003800000 */
.L_x_912:
[----:B0-2---:R-:W0:Y:S01]  /*22d40*/  S2R R5, SR_TID.X ;  /* 0x0000000000057919 */ /* 0x005e220000002100 */
        /* <DEDUP_REMOVED lines=11> */
.L_x_915:
[----:B------:R-:W-:Y:S05]  /*22e00*/  BSYNC B3 ;  /* 0x0000000000037941 */ /* 0x000fea0003800000 */
.L_x_914:
        /* <DEDUP_REMOVED lines=13> */
.L_x_916:
        /* <DEDUP_REMOVED lines=16> */
.L_x_917:
        /* <DEDUP_REMOVED lines=16> */
.L_x_918:
        /* <DEDUP_REMOVED lines=17> */
.L_x_1050:
[----:B------:R-:W-:Y:S05]  /*231f0*/  BSYNC B3 ;  /* 0x0000000000037941 */ /* 0x000fea0003800000 */
.L_x_919:
[----:B------:R1:W5:Y:S04]  /*23200*/  LDL R17, [R1+0x4] ;  /* 0x0000040001117983 */ /* 0x0003680000100800 */
[----:B------:R1:W5:Y:S01]  /*23210*/  LDL R6, [R1+0x8] ;  /* 0x0000080001067983 */ /* 0x0003620000100800 */
[----:B------:R-:W-:Y:S01]  /*23220*/  BSSY B3, `(.L_x_921) ;  /* 0x000000c000037945 */ /* 0x000fe20003800000 */
[----:B------:R-:W-:Y:S02]  /*23230*/  IMAD.MOV.U32 R12, RZ, RZ, 0x0 ;  /* 0x00000000ff0c7424 */ /* 0x000fe400078e00ff */
[----:B------:R-:W-:Y:S01]  /*23240*/  IMAD.MOV.U32 R13, RZ, RZ, 0x14f00000 ;  /* 0x14f00000ff0d7424 */ /* 0x000fe200078e00ff */
[----:B------:R-:W-:Y:S06]  /*23250*/  @P1 BRA `(.L_x_922) ;  /* 0x0000000000201947 */ /* 0x000fec0003800000 */
[----:B------:R-:W2:Y:S01]  /*23260*/  S2R R5, SR_TID.X ;  /* 0x0000000000057919 */ /* 0x000ea20000002100 */
[----:B0----5:R-:W-:Y:S02]  /*23270*/  IMAD R2, R6, 0x8, R17 ;  /* 0x0000000806027824 */ /* 0x021fe400078e0211 */
[----:B------:R-:W-:-:S04]  /*23280*/  IMAD.MOV.U32 R3, RZ, RZ, 0xa800 ;  /* 0x0000a800ff037424 */ /* 0x000fc800078e00ff */
[----:B------:R3:W-:Y:S01]  /*23290*/  SYNCS.ARRIVE.TRANS64 RZ, [R2+URZ+0x36850], R3 ;  /* 0x0368500302ff79a7 */ /* 0x0007e2000800003f */
[----:B--2---:R-:W-:-:S04]  /*232a0*/  LOP3.LUT R5, R5, 0x1f, RZ, 0xc0, !PT ;  /* 0x0000001f05057812 */ /* 0x004fc800078ec0ff */
[----:B------:R-:W-:-:S13]  /*232b0*/  ISETP.NE.AND P0, PT, R5, RZ, PT ;  /* 0x000000ff0500720c */ /* 0x000fda0003f05270 */
[----:B---3--:R-:W-:Y:S05]  /*232c0*/  @!P0 BRA `(.L_x_922) ;  /* 0x0000000000048947 */ /* 0x008fea0003800000 */
[----:B------:R-:W-:Y:S01]  /*232d0*/  BPT.TRAP 0x1 ;  /* 0x000000040000795c */ /* 0x000fe20000300000 */
.L_x_922:
[----:B------:R-:W-:Y:S05]  /*232e0*/  BSYNC B3 ;  /* 0x0000000000037941 */ /* 0x000fea0003800000 */
.L_x_921:
[----:B------:R-:W2:Y:S04]  /*232f0*/  LDL R5, [R1+0x1c] ;  /* 0x00001c0001057983 */ /* 0x000ea80000100800 */
[----:B0-----:R-:W2:Y:S01]  /*23300*/  LDL.LU R3, [R1+0x18] ;  /* 0x0000180001037983 */ /* 0x001ea20000300800 */
[----:B------:R-:W-:Y:S01]  /*23310*/  R2UR UR10, R11 ;  /* 0x000000000b0a72ca */ /* 0x000fe200000e0000 */
[--C-:B-----5:R-:W-:Y:S01]  /*23320*/  IMAD R2, R6, 0x8, R17.reuse ;  /* 0x0000000806027824 */ /* 0x120fe200078e0211 */
[----:B------:R-:W-:Y:S01]  /*23330*/  R2UR UR6, R12 ;  /* 0x000000000c0672ca */ /* 0x000fe200000e0000 */
[----:B------:R-:W-:Y:S01]  /*23340*/  IMAD R6, R6, 0xa800, R17 ;  /* 0x0000a80006067824 */ /* 0x000fe200078e0211 */
[----:B------:R-:W-:Y:S01]  /*23350*/  R2UR UR7, R13 ;  /* 0x000000000d0772ca */ /* 0x000fe200000e0000 */
[----:B------:R-:W-:Y:S01]  /*23360*/  UIADD3 UR4, UP0, UR36, 0x470, URZ ;  /* 0x0000047024047890 */ /* 0x000fe2000ff1e03f */
[----:B------:R-:W-:Y:S01]  /*23370*/  PLOP3.LUT P0, PT, PT, PT, PT, 0x80, 0x0 ;  /* 0x000000000000781c */ /* 0x000fe20003f0f070 */
[----:B------:R-:W-:-:S02]  /*23380*/  VIADD R2, R2, 0x36850 ;  /* 0x0003685002027836 */ /* 0x000fc40000000000 */
[----:B------:R-:W-:Y:S01]  /*23390*/  UIADD3.X UR5, URZ, UR37, URZ, UP0, !UPT ;  /* 0x000000253f057290 */ /* 0x000fe200087fe43f */
[----:B--2---:R-:W-:Y:S02]  /*233a0*/  IMAD R3, R3, 0x70, R5 ;  /* 0x0000007003037824 */ /* 0x004fe400078e0205 */
[----:B------:R-:W-:-:S09]  /*233b0*/  VIADD R5, R6, 0x400 ;  /* 0x0000040006057836 */ /* 0x000fd20000000000 */
.L_x_923:
        /* <DEDUP_REMOVED lines=16> */
.L_x_924:
        /* <DEDUP_REMOVED lines=16> */
.L_x_925:
        /* <DEDUP_REMOVED lines=13> */
.L_x_910:
[----:B------:R-:W-:Y:S05]  /*23690*/  BSYNC B1 ;  /* 0x0000000000017941 */ /* 0x000fea0003800000 */
.L_x_909:
[----:B0-----:R-:W3:Y:S04]  /*236a0*/  LDL.LU R0, [R1+0x38] ;  /* 0x0000380001007983 */ /* 0x001ee80000300800 */
[----:B------:R0:W-:Y:S04]  /*236b0*/  STL [R1+0x8], R7 ;  /* 0x0000080701007387 */ /* 0x0001e80000100800 */
[----:B------:R0:W-:Y:S02]  /*236c0*/  STL [R1+0x14], R9 ;  /* 0x0000140901007387 */ /* 0x0001e40000100800 */
[----:B0--3--:R-:W-:-:S07]  /*236d0*/  VIADD R0, R0, 0xfffffffd ;  /* 0xfffffffd00007836 */ /* 0x009fce0000000000 */
.L_x_908:
[----:B------:R-:W-:Y:S05]  /*236e0*/  BSYNC B2 ;  /* 0x0000000000027941 */ /* 0x000fea0003800000 */
.L_x_907:
[----:B------:R-:W3:Y:S01]  /*236f0*/  LDL.LU R2, [R1+0x3c] ;  /* 0x00003c0001027983 */ /* 0x000ee20000300800 */
[----:B------:R-:W-:-:S05]  /*23700*/  IMAD.MOV R8, RZ, RZ, -R8 ;  /* 0x000000ffff087224 */ /* 0x000fca00078e0a08 */
[----:B---3--:R-:W-:-:S13]  /*23710*/  ISETP.NE.AND P0, PT, R2, R8, PT ;  /* 0x000000080200720c */ /* 0x008fda0003f05270 */
[----:B------:R-:W-:Y:S05]  /*23720*/  @!P0 BRA `(.L_x_906) ;  /* 0x0000001800008947 */ /* 0x000fea0003800000 */
[----:B------:R0:W5:Y:S02]  /*23730*/  LDL R8, [R1] ;  /* 0x0000000001087983 */ /* 0x0001640000100800 */
.L_x_960:
[----:B---3--:R-:W3:Y:S04]  /*23740*/  LDL R4, [R1+0x10] ;  /* 0x0000100001047983 */ /* 0x008ee80000100800 */
[----:B----4-:R-:W4:Y:S04]  /*23750*/  LDL R3, [R1+0x8] ;  /* 0x0000080001037983 */ /* 0x010f280000100800 */
[----:B--2---:R-:W2:Y:S01]  /*23760*/  LDL R2, [R1+0x14] ;  /* 0x0000140001027983 */ /* 0x004ea20000100800 */
[----:B------:R-:W-:Y:S05]  /*23770*/  YIELD ;  /* 0x0000000000007946 */ /* 0x000fea0003800000 */
[----:B------:R-:W-:Y:S01]  /*23780*/  BSSY B1, `(.L_x_926) ;  /* 0x00000ba000017945 */ /* 0x000fe20003800000 */
[----:B---3--:R-:W-:Y:S01]  /*23790*/  LOP3.LUT P1, RZ, R4, 0x1, RZ, 0xc0, !PT ;  /* 0x0000000104ff7812 */ /* 0x008fe2000782c0ff */
[----:B----4-:R-:W-:-:S05]  /*237a0*/  VIADD R4, R3, 0x1 ;  /* 0x0000000103047836 */ /* 0x010fca0000000000 */
[----:B------:R-:W-:-:S04]  /*237b0*/  ISETP.NE.AND P0, PT, R4, 0x2, PT ;  /* 0x000000020400780c */ /* 0x000fc80003f05270 */
[----:B--2---:R-:W-:Y:S02]  /*237c0*/  SEL R5, RZ, 0x1, P0 ;  /* 0x00000001ff057807 */ /* 0x004fe40000000000 */
[----:B------:R-:W-:Y:S02]  /*237d0*/  SEL R4, R4, RZ, P0 ;  /* 0x000000ff04047207 */ /* 0x000fe40000000000 */
[----:B------:R-:W-:Y:S01]  /*237e0*/  LOP3.LUT R5, R2, R5, RZ, 0x3c, !PT ;  /* 0x0000000502057212 */ /* 0x000fe200078e3cff */
[----:B------:R-:W-:Y:S06]  /*237f0*/  @!P1 BRA `(.L_x_927) ;  /* 0x0000000800c89947 */ /* 0x000fec0003800000 */
[----:B------:R-:W-:Y:S01]  /*23800*/  ULDC.64 UR4, c[0x0][0x418] ;  /* 0x0001060000047ab9 */ /* 0x000fe20000000a00 */
[----:B------:R-:W-:Y:S01]  /*23810*/  IMAD.MOV.U32 R6, RZ, RZ, R0 ;  /* 0x000000ffff067224 */ /* 0x000fe200078e0000 */
[----:B------:R-:W-:-:S04]  /*23820*/  ISETP.NE.U32.AND P0, PT, RZ, UR4, PT ;  /* 0x00000004ff007c0c */ /* 0x000fc8000bf05070 */
[----:B------:R-:W-:-:S13]  /*23830*/  ISETP.NE.AND.EX P0, PT, RZ, UR5, PT, P0 ;  /* 0x00000005ff007c0c */ /* 0x000fda000bf05300 */
[----:B------:R-:W-:Y:S05]  /*23840*/  @!P0 BRA `(.L_x_928) ;  /* 0x00000000004c8947 */ /* 0x000fea0003800000 */
[----:B------:R-:W2:Y:S01]  /*23850*/  LDL R11, [R1+0x28] ;  /* 0x00002800010b7983 */ /* 0x000ea20000100800 */
[----:B------:R-:W3:Y:S01]  /*23860*/  LDC R7, c[0x0][0x43c] ;  /* 0x00010f00ff077b82 */ /* 0x000ee20000000800 */
        /* <DEDUP_REMOVED lines=14> */
[----:B-----5:R-:W-:-:S04]  /*23950*/  LEA R8, P0, R2, UR4, 0x2 ;  /* 0x0000000402087c11 */ /* 0x020fc8000f8010ff */
[----:B------:R-:W-:-:S05]  /*23960*/  LEA.HI.X R9, R2, UR5, R3, 0x2, P0 ;  /* 0x0000000502097c11 */ /* 0x000fca00080f1403 */
[----:B------:R2:W5:Y:S04]  /*23970*/  LDG.E R8, desc[UR60][R8.64] ;  /* 0x0000003c08087981 */ /* 0x000568000c1e1900 */
.L_x_928:
[----:B------:R-:W3:Y:S01]  /*23980*/  LDL R2, [R1+0x4] ;  /* 0x0000040001027983 */ /* 0x000ee20000100800 */
[----:B------:R-:W-:Y:S01]  /*23990*/  BSSY B2, `(.L_x_929) ;  /* 0x0000005000027945 */ /* 0x000fe20003800000 */
[----:B---3--:R-:W-:Y:S01]  /*239a0*/  IMAD R3, R4, 0x8, R2 ;  /* 0x0000000804037824 */ /* 0x008fe200078e0202 */
[----:B------:R-:W-:-:S04]  /*239b0*/  SHF.L.U32 R2, R5, 0x1f, RZ ;  /* 0x0000001f05027819 */ /* 0x000fc800000006ff */
[----:B------:R-:W3:Y:S02]  /*239c0*/  SYNCS.PHASECHK.TRANS64.TRYWAIT P0, [R3+URZ+0x36840], R2 ;  /* 0x03684002030075a7 */ /* 0x000ee4000800017f */
[----:B---3--:R-:W-:Y:S05]  /*239d0*/  @!P0 BRA `(.L_x_930) ;  /* 0x0000004000948947 */ /* 0x008fea0003800000 */
.L_x_1051:
[----:B------:R-:W-:Y:S05]  /*239e0*/  BSYNC B2 ;  /* 0x0000000000027941 */ /* 0x000fea0003800000 */
.L_x_929:
[----:B------:R-:W4:Y:S01]  /*239f0*/  S2R R7, SR_TID.X ;  /* 0x0000000000077919 */ /* 0x000f220000002100 */
[----:B------:R-:W-:Y:S01]  /*23a00*/  BSSY B2, `(.L_x_931) ;  /* 0x000000b000027945 */ /* 0x000fe20003800000 */
[----:B----4-:R-:W-:-:S04]  /*23a10*/  LOP3.LUT R7, R7, 0x7f, RZ, 0xc0, !PT ;  /* 0x0000007f07077812 */ /* 0x010fc800078ec0ff */
[----:B------:R-:W-:-:S13]  /*23a20*/  ISETP.NE.AND P1, PT, R7, RZ, PT ;  /* 0x000000ff0700720c */ /* 0x000fda0003f25270 */
[----:B------:R-:W-:Y:S05]  /*23a30*/  @P1 BRA `(.L_x_932) ;  /* 0x00000000001c1947 */ /* 0x000fea0003800000 */
[----:B------:R-:W4:Y:S01]  /*23a40*/  S2R R7, SR_TID.X ;  /* 0x0000000000077919 */ /* 0x000f220000002100 */
[----:B---3--:R-:W-:-:S04]  /*23a50*/  IMAD.MOV.U32 R2, RZ, RZ, 0xa800 ;  /* 0x0000a800ff027424 */ /* 0x008fc800078e00ff */
[----:B------:R3:W-:Y:S01]  /*23a60*/  SYNCS.ARRIVE.TRANS64 RZ, [R3+URZ+0x36830], R2 ;  /* 0x0368300203ff79a7 */ /* 0x0007e2000800003f */
[----:B----4-:R-:W-:-:S04]  /*23a70*/  LOP3.LUT R7, R7, 0x1f, RZ, 0xc0, !PT ;  /* 0x0000001f07077812 */ /* 0x010fc800078ec0ff */
[----:B------:R-:W-:-:S13]  /*23a80*/  ISETP.NE.AND P0, PT, R7, RZ, PT ;  /* 0x000000ff0700720c */ /* 0x000fda0003f05270 */
[----:B---3--:R-:W-:Y:S05]  /*23a90*/  @!P0 BRA `(.L_x_932) ;  /* 0x0000000000048947 */ /* 0x008fea0003800000 */
[----:B------:R-:W-:Y:S01]  /*23aa0*/  BPT.TRAP 0x1 ;  /* 0x000000040000795c */ /* 0x000fe20000300000 */
.L_x_932:
[----:B------:R-:W-:Y:S05]  /*23ab0*/  BSYNC B2 ;  /* 0x0000000000027941 */ /* 0x000fea0003800000 */
.L_x_931:
[----:B------:R-:W4:Y:S04]  /*23ac0*/  LDL R7, [R1+0x4] ;  /* 0x0000040001077983 */ /* 0x000f280000100800 */
        /* <DEDUP_REMOVED lines=9> */
[----:B----4-:R-:W-:-:S02]  /*23b60*/  IMAD R7, R4, 0xa800, R7 ;  /* 0x0000a80004077824 */ /* 0x010fc400078e0207 */
[----:B---3--:R-:W-:Y:S02]  /*23b70*/  IMAD R2, R6, 0x70, R2 ;  /* 0x0000007006027824 */ /* 0x008fe400078e0202 */
[----:B--2---:R-:W-:-:S08]  /*23b80*/  VIADD R9, R7, 0x21400 ;  /* 0x0002140007097836 */ /* 0x004fd00000000000 */
.L_x_933:
        /* <DEDUP_REMOVED lines=16> */
.L_x_934:
        /* <DEDUP_REMOVED lines=16> */
.L_x_935:
        /* <DEDUP_REMOVED lines=17> */
.L_x_1052:
[----:B------:R-:W-:Y:S05]  /*23ea0*/  BSYNC B2 ;  /* 0x0000000000027941 */ /* 0x000fea0003800000 */
.L_x_936:
        /* <DEDUP_REMOVED lines=11> */
.L_x_939:
[----:B------:R-:W-:Y:S05]  /*23f60*/  BSYNC B2 ;  /* 0x0000000000027941 */ /* 0x000fea0003800000 */
.L_x_938:
        /* <DEDUP_REMOVED lines=14> */
.L_x_940:
        /* <DEDUP_REMOVED lines=16> */
.L_x_941:
        /* <DEDUP_REMOVED lines=16> */
.L_x_942:
        /* <DEDUP_REMOVED lines=13> */
.L_x_927:
[----:B------:R-:W-:Y:S05]  /*24320*/  BSYNC B1 ;  /* 0x0000000000017941 */ /* 0x000fea0003800000 */
.L_x_926:
        /* <DEDUP_REMOVED lines=17> */
[----:B-----5:R-:W4:Y:S01]  /*24440*/  LDC R8, c[0x0][0x43c] ;  /* 0x00010f00ff087b82 */ /* 0x020f220000000800 */
[----:B------:R-:W-:Y:S02]  /*24450*/  ULDC.64 UR6, c[0x0][0x428] ;  /* 0x00010a0000067ab9 */ /* 0x000fe40000000a00 */
[----:B------:R-:W3:Y:S01]  /*24460*/  LDL R9, [R1+0xc] ;  /* 0x00000c0001097983 */ /* 0x000ee20000100800 */
[----:B----4-:R-:W-:-:S13]  /*24470*/  ISETP.NE.AND P0, PT, R8, 0x1, PT ;  /* 0x000000010800780c */ /* 0x010fda0003f05270 */
[----:B------:R-:W4:Y:S02]  /*24480*/  @P0 LDC.64 R2, c[0x0][0x440] ;  /* 0x00011000ff020b82 */ /* 0x000f240000000a00 */
[----:B----4-:R-:W-:-:S04]  /*24490*/  @P0 IMAD.HI.U32 R7, R6, R2, RZ ;  /* 0x0000000206070227 */ /* 0x010fc800078e00ff */
        /* <DEDUP_REMOVED lines=12> */
.L_x_945:
[----:B------:R-:W4:Y:S01]  /*24560*/  LDL R2, [R1+0x4] ;  /* 0x0000040001027983 */ /* 0x000f220000100800 */
[----:B------:R-:W-:Y:S01]  /*24570*/  SHF.L.U32 R3, R11, 0x1f, RZ ;  /* 0x0000001f0b037819 */ /* 0x000fe200000006ff */
[----:B------:R-:W-:Y:S01]  /*24580*/  BSSY B2, `(.L_x_946) ;  /* 0x0000004000027945 */ /* 0x000fe20003800000 */
[----:B----4-:R-:W-:-:S04]  /*24590*/  IMAD R2, R12, 0x8, R2 ;  /* 0x000000080c027824 */ /* 0x010fc800078e0202 */
[----:B------:R-:W4:Y:S02]  /*245a0*/  SYNCS.PHASECHK.TRANS64.TRYWAIT P0, [R2+URZ+0x36840], R3 ;  /* 0x03684003020075a7 */ /* 0x000f24000800017f */
[----:B----4-:R-:W-:Y:S05]  /*245b0*/  @!P0 BRA `(.L_x_947) ;  /* 0x0000003400c48947 */ /* 0x010fea0003800000 */
.L_x_1053:
[----:B------:R-:W-:Y:S05]  /*245c0*/  BSYNC B2 ;  /* 0x0000000000027941 */ /* 0x000fea0003800000 */
.L_x_946:
[----:B------:R-:W0:Y:S01]  /*245d0*/  S2R R7, SR_TID.X ;  /* 0x0000000000077919 */ /* 0x000e220000002100 */
[----:B------:R-:W-:Y:S01]  /*245e0*/  BSSY B2, `(.L_x_948) ;  /* 0x000000b000027945 */ /* 0x000fe20003800000 */
[----:B0-----:R-:W-:-:S04]  /*245f0*/  LOP3.LUT R7, R7, 0x7f, RZ, 0xc0, !PT ;  /* 0x0000007f07077812 */ /* 0x001fc800078ec0ff */
[----:B------:R-:W-:-:S13]  /*24600*/  ISETP.NE.AND P1, PT, R7, RZ, PT ;  /* 0x000000ff0700720c */ /* 0x000fda0003f25270 */
[----:B------:R-:W-:Y:S05]  /*24610*/  @P1 BRA `(.L_x_949) ;  /* 0x00000000001c1947 */ /* 0x000fea0003800000 */
[----:B------:R-:W0:Y:S01]  /*24620*/  S2R R7, SR_TID.X ;  /* 0x0000000000077919 */ /* 0x000e220000002100 */
[----:B----4-:R-:W-:-:S04]  /*24630*/  IMAD.MOV.U32 R3, RZ, RZ, 0xa800 ;  /* 0x0000a800ff037424 */ /* 0x010fc800078e00ff */
[----:B------:R4:W-:Y:S01]  /*24640*/  SYNCS.ARRIVE.TRANS64 RZ, [R2+URZ+0x36830], R3 ;  /* 0x0368300302ff79a7 */ /* 0x0009e2000800003f */
[----:B0-----:R-:W-:-:S04]  /*24650*/  LOP3.LUT R7, R7, 0x1f, RZ, 0xc0, !PT ;  /* 0x0000001f07077812 */ /* 0x001fc800078ec0ff */
[----:B------:R-:W-:-:S13]  /*24660*/  ISETP.NE.AND P0, PT, R7, RZ, PT ;  /* 0x000000ff0700720c */ /* 0x000fda0003f05270 */
[----:B----4-:R-:W-:Y:S05]  /*24670*/  @!P0 BRA `(.L_x_949) ;  /* 0x0000000000048947 */ /* 0x010fea0003800000 */
[----:B------:R-:W-:Y:S01]  /*24680*/  BPT.TRAP 0x1 ;  /* 0x000000040000795c */ /* 0x000fe20000300000 */
.L_x_949:
[----:B------:R-:W-:Y:S05]  /*24690*/  BSYNC B2 ;  /* 0x0000000000027941 */ /* 0x000fea0003800000 */
.L_x_948:
[----:B------:R-:W3:Y:S04]  /*246a0*/  LDL R7, [R1+0x8] ;  /* 0x0000080001077983 */ /* 0x000ee80000100800 */
[----:B--2---:R-:W2:Y:S04]  /*246b0*/  LDL R9, [R1+0x4] ;  /* 0x0000040001097983 */ /* 0x004ea80000100800 */
[----:B----4-:R-:W4:Y:S01]  /*246c0*/  LDL R2, [R1+0x1c] ;  /* 0x00001c0001027983 */ /* 0x010f220000100800 */
[----:B---3--:R-:W-:-:S05]  /*246d0*/  IMAD.MOV.U32 R11, RZ, RZ, RZ ;  /* 0x000000ffff0b7224 */ /* 0x008fca00078e00ff */
[----:B------:R-:W-:Y:S01]  /*246e0*/  R2UR UR10, R11 ;  /* 0x000000000b0a72ca */ /* 0x000fe200000e0000 */
[----:B------:R-:W-:Y:S01]  /*246f0*/  UIADD3 UR4, UP0, UR36, 0x370, URZ ;  /* 0x0000037024047890 */ /* 0x000fe2000ff1e03f */
[----:B------:R-:W-:Y:S01]  /*24700*/  PLOP3.LUT P0, PT, PT, PT, PT, 0x80, 0x0 ;  /* 0x000000000000781c */ /* 0x000fe20003f0f070 */
[----:B------:R-:W-:Y:S01]  /*24710*/  UMOV UR6, 0x0 ;  /* 0x0000000000067882 */ /* 0x000fe20000000000 */
[----:B------:R-:W-:Y:S01]  /*24720*/  UMOV UR7, 0x14f00000 ;  /* 0x14f0000000077882 */ /* 0x000fe20000000000 */
[----:B------:R-:W-:Y:S01]  /*24730*/  UIADD3.X UR5, URZ, UR37, URZ, UP0, !UPT ;  /* 0x000000253f057290 */ /* 0x000fe200087fe43f */
[C---:B------:R-:W-:Y:S02]  /*24740*/  IMAD R3, R7.reuse, 0x8, R10 ;  /* 0x0000000807037824 */ /* 0x040fe400078e020a */
[----:B--2---:R-:W-:Y:S02]  /*24750*/  IMAD R7, R7, 0xa800, R9 ;  /* 0x0000a80007077824 */ /* 0x004fe400078e0209 */
[----:B------:R-:W-:-:S02]  /*24760*/  VIADD R3, R3, 0x30 ;  /* 0x0000003003037836 */ /* 0x000fc40000000000 */
[----:B----4-:R-:W-:Y:S02]  /*24770*/  IMAD R2, R6, 0x70, R2 ;  /* 0x0000007006027824 */ /* 0x010fe400078e0202 */
[----:B------:R-:W-:-:S07]  /*24780*/  VIADD R9, R7, 0x21400 ;  /* 0x0002140007097836 */ /* 0x000fce0000000000 */
.L_x_950:
        /* <DEDUP_REMOVED lines=16> */
.L_x_951:
        /* <DEDUP_REMOVED lines=16> */
.L_x_952:
        /* <DEDUP_REMOVED lines=15> */
.L_x_1054:
[----:B------:R-:W-:Y:S05]  /*24a80*/  BSYNC B2 ;  /* 0x0000000000027941 */ /* 0x000fea0003800000 */
.L_x_953:
[----:B------:R-:W-:Y:S01]  /*24a90*/  BSSY B2, `(.L_x_955) ;  /* 0x000000b000027945 */ /* 0x000fe20003800000 */
[----:B------:R-:W-:Y:S02]  /*24aa0*/  IMAD.MOV.U32 R12, RZ, RZ, 0x0 ;  /* 0x00000000ff0c7424 */ /* 0x000fe400078e00ff */
[----:B------:R-:W-:Y:S01]  /*24ab0*/  IMAD.MOV.U32 R13, RZ, RZ, 0x14f00000 ;  /* 0x14f00000ff0d7424 */ /* 0x000fe200078e00ff */
[----:B------:R-:W-:Y:S06]  /*24ac0*/  @P1 BRA `(.L_x_956) ;  /* 0x00000000001c1947 */ /* 0x000fec0003800000 */
[----:B------:R-:W2:Y:S01]  /*24ad0*/  S2R R7, SR_TID.X ;  /* 0x0000000000077919 */ /* 0x000ea20000002100 */
[----:B------:R-:W-:-:S04]  /*24ae0*/  IMAD.MOV.U32 R3, RZ, RZ, 0xa800 ;  /* 0x0000a800ff037424 */ /* 0x000fc800078e00ff */
[----:B------:R3:W-:Y:S01]  /*24af0*/  SYNCS.ARRIVE.TRANS64 RZ, [R2+URZ+0x50], R3 ;  /* 0x0000500302ff79a7 */ /* 0x0007e2000800003f */
[----:B--2---:R-:W-:-:S04]  /*24b00*/  LOP3.LUT R7, R7, 0x1f, RZ, 0xc0, !PT ;  /* 0x0000001f07077812 */ /* 0x004fc800078ec0ff */
[----:B------:R-:W-:-:S13]  /*24b10*/  ISETP.NE.AND P0, PT, R7, RZ, PT ;  /* 0x000000ff0700720c */ /* 0x000fda0003f05270 */
[----:B---3--:R-:W-:Y:S05]  /*24b20*/  @!P0 BRA `(.L_x_956) ;  /* 0x0000000000048947 */ /* 0x008fea0003800000 */
[----:B------:R-:W-:Y:S01]  /*24b30*/  BPT.TRAP 0x1 ;  /* 0x000000040000795c */ /* 0x000fe20000300000 */
.L_x_956:
[----:B------:R-:W-:Y:S05]  /*24b40*/  BSYNC B2 ;  /* 0x0000000000027941 */ /* 0x000fea0003800000 */
.L_x_955:
[----:B------:R-:W2:Y:S04]  /*24b50*/  LDL R7, [R1+0x4] ;  /* 0x0000040001077983 */ /* 0x000ea80000100800 */
[----:B0-----:R-:W3:Y:S04]  /*24b60*/  LDL R5, [R1+0x1c] ;  /* 0x00001c0001057983 */ /* 0x001ee80000100800 */
[----:B------:R-:W3:Y:S01]  /*24b70*/  LDL.LU R3, [R1+0x18] ;  /* 0x0000180001037983 */ /* 0x000ee20000300800 */
[----:B------:R-:W-:Y:S01]  /*24b80*/  R2UR UR10, R11 ;  /* 0x000000000b0a72ca */ /* 0x000fe200000e0000 */
[----:B------:R-:W-:Y:S01]  /*24b90*/  UIADD3 UR4, UP0, UR36, 0x470, URZ ;  /* 0x0000047024047890 */ /* 0x000fe2000ff1e03f */
[----:B------:R-:W-:Y:S01]  /*24ba0*/  R2UR UR6, R12 ;  /* 0x000000000c0672ca */ /* 0x000fe200000e0000 */
[----:B------:R-:W-:Y:S01]  /*24bb0*/  VIADD R2, R2, 0x50 ;  /* 0x0000005002027836 */ /* 0x000fe20000000000 */
[----:B------:R-:W-:Y:S01]  /*24bc0*/  R2UR UR7, R13 ;  /* 0x000000000d0772ca */ /* 0x000fe200000e0000 */
[----:B------:R-:W-:Y:S01]  /*24bd0*/  UIADD3.X UR5, URZ, UR37, URZ, UP0, !UPT ;  /* 0x000000253f057290 */ /* 0x000fe200087fe43f */
[----:B------:R-:W-:Y:S01]  /*24be0*/  PLOP3.LUT P0, PT, PT, PT, PT, 0x80, 0x0 ;  /* 0x000000000000781c */ /* 0x000fe20003f0f070 */
[----:B--2---:R-:W-:-:S02]  /*24bf0*/  IMAD R4, R4, 0xa800, R7 ;  /* 0x0000a80004047824 */ /* 0x004fc400078e0207 */
[----:B---3--:R-:W-:Y:S02]  /*24c00*/  IMAD R3, R3, 0x70, R5 ;  /* 0x0000007003037824 */ /* 0x008fe400078e0205 */
[----:B------:R-:W-:-:S08]  /*24c10*/  VIADD R5, R4, 0x400 ;  /* 0x0000040004057836 */ /* 0x000fd00000000000 */
.L_x_957:
        /* <DEDUP_REMOVED lines=16> */
.L_x_958:
        /* <DEDUP_REMOVED lines=16> */
.L_x_959:
        /* <DEDUP_REMOVED lines=11> */
[----:B------:R4:W-:Y:S04]  /*24ed0*/  STL [R1+0x18], R6 ;  /* 0x0000180601007387 */ /* 0x0009e80000100800 */
[----:B------:R4:W-:Y:S02]  /*24ee0*/  STL [R1], R8 ;  /* 0x0000000801007387 */ /* 0x0009e40000100800 */
.L_x_944:
[----:B------:R-:W-:Y:S05]  /*24ef0*/  BSYNC B1 ;  /* 0x0000000000017941 */ /* 0x000fea0003800000 */
.L_x_943:
[C---:B------:R-:W-:Y:S01]  /*24f00*/  ISETP.GT.AND P0, PT, R0.reuse, 0x1, PT ;  /* 0x000000010000780c */ /* 0x040fe20003f04270 */
[----:B------:R-:W-:-:S12]  /*24f10*/  VIADD R0, R0, 0xfffffffe ;  /* 0xfffffffe00007836 */ /* 0x000fd80000000000 */
[----:B------:R-:W-:Y:S05]  /*24f20*/  @P0 BRA `(.L_x_960) ;  /* 0xffffffe800040947 */ /* 0x000fea000383ffff */
.L_x_906:
[----:B------:R-:W-:Y:S05]  /*24f30*/  BSYNC B0 ;  /* 0x0000000000007941 */ /* 0x000fea0003800000 */
.L_x_905:
[----:B------:R-:W0:Y:S01]  /*24f40*/  S2R R3, SR_TID.X ;  /* 0x0000000000037919 */ /* 0x000e220000002100 */
[----:B------:R-:W-:Y:S01]  /*24f50*/  BSSY B0, `(.L_x_961) ;  /* 0x0000010000007945 */ /* 0x000fe20003800000 */
[----:B0-----:R-:W-:-:S04]  /*24f60*/  LOP3.LUT R3, R3, 0x7f, RZ, 0xc0, !PT ;  /* 0x0000007f03037812 */ /* 0x001fc800078ec0ff */
[----:B------:R-:W-:-:S13]  /*24f70*/  ISETP.NE.AND P0, PT, R3, RZ, PT ;  /* 0x000000ff0300720c */ /* 0x000fda0003f05270 */
[----:B------:R-:W-:Y:S05]  /*24f80*/  @P0 BRA `(.L_x_962) ;  /* 0x0000000000300947 */ /* 0x000fea0003800000 */
[----:B------:R-:W0:Y:S01]  /*24f90*/  S2R R2, SR_LANEID ;  /* 0x0000000000027919 */ /* 0x000e220000000000 */
[----:B------:R-:W-:Y:S01]  /*24fa0*/  VOTEU.ANY UR4, UPT, PT ;  /* 0x0000000000047886 */ /* 0x000fe200038e0100 */
[----:B--2---:R-:W2:Y:S01]  /*24fb0*/  LDC.64 R4, c[0x0][0xc60] ;  /* 0x00031800ff047b82 */ /* 0x004ea20000000a00 */
[----:B------:R-:W0:Y:S02]  /*24fc0*/  FLO.U32 R0, UR4 ;  /* 0x0000000400007d00 */ /* 0x000e2400080e0000 */
[----:B0-----:R-:W-:-:S06]  /*24fd0*/  ISETP.EQ.U32.AND P0, PT, R0, R2, PT ;  /* 0x000000020000720c */ /* 0x001fcc0003f02070 */
[----:B------:R-:W2:Y:S07]  /*24fe0*/  POPC R2, UR4 ;  /* 0x0000000400027d09 */ /* 0x000eae0008000000 */
[----:B--2---:R-:W2:Y:S04]  /*24ff0*/  @P0 ATOMG.E.ADD.STRONG.GPU PT, R2, desc[UR60][R4.64], R2 ;  /* 0x00000002040209a8 */ /* 0x004ea800081ee1fc */
[----:B--2---:R0:W2:Y:S02]  /*25000*/  SHFL.IDX PT, R2, R2, R0, 0x1f ;  /* 0x00001f0002027589 */ /* 0x0040a400000e0000 */
[----:B0-----:R-:W0:Y:S02]  /*25010*/  S2R R0, SR_LTMASK ;  /* 0x0000000000007919 */ /* 0x001e240000003900 */
[----:B0-----:R-:W-:-:S06]  /*25020*/  LOP3.LUT R0, R0, UR4, RZ, 0xc0, !PT ;  /* 0x0000000400007c12 */ /* 0x001fcc000f8ec0ff */
[----:B------:R-:W2:Y:S02]  /*25030*/  POPC R0, R0 ;  /* 0x0000000000007309 */ /* 0x000ea40000000000 */
[----:B--2---:R-:W-:-:S07]  /*25040*/  IADD3 R16, R2, UR38, R0 ;  /* 0x0000002602107c10 */ /* 0x004fce000fffe000 */
.L_x_962:
[----:B------:R-:W-:Y:S05]  /*25050*/  BSYNC B0 ;  /* 0x0000000000007941 */ /* 0x000fea0003800000 */
.L_x_961:
        /* <DEDUP_REMOVED lines=13> */
.L_x_1055:
[----:B------:R-:W-:Y:S05]  /*25130*/  BSYNC B1 ;  /* 0x0000000000017941 */ /* 0x000fea0003800000 */
.L_x_965:
        /* <DEDUP_REMOVED lines=9> */
.L_x_968:
[----:B------:R-:W-:Y:S05]  /*251d0*/  BSYNC B1 ;  /* 0x0000000000017941 */ /* 0x000fea0003800000 */
.L_x_967:
        /* <DEDUP_REMOVED lines=14> */
.L_x_969:
        /* <DEDUP_REMOVED lines=16> */
.L_x_970:
        /* <DEDUP_REMOVED lines=16> */
.L_x_971:
        /* <DEDUP_REMOVED lines=11> */
.L_x_964:
[----:B------:R-:W-:Y:S05]  /*25570*/  BSYNC B0 ;  /* 0x0000000000007941 */ /* 0x000fea0003800000 */
.L_x_963:
        /* <DEDUP_REMOVED lines=9> */
.L_x_885:
[----:B------:R-:W-:Y:S05]  /*25610*/  BSYNC B7 ;  /* 0x0000000000077941 */ /* 0x000fea0003800000 */
.L_x_883:
[----:B0-----:R-:W2:Y:S02]  /*25620*/  LDL R0, [R1+0x10] ;  /* 0x0000100001007983 */ /* 0x001ea40000100800 */
        /* <DEDUP_REMOVED lines=12> */
.L_x_972:
[----:B------:R-:W0:Y:S01]  /*256f0*/  S2R R7, SR_TID.X ;  /* 0x0000000000077919 */ /* 0x000e220000002100 */
[----:B------:R-:W-:Y:S01]  /*25700*/  UMOV UR4, 0xffffffff ;  /* 0xffffffff00047882 */ /* 0x000fe20000000000 */
[----:B0-----:R-:W-:-:S04]  /*25710*/  LOP3.LUT R7, R7, 0x1f, RZ, 0xc0, !PT ;  /* 0x0000001f07077812 */ /* 0x001fc800078ec0ff */
        /* <DEDUP_REMOVED lines=10> */
[----:B------:R-:W-:Y:S01]  /*257c0*/  SHFL.IDX PT, R0, R16, RZ, 0x1f ;  /* 0x00001fff10007589 */ /* 0x000fe200000e0000 */
[C---:B------:R-:W-:Y:S02]  /*257d0*/  ISETP.GE.U32.AND P4, PT, R7.reuse, 0x8, PT ;  /* 0x000000080700780c */ /* 0x040fe40003f86070 */
[C---:B------:R-:W-:Y:S01]  /*257e0*/  ISETP.GE.U32.AND P5, PT, R7.reuse, 0x10, PT ;  /* 0x000000100700780c */ /* 0x040fe20003fa6070 */
[----:B------:R-:W-:Y:S01]  /*257f0*/  SHFL.IDX PT, R4, R16, 0x1, 0x1f ;  /* 0x00201f0010047f89 */ /* 0x000fe200000e0000 */
        /* <DEDUP_REMOVED lines=18> */
[----:B----4-:R0:W2:Y:S02]  /*25920*/  SHFL.IDX PT, R6, R5, 0x1f, 0x1f ;  /* 0x03e01f0005067f89 */ /* 0x0100a400000e0000 */
.L_x_1065:
[----:B------:R-:W-:Y:S02]  /*25930*/  ULDC UR4, c[0x0][0xc38] ;  /* 0x00030e0000047ab9 */ /* 0x000fe40000000800 */
[----:B------:R-:W-:-:S04]  /*25940*/  IMAD.U32 R16, RZ, RZ, UR4 ;  /* 0x00000004ff107e24 */ /* 0x000fc8000f8e00ff */
[----:B--2---:R-:W-:-:S04]  /*25950*/  IMAD R6, R6, R16, RZ ;  /* 0x0000001006067224 */ /* 0x004fc800078e02ff */
[----:B------:R-:W-:-:S05]  /*25960*/  IMAD.IADD R4, R4, 0x1, R6 ;  /* 0x0000000104047824 */ /* 0x000fca00078e0206 */
[----:B------:R-:W-:-:S13]  /*25970*/  ISETP.GT.AND P6, PT, R4, R0, PT ;  /* 0x000000000400720c */ /* 0x000fda0003fc4270 */
[----:B------:R-:W-:Y:S05]  /*25980*/  @P6 BRA `(.L_x_975) ;  /* 0x00000000009c6947 */ /* 0x000fea0003800000 */
.L_x_980:
[----:B------:R-:W2:Y:S01]  /*25990*/  LDC R2, c[0x0][0xc3c] ;  /* 0x00030f00ff027b82 */ /* 0x000ea20000000800 */
[----:B------:R-:W-:-:S05]  /*259a0*/  VIADD R19, R19, 0x1f ;  /* 0x0000001f13137836 */ /* 0x000fca0000000000 */
[----:B--2---:R-:W-:-:S13]  /*259b0*/  ISETP.GE.AND P6, PT, R19, R2, PT ;  /* 0x000000021300720c */ /* 0x004fda0003fc6270 */
[----:B------:R-:W-:Y:S05]  /*259c0*/  @P6 BRA `(.L_x_976) ;  /* 0x0000000400446947 */ /* 0x000fea0003800000 */
[----:B------:R-:W2:Y:S01]  /*259d0*/  S2R R3, SR_TID.X ;  /* 0x0000000000037919 */ /* 0x000ea20000002100 */
[----:B------:R-:W-:Y:S01]  /*259e0*/  BSSY B0, `(.L_x_977) ;  /* 0x0000009000007945 */ /* 0x000fe20003800000 */
[----:B--2---:R-:W-:-:S05]  /*259f0*/  LOP3.LUT R3, R3, 0x1f, RZ, 0xc0, !PT ;  /* 0x0000001f03037812 */ /* 0x004fca00078ec0ff */
[----:B0-----:R-:W-:-:S05]  /*25a00*/  IMAD.IADD R5, R19, 0x1, R3 ;  /* 0x0000000113057824 */ /* 0x001fca00078e0203 */
[----:B------:R-:W-:Y:S01]  /*25a10*/  ISETP.GE.OR P6, PT, R5, R2, !P0 ;  /* 0x000000020500720c */ /* 0x000fe200047c6670 */
[----:B------:R-:W-:-:S12]  /*25a20*/  IMAD.MOV.U32 R2, RZ, RZ, RZ ;  /* 0x000000ffff027224 */ /* 0x000fd800078e00ff */
[----:B------:R-:W-:Y:S05]  /*25a30*/  @P6 BRA `(.L_x_978) ;  /* 0x00000000000c6947 */ /* 0x000fea0003800000 */
[----:B------:R-:W0:Y:S02]  /*25a40*/  LDC.64 R2, c[0x0][0xc80] ;  /* 0x00032000ff027b82 */ /* 0x000e240000000a00 */
[----:B0-----:R-:W-:-:S06]  /*25a50*/  IMAD.WIDE R2, R5, 0x4, R2 ;  /* 0x0000000405027825 */ /* 0x001fcc00078e0202 */
[----:B------:R0:W5:Y:S02]  /*25a60*/  LDG.E R2, desc[UR60][R2.64] ;  /* 0x0000003c02027981 */ /* 0x000164000c1e1900 */
.L_x_978:
[----:B------:R-:W-:Y:S05]  /*25a70*/  BSYNC B0 ;  /* 0x0000000000007941 */ /* 0x000fea0003800000 */
.L_x_977:
[----:B------:R-:W-:-:S03]  /*25a80*/  UMOV UR4, 0xffffffff ;  /* 0xffffffff00047882 */ /* 0x000fc60000000000 */
[----:B------:R-:W-:Y:S05]  /*25a90*/  BRA.DIV UR4, `(.L_x_979) ;  /* 0x0000002a04047947 */ /* 0x000fea000b800000 */
        /* <DEDUP_REMOVED lines=15> */
[----:B------:R0:W2:Y:S02]  /*25b90*/  SHFL.IDX PT, R6, R5, 0x1f, 0x1f ;  /* 0x03e01f0005067f89 */ /* 0x0000a400000e0000 */
.L_x_1073:
[----:B------:R-:W-:Y:S02]  /*25ba0*/  ULDC UR4, c[0x0][0xc38] ;  /* 0x00030e0000047ab9 */ /* 0x000fe40000000800 */
[----:B------:R-:W-:-:S04]  /*25bb0*/  IMAD.U32 R16, RZ, RZ, UR4 ;  /* 0x00000004ff107e24 */ /* 0x000fc8000f8e00ff */
[----:B--2---:R-:W-:-:S04]  /*25bc0*/  IMAD R6, R6, R16, RZ ;  /* 0x0000001006067224 */ /* 0x004fc800078e02ff */
[----:B------:R-:W-:-:S05]  /*25bd0*/  IMAD.IADD R4, R6, 0x1, R4 ;  /* 0x0000000106047824 */ /* 0x000fca00078e0204 */
[----:B------:R-:W-:-:S13]  /*25be0*/  ISETP.GT.AND P6, PT, R4, R0, PT ;  /* 0x000000000400720c */ /* 0x000fda0003fc4270 */
[----:B------:R-:W-:Y:S05]  /*25bf0*/  @!P6 BRA `(.L_x_980) ;  /* 0xfffffffc0064e947 */ /* 0x000fea000383ffff */
.L_x_975:
[----:B------:R-:W-:Y:S01]  /*25c00*/  IMAD.IADD R6, R4, 0x1, -R6 ;  /* 0x0000000104067824 */ /* 0x000fe200078e0a06 */
[----:B------:R-:W-:-:S03]  /*25c10*/  UMOV UR4, 0xffffffff ;  /* 0xffffffff00047882 */ /* 0x000fc60000000000 */
[----:B------:R-:W-:-:S05]  /*25c20*/  IMAD R3, R5, R16, R6 ;  /* 0x0000001005037224 */ /* 0x000fca00078e0206 */
[----:B------:R-:W-:Y:S01]  /*25c30*/  ISETP.GT.AND P6, PT, R3, R0, PT ;  /* 0x000000000300720c */ /* 0x000fe20003fc4270 */
[----:B------:R-:W-:-:S12]  /*25c40*/  BRA.DIV UR4, `(.L_x_981) ;  /* 0x0000002a04707947 */ /* 0x000fd8000b800000 */
[----:B------:R-:W-:-:S04]  /*25c50*/  VOTE.ANY R3, PT, !P6 ;  /* 0x0000000000037806 */ /* 0x000fc800070e0100 */
[----:B------:R-:W2:Y:S02]  /*25c60*/  POPC R4, R3 ;  /* 0x0000000300047309 */ /* 0x000ea40000000000 */
[----:B--2---:R2:W3:Y:S02]  /*25c70*/  SHFL.IDX PT, R17, R2, R4, 0x1f ;  /* 0x00001f0402117589 */ /* 0x0044e400000e0000 */
.L_x_1077:
[----:B------:R-:W-:Y:S01]  /*25c80*/  ISETP.NE.AND P0, PT, R3, RZ, PT ;  /* 0x000000ff0300720c */ /* 0x000fe20003f05270 */
[----:B--2---:R-:W-:-:S12]  /*25c90*/  IMAD.MOV.U32 R2, RZ, RZ, RZ ;  /* 0x000000ffff027224 */ /* 0x004fd800078e00ff */
[----:B------:R-:W-:Y:S05]  /*25ca0*/  @!P0 BRA `(.L_x_982) ;  /* 0x0000000000108947 */ /* 0x000fea0003800000 */
[----:B------:R-:W-:Y:S01]  /*25cb0*/  UMOV UR4, 0xffffffff ;  /* 0xffffffff00047882 */ /* 0x000fe20000000000 */
[----:B------:R-:W-:Y:S02]  /*25cc0*/  VIADD R12, R4, 0xffffffff ;  /* 0xffffffff040c7836 */ /* 0x000fe40000000000 */
[----:B------:R-:W-:Y:S05]  /*25cd0*/  BRA.DIV UR4, `(.L_x_983) ;  /* 0x0000002a04947947 */ /* 0x000fea000b800000 */
[----:B------:R2:W4:Y:S02]  /*25ce0*/  SHFL.IDX PT, R2, R5, R12, 0x1f ;  /* 0x00001f0c05027589 */ /* 0x00052400000e0000 */
.L_x_982:
[----:B0-23--:R-:W-:Y:S01]  /*25cf0*/  IABS R5, R17 ;  /* 0x0000001100057213 */ /* 0x00dfe20000000000 */
[----:B----4-:R-:W-:Y:S02]  /*25d00*/  IMAD R16, R2, R16, R6 ;  /* 0x0000001002107224 */ /* 0x010fe400078e0206 */
[----:B------:R-:W-:Y:S01]  /*25d10*/  IMAD.IADD R19, R4, 0x1, R19 ;  /* 0x0000000104137824 */ /* 0x000fe200078e0213 */
[----:B------:R-:W0:Y:S01]  /*25d20*/  I2F.RP R2, R5 ;  /* 0x0000000500027306 */ /* 0x000e220000209400 */
[----:B------:R-:W-:-:S07]  /*25d30*/  IMAD.IADD R0, R0, 0x1, -R16 ;  /* 0x0000000100007824 */ /* 0x000fce00078e0a10 */
[----:B0-----:R-:W0:Y:S02]  /*25d40*/  MUFU.RCP R2, R2 ;  /* 0x0000000200027308 */ /* 0x001e240000001000 */
[----:B0-----:R-:W-:-:S06]  /*25d50*/  VIADD R2, R2, 0xffffffe ;  /* 0x0ffffffe02027836 */ /* 0x001fcc0000000000 */
[----:B------:R-:W0:Y:S02]  /*25d60*/  F2I.FTZ.U32.TRUNC.NTZ R3, R2 ;  /* 0x0000000200037305 */ /* 0x000e24000021f000 */
        /* <DEDUP_REMOVED lines=23> */
.L_x_976:
[----:B------:R-:W-:Y:S01]  /*25ee0*/  UMOV UR4, URZ ;  /* 0x0000003f00047c82 */ /* 0x000fe20008000000 */
[----:B------:R-:W-:Y:S01]  /*25ef0*/  UMOV UR5, URZ ;  /* 0x0000003f00057c82 */ /* 0x000fe20008000000 */
[----:B------:R-:W-:Y:S01]  /*25f00*/  ULDC UR6, c[0x0][0xc3c] ;  /* 0x00030f0000067ab9 */ /* 0x000fe20000000800 */
[----:B------:R-:W-:Y:S02]  /*25f10*/  IMAD.MOV.U32 R16, RZ, RZ, R0 ;  /* 0x000000ffff107224 */ /* 0x000fe400078e0000 */
[----:B------:R-:W-:Y:S02]  /*25f20*/  IMAD.U32 R17, RZ, RZ, UR4 ;  /* 0x00000004ff117e24 */ /* 0x000fe4000f8e00ff */
[----:B------:R-:W-:Y:S02]  /*25f30*/  IMAD.U32 R18, RZ, RZ, UR5 ;  /* 0x00000005ff127e24 */ /* 0x000fe4000f8e00ff */
[----:B------:R-:W-:-:S07]  /*25f40*/  IMAD.U32 R19, RZ, RZ, UR6 ;  /* 0x00000006ff137e24 */ /* 0x000fce000f8e00ff */
.L_x_984:
[----:B------:R3:W2:Y:S01]  /*25f50*/  LDL R3, [R1+0x4] ;  /* 0x0000040001037983 */ /* 0x0006a20000100800 */
[----:B------:R-:W4:Y:S01]  /*25f60*/  S2R R0, SR_TID.X ;  /* 0x0000000000007919 */ /* 0x000f220000002100 */
[----:B------:R-:W-:Y:S05]  /*25f70*/  WARPSYNC.ALL ;  /* 0x0000000000007948 */ /* 0x000fea0003800000 */
[----:B----4-:R-:W-:Y:S01]  /*25f80*/  LOP3.LUT R0, R0, 0x1f, RZ, 0xc0, !PT ;  /* 0x0000001f00007812 */ /* 0x010fe200078ec0ff */
        /* <DEDUP_REMOVED lines=8> */
.L_x_973:
[----:B------:R-:W-:Y:S02]  /*26010*/  ULDC UR4, c[0x0][0xc3c] ;  /* 0x00030f0000047ab9 */ /* 0x000fe40000000800 */
[----:B--2---:R-:W-:-:S13]  /*26020*/  ISETP.GE.AND P0, PT, R19, UR4, PT ;  /* 0x0000000413007c0c */ /* 0x004fda000bf06270 */
[----:B------:R-:W-:Y:S05]  /*26030*/  @!P0 BRA `(.L_x_985) ;  /* 0xffffff9000948947 */ /* 0x000fea000383ffff */
[----:B------:R-:W-:Y:S05]  /*26040*/  BSYNC B8 ;  /* 0x0000000000087941 */ /* 0x000fea0003800000 */
.L_x_839:
        /* <DEDUP_REMOVED lines=12> */
.L_x_1080:
[----:B------:R-:W-:Y:S05]  /*26110*/  BSYNC B0 ;  /* 0x0000000000007941 */ /* 0x000fea0003800000 */
.L_x_986:
[----:B------:R-:W-:-:S03]  /*26120*/  UMOV UR4, 0xffffffff ;  /* 0xffffffff00047882 */ /* 0x000fc60000000000 */
[----:B------:R-:W-:Y:S05]  /*26130*/  BRA.DIV UR4, `(.L_x_988) ;  /* 0x0000002604b87947 */ /* 0x000fea000b800000 */
[----:B------:R-:W2:Y:S02]  /*26140*/  S2R R2, SR_TID.X ;  /* 0x0000000000027919 */ /* 0x000ea40000002100 */
[----:B--2---:R-:W-:-:S04]  /*26150*/  SHF.R.U32.HI R2, RZ, 0x5, R2 ;  /* 0x00000005ff027819 */ /* 0x004fc80000011602 */
[----:B------:R-:W-:-:S05]  /*26160*/  LOP3.LUT R2, R2, 0x3, RZ, 0xc0, !PT ;  /* 0x0000000302027812 */ /* 0x000fca00078ec0ff */
[----:B------:R2:W3:Y:S02]  /*26170*/  SHFL.IDX PT, R14, R2, RZ, 0x1f ;  /* 0x00001fff020e7589 */ /* 0x0004e400000e0000 */
.L_x_1083:
[----:B---3--:R-:W-:-:S13]  /*26180*/  ISETP.NE.AND P0, PT, R14, RZ, PT ;  /* 0x000000ff0e00720c */ /* 0x008fda0003f05270 */
[----:B------:R-:W-:Y:S05]  /*26190*/  @P0 BRA `(.L_x_624) ;  /* 0x00000000009c0947 */ /* 0x000fea0003800000 */
[----:B------:R-:W-:-:S03]  /*261a0*/  UMOV UR4, 0xffffffff ;  /* 0xffffffff00047882 */ /* 0x000fc60000000000 */
[----:B------:R-:W-:Y:S05]  /*261b0*/  BRA.DIV UR4, `(.L_x_989) ;  /* 0x0000002604cc7947 */ /* 0x000fea000b800000 */
[----:B------:R-:W-:-:S13]  /*261c0*/  ELECT P6, URZ, PT ;  /* 0x00000000003f782f */ /* 0x000fda00038c0000 */
.L_x_1086:
[----:B------:R-:W-:Y:S05]  /*261d0*/  @!P6 BRA `(.L_x_624) ;  /* 0x00000000008ce947 */ /* 0x000fea0003800000 */
[----:B--2---:R-:W2:Y:S02]  /*261e0*/  LDL R2, [R1+0x9c] ;  /* 0x00009c0001027983 */ /* 0x004ea40000100800 */
[----:B--2---:R-:W-:-:S13]  /*261f0*/  R2UR UR4, R2 ;  /* 0x00000000020472ca */ /* 0x004fda00000e0000 */
[----:B------:R-:W-:-:S06]  /*26200*/  ULOP3.LUT UR4, UR4, 0x2, URZ, 0xfc, !UPT ;  /* 0x0000000204047892 */ /* 0x000fcc000f8efc3f */
[----:B------:R-:W-:-:S05]  /*26210*/  IMAD.U32 R2, RZ, RZ, UR4 ;  /* 0x00000004ff027e24 */ /* 0x000fca000f8e00ff */
[----:B------:R-:W-:-:S13]  /*26220*/  ISETP.NE.AND P2, PT, R2, 0x3, PT ;  /* 0x000000030200780c */ /* 0x000fda0003f45270 */
[----:B------:R-:W-:Y:S05]  /*26230*/  @!P2 BRA `(.L_x_990) ;  /* 0x000000000004a947 */ /* 0x000fea0003800000 */
[----:B------:R-:W-:Y:S01]  /*26240*/  BPT.TRAP 0x1 ;  /* 0x000000040000795c */ /* 0x000fe20000300000 */
.L_x_990:
[----:B0-----:R-:W4:Y:S04]  /*26250*/  LDL R3, [R1+0x8] ;  /* 0x0000080001037983 */ /* 0x001f280000100800 */
[----:B------:R-:W2:Y:S01]  /*26260*/  LDL.LU R7, [R1+0x14] ;  /* 0x0000140001077983 */ /* 0x000ea20000300800 */
[----:B------:R-:W-:-:S04]  /*26270*/  VIADD R2, R0, 0x36840 ;  /* 0x0003684000027836 */ /* 0x000fc80000000000 */
[C---:B----4-:R-:W-:Y:S02]  /*26280*/  IMAD R6, R3.reuse, 0x8, R2 ;  /* 0x0000000803067824 */ /* 0x050fe400078e0202 */
[----:B------:R-:W-:Y:S01]  /*26290*/  VIADD R3, R3, 0x1 ;  /* 0x0000000103037836 */ /* 0x000fe20000000000 */
[----:B--2---:R-:W-:-:S04]  /*262a0*/  SHF.L.U32 R5, R7, 0x1f, RZ ;  /* 0x0000001f07057819 */ /* 0x004fc800000006ff */
        /* <DEDUP_REMOVED lines=8> */
.L_x_1087:
[----:B------:R-:W2:Y:S02]  /*26330*/  SYNCS.PHASECHK.TRANS64.TRYWAIT P0, [R7+URZ], R2 ;  /* 0x00000002070075a7 */ /* 0x000ea4000800017f */
[----:B--2---:R-:W-:Y:S05]  /*26340*/  @!P0 BRA `(.L_x_992) ;  /* 0x00000024009c8947 */ /* 0x004fea0003800000 */
.L_x_1088:
[----:B------:R-:W-:Y:S05]  /*26350*/  @!P2 BRA `(.L_x_993) ;  /* 0x000000000004a947 */ /* 0x000fea0003800000 */
[----:B------:R-:W-:Y:S01]  /*26360*/  BPT.TRAP 0x1 ;  /* 0x000000040000795c */ /* 0x000fe20000300000 */
.L_x_993:
[----:B------:R-:W3:Y:S01]  /*26370*/  LDL.LU R4, [R1+0x8] ;  /* 0x0000080001047983 */ /* 0x000ee20000300800 */
[----:B------:R-:W-:-:S04]  /*26380*/  VIADD R0, R0, 0x36860 ;  /* 0x0003686000007836 */ /* 0x000fc80000000000 */
[----:B---3--:R-:W-:-:S04]  /*26390*/  IMAD R4, R4, 0x8, R0 ;  /* 0x0000000804047824 */ /* 0x008fc800078e0200 */
[----:B------:R-:W3:Y:S02]  /*263a0*/  SYNCS.PHASECHK.TRANS64.TRYWAIT P0, [R4+URZ], R5 ;  /* 0x00000005040075a7 */ /* 0x000ee4000800017f */
[----:B---3--:R-:W-:Y:S05]  /*263b0*/  @!P0 BRA `(.L_x_994) ;  /* 0x0000002400948947 */ /* 0x008fea0003800000 */
.L_x_1089:
[----:B------:R-:W-:-:S07]  /*263c0*/  IMAD R3, R3, 0x8, R0 ;  /* 0x0000000803037824 */ /* 0x000fce00078e0200 */
.L_x_995:
[----:B----4-:R4:W0:Y:S02]  /*263d0*/  SYNCS.PHASECHK.TRANS64.TRYWAIT P0, [R3+URZ], R2 ;  /* 0x00000002030075a7 */ /* 0x010824000800017f */
[----:B0-----:R-:W-:Y:S05]  /*263e0*/  @!P0 NANOSLEEP.SYNCS 0x989680 ;  /* 0x009896800000895d */ /* 0x001fea0003900000 */
[----:B------:R-:W0:Y:S02]  /*263f0*/  @!P0 SYNCS.PHASECHK.TRANS64 P0, [R3+URZ], R2 ;  /* 0x00000002030085a7 */ /* 0x000e24000800007f */
[----:B0-----:R-:W-:Y:S05]  /*26400*/  @!P0 BRA `(.L_x_995) ;  /* 0xfffffffc00f08947 */ /* 0x001fea000383ffff */
.L_x_624:
[----:B------:R-:W-:Y:S05]  /*26410*/  BSYNC B9 ;  /* 0x0000000000097941 */ /* 0x000fea0003800000 */
.L_x_621:
[----:B------:R-:W-:Y:S05]  /*26420*/  EXIT ;  /* 0x000000000000794d */ /* 0x000fea0003800000 */
.L_x_642:
[----:B0-----:R0:W1:Y:S02]  /*26430*/  SYNCS.PHASECHK.TRANS64.TRYWAIT P5, [R43+URZ+0x36890], R100 ;  /* 0x036890642b0075a7 */ /* 0x00106400080a017f */
[----:B-1----:R-:W-:Y:S05]  /*26440*/  @!P5 NANOSLEEP.SYNCS 0x989680 ;  /* 0x009896800000d95d */ /* 0x002fea0003900000 */
[----:B------:R-:W1:Y:S02]  /*26450*/  @!P5 SYNCS.PHASECHK.TRANS64 P5, [R43+URZ+0x36890], R100 ;  /* 0x036890642b00d5a7 */ /* 0x000e6400080a007f */
[----:B-1----:R-:W-:Y:S05]  /*26460*/  @!P5 BRA `(.L_x_642) ;  /* 0xfffffffc00f0d947 */ /* 0x002fea000383ffff */
[----:B------:R-:W-:Y:S05]  /*26470*/  BRA `(.L_x_996) ;  /* 0xfffffdd400347947 */ /* 0x000fea000383ffff */
.L_x_696:
[----:B-1----:R1:W3:Y:S02]  /*26480*/  SYNCS.PHASECHK.TRANS64.TRYWAIT P5, [R43+URZ+0x36890], R100 ;  /* 0x036890642b0075a7 */ /* 0x0022e400080a017f */
[----:B---3--:R-:W-:Y:S05]  /*26490*/  @!P5 NANOSLEEP.SYNCS 0x989680 ;  /* 0x009896800000d95d */ /* 0x008fea0003900000 */
[----:B------:R-:W3:Y:S02]  /*264a0*/  @!P5 SYNCS.PHASECHK.TRANS64 P5, [R43+URZ+0x36890], R100 ;  /* 0x036890642b00d5a7 */ /* 0x000ee400080a007f */
[----:B---3--:R-:W-:Y:S05]  /*264b0*/  @!P5 BRA `(.L_x_696) ;  /* 0xfffffffc00f0d947 */ /* 0x008fea000383ffff */
[----:B------:R-:W-:Y:S05]  /*264c0*/  BRA `(.L_x_997) ;  /* 0xfffffe0800887947 */ /* 0x000fea000383ffff */
.L_x_721:
[----:B-1----:R1:W2:Y:S02]  /*264d0*/  SYNCS.PHASECHK.TRANS64.TRYWAIT P3, [R43+URZ+0x36890], R100 ;  /* 0x036890642b0075a7 */ /* 0x0022a4000806017f */
[----:B--2---:R-:W-:Y:S05]  /*264e0*/  @!P3 NANOSLEEP.SYNCS 0x989680 ;  /* 0x009896800000b95d */ /* 0x004fea0003900000 */
[----:B------:R-:W2:Y:S02]  /*264f0*/  @!P3 SYNCS.PHASECHK.TRANS64 P3, [R43+URZ+0x36890], R100 ;  /* 0x036890642b00b5a7 */ /* 0x000ea4000806007f */
[----:B--2---:R-:W-:Y:S05]  /*26500*/  @!P3 BRA `(.L_x_721) ;  /* 0xfffffffc00f0b947 */ /* 0x004fea000383ffff */
[----:B------:R-:W-:Y:S05]  /*26510*/  BRA `(.L_x_998) ;  /* 0xfffffe3c00387947 */ /* 0x000fea000383ffff */
.L_x_727:
[----:B0-----:R0:W1:Y:S02]  /*26520*/  SYNCS.PHASECHK.TRANS64.TRYWAIT P2, [R43+URZ+0x368b0], R100 ;  /* 0x0368b0642b0075a7 */ /* 0x001064000804017f */
[----:B-1----:R-:W-:Y:S05]  /*26530*/  @!P2 NANOSLEEP.SYNCS 0x989680 ;  /* 0x009896800000a95d */ /* 0x002fea0003900000 */
[----:B------:R-:W1:Y:S02]  /*26540*/  @!P2 SYNCS.PHASECHK.TRANS64 P2, [R43+URZ+0x368b0], R100 ;  /* 0x0368b0642b00a5a7 */ /* 0x000e64000804007f */
[----:B-1----:R-:W-:Y:S05]  /*26550*/  @!P2 BRA `(.L_x_727) ;  /* 0xfffffffc00f0a947 */ /* 0x002fea000383ffff */
[----:B------:R-:W-:Y:S05]  /*26560*/  BRA `(.L_x_999) ;  /* 0xfffffe4000507947 */ /* 0x000fea000383ffff */
.L_x_745:
[----:B------:R-:W-:Y:S01]  /*26570*/  BSSY B1, `(.L_x_1000) ;  /* 0x0000008000017945 */ /* 0x000fe20003800000 */
[----:B------:R-:W-:Y:S02]  /*26580*/  IMAD.MOV.U32 R13, RZ, RZ, R25 ;  /* 0x000000ffff0d7224 */ /* 0x000fe400078e0019 */
[----:B------:R-:W-:Y:S02]  /*26590*/  IMAD.MOV.U32 R12, RZ, RZ, RZ ;  /* 0x000000ffff0c7224 */ /* 0x000fe400078e00ff */
[----:B------:R-:W-:Y:S02]  /*265a0*/  IMAD.MOV.U32 R11, RZ, RZ, 0x1c1f ;  /* 0x00001c1fff0b7424 */ /* 0x000fe400078e00ff */
[----:B------:R-:W-:-:S07]  /*265b0*/  IMAD.MOV.U32 R15, RZ, RZ, -0x1 ;  /* 0xffffffffff0f7424 */ /* 0x000fce00078e00ff */
[----:B------:R-:W-:Y:S05]  /*265c0*/  WARPSYNC.COLLECTIVE R15, `(.L_x_1001) ;  /* 0x000000000f087348 */ /* 0x000fea0003c00000 */
[----:B------:R0:W1:Y:S02]  /*265d0*/  SHFL.IDX P6, R14, R13, R12, R11 ;  /* 0x0000000c0d0e7389 */ /* 0x00006400000c000b */
[----:B01----:R-:W-:Y:S01]  /*265e0*/  ENDCOLLECTIVE ;  /* 0x000000000000791b */ /* 0x003fe20003800000 */
.L_x_1001:
[----:B------:R-:W-:Y:S05]  /*265f0*/  BSYNC B1 ;  /* 0x0000000000017941 */ /* 0x000fea0003800000 */
.L_x_1000:
[----:B------:R-:W-:Y:S02]  /*26600*/  IMAD.MOV.U32 R13, RZ, RZ, R24 ;  /* 0x000000ffff0d7224 */ /* 0x000fe400078e0018 */
[----:B------:R-:W-:Y:S02]  /*26610*/  IMAD.MOV.U32 R12, RZ, RZ, RZ ;  /* 0x000000ffff0c7224 */ /* 0x000fe400078e00ff */
[----:B------:R-:W-:Y:S02]  /*26620*/  IMAD.MOV.U32 R11, RZ, RZ, 0x1c1f ;  /* 0x00001c1fff0b7424 */ /* 0x000fe400078e00ff */
[----:B------:R-:W-:Y:S02]  /*26630*/  IMAD.MOV.U32 R15, RZ, RZ, -0x1 ;  /* 0xffffffffff0f7424 */ /* 0x000fe400078e00ff */
[----:B------:R-:W-:-:S07]  /*26640*/  IMAD.MOV.U32 R0, RZ, RZ, R14 ;  /* 0x000000ffff007224 */ /* 0x000fce00078e000e */
[----:B------:R-:W-:Y:S05]  /*26650*/  WARPSYNC.COLLECTIVE R15, `(.L_x_1002) ;  /* 0x000000000f087348 */ /* 0x000fea0003c00000 */
[----:B------:R0:W1:Y:S02]  /*26660*/  SHFL.IDX P6, R14, R13, R12, R11 ;  /* 0x0000000c0d0e7389 */ /* 0x00006400000c000b */
[----:B01----:R-:W-:Y:S01]  /*26670*/  ENDCOLLECTIVE ;  /* 0x000000000000791b */ /* 0x003fe20003800000 */
.L_x_1002:
[----:B------:R-:W-:Y:S02]  /*26680*/  IMAD.MOV.U32 R13, RZ, RZ, R27 ;  /* 0x000000ffff0d7224 */ /* 0x000fe400078e001b */
[----:B------:R-:W-:-:S07]  /*26690*/  IMAD.MOV.U32 R3, RZ, RZ, R14 ;  /* 0x000000ffff037224 */ /* 0x000fce00078e000e */
[----:B------:R-:W-:Y:S05]  /*266a0*/  WARPSYNC.COLLECTIVE R15, `(.L_x_1003) ;  /* 0x000000000f087348 */ /* 0x000fea0003c00000 */
[----:B------:R0:W1:Y:S02]  /*266b0*/  SHFL.IDX P6, R14, R13, R12, R11 ;  /* 0x0000000c0d0e7389 */ /* 0x00006400000c000b */
[----:B01----:R-:W-:Y:S01]  /*266c0*/  ENDCOLLECTIVE ;  /* 0x000000000000791b */ /* 0x003fe20003800000 */
.L_x_1003:
[----:B------:R-:W-:Y:S02]  /*266d0*/  IMAD.MOV.U32 R13, RZ, RZ, R26 ;  /* 0x000000ffff0d7224 */ /* 0x000fe400078e001a */
[----:B------:R-:W-:-:S07]  /*266e0*/  IMAD.MOV.U32 R4, RZ, RZ, R14 ;  /* 0x000000ffff047224 */ /* 0x000fce00078e000e */
[----:B------:R-:W-:Y:S05]  /*266f0*/  WARPSYNC.COLLECTIVE R15, `(.L_x_1004) ;  /* 0x000000000f087348 */ /* 0x000fea0003c00000 */
[----:B------:R0:W1:Y:S02]  /*26700*/  SHFL.IDX P6, R14, R13, R12, R11 ;  /* 0x0000000c0d0e7389 */ /* 0x00006400000c000b */
[----:B01----:R-:W-:Y:S01]  /*26710*/  ENDCOLLECTIVE ;  /* 0x000000000000791b */ /* 0x003fe20003800000 */
.L_x_1004:
[----:B------:R-:W-:Y:S05]  /*26720*/  BRA `(.L_x_1005) ;  /* 0xfffffe4c00e47947 */ /* 0x000fea000383ffff */
.L_x_749:
[----:B0-----:R0:W1:Y:S02]  /*26730*/  SYNCS.PHASECHK.TRANS64.TRYWAIT P0, [R16+URZ+0x36800], R7 ;  /* 0x03680007100075a7 */ /* 0x001064000800017f */
[----:B-1----:R-:W-:Y:S05]  /*26740*/  @!P0 NANOSLEEP.SYNCS 0x989680 ;  /* 0x009896800000895d */ /* 0x002fea0003900000 */
[----:B------:R-:W1:Y:S02]  /*26750*/  @!P0 SYNCS.PHASECHK.TRANS64 P0, [R16+URZ+0x36800], R7 ;  /* 0x03680007100085a7 */ /* 0x000e64000800007f */
[----:B-1----:R-:W-:Y:S05]  /*26760*/  @!P0 BRA `(.L_x_749) ;  /* 0xfffffffc00f08947 */ /* 0x002fea000383ffff */
[----:B------:R-:W-:Y:S05]  /*26770*/  BRA `(.L_x_1006) ;  /* 0xfffffe5800747947 */ /* 0x000fea000383ffff */
.L_x_773:
        /* <DEDUP_REMOVED lines=8> */
.L_x_1008:
[----:B------:R-:W-:Y:S05]  /*26800*/  BSYNC B1 ;  /* 0x0000000000017941 */ /* 0x000fea0003800000 */
.L_x_1007:
        /* <DEDUP_REMOVED lines=8> */
.L_x_1009:
[----:B------:R-:W-:Y:S02]  /*26890*/  IMAD.MOV.U32 R41, RZ, RZ, R3 ;  /* 0x000000ffff297224 */ /* 0x000fe400078e0003 */
[----:B------:R-:W-:Y:S02]  /*268a0*/  IMAD.MOV.U32 R13, RZ, RZ, R27 ;  /* 0x000000ffff0d7224 */ /* 0x000fe400078e001b */
[----:B------:R-:W-:-:S07]  /*268b0*/  IMAD.MOV.U32 R0, RZ, RZ, R14 ;  /* 0x000000ffff007224 */ /* 0x000fce00078e000e */
[----:B------:R-:W-:Y:S05]  /*268c0*/  WARPSYNC.COLLECTIVE R15, `(.L_x_1010) ;  /* 0x000000000f087348 */ /* 0x000fea0003c00000 */
[----:B------:R0:W1:Y:S02]  /*268d0*/  SHFL.IDX P6, R14, R13, R12, R11 ;  /* 0x0000000c0d0e7389 */ /* 0x00006400000c000b */
[----:B01----:R-:W-:Y:S01]  /*268e0*/  ENDCOLLECTIVE ;  /* 0x000000000000791b */ /* 0x003fe20003800000 */
.L_x_1010:
[----:B------:R-:W-:Y:S02]  /*268f0*/  IMAD.MOV.U32 R40, RZ, RZ, R0 ;  /* 0x000000ffff287224 */ /* 0x000fe400078e0000 */
[----:B------:R-:W-:Y:S02]  /*26900*/  IMAD.MOV.U32 R13, RZ, RZ, R26 ;  /* 0x000000ffff0d7224 */ /* 0x000fe400078e001a */
[----:B------:R-:W-:-:S07]  /*26910*/  IMAD.MOV.U32 R5, RZ, RZ, R14 ;  /* 0x000000ffff057224 */ /* 0x000fce00078e000e */
[----:B------:R-:W-:Y:S05]  /*26920*/  WARPSYNC.COLLECTIVE R15, `(.L_x_1011) ;  /* 0x000000000f087348 */ /* 0x000fea0003c00000 */
[----:B------:R0:W1:Y:S02]  /*26930*/  SHFL.IDX P6, R14, R13, R12, R11 ;  /* 0x0000000c0d0e7389 */ /* 0x00006400000c000b */
[----:B01----:R-:W-:Y:S01]  /*26940*/  ENDCOLLECTIVE ;  /* 0x000000000000791b */ /* 0x003fe20003800000 */
.L_x_1011:
[----:B------:R-:W-:Y:S05]  /*26950*/  BRA `(.L_x_1012) ;  /* 0xfffffe7800207947 */ /* 0x000fea000383ffff */
.L_x_777:
[----:B0-----:R0:W1:Y:S02]  /*26960*/  SYNCS.PHASECHK.TRANS64.TRYWAIT P0, [R16+URZ+0x36800], R5 ;  /* 0x03680005100075a7 */ /* 0x001064000800017f */
[----:B-1----:R-:W-:Y:S05]  /*26970*/  @!P0 NANOSLEEP.SYNCS 0x989680 ;  /* 0x009896800000895d */ /* 0x002fea0003900000 */
[----:B------:R-:W1:Y:S02]  /*26980*/  @!P0 SYNCS.PHASECHK.TRANS64 P0, [R16+URZ+0x36800], R5 ;  /* 0x03680005100085a7 */ /* 0x000e64000800007f */
[----:B-1----:R-:W-:Y:S05]  /*26990*/  @!P0 BRA `(.L_x_777) ;  /* 0xfffffffc00f08947 */ /* 0x002fea000383ffff */
[----:B------:R-:W-:Y:S05]  /*269a0*/  BRA `(.L_x_1013) ;  /* 0xfffffe8000147947 */ /* 0x000fea000383ffff */
.L_x_791:
[----:B-1----:R1:W2:Y:S02]  /*269b0*/  SYNCS.PHASECHK.TRANS64.TRYWAIT P2, [R3+URZ+0x36830], R0 ;  /* 0x03683000030075a7 */ /* 0x0022a4000804017f */
[----:B--2---:R-:W-:Y:S05]  /*269c0*/  @!P2 NANOSLEEP.SYNCS 0x989680 ;  /* 0x009896800000a95d */ /* 0x004fea0003900000 */
[----:B------:R-:W2:Y:S02]  /*269d0*/  @!P2 SYNCS.PHASECHK.TRANS64 P2, [R3+URZ+0x36830], R0 ;  /* 0x036830000300a5a7 */ /* 0x000ea4000804007f */
[----:B--2---:R-:W-:Y:S05]  /*269e0*/  @!P2 BRA `(.L_x_791) ;  /* 0xfffffffc00f0a947 */ /* 0x004fea000383ffff */
[----:B------:R-:W-:Y:S05]  /*269f0*/  BRA `(.L_x_790) ;  /* 0xfffffea400347947 */ /* 0x000fea000383ffff */
.L_x_798:
[----:B-1----:R1:W2:Y:S02]  /*26a00*/  SYNCS.PHASECHK.TRANS64.TRYWAIT P2, [R11+URZ+0x36830], R4 ;  /* 0x036830040b0075a7 */ /* 0x0022a4000804017f */
[----:B--2---:R-:W-:Y:S05]  /*26a10*/  @!P2 NANOSLEEP.SYNCS 0x989680 ;  /* 0x009896800000a95d */ /* 0x004fea0003900000 */
[----:B------:R-:W2:Y:S02]  /*26a20*/  @!P2 SYNCS.PHASECHK.TRANS64 P2, [R11+URZ+0x36830], R4 ;  /* 0x036830040b00a5a7 */ /* 0x000ea4000804007f */
[----:B--2---:R-:W-:Y:S05]  /*26a30*/  @!P2 BRA `(.L_x_798) ;  /* 0xfffffffc00f0a947 */ /* 0x004fea000383ffff */
[----:B------:R-:W-:Y:S05]  /*26a40*/  BRA `(.L_x_797) ;  /* 0xfffffef8001c7947 */ /* 0x000fea000383ffff */
.L_x_803:
[----:B-1----:R1:W2:Y:S02]  /*26a50*/  SYNCS.PHASECHK.TRANS64.TRYWAIT P2, [R9+URZ+0x36850], R0 ;  /* 0x03685000090075a7 */ /* 0x0022a4000804017f */
[----:B--2---:R-:W-:Y:S05]  /*26a60*/  @!P2 NANOSLEEP.SYNCS 0x989680 ;  /* 0x009896800000a95d */ /* 0x004fea0003900000 */
[----:B------:R-:W2:Y:S02]  /*26a70*/  @!P2 SYNCS.PHASECHK.TRANS64 P2, [R9+URZ+0x36850], R0 ;  /* 0x036850000900a5a7 */ /* 0x000ea4000804007f */
[----:B--2---:R-:W-:Y:S05]  /*26a80*/  @!P2 BRA `(.L_x_803) ;  /* 0xfffffffc00f0a947 */ /* 0x004fea000383ffff */
[----:B------:R-:W-:Y:S05]  /*26a90*/  BRA `(.L_x_802) ;  /* 0xffffff2c00b87947 */ /* 0x000fea000383ffff */
.L_x_809:
[----:B-1----:R1:W2:Y:S02]  /*26aa0*/  SYNCS.PHASECHK.TRANS64.TRYWAIT P0, [R6+URZ+0x36850], R3 ;  /* 0x03685003060075a7 */ /* 0x0022a4000800017f */
[----:B--2---:R-:W-:Y:S05]  /*26ab0*/  @!P0 NANOSLEEP.SYNCS 0x989680 ;  /* 0x009896800000895d */ /* 0x004fea0003900000 */
[----:B------:R-:W2:Y:S02]  /*26ac0*/  @!P0 SYNCS.PHASECHK.TRANS64 P0, [R6+URZ+0x36850], R3 ;  /* 0x03685003060085a7 */ /* 0x000ea4000800007f */
[----:B--2---:R-:W-:Y:S05]  /*26ad0*/  @!P0 BRA `(.L_x_809) ;  /* 0xfffffffc00f08947 */ /* 0x004fea000383ffff */
[----:B------:R-:W-:Y:S05]  /*26ae0*/  BRA `(.L_x_808) ;  /* 0xffffff4800b07947 */ /* 0x000fea000383ffff */
.L_x_845:
        /* <DEDUP_REMOVED lines=11> */
.L_x_1015:
[----:B------:R-:W-:Y:S05]  /*26ba0*/  BSYNC B1 ;  /* 0x0000000000017941 */ /* 0x000fea0003800000 */
.L_x_1014:
[----:B------:R-:W-:Y:S05]  /*26bb0*/  BRA `(.L_x_1016) ;  /* 0xffffff8c00887947 */ /* 0x000fea000383ffff */
.L_x_847:
[----:B------:R-:W-:Y:S01]  /*26bc0*/  BSSY B1, `(.L_x_1017) ;  /* 0x0000006000017945 */ /* 0x000fe20003800000 */
[----:B------:R-:W-:-:S07]  /*26bd0*/  IMAD.MOV.U32 R15, RZ, RZ, -0x1 ;  /* 0xffffffffff0f7424 */ /* 0x000fce00078e00ff */
[----:B01----:R-:W-:Y:S05]  /*26be0*/  WARPSYNC.COLLECTIVE R15, `(.L_x_1018) ;  /* 0x000000000f0c7348 */ /* 0x003fea0003c00000 */
[----:B------:R-:W-:Y:S02]  /*26bf0*/  ELECT P6, UR62, PT ;  /* 0x00000000003e782f */ /* 0x000fe400038c0000 */
[----:B------:R-:W-:Y:S01]  /*26c00*/  MOV R14, UR62 ;  /* 0x0000003e000e7c02 */ /* 0x000fe20008000f00 */
[----:B01----:R-:W-:Y:S10]  /*26c10*/  ENDCOLLECTIVE ;  /* 0x000000000000791b */ /* 0x003ff40003800000 */
.L_x_1018:
[----:B------:R-:W-:Y:S05]  /*26c20*/  BSYNC B1 ;  /* 0x0000000000017941 */ /* 0x000fea0003800000 */
.L_x_1017:
[----:B------:R-:W-:Y:S05]  /*26c30*/  BRA `(.L_x_846) ;  /* 0xffffff8c00807947 */ /* 0x000fea000383ffff */
.L_x_849:
[----:B0-----:R-:W2:Y:S02]  /*26c40*/  LDL R3, [R1+0x4] ;  /* 0x0000040001037983 */ /* 0x001ea40000100800 */
[----:B--2---:R0:W2:Y:S02]  /*26c50*/  SYNCS.PHASECHK.TRANS64.TRYWAIT P0, [R3+URZ+0x36820], R2 ;  /* 0x03682002030075a7 */ /* 0x0040a4000800017f */
[----:B--2---:R-:W-:Y:S05]  /*26c60*/  @!P0 NANOSLEEP.SYNCS 0x989680 ;  /* 0x009896800000895d */ /* 0x004fea0003900000 */
[----:B------:R-:W2:Y:S02]  /*26c70*/  @!P0 SYNCS.PHASECHK.TRANS64 P0, [R3+URZ+0x36820], R2 ;  /* 0x03682002030085a7 */ /* 0x000ea4000800007f */
[----:B--2---:R-:W-:Y:S05]  /*26c80*/  @!P0 BRA `(.L_x_849) ;  /* 0xfffffffc00ec8947 */ /* 0x004fea000383ffff */
[----:B------:R-:W-:Y:S05]  /*26c90*/  BRA `(.L_x_1019) ;  /* 0xffffff8c00907947 */ /* 0x000fea000383ffff */
.L_x_853:
[----:B0-----:R0:W2:Y:S02]  /*26ca0*/  SYNCS.PHASECHK.TRANS64.TRYWAIT P0, [R4+URZ+0x368a0], R8 ;  /* 0x0368a008040075a7 */ /* 0x0010a4000800017f */
[----:B--2---:R-:W-:Y:S05]  /*26cb0*/  @!P0 NANOSLEEP.SYNCS 0x989680 ;  /* 0x009896800000895d */ /* 0x004fea0003900000 */
[----:B------:R-:W2:Y:S02]  /*26cc0*/  @!P0 SYNCS.PHASECHK.TRANS64 P0, [R4+URZ+0x368a0], R8 ;  /* 0x0368a008040085a7 */ /* 0x000ea4000800007f */
[----:B--2---:R-:W-:Y:S05]  /*26cd0*/  @!P0 BRA `(.L_x_853) ;  /* 0xfffffffc00f08947 */ /* 0x004fea000383ffff */
[----:B------:R-:W-:Y:S05]  /*26ce0*/  BRA `(.L_x_1020) ;  /* 0xffffff8c00b47947 */ /* 0x000fea000383ffff */
.L_x_860:
[----:B--2---:R2:W3:Y:S02]  /*26cf0*/  SYNCS.PHASECHK.TRANS64.TRYWAIT P0, [R4+URZ+0x368c0], R8 ;  /* 0x0368c008040075a7 */ /* 0x0044e4000800017f */
[----:B---3--:R-:W-:Y:S05]  /*26d00*/  @!P0 NANOSLEEP.SYNCS 0x989680 ;  /* 0x009896800000895d */ /* 0x008fea0003900000 */
[----:B------:R-:W3:Y:S02]  /*26d10*/  @!P0 SYNCS.PHASECHK.TRANS64 P0, [R4+URZ+0x368c0], R8 ;  /* 0x0368c008040085a7 */ /* 0x000ee4000800007f */
[----:B---3--:R-:W-:Y:S05]  /*26d20*/  @!P0 BRA `(.L_x_860) ;  /* 0xfffffffc00f08947 */ /* 0x008fea000383ffff */
[----:B------:R-:W-:Y:S05]  /*26d30*/  BRA `(.L_x_1021) ;  /* 0xffffff9000b87947 */ /* 0x000fea000383ffff */
.L_x_869:
[----:B0-----:R0:W2:Y:S02]  /*26d40*/  SYNCS.PHASECHK.TRANS64.TRYWAIT P1, [R6+URZ+0x368a0], R5 ;  /* 0x0368a005060075a7 */ /* 0x0010a4000802017f */
[----:B--2---:R-:W-:Y:S05]  /*26d50*/  @!P1 NANOSLEEP.SYNCS 0x989680 ;  /* 0x009896800000995d */ /* 0x004fea0003900000 */
[----:B------:R-:W2:Y:S02]  /*26d60*/  @!P1 SYNCS.PHASECHK.TRANS64 P1, [R6+URZ+0x368a0], R5 ;  /* 0x0368a005060095a7 */ /* 0x000ea4000802007f */
[----:B--2---:R-:W-:Y:S05]  /*26d70*/  @!P1 BRA `(.L_x_869) ;  /* 0xfffffffc00f09947 */ /* 0x004fea000383ffff */
[----:B------:R-:W-:Y:S05]  /*26d80*/  BRA `(.L_x_1022) ;  /* 0xffffff9800087947 */ /* 0x000fea000383ffff */
.L_x_876:
[----:B--2---:R2:W3:Y:S02]  /*26d90*/  SYNCS.PHASECHK.TRANS64.TRYWAIT P1, [R6+URZ+0x368c0], R5 ;  /* 0x0368c005060075a7 */ /* 0x0044e4000802017f */
[----:B---3--:R-:W-:Y:S05]  /*26da0*/  @!P1 NANOSLEEP.SYNCS 0x989680 ;  /* 0x009896800000995d */ /* 0x008fea0003900000 */
[----:B------:R-:W3:Y:S02]  /*26db0*/  @!P1 SYNCS.PHASECHK.TRANS64 P1, [R6+URZ+0x368c0], R5 ;  /* 0x0368c005060095a7 */ /* 0x000ee4000802007f */
[----:B---3--:R-:W-:Y:S05]  /*26dc0*/  @!P1 BRA `(.L_x_876) ;  /* 0xfffffffc00f09947 */ /* 0x008fea000383ffff */
[----:B------:R-:W-:Y:S05]  /*26dd0*/  BRA `(.L_x_1023) ;  /* 0xffffff9c00087947 */ /* 0x000fea000383ffff */
.L_x_891:
        /* <DEDUP_REMOVED lines=11> */
.L_x_1025:
[----:B------:R-:W-:Y:S05]  /*26e90*/  BSYNC B0 ;  /* 0x0000000000007941 */ /* 0x000fea0003800000 */
.L_x_1024:
[----:B------:R-:W-:Y:S05]  /*26ea0*/  BRA `(.L_x_1026) ;  /* 0xffffffa400b47947 */ /* 0x000fea000383ffff */
.L_x_893:
[----:B------:R-:W-:Y:S01]  /*26eb0*/  BSSY B0, `(.L_x_1027) ;  /* 0x0000006000007945 */ /* 0x000fe20003800000 */
[----:B------:R-:W-:-:S07]  /*26ec0*/  IMAD.MOV.U32 R15, RZ, RZ, -0x1 ;  /* 0xffffffffff0f7424 */ /* 0x000fce00078e00ff */
[----:B01----:R-:W-:Y:S05]  /*26ed0*/  WARPSYNC.COLLECTIVE R15, `(.L_x_1028) ;  /* 0x000000000f0c7348 */ /* 0x003fea0003c00000 */
[----:B------:R-:W-:Y:S02]  /*26ee0*/  ELECT P6, UR62, PT ;  /* 0x00000000003e782f */ /* 0x000fe400038c0000 */
[----:B------:R-:W-:Y:S01]  /*26ef0*/  MOV R14, UR62 ;  /* 0x0000003e000e7c02 */ /* 0x000fe20008000f00 */
[----:B01----:R-:W-:Y:S10]  /*26f00*/  ENDCOLLECTIVE ;  /* 0x000000000000791b */ /* 0x003ff40003800000 */
.L_x_1028:
[----:B------:R-:W-:Y:S05]  /*26f10*/  BSYNC B0 ;  /* 0x0000000000007941 */ /* 0x000fea0003800000 */
.L_x_1027:
[----:B------:R-:W-:Y:S05]  /*26f20*/  BRA `(.L_x_1029) ;  /* 0xffffffa400c07947 */ /* 0x000fea000383ffff */
.L_x_895:
[----:B0-----:R0:W2:Y:S02]  /*26f30*/  SYNCS.PHASECHK.TRANS64.TRYWAIT P0, [R0+URZ+0x36840], R2 ;  /* 0x03684002000075a7 */ /* 0x0010a4000800017f */
[----:B--2---:R-:W-:Y:S05]  /*26f40*/  @!P0 NANOSLEEP.SYNCS 0x989680 ;  /* 0x009896800000895d */ /* 0x004fea0003900000 */
[----:B------:R-:W2:Y:S02]  /*26f50*/  @!P0 SYNCS.PHASECHK.TRANS64 P0, [R0+URZ+0x36840], R2 ;  /* 0x03684002000085a7 */ /* 0x000ea4000800007f */
[----:B--2---:R-:W-:Y:S05]  /*26f60*/  @!P0 BRA `(.L_x_895) ;  /* 0xfffffffc00f08947 */ /* 0x004fea000383ffff */
[----:B------:R-:W-:Y:S05]  /*26f70*/  BRA `(.L_x_1030) ;  /* 0xffffffa8002c7947 */ /* 0x000fea000383ffff */
.L_x_899:
[----:B------:R0:W5:Y:S01]  /*26f80*/  LDL.LU R8, [R1+0x50] ;  /* 0x0000500001087983 */ /* 0x0001620000300800 */
[----:B------:R-:W-:Y:S02]  /*26f90*/  IMAD.MOV.U32 R13, RZ, RZ, R3 ;  /* 0x000000ffff0d7224 */ /* 0x000fe400078e0003 */
[----:B------:R-:W-:Y:S02]  /*26fa0*/  IMAD.MOV.U32 R12, RZ, RZ, RZ ;  /* 0x000000ffff0c7224 */ /* 0x000fe400078e00ff */
[----:B------:R-:W-:Y:S02]  /*26fb0*/  IMAD.MOV.U32 R11, RZ, RZ, 0x181f ;  /* 0x0000181fff0b7424 */ /* 0x000fe400078e00ff */
[----:B------:R-:W-:-:S07]  /*26fc0*/  IMAD.MOV.U32 R15, RZ, RZ, -0x1 ;  /* 0xffffffffff0f7424 */ /* 0x000fce00078e00ff */
[----:B0----5:R-:W-:Y:S05]  /*26fd0*/  WARPSYNC.COLLECTIVE R15, `(.L_x_1031) ;  /* 0x000000000f087348 */ /* 0x021fea0003c00000 */
[----:B------:R1:W2:Y:S02]  /*26fe0*/  SHFL.IDX P6, R14, R13, R12, R11 ;  /* 0x0000000c0d0e7389 */ /* 0x0002a400000c000b */
[----:B012--5:R-:W-:Y:S01]  /*26ff0*/  ENDCOLLECTIVE ;  /* 0x000000000000791b */ /* 0x027fe20003800000 */
.L_x_1031:
[----:B------:R-:W-:Y:S02]  /*27000*/  IMAD.MOV.U32 R13, RZ, RZ, R4 ;  /* 0x000000ffff0d7224 */ /* 0x000fe400078e0004 */
[----:B------:R-:W-:-:S07]  /*27010*/  IMAD.MOV.U32 R6, RZ, RZ, R14 ;  /* 0x000000ffff067224 */ /* 0x000fce00078e000e */
[----:B------:R-:W-:Y:S05]  /*27020*/  WARPSYNC.COLLECTIVE R15, `(.L_x_1032) ;  /* 0x000000000f087348 */ /* 0x000fea0003c00000 */
[----:B------:R0:W1:Y:S02]  /*27030*/  SHFL.IDX P6, R14, R13, R12, R11 ;  /* 0x0000000c0d0e7389 */ /* 0x00006400000c000b */
[----:B01----:R-:W-:Y:S01]  /*27040*/  ENDCOLLECTIVE ;  /* 0x000000000000791b */ /* 0x003fe20003800000 */
.L_x_1032:
        /* <DEDUP_REMOVED lines=8> */
.L_x_1033:
[----:B------:R-:W-:Y:S02]  /*270d0*/  IMAD.MOV.U32 R13, RZ, RZ, R4 ;  /* 0x000000ffff0d7224 */ /* 0x000fe400078e0004 */
[----:B------:R-:W-:-:S07]  /*270e0*/  IMAD.MOV.U32 R9, RZ, RZ, R14 ;  /* 0x000000ffff097224 */ /* 0x000fce00078e000e */
[----:B------:R-:W-:Y:S05]  /*270f0*/  WARPSYNC.COLLECTIVE R15, `(.L_x_1034) ;  /* 0x000000000f087348 */ /* 0x000fea0003c00000 */
[----:B------:R0:W1:Y:S02]  /*27100*/  SHFL.IDX P6, R14, R13, R12, R11 ;  /* 0x0000000c0d0e7389 */ /* 0x00006400000c000b */
[----:B01----:R-:W-:Y:S01]  /*27110*/  ENDCOLLECTIVE ;  /* 0x000000000000791b */ /* 0x003fe20003800000 */
.L_x_1034:
[----:B------:R-:W-:-:S04]  /*27120*/  LOP3.LUT R8, R8, 0x7f, RZ, 0xc0, !PT ;  /* 0x0000007f08087812 */ /* 0x000fc800078ec0ff */
[----:B------:R-:W-:-:S05]  /*27130*/  SHF.R.U32.HI R5, RZ, 0x3, R8 ;  /* 0x00000003ff057819 */ /* 0x000fca0000011608 */
[----:B------:R-:W-:Y:S02]  /*27140*/  IMAD.IADD R0, R5, 0x1, R17 ;  /* 0x0000000105007824 */ /* 0x000fe400078e0211 */
[----:B------:R-:W0:Y:S01]  /*27150*/  S2R R17, SR_TID.X ;  /* 0x0000000000117919 */ /* 0x000e220000002100 */
[----:B------:R-:W-:Y:S02]  /*27160*/  IMAD.MOV.U32 R13, RZ, RZ, R3 ;  /* 0x000000ffff0d7224 */ /* 0x000fe400078e0003 */
[C---:B------:R-:W-:Y:S01]  /*27170*/  ISETP.GE.AND P3, PT, R0.reuse, R2, PT ;  /* 0x000000020000720c */ /* 0x040fe20003f66270 */
[----:B------:R-:W-:Y:S02]  /*27180*/  VIADD R5, R0, 0x10 ;  /* 0x0000001000057836 */ /* 0x000fe40000000000 */
[----:B------:R-:W-:Y:S02]  /*27190*/  IMAD.MOV.U32 R12, RZ, RZ, 0x2 ;  /* 0x00000002ff0c7424 */ /* 0x000fe400078e00ff */
[----:B0-----:R-:W-:-:S05]  /*271a0*/  IMAD.SHL.U32 R17, R17, 0x8, RZ ;  /* 0x0000000811117824 */ /* 0x001fca00078e00ff */
[----:B------:R-:W-:-:S04]  /*271b0*/  LOP3.LUT R17, R17, 0x38, RZ, 0xc0, !PT ;  /* 0x0000003811117812 */ /* 0x000fc800078ec0ff */
        /* <DEDUP_REMOVED lines=16> */
.L_x_1035:
        /* <DEDUP_REMOVED lines=9> */
.L_x_1036:
        /* <DEDUP_REMOVED lines=14> */
.L_x_1037:
        /* <DEDUP_REMOVED lines=17> */
.L_x_1038:
[----:B------:R-:W-:Y:S02]  /*27540*/  IMAD.MOV.U32 R13, RZ, RZ, R3 ;  /* 0x000000ffff0d7224 */ /* 0x000fe400078e0003 */
[----:B------:R-:W-:Y:S02]  /*27550*/  IMAD.MOV.U32 R12, RZ, RZ, 0x4 ;  /* 0x00000004ff0c7424 */ /* 0x000fe400078e00ff */
[----:B------:R-:W-:-:S07]  /*27560*/  IMAD.MOV.U32 R5, RZ, RZ, R14 ;  /* 0x000000ffff057224 */ /* 0x000fce00078e000e */
[----:B------:R-:W-:Y:S05]  /*27570*/  WARPSYNC.COLLECTIVE R15, `(.L_x_1039) ;  /* 0x000000000f087348 */ /* 0x000fea0003c00000 */
[----:B------:R0:W1:Y:S02]  /*27580*/  SHFL.IDX P6, R14, R13, R12, R11 ;  /* 0x0000000c0d0e7389 */ /* 0x00006400000c000b */
[----:B01----:R-:W-:Y:S01]  /*27590*/  ENDCOLLECTIVE ;  /* 0x000000000000791b */ /* 0x003fe20003800000 */
.L_x_1039:
        /* <DEDUP_REMOVED lines=17> */
.L_x_1040:
[----:B------:R-:W-:Y:S02]  /*276b0*/  IMAD.MOV.U32 R13, RZ, RZ, R3 ;  /* 0x000000ffff0d7224 */ /* 0x000fe400078e0003 */
[----:B------:R-:W-:Y:S02]  /*276c0*/  IMAD.MOV.U32 R12, RZ, RZ, 0x5 ;  /* 0x00000005ff0c7424 */ /* 0x000fe400078e00ff */
[----:B------:R-:W-:-:S07]  /*276d0*/  IMAD.MOV.U32 R5, RZ, RZ, R14 ;  /* 0x000000ffff057224 */ /* 0x000fce00078e000e */
[----:B------:R-:W-:Y:S05]  /*276e0*/  WARPSYNC.COLLECTIVE R15, `(.L_x_1041) ;  /* 0x000000000f087348 */ /* 0x000fea0003c00000 */
[----:B------:R0:W1:Y:S02]  /*276f0*/  SHFL.IDX P6, R14, R13, R12, R11 ;  /* 0x0000000c0d0e7389 */ /* 0x00006400000c000b */
[----:B01----:R-:W-:Y:S01]  /*27700*/  ENDCOLLECTIVE ;  /* 0x000000000000791b */ /* 0x003fe20003800000 */
.L_x_1041:
        /* <DEDUP_REMOVED lines=17> */
.L_x_1042:
[----:B------:R-:W-:Y:S02]  /*27820*/  IMAD.MOV.U32 R13, RZ, RZ, R3 ;  /* 0x000000ffff0d7224 */ /* 0x000fe400078e0003 */
[----:B------:R-:W-:Y:S02]  /*27830*/  IMAD.MOV.U32 R12, RZ, RZ, 0x6 ;  /* 0x00000006ff0c7424 */ /* 0x000fe400078e00ff */
[----:B------:R-:W-:-:S07]  /*27840*/  IMAD.MOV.U32 R5, RZ, RZ, R14 ;  /* 0x000000ffff057224 */ /* 0x000fce00078e000e */
[----:B------:R-:W-:Y:S05]  /*27850*/  WARPSYNC.COLLECTIVE R15, `(.L_x_1043) ;  /* 0x000000000f087348 */ /* 0x000fea0003c00000 */
[----:B------:R0:W1:Y:S02]  /*27860*/  SHFL.IDX P6, R14, R13, R12, R11 ;  /* 0x0000000c0d0e7389 */ /* 0x00006400000c000b */
[----:B01----:R-:W-:Y:S01]  /*27870*/  ENDCOLLECTIVE ;  /* 0x000000000000791b */ /* 0x003fe20003800000 */
.L_x_1043:
[----:B------:R-:W-:-:S05]  /*27880*/  @!P3 LEA R5, P4, R17, R5, 0x1 ;  /* 0x000000051105b211 */ /* 0x000fca00078808ff */
[----:B------:R-:W-:-:S04]  /*27890*/  @!P3 IMAD.X R6, RZ, RZ, R6, P4 ;  /* 0x000000ffff06b224 */ /* 0x000fc800020e0606 */
[----:B------:R-:W-:Y:S02]  /*278a0*/  @!P3 IMAD.MOV.U32 R7, RZ, RZ, R6 ;  /* 0x000000ffff07b224 */ /* 0x000fe400078e0006 */
[----:B------:R-:W-:Y:S02]  /*278b0*/  @!P3 IMAD.MOV.U32 R6, RZ, RZ, R5 ;  /* 0x000000ffff06b224 */ /* 0x000fe400078e0005 */
[----:B------:R-:W-:-:S03]  /*278c0*/  IMAD.MOV.U32 R13, RZ, RZ, R4 ;  /* 0x000000ffff0d7224 */ /* 0x000fc600078e0004 */
        /* <DEDUP_REMOVED lines=10> */
.L_x_1044:
[----:B------:R-:W-:-:S05]  /*27970*/  VIADD R7, R0, 0x60 ;  /* 0x0000006000077836 */ /* 0x000fca0000000000 */
[----:B------:R-:W-:Y:S01]  /*27980*/  ISETP.GE.AND P4, PT, R7, R2, PT ;  /* 0x000000020700720c */ /* 0x000fe20003f86270 */
[----:B------:R-:W-:Y:S02]  /*27990*/  IMAD.MOV.U32 R13, RZ, RZ, R3 ;  /* 0x000000ffff0d7224 */ /* 0x000fe400078e0003 */
[----:B------:R-:W-:Y:S02]  /*279a0*/  IMAD.MOV.U32 R12, RZ, RZ, 0x7 ;  /* 0x00000007ff0c7424 */ /* 0x000fe400078e00ff */
[----:B------:R-:W-:-:S08]  /*279b0*/  IMAD.MOV.U32 R5, RZ, RZ, R14 ;  /* 0x000000ffff057224 */ /* 0x000fd000078e000e */
[----:B------:R-:W-:Y:S05]  /*279c0*/  WARPSYNC.COLLECTIVE R15, `(.L_x_1045) ;  /* 0x000000000f087348 */ /* 0x000fea0003c00000 */
[----:B------:R0:W1:Y:S02]  /*279d0*/  SHFL.IDX P6, R14, R13, R12, R11 ;  /* 0x0000000c0d0e7389 */ /* 0x00006400000c000b */
[----:B01----:R-:W-:Y:S01]  /*279e0*/  ENDCOLLECTIVE ;  /* 0x000000000000791b */ /* 0x003fe20003800000 */
.L_x_1045:
        /* <DEDUP_REMOVED lines=14> */
.L_x_1046:
[----:B------:R-:W-:Y:S01]  /*27ad0*/  @!PT LDS RZ, [RZ] ;  /* 0x00000000fffff984 */ /* 0x000fe20000000800 */
[----:B------:R-:W-:Y:S01]  /*27ae0*/  @!PT LDS RZ, [RZ] ;  /* 0x00000000fffff984 */ /* 0x000fe20000000800 */
[----:B------:R-:W-:Y:S01]  /*27af0*/  @!PT LDS RZ, [RZ] ;  /* 0x00000000fffff984 */ /* 0x000fe20000000800 */
[----:B------:R0:W-:Y:S01]  /*27b00*/  @!P4 LDGSTS.E.BYPASS.LTC128B.128 [R10+0x20400], desc[UR60][R6.64+0x100], !P0 ;  /* 0x20400100060acfae */ /* 0x0001e2000c101d7c */
[----:B------:R-:W-:Y:S01]  /*27b10*/  IMAD.MOV.U32 R3, RZ, RZ, R14 ;  /* 0x000000ffff037224 */ /* 0x000fe200078e000e */
[----:B------:R-:W-:Y:S06]  /*27b20*/  BRA `(.L_x_1047) ;  /* 0xffffffac00047947 */ /* 0x000fec000383ffff */
.L_x_904:
[----:B0-----:R-:W3:Y:S02]  /*27b30*/  LDL R2, [R1+0x4] ;  /* 0x0000040001027983 */ /* 0x001ee40000100800 */
[----:B---3--:R0:W1:Y:S02]  /*27b40*/  SYNCS.PHASECHK.TRANS64.TRYWAIT P0, [R2+URZ+0x36820], R0 ;  /* 0x03682000020075a7 */ /* 0x008064000800017f */
[----:B-1----:R-:W-:Y:S05]  /*27b50*/  @!P0 NANOSLEEP.SYNCS 0x989680 ;  /* 0x009896800000895d */ /* 0x002fea0003900000 */
[----:B------:R-:W1:Y:S02]  /*27b60*/  @!P0 SYNCS.PHASECHK.TRANS64 P0, [R2+URZ+0x36820], R0 ;  /* 0x03682000020085a7 */ /* 0x000e64000800007f */
[----:B-1----:R-:W-:Y:S05]  /*27b70*/  @!P0 BRA `(.L_x_904) ;  /* 0xfffffffc00ec8947 */ /* 0x002fea000383ffff */
[----:B------:R-:W-:Y:S05]  /*27b80*/  BRA `(.L_x_1048) ;  /* 0xffffffac00887947 */ /* 0x000fea000383ffff */
.L_x_913:
[----:B-1----:R1:W3:Y:S02]  /*27b90*/  SYNCS.PHASECHK.TRANS64.TRYWAIT P0, [R3+URZ+0x36840], R2 ;  /* 0x03684002030075a7 */ /* 0x0022e4000800017f */
[----:B---3--:R-:W-:Y:S05]  /*27ba0*/  @!P0 NANOSLEEP.SYNCS 0x989680 ;  /* 0x009896800000895d */ /* 0x008fea0003900000 */
[----:B------:R-:W3:Y:S02]  /*27bb0*/  @!P0 SYNCS.PHASECHK.TRANS64 P0, [R3+URZ+0x36840], R2 ;  /* 0x03684002030085a7 */ /* 0x000ee4000800007f */
[----:B---3--:R-:W-:Y:S05]  /*27bc0*/  @!P0 BRA `(.L_x_913) ;  /* 0xfffffffc00f08947 */ /* 0x008fea000383ffff */
[----:B------:R-:W-:Y:S05]  /*27bd0*/  BRA `(.L_x_1049) ;  /* 0xffffffb000547947 */ /* 0x000fea000383ffff */
.L_x_920:
[----:B0-----:R0:W1:Y:S02]  /*27be0*/  SYNCS.PHASECHK.TRANS64.TRYWAIT P0, [R3+URZ+0x60], R2 ;  /* 0x00006002030075a7 */ /* 0x001064000800017f */
[----:B-1----:R-:W-:Y:S05]  /*27bf0*/  @!P0 NANOSLEEP.SYNCS 0x989680 ;  /* 0x009896800000895d */ /* 0x002fea0003900000 */
[----:B------:R-:W1:Y:S02]  /*27c00*/  @!P0 SYNCS.PHASECHK.TRANS64 P0, [R3+URZ+0x60], R2 ;  /* 0x00006002030085a7 */ /* 0x000e64000800007f */
[----:B-1----:R-:W-:Y:S05]  /*27c10*/  @!P0 BRA `(.L_x_920) ;  /* 0xfffffffc00f08947 */ /* 0x002fea000383ffff */
[----:B------:R-:W-:Y:S05]  /*27c20*/  BRA `(.L_x_1050) ;  /* 0xffffffb400707947 */ /* 0x000fea000383ffff */
.L_x_930:
[----:B---3--:R3:W4:Y:S02]  /*27c30*/  SYNCS.PHASECHK.TRANS64.TRYWAIT P0, [R3+URZ+0x36840], R2 ;  /* 0x03684002030075a7 */ /* 0x008724000800017f */
[----:B----4-:R-:W-:Y:S05]  /*27c40*/  @!P0 NANOSLEEP.SYNCS 0x989680 ;  /* 0x009896800000895d */ /* 0x010fea0003900000 */
[----:B------:R-:W4:Y:S02]  /*27c50*/  @!P0 SYNCS.PHASECHK.TRANS64 P0, [R3+URZ+0x36840], R2 ;  /* 0x03684002030085a7 */ /* 0x000f24000800007f */
[----:B----4-:R-:W-:Y:S05]  /*27c60*/  @!P0 BRA `(.L_x_930) ;  /* 0xfffffffc00f08947 */ /* 0x010fea000383ffff */
[----:B------:R-:W-:Y:S05]  /*27c70*/  BRA `(.L_x_1051) ;  /* 0xffffffbc00587947 */ /* 0x000fea000383ffff */
.L_x_937:
[----:B--2---:R2:W3:Y:S02]  /*27c80*/  SYNCS.PHASECHK.TRANS64.TRYWAIT P0, [R2+URZ+0x60], R3 ;  /* 0x00006003020075a7 */ /* 0x0044e4000800017f */
[----:B---3--:R-:W-:Y:S05]  /*27c90*/  @!P0 NANOSLEEP.SYNCS 0x989680 ;  /* 0x009896800000895d */ /* 0x008fea0003900000 */
[----:B------:R-:W3:Y:S02]  /*27ca0*/  @!P0 SYNCS.PHASECHK.TRANS64 P0, [R2+URZ+0x60], R3 ;  /* 0x00006003020085a7 */ /* 0x000ee4000800007f */
[----:B---3--:R-:W-:Y:S05]  /*27cb0*/  @!P0 BRA `(.L_x_937) ;  /* 0xfffffffc00f08947 */ /* 0x008fea000383ffff */
[----:B------:R-:W-:Y:S05]  /*27cc0*/  BRA `(.L_x_1052) ;  /* 0xffffffc000747947 */ /* 0x000fea000383ffff */
.L_x_947:
[----:B----4-:R4:W0:Y:S02]  /*27cd0*/  SYNCS.PHASECHK.TRANS64.TRYWAIT P0, [R2+URZ+0x36840], R3 ;  /* 0x03684003020075a7 */ /* 0x010824000800017f */
[----:B0-----:R-:W-:Y:S05]  /*27ce0*/  @!P0 NANOSLEEP.SYNCS 0x989680 ;  /* 0x009896800000895d */ /* 0x001fea0003900000 */
[----:B------:R-:W0:Y:S02]  /*27cf0*/  @!P0 SYNCS.PHASECHK.TRANS64 P0, [R2+URZ+0x36840], R3 ;  /* 0x03684003020085a7 */ /* 0x000e24000800007f */
[----:B0-----:R-:W-:Y:S05]  /*27d00*/  @!P0 BRA `(.L_x_947) ;  /* 0xfffffffc00f08947 */ /* 0x001fea000383ffff */
[----:B------:R-:W-:Y:S05]  /*27d10*/  BRA `(.L_x_1053) ;  /* 0xffffffc800287947 */ /* 0x000fea000383ffff */
.L_x_954:
[----:B0-----:R0:W2:Y:S02]  /*27d20*/  SYNCS.PHASECHK.TRANS64.TRYWAIT P0, [R2+URZ+0x60], R5 ;  /* 0x00006005020075a7 */ /* 0x0010a4000800017f */
[----:B--2---:R-:W-:Y:S05]  /*27d30*/  @!P0 NANOSLEEP.SYNCS 0x989680 ;  /* 0x009896800000895d */ /* 0x004fea0003900000 */
[----:B------:R-:W2:Y:S02]  /*27d40*/  @!P0 SYNCS.PHASECHK.TRANS64 P0, [R2+URZ+0x60], R5 ;  /* 0x00006005020085a7 */ /* 0x000ea4000800007f */
[----:B--2---:R-:W-:Y:S05]  /*27d50*/  @!P0 BRA `(.L_x_954) ;  /* 0xfffffffc00f08947 */ /* 0x004fea000383ffff */
[----:B------:R-:W-:Y:S05]  /*27d60*/  BRA `(.L_x_1054) ;  /* 0xffffffcc00447947 */ /* 0x000fea000383ffff */
.L_x_966:
[----:B0-----:R0:W2:Y:S02]  /*27d70*/  SYNCS.PHASECHK.TRANS64.TRYWAIT P0, [R2+URZ+0x36860], R0 ;  /* 0x03686000020075a7 */ /* 0x0010a4000800017f */
[----:B--2---:R-:W-:Y:S05]  /*27d80*/  @!P0 NANOSLEEP.SYNCS 0x989680 ;  /* 0x009896800000895d */ /* 0x004fea0003900000 */
[----:B------:R-:W2:Y:S02]  /*27d90*/  @!P0 SYNCS.PHASECHK.TRANS64 P0, [R2+URZ+0x36860], R0 ;  /* 0x03686000020085a7 */ /* 0x000ea4000800007f */
[----:B--2---:R-:W-:Y:S05]  /*27da0*/  @!P0 BRA `(.L_x_966) ;  /* 0xfffffffc00f08947 */ /* 0x004fea000383ffff */
[----:B------:R-:W-:Y:S05]  /*27db0*/  BRA `(.L_x_1055) ;  /* 0xffffffd000dc7947 */ /* 0x000fea000383ffff */
.L_x_974:
[----:B------:R-:W-:Y:S01]  /*27dc0*/  BSSY B0, `(.L_x_1056) ;  /* 0x0000008000007945 */ /* 0x000fe20003800000 */
[----:B------:R-:W-:Y:S02]  /*27dd0*/  IMAD.MOV.U32 R13, RZ, RZ, R16 ;  /* 0x000000ffff0d7224 */ /* 0x000fe400078e0010 */
[----:B------:R-:W-:Y:S02]  /*27de0*/  IMAD.MOV.U32 R12, RZ, RZ, RZ ;  /* 0x000000ffff0c7224 */ /* 0x000fe400078e00ff */
[----:B------:R-:W-:Y:S02]  /*27df0*/  IMAD.MOV.U32 R11, RZ, RZ, 0x1f ;  /* 0x0000001fff0b7424 */ /* 0x000fe400078e00ff */
[----:B------:R-:W-:-:S07]  /*27e00*/  IMAD.MOV.U32 R15, RZ, RZ, -0x1 ;  /* 0xffffffffff0f7424 */ /* 0x000fce00078e00ff */
[----:B-1--45:R-:W-:Y:S05]  /*27e10*/  WARPSYNC.COLLECTIVE R15, `(.L_x_1057) ;  /* 0x000000000f087348 */ /* 0x032fea0003c00000 */
[----:B------:R0:W2:Y:S02]  /*27e20*/  SHFL.IDX P6, R14, R13, R12, R11 ;  /* 0x0000000c0d0e7389 */ /* 0x0000a400000c000b */
[----:B012-45:R-:W-:Y:S01]  /*27e30*/  ENDCOLLECTIVE ;  /* 0x000000000000791b */ /* 0x037fe20003800000 */
.L_x_1057:
[----:B------:R-:W-:Y:S05]  /*27e40*/  BSYNC B0 ;  /* 0x0000000000007941 */ /* 0x000fea0003800000 */
.L_x_1056:
        /* <DEDUP_REMOVED lines=9> */
.L_x_1058:
        /* <DEDUP_REMOVED lines=18> */
.L_x_1059:
        /* <DEDUP_REMOVED lines=8> */
.L_x_1060:
        /* <DEDUP_REMOVED lines=8> */
.L_x_1061:
        /* <DEDUP_REMOVED lines=8> */
.L_x_1062:
        /* <DEDUP_REMOVED lines=8> */
.L_x_1063:
        /* <DEDUP_REMOVED lines=9> */
.L_x_1064:
[----:B------:R-:W-:Y:S01]  /*28290*/  IMAD.MOV.U32 R6, RZ, RZ, R14 ;  /* 0x000000ffff067224 */ /* 0x000fe200078e000e */
[----:B------:R-:W-:Y:S06]  /*282a0*/  BRA `(.L_x_1065) ;  /* 0xffffffd400a07947 */ /* 0x000fec000383ffff */
.L_x_979:
[----:B------:R-:W-:Y:S01]  /*282b0*/  BSSY B0, `(.L_x_1066) ;  /* 0x0000008000007945 */ /* 0x000fe20003800000 */
[----:B-----5:R-:W-:Y:S02]  /*282c0*/  IMAD.MOV.U32 R13, RZ, RZ, R2 ;  /* 0x000000ffff0d7224 */ /* 0x020fe400078e0002 */
[----:B------:R-:W-:Y:S02]  /*282d0*/  IMAD.MOV.U32 R12, RZ, RZ, 0x1 ;  /* 0x00000001ff0c7424 */ /* 0x000fe400078e00ff */
[----:B------:R-:W-:Y:S02]  /*282e0*/  IMAD.MOV.U32 R11, RZ, RZ, RZ ;  /* 0x000000ffff0b7224 */ /* 0x000fe400078e00ff */
[----:B------:R-:W-:-:S07]  /*282f0*/  IMAD.MOV.U32 R15, RZ, RZ, -0x1 ;  /* 0xffffffffff0f7424 */ /* 0x000fce00078e00ff */
[----:B01----:R-:W-:Y:S05]  /*28300*/  WARPSYNC.COLLECTIVE R15, `(.L_x_1067) ;  /* 0x000000000f087348 */ /* 0x003fea0003c00000 */
[----:B------:R2:W3:Y:S02]  /*28310*/  SHFL.UP P6, R14, R13, R12, R11 ;  /* 0x0400000c0d0e7389 */ /* 0x0004e400000c000b */
[----:B0123--:R-:W-:Y:S01]  /*28320*/  ENDCOLLECTIVE ;  /* 0x000000000000791b */ /* 0x00ffe20003800000 */
.L_x_1067:
[----:B------:R-:W-:Y:S05]  /*28330*/  BSYNC B0 ;  /* 0x0000000000007941 */ /* 0x000fea0003800000 */
.L_x_1066:
[----:B------:R-:W-:Y:S02]  /*28340*/  IMAD.MOV.U32 R3, RZ, RZ, R14 ;  /* 0x000000ffff037224 */ /* 0x000fe400078e000e */
[----:B------:R-:W-:Y:S02]  /*28350*/  IMAD.MOV.U32 R12, RZ, RZ, 0x2 ;  /* 0x00000002ff0c7424 */ /* 0x000fe400078e00ff */
[----:B------:R-:W-:Y:S01]  /*28360*/  IMAD.MOV.U32 R11, RZ, RZ, RZ ;  /* 0x000000ffff0b7224 */ /* 0x000fe200078e00ff */
[----:B------:R-:W-:Y:S01]  /*28370*/  SEL R3, R3, RZ, P1 ;  /* 0x000000ff03037207 */ /* 0x000fe20000800000 */
[----:B------:R-:W-:-:S04]  /*28380*/  IMAD.MOV.U32 R15, RZ, RZ, -0x1 ;  /* 0xffffffffff0f7424 */ /* 0x000fc800078e00ff */
[----:B------:R-:W-:-:S04]  /*28390*/  IMAD.IADD R3, R2, 0x1, R3 ;  /* 0x0000000102037824 */ /* 0x000fc800078e0203 */
[----:B------:R-:W-:-:S07]  /*283a0*/  IMAD.MOV.U32 R13, RZ, RZ, R3 ;  /* 0x000000ffff0d7224 */ /* 0x000fce00078e0003 */
[----:B------:R-:W-:Y:S05]  /*283b0*/  WARPSYNC.COLLECTIVE R15, `(.L_x_1068) ;  /* 0x000000000f087348 */ /* 0x000fea0003c00000 */
[----:B------:R0:W1:Y:S02]  /*283c0*/  SHFL.UP P6, R14, R13, R12, R11 ;  /* 0x0400000c0d0e7389 */ /* 0x00006400000c000b */
[----:B01----:R-:W-:Y:S01]  /*283d0*/  ENDCOLLECTIVE ;  /* 0x000000000000791b */ /* 0x003fe20003800000 */
.L_x_1068:
        /* <DEDUP_REMOVED lines=8> */
.L_x_1069:
        /* <DEDUP_REMOVED lines=8> */
.L_x_1070:
        /* <DEDUP_REMOVED lines=8> */
.L_x_1071:
        /* <DEDUP_REMOVED lines=9> */
.L_x_1072:
[----:B------:R-:W-:Y:S01]  /*285f0*/  IMAD.MOV.U32 R6, RZ, RZ, R14 ;  /* 0x000000ffff067224 */ /* 0x000fe200078e000e */
[----:B------:R-:W-:Y:S06]  /*28600*/  BRA `(.L_x_1073) ;  /* 0xffffffd400647947 */ /* 0x000fec000383ffff */
.L_x_981:
[----:B------:R-:W-:Y:S01]  /*28610*/  BSSY B0, `(.L_x_1074) ;  /* 0x0000006000007945 */ /* 0x000fe20003800000 */
[----:B------:R-:W-:Y:S01]  /*28620*/  PLOP3.LUT P6, PT, P6, PT, PT, 0x8, 0x0 ;  /* 0x000000000000781c */ /* 0x000fe200037ce170 */
[----:B------:R-:W-:-:S12]  /*28630*/  IMAD.MOV.U32 R15, RZ, RZ, -0x1 ;  /* 0xffffffffff0f7424 */ /* 0x000fd800078e00ff */
[----:B01---5:R-:W-:Y:S05]  /*28640*/  WARPSYNC.COLLECTIVE R15, `(.L_x_1075) ;  /* 0x000000000f087348 */ /* 0x023fea0003c00000 */
[----:B------:R-:W-:Y:S01]  /*28650*/  VOTE.ANY R14, PT, P6 ;  /* 0x00000000000e7806 */ /* 0x000fe200030e0100 */
[----:B01---5:R-:W-:Y:S06]  /*28660*/  ENDCOLLECTIVE ;  /* 0x000000000000791b */ /* 0x023fec0003800000 */
.L_x_1075:
[----:B------:R-:W-:Y:S05]  /*28670*/  BSYNC B0 ;  /* 0x0000000000007941 */ /* 0x000fea0003800000 */
.L_x_1074:
        /* <DEDUP_REMOVED lines=9> */
.L_x_1076:
[----:B------:R-:W-:Y:S01]  /*28710*/  IMAD.MOV.U32 R17, RZ, RZ, R14 ;  /* 0x000000ffff117224 */ /* 0x000fe200078e000e */
[----:B------:R-:W-:Y:S06]  /*28720*/  BRA `(.L_x_1077) ;  /* 0xffffffd400547947 */ /* 0x000fec000383ffff */
.L_x_983:
[----:B------:R-:W-:Y:S01]  /*28730*/  BSSY B0, `(.L_x_1078) ;  /* 0x0000007000007945 */ /* 0x000fe20003800000 */
[----:B------:R-:W-:Y:S02]  /*28740*/  IMAD.MOV.U32 R13, RZ, RZ, R5 ;  /* 0x000000ffff0d7224 */ /* 0x000fe400078e0005 */
[----:B------:R-:W-:Y:S02]  /*28750*/  IMAD.MOV.U32 R11, RZ, RZ, 0x1f ;  /* 0x0000001fff0b7424 */ /* 0x000fe400078e00ff */
[----:B------:R-:W-:-:S07]  /*28760*/  IMAD.MOV.U32 R15, RZ, RZ, -0x1 ;  /* 0xffffffffff0f7424 */ /* 0x000fce00078e00ff */
[----:B01-3-5:R-:W-:Y:S05]  /*28770*/  WARPSYNC.COLLECTIVE R15, `(.L_x_1079) ;  /* 0x000000000f087348 */ /* 0x02bfea0003c00000 */
[----:B------:R2:W4:Y:S02]  /*28780*/  SHFL.IDX P6, R14, R13, R12, R11 ;  /* 0x0000000c0d0e7389 */ /* 0x00052400000c000b */
[----:B012345:R-:W-:Y:S01]  /*28790*/  ENDCOLLECTIVE ;  /* 0x000000000000791b */ /* 0x03ffe20003800000 */
.L_x_1079:
[----:B------:R-:W-:Y:S05]  /*287a0*/  BSYNC B0 ;  /* 0x0000000000007941 */ /* 0x000fea0003800000 */
.L_x_1078:
[----:B------:R-:W-:Y:S01]  /*287b0*/  IMAD.MOV.U32 R2, RZ, RZ, R14 ;  /* 0x000000ffff027224 */ /* 0x000fe200078e000e */
[----:B------:R-:W-:Y:S06]  /*287c0*/  BRA `(.L_x_982) ;  /* 0xffffffd400487947 */ /* 0x000fec000383ffff */
.L_x_987:
[----:B0-----:R0:W2:Y:S02]  /*287d0*/  SYNCS.PHASECHK.TRANS64.TRYWAIT P0, [R0+URZ+0x36820], R3 ;  /* 0x03682003000075a7 */ /* 0x0010a4000800017f */
[----:B--2---:R-:W-:Y:S05]  /*287e0*/  @!P0 NANOSLEEP.SYNCS 0x989680 ;  /* 0x009896800000895d */ /* 0x004fea0003900000 */
[----:B------:R-:W2:Y:S02]  /*287f0*/  @!P0 SYNCS.PHASECHK.TRANS64 P0, [R0+URZ+0x36820], R3 ;  /* 0x03682003000085a7 */ /* 0x000ea4000800007f */
[----:B--2---:R-:W-:Y:S05]  /*28800*/  @!P0 BRA `(.L_x_987) ;  /* 0xfffffffc00f08947 */ /* 0x004fea000383ffff */
[----:B------:R-:W-:Y:S05]  /*28810*/  BRA `(.L_x_1080) ;  /* 0xffffffd8003c7947 */ /* 0x000fea000383ffff */
.L_x_988:
        /* <DEDUP_REMOVED lines=11> */
.L_x_1082:
[----:B------:R-:W-:Y:S05]  /*288d0*/  BSYNC B0 ;  /* 0x0000000000007941 */ /* 0x000fea0003800000 */
.L_x_1081:
[----:B------:R-:W-:Y:S05]  /*288e0*/  BRA `(.L_x_1083) ;  /* 0xffffffd800247947 */ /* 0x000fea000383ffff */
.L_x_989:
[----:B------:R-:W-:Y:S01]  /*288f0*/  BSSY B0, `(.L_x_1084) ;  /* 0x0000006000007945 */ /* 0x000fe20003800000 */
[----:B------:R-:W-:-:S07]  /*28900*/  IMAD.MOV.U32 R15, RZ, RZ, -0x1 ;  /* 0xffffffffff0f7424 */ /* 0x000fce00078e00ff */
[----:B012-45:R-:W-:Y:S05]  /*28910*/  WARPSYNC.COLLECTIVE R15, `(.L_x_1085) ;  /* 0x000000000f0c7348 */ /* 0x037fea0003c00000 */
[----:B------:R-:W-:Y:S02]  /*28920*/  ELECT P6, UR62, PT ;  /* 0x00000000003e782f */ /* 0x000fe400038c0000 */
[----:B------:R-:W-:Y:S01]  /*28930*/  MOV R14, UR62 ;  /* 0x0000003e000e7c02 */ /* 0x000fe20008000f00 */
[----:B012-45:R-:W-:Y:S10]  /*28940*/  ENDCOLLECTIVE ;  /* 0x000000000000791b */ /* 0x037ff40003800000 */
.L_x_1085:
[----:B------:R-:W-:Y:S05]  /*28950*/  BSYNC B0 ;  /* 0x0000000000007941 */ /* 0x000fea0003800000 */
.L_x_1084:
[----:B------:R-:W-:Y:S05]  /*28960*/  BRA `(.L_x_1086) ;  /* 0xffffffd800187947 */ /* 0x000fea000383ffff */
.L_x_991:
[----:B0-----:R0:W2:Y:S02]  /*28970*/  SYNCS.PHASECHK.TRANS64.TRYWAIT P0, [R6+URZ], R5 ;  /* 0x00000005060075a7 */ /* 0x0010a4000800017f */
[----:B--2---:R-:W-:Y:S05]  /*28980*/  @!P0 NANOSLEEP.SYNCS 0x989680 ;  /* 0x009896800000895d */ /* 0x004fea0003900000 */
[----:B------:R-:W2:Y:S02]  /*28990*/  @!P0 SYNCS.PHASECHK.TRANS64 P0, [R6+URZ], R5 ;  /* 0x00000005060085a7 */ /* 0x000ea4000800007f */
[----:B--2---:R-:W-:Y:S05]  /*289a0*/  @!P0 BRA `(.L_x_991) ;  /* 0xfffffffc00f08947 */ /* 0x004fea000383ffff */
[----:B------:R-:W-:Y:S05]  /*289b0*/  BRA `(.L_x_1087) ;  /* 0xffffffd8005c7947 */ /* 0x000fea000383ffff */
.L_x_992:
[----:B--2---:R2:W3:Y:S02]  /*289c0*/  SYNCS.PHASECHK.TRANS64.TRYWAIT P0, [R7+URZ], R2 ;  /* 0x00000002070075a7 */ /* 0x0044e4000800017f */
[----:B---3--:R-:W-:Y:S05]  /*289d0*/  @!P0 NANOSLEEP.SYNCS 0x989680 ;  /* 0x009896800000895d */ /* 0x008fea0003900000 */
[----:B------:R-:W3:Y:S02]  /*289e0*/  @!P0 SYNCS.PHASECHK.TRANS64 P0, [R7+URZ], R2 ;  /* 0x00000002070085a7 */ /* 0x000ee4000800007f */
[----:B---3--:R-:W-:Y:S05]  /*289f0*/  @!P0 BRA `(.L_x_992) ;  /* 0xfffffffc00f08947 */ /* 0x008fea000383ffff */
[----:B------:R-:W-:Y:S05]  /*28a00*/  BRA `(.L_x_1088) ;  /* 0xffffffd800507947 */ /* 0x000fea000383ffff */
.L_x_994:
[----:B---3--:R3:W4:Y:S02]  /*28a10*/  SYNCS.PHASECHK.TRANS64.TRYWAIT P0, [R4+URZ], R5 ;  /* 0x00000005040075a7 */ /* 0x008724000800017f */
[----:B----4-:R-:W-:Y:S05]  /*28a20*/  @!P0 NANOSLEEP.SYNCS 0x989680 ;  /* 0x009896800000895d */ /* 0x010fea0003900000 */
[----:B------:R-:W4:Y:S02]  /*28a30*/  @!P0 SYNCS.PHASECHK.TRANS64 P0, [R4+URZ], R5 ;  /* 0x00000005040085a7 */ /* 0x000f24000800007f */
[----:B----4-:R-:W-:Y:S05]  /*28a40*/  @!P0 BRA `(.L_x_994) ;  /* 0xfffffffc00f08947 */ /* 0x010fea000383ffff */
[----:B------:R-:W-:Y:S05]  /*28a50*/  BRA `(.L_x_1089) ;  /* 0xffffffd800587947 */ /* 0x000fea000383ffff */
.L_x_1090:
        /* <DEDUP_REMOVED lines=10> */
.L_x_3242:


//--------------------- .text._ZN7cutlass13device_kernelIN5flash11enable_sm90INS1_16FlashAttnFwdSm90INS1_25CollectiveMainloopFwdSm90ILi2EN4cute5tupleIJNS5_1CILi1EEES8_S8_EEENS6_IJNS7_ILi128EEENS7_ILi96EEENS7_ILi192EEEEEELi192ENS_10bfloat16_tEfNS_4arch4Sm90ELb0ELb1ELb0ELb0ELb0ELb0ELb0ELb1ELb1ELb1ELb0ELb0EEENS1_21CollectiveEpilogueFwdINS6_IJSA_SC_SB_EEES9_SE_SG_Li256ELb0ELb1ELb0ELb0EEENS1_30DynamicPersistentTileSchedulerILi256ELi128ELb0ELb1ELb1EEEEEEEEEvNT_6ParamsE --------------------------
	.section	.text._ZN7cutlass13device_kernelIN5flash11enable_sm90INS1_16FlashAttnFwdSm90INS1_25CollectiveMainloopFwdSm90ILi2EN4cute5tupleIJNS5_1CILi1EEES8_S8_EEENS6_IJNS7_ILi128EEENS7_ILi96EEENS7_ILi192EEEEEELi192ENS_10bfloat16_tEfNS_4arch4Sm90ELb0ELb1ELb0ELb0ELb0ELb0ELb0ELb1ELb1ELb1ELb0ELb0EEENS1_21CollectiveEpilogueFwdINS6_IJSA_SC_SB_EEES9_SE_SG_Li256ELb0ELb1ELb0ELb0EEENS1_30DynamicPersistentTileSchedulerILi256ELi128ELb0ELb1ELb1EEEEEEEEEvNT_6ParamsE,"ax",@progbits
	.align	128
.text._ZN7cutlass13device_kernelIN5flash11enable_sm90INS1_16FlashAttnFwdSm90INS1_25CollectiveMainloopFwdSm90ILi2EN4cute5tupleIJNS5_1CILi1EEES8_S8_EEENS6_IJNS7_ILi128EEENS7_ILi96EEENS7_ILi192EEEEEELi192ENS_10bfloat16_tEfNS_4arch4Sm90ELb0ELb1ELb0ELb0ELb0ELb0ELb0ELb1ELb1ELb1ELb0ELb0EEENS1_21CollectiveEpilogueFwdINS6_IJSA_SC_SB_EEES9_SE_SG_Li256ELb0ELb1ELb0ELb0EEENS1_30DynamicPersistentTileSchedulerILi256ELi128ELb0ELb1ELb1EEEEEEEEEvNT_6ParamsE:
        .type           _ZN7cutlass13device_kernelIN5flash11enable_sm90INS1_16FlashAttnFwdSm90INS1_25CollectiveMainloopFwdSm90ILi2EN4cute5tupleIJNS5_1CILi1EEES8_S8_EEENS6_IJNS7_ILi128EEENS7_ILi96EEENS7_ILi192EEEEEELi192ENS_10bfloat16_tEfNS_4arch4Sm90ELb0ELb1ELb0ELb0ELb0ELb0ELb0ELb1ELb1ELb1ELb0ELb0EEENS1_21CollectiveEpilogueFwdINS6_IJSA_SC_SB_EEES9_SE_SG_Li256ELb0ELb1ELb0ELb0EEENS1_30DynamicPersistentTileSchedulerILi256ELi128ELb0ELb1ELb1EEEEEEEEEvNT_6ParamsE,@function
        .size           _ZN7cutlass13device_kernelIN5flash11enable_sm90INS1_16FlashAttnFwdSm90INS1_25CollectiveMainloopFwdSm90ILi2EN4cute5tupleIJNS5_1CILi1EEES8_S8_EEENS6_IJNS7_ILi128EEENS7_ILi96EEENS7_ILi192EEEEEELi192ENS_10bfloat16_tEfNS_4arch4Sm90ELb0ELb1ELb0ELb0ELb0ELb0ELb0ELb1ELb1ELb1ELb0ELb0EEENS1_21CollectiveEpilogueFwdINS6_IJSA_SC_SB_EEES9_SE_SG_Li256ELb0ELb1ELb0ELb0EEENS1_30DynamicPersistentTileSchedulerILi256ELi128ELb0ELb1ELb1EEEEEEEEEvNT_6ParamsE,(.L_x_3243 - _ZN7cutlass13device_kernelIN5flash11enable_sm90INS1_16FlashAttnFwdSm90INS1_25CollectiveMainloopFwdSm90ILi2EN4cute5tupleIJNS5_1CILi1EEES8_S8_EEENS6_IJNS7_ILi128EEENS7_ILi96EEENS7_ILi192EEEEEELi192ENS_10bfloat16_tEfNS_4arch4Sm90ELb0ELb1ELb0ELb0ELb0ELb0ELb0ELb1ELb1ELb1ELb0ELb0EEENS1_21CollectiveEpilogueFwdINS6_IJSA_SC_SB_EEES9_SE_SG_Li256ELb0ELb1ELb0ELb0EEENS1_30DynamicPersistentTileSchedulerILi256ELi128ELb0ELb1ELb1EEEEEEEEEvNT_6ParamsE)
        .other          _ZN7cutlass13device_kernelIN5flash11enable_sm90INS1_16FlashAttnFwdSm90INS1_25CollectiveMainloopFwdSm90ILi2EN4cute5tupleIJNS5_1CILi1EEES8_S8_EEENS6_IJNS7_ILi128EEENS7_ILi96EEENS7_ILi192EEEEEELi192ENS_10bfloat16_tEfNS_4arch4Sm90ELb0ELb1ELb0ELb0ELb0ELb0ELb0ELb1ELb1ELb1ELb0ELb0EEENS1_21CollectiveEpilogueFwdINS6_IJSA_SC_SB_EEES9_SE_SG_Li256ELb0ELb1ELb0ELb0EEENS1_30DynamicPersistentTileSchedulerILi256ELi128ELb0ELb1ELb1EEEEEEEEEvNT_6ParamsE,@"STO_CUDA_ENTRY STV_DEFAULT"
_ZN7cutlass13device_kernelIN5flash11enable_sm90INS1_16FlashAttnFwdSm90INS1_25CollectiveMainloopFwdSm90ILi2EN4cute5tupleIJNS5_1CILi1EEES8_S8_EEENS6_IJNS7_ILi128EEENS7_ILi96EEENS7_ILi192EEEEEELi192ENS_10bfloat16_tEfNS_4arch4Sm90ELb0ELb1ELb0ELb0ELb0ELb0ELb0ELb1ELb1ELb1ELb0ELb0EEENS1_21CollectiveEpilogueFwdINS6_IJSA_SC_SB_EEES9_SE_SG_Li256ELb0ELb1ELb0ELb0EEENS1_30DynamicPersistentTileSchedulerILi256ELi128ELb0ELb1ELb1EEEEEEEEEvNT_6ParamsE:
        /* <DEDUP_REMOVED lines=18> */
.L_x_1092:
[----:B------:R-:W-:Y:S05]  /*0120*/  BSYNC B0 ;  /* 0x0000000000007941 */ /* 0x000fea0003800000 */
.L_x_1091:
        /* <DEDUP_REMOVED lines=41> */
.L_x_1093:
        /* <DEDUP_REMOVED lines=22> */
.L_x_1094:
        /* <DEDUP_REMOVED lines=18> */
.L_x_1095:
        /* <DEDUP_REMOVED lines=22> */
.L_x_1096:
        /* <DEDUP_REMOVED lines=22> */
.L_x_1097:
[----:B0-----:R-:W-:Y:S01]  /*0900*/  UMOV UR4, 0x1 ;  /* 0x0000000100047882 */ /* 0x001fe20000000000 */
[----:B------:R-:W-:Y:S01]  /*0910*/  PLOP3.LUT P0, PT, PT, PT, UP0, 0x80, 0x0 ;  /* 0x000000000000781c */ /* 0x000fe20003f0f008 */
[----:B------:R-:W-:Y:S01]  /*0920*/  USEL UR4, UR4, 0x2, !UP0 ;  /* 0x0000000204047887 */ /* 0x000fe2000c000000 */
[----:B------:R-:W-:-:S05]  /*0930*/  NOP ;  /* 0x0000000000007918 */ /* 0x000fca0000000000 */
[----:B------:R-:W-:-:S05]  /*0940*/  IMAD.U32 R2, RZ, RZ, UR4 ;  /* 0x00000004ff027e24 */ /* 0x000fca000f8e00ff */
[----:B------:R0:W-:Y:S01]  /*0950*/  STL [R1+0x1c], R2 ;  /* 0x00001c0201007387 */ /* 0x0001e20000100800 */
[----:B-12-4-:R-:W-:Y:S06]  /*0960*/  BAR.SYNC.DEFER_BLOCKING 0x0 ;  /* 0x0000000000007b1d */ /* 0x016fec0000010000 */
[----:B------:R-:W-:Y:S05]  /*0970*/  @!P0 BRA `(.L_x_1098) ;  /* 0x000000f400348947 */ /* 0x000fea0003800000 */
.L_x_1099:
[----:B------:R-:W-:-:S08]  /*0980*/  NOP ;  /* 0x0000000000007918 */ /* 0x000fd00000000000 */
[----:B------:R-:W1:Y:S02]  /*0990*/  USETMAXREG.TRY_ALLOC.CTAPOOL UP0, 0xf0 ;  /* 0x000000f0000079c8 */ /* 0x000e640008000600 */
[----:B-1----:R-:W-:-:S13]  /*09a0*/  PLOP3.LUT P0, PT, PT, PT, UP0, 0x80, 0x0 ;  /* 0x000000000000781c */ /* 0x002fda0003f0f008 */
[----:B------:R-:W-:Y:S05]  /*09b0*/  @!P0 BRA `(.L_x_1099) ;  /* 0xfffffffc00f08947 */ /* 0x000fea000383ffff */
[----:B------:R-:W1:Y:S08]  /*09c0*/  S2UR UR4, SR_CTAID.X ;  /* 0x00000000000479c3 */ /* 0x000e700000002500 */
[----:B------:R-:W-:Y:S08]  /*09d0*/  BAR.ARV 0x4, 0x180 ;  /* 0x0106000000007b1d */ /* 0x000ff00000002000 */
[----:B------:R-:W1:Y:S08]  /*09e0*/  LDC R0, c[0x0][0xc38] ;  /* 0x00030e00ff007b82 */ /* 0x000e700000000800 */
[----:B------:R-:W-:Y:S06]  /*09f0*/  BAR.ARV 0x8, 0x180 ;  /* 0x0206000000007b1d */ /* 0x000fec0000002000 */
[----:B-1----:R-:W-:-:S13]  /*0a00*/  ISETP.LE.AND P0, PT, R0, UR4, PT ;  /* 0x0000000400007c0c */ /* 0x002fda000bf03270 */
[----:B------:R-:W-:Y:S05]  /*0a10*/  @P0 EXIT ;  /* 0x000000000000094d */ /* 0x000fea0003800000 */
[----:B------:R-:W2:Y:S01]  /*0a20*/  LDL R3, [R1+0x1c] ;  /* 0x00001c0001037983 */ /* 0x000ea20000100800 */
[----:B------:R-:W-:Y:S01]  /*0a30*/  UMOV UR38, URZ ;  /* 0x0000003f00267c82 */ /* 0x000fe20008000000 */
[----:B------:R-:W-:Y:S01]  /*0a40*/  UMOV UR36, URZ ;  /* 0x0000003f00247c82 */ /* 0x000fe20008000000 */
[----:B0-----:R-:W0:Y:S02]  /*0a50*/  S2R R2, SR_TID.X ;  /* 0x0000000000027919 */ /* 0x001e240000002100 */
[----:B0-----:R-:W-:-:S05]  /*0a60*/  VIADD R205, R2, 0xffffff80 ;  /* 0xffffff8002cd7836 */ /* 0x001fca0000000000 */
[----:B------:R-:W-:-:S04]  /*0a70*/  SHF.R.S32.HI R0, RZ, 0x1f, R205 ;  /* 0x0000001fff007819 */ /* 0x000fc800000114cd */
[----:B------:R-:W-:-:S05]  /*0a80*/  LEA.HI R4, R0, R205, RZ, 0x5 ;  /* 0x000000cd00047211 */ /* 0x000fca00078f28ff */
[----:B------:R-:W-:-:S05]  /*0a90*/  IMAD.SHL.U32 R6, R4, 0x20, RZ ;  /* 0x0000002004067824 */ /* 0x000fca00078e00ff */
[----:B------:R-:W-:Y:S02]  /*0aa0*/  LOP3.LUT R7, R6, 0xfffffc00, RZ, 0xc0, !PT ;  /* 0xfffffc0006077812 */ /* 0x000fe400078ec0ff */
[----:B------:R-:W-:-:S04]  /*0ab0*/  LEA.HI R6, R0, R205, RZ, 0x2 ;  /* 0x000000cd00067211 */ /* 0x000fc800078f10ff */
[----:B------:R-:W-:-:S05]  /*0ac0*/  LOP3.LUT R6, R6, 0xfffffffc, RZ, 0xc0, !PT ;  /* 0xfffffffc06067812 */ /* 0x000fca00078ec0ff */
[----:B------:R-:W-:Y:S01]  /*0ad0*/  IMAD.IADD R6, R205, 0x1, -R6 ;  /* 0x00000001cd067824 */ /* 0x000fe200078e0a06 */
[----:B--2---:R-:W-:Y:S02]  /*0ae0*/  R2UR UR5, R3 ;  /* 0x00000000030572ca */ /* 0x004fe400000e0000 */
[----:B------:R-:W-:-:S04]  /*0af0*/  LEA.HI R3, R0, R205, RZ, 0x7 ;  /* 0x000000cd00037211 */ /* 0x000fc800078f38ff */
[----:B------:R-:W-:Y:S02]  /*0b00*/  LOP3.LUT R2, R3, 0xffffff80, RZ, 0xc0, !PT ;  /* 0xffffff8003027812 */ /* 0x000fe400078ec0ff */
[----:B------:R-:W-:-:S03]  /*0b10*/  SHF.R.S32.HI R198, RZ, 0x7, R3 ;  /* 0x00000007ffc67819 */ /* 0x000fc60000011403 */
[----:B------:R-:W-:Y:S01]  /*0b20*/  IMAD.IADD R197, R205, 0x1, -R2 ;  /* 0x00000001cdc57824 */ /* 0x000fe200078e0a02 */
[CC--:B------:R-:W-:Y:S01]  /*0b30*/  LEA.HI R2, R0.reuse, R205.reuse, RZ, 0x4 ;  /* 0x000000cd00027211 */ /* 0x0c0fe200078f20ff */
[----:B------:R-:W-:Y:S01]  /*0b40*/  ULOP3.LUT UR6, UR5, 0x1, URZ, 0xfc, !UPT ;  /* 0x0000000105067892 */ /* 0x000fe2000f8efc3f */
[----:B------:R-:W-:Y:S02]  /*0b50*/  LEA.HI R0, R0, R205, RZ, 0x3 ;  /* 0x000000cd00007211 */ /* 0x000fe400078f18ff */
[----:B------:R-:W-:Y:S01]  /*0b60*/  SHF.R.S32.HI R8, RZ, 0x1f, R197 ;  /* 0x0000001fff087819 */ /* 0x000fe200000114c5 */
[----:B------:R-:W-:Y:S01]  /*0b70*/  UMOV UR5, URZ ;  /* 0x0000003f00057c82 */ /* 0x000fe20008000000 */
[----:B------:R-:W-:Y:S01]  /*0b80*/  SHF.R.S32.HI R5, RZ, 0x4, R2 ;  /* 0x00000004ff057819 */ /* 0x000fe20000011402 */
[----:B------:R-:W-:Y:S01]  /*0b90*/  IMAD.U32 R201, RZ, RZ, UR6 ;  /* 0x00000006ffc97e24 */ /* 0x000fe2000f8e00ff */
[----:B------:R-:W-:Y:S01]  /*0ba0*/  LEA.HI R9, R8, R197, RZ, 0x2 ;  /* 0x000000c508097211 */ /* 0x000fe200078f10ff */
[----:B------:R-:W-:Y:S01]  /*0bb0*/  IMAD.U32 R196, RZ, RZ, UR5 ;  /* 0x00000005ffc47e24 */ /* 0x000fe2000f8e00ff */
[----:B------:R-:W-:-:S02]  /*0bc0*/  LOP3.LUT R4, R2, 0x3fffff0, RZ, 0xc0, !PT ;  /* 0x03fffff002047812 */ /* 0x000fc400078ec0ff */
[--C-:B------:R-:W-:Y:S02]  /*0bd0*/  SHF.R.S32.HI R10, RZ, 0x2, R9.reuse ;  /* 0x00000002ff0a7819 */ /* 0x100fe40000011409 */
[----:B------:R-:W-:Y:S01]  /*0be0*/  SHF.R.S32.HI R11, RZ, 0x1f, R9 ;  /* 0x0000001fff0b7819 */ /* 0x000fe20000011409 */
[----:B------:R-:W-:Y:S01]  /*0bf0*/  IMAD.IADD R4, R205, 0x1, -R4 ;  /* 0x00000001cd047824 */ /* 0x000fe200078e0a04 */
[----:B------:R-:W-:Y:S02]  /*0c00*/  LEA.HI R2, R2, R5, RZ, 0x1 ;  /* 0x0000000502027211 */ /* 0x000fe400078f08ff */
[----:B------:R-:W-:Y:S01]  /*0c10*/  LEA.HI R11, R11, R10, RZ, 0x3 ;  /* 0x0000000a0b0b7211 */ /* 0x000fe200078f18ff */
[----:B------:R-:W-:Y:S01]  /*0c20*/  IMAD R7, R4, 0x40, R7 ;  /* 0x0000004004077824 */ /* 0x000fe200078e0207 */
[----:B------:R-:W-:Y:S02]  /*0c30*/  LOP3.LUT R192, R0, 0xfffffff8, RZ, 0xc0, !PT ;  /* 0xfffffff800c07812 */ /* 0x000fe400078ec0ff */
[----:B------:R-:W-:-:S02]  /*0c40*/  LOP3.LUT R11, R11, 0xfffffff8, RZ, 0xc0, !PT ;  /* 0xfffffff80b0b7812 */ /* 0x000fc400078ec0ff */
[----:B------:R-:W-:Y:S01]  /*0c50*/  LEA.HI R8, R8, R197, RZ, 0x5 ;  /* 0x000000c508087211 */ /* 0x000fe200078f28ff */
[----:B------:R-:W-:Y:S01]  /*0c60*/  IMAD.IADD R192, R205, 0x1, -R192 ;  /* 0x00000001cdc07824 */ /* 0x000fe200078e0ac0 */
[----:B------:R-:W-:Y:S01]  /*0c70*/  LEA.HI R3, R3, R198, RZ, 0x1 ;  /* 0x000000c603037211 */ /* 0x000fe200078f08ff */
[----:B------:R-:W-:Y:S01]  /*0c80*/  IMAD.IADD R11, R10, 0x1, -R11 ;  /* 0x000000010a0b7824 */ /* 0x000fe200078e0a0b */
[----:B------:R-:W-:Y:S01]  /*0c90*/  LOP3.LUT R2, R2, 0x1ffffffe, RZ, 0xc0, !PT ;  /* 0x1ffffffe02027812 */ /* 0x000fe200078ec0ff */
[----:B------:R-:W-:Y:S01]  /*0ca0*/  IMAD.SHL.U32 R19, R192, 0x8, RZ ;  /* 0x00000008c0137824 */ /* 0x000fe200078e00ff */
[----:B------:R-:W-:Y:S02]  /*0cb0*/  SHF.R.S32.HI R8, RZ, 0x5, R8 ;  /* 0x00000005ff087819 */ /* 0x000fe40000011408 */
[----:B------:R-:W-:Y:S01]  /*0cc0*/  LEA.HI R4, R6, R6, RZ, 0x1 ;  /* 0x0000000606047211 */ /* 0x000fe200078f08ff */
[----:B------:R-:W-:Y:S01]  /*0cd0*/  IMAD.IADD R2, R5, 0x1, -R2 ;  /* 0x0000000105027824 */ /* 0x000fe200078e0a02 */
[----:B------:R-:W-:Y:S01]  /*0ce0*/  LOP3.LUT R3, R3, 0x3fffffe, RZ, 0xc0, !PT ;  /* 0x03fffffe03037812 */ /* 0x000fe200078ec0ff */
[----:B------:R-:W-:Y:S01]  /*0cf0*/  IMAD R8, R8, 0x10, R11 ;  /* 0x0000001008087824 */ /* 0x000fe200078e020b */
[----:B------:R-:W-:Y:S01]  /*0d00*/  LOP3.LUT R5, R4, 0x1ffffffe, RZ, 0xc0, !PT ;  /* 0x1ffffffe04057812 */ /* 0x000fe200078ec0ff */
[----:B------:R-:W-:Y:S01]  /*0d10*/  VIADD R22, R19, 0x40 ;  /* 0x0000004013167836 */ /* 0x000fe20000000000 */
[----:B------:R-:W-:Y:S01]  /*0d20*/  SHF.R.S32.HI R195, RZ, 0x3, R0 ;  /* 0x00000003ffc37819 */ /* 0x000fe20000011400 */
[----:B------:R-:W-:Y:S01]  /*0d30*/  IMAD.IADD R3, R198, 0x1, -R3 ;  /* 0x00000001c6037824 */ /* 0x000fe200078e0a03 */
[----:B------:R-:W-:Y:S01]  /*0d40*/  LOP3.LUT R0, R9, 0x7ffffffc, RZ, 0xc0, !PT ;  /* 0x7ffffffc09007812 */ /* 0x000fe200078ec0ff */
[----:B------:R-:W-:Y:S01]  /*0d50*/  VIADD R23, R19, 0x80 ;  /* 0x0000008013177836 */ /* 0x000fe20000000000 */
[----:B------:R-:W-:Y:S01]  /*0d60*/  SHF.R.S32.HI R204, RZ, 0x1f, R19 ;  /* 0x0000001fffcc7819 */ /* 0x000fe20000011413 */
[----:B------:R-:W-:Y:S01]  /*0d70*/  IMAD.IADD R18, R6, 0x1, -R5 ;  /* 0x0000000106127824 */ /* 0x000fe200078e0a05 */
[----:B------:R-:W-:Y:S01]  /*0d80*/  SHF.R.S32.HI R203, RZ, 0x1f, R22 ;  /* 0x0000001fffcb7819 */ /* 0x000fe20000011416 */
[----:B------:R-:W-:Y:S01]  /*0d90*/  IMAD R199, R3, 0x40, R8 ;  /* 0x0000004003c77824 */ /* 0x000fe200078e0208 */
[----:B------:R-:W-:Y:S01]  /*0da0*/  SHF.R.S32.HI R202, RZ, 0x1f, R23 ;  /* 0x0000001fffca7819 */ /* 0x000fe20000011417 */
[----:B------:R-:W-:-:S02]  /*0db0*/  IMAD R200, R2, 0x8, R7 ;  /* 0x0000000802c87824 */ /* 0x000fc400078e0207 */
[----:B------:R-:W-:Y:S02]  /*0dc0*/  IMAD.IADD R17, R197, 0x1, -R0 ;  /* 0x00000001c5117824 */ /* 0x000fe400078e0a00 */
[----:B------:R-:W-:-:S07]  /*0dd0*/  IMAD R18, R18, 0x8, R199 ;  /* 0x0000000812127824 */ /* 0x000fce00078e02c7 */
.L_x_1196:
[----:B------:R-:W-:Y:S01]  /*0de0*/  ULDC UR5, c[0x0][0xc60] ;  /* 0x0003180000057ab9 */ /* 0x000fe20000000800 */
[----:B------:R-:W-:Y:S01]  /*0df0*/  UMOV UR8, UR4 ;  /* 0x0000000400087c82 */ /* 0x000fe20008000000 */
[----:B------:R-:W-:-:S11]  /*0e00*/  UISETP.NE.AND UP0, UPT, UR5, 0x1, UPT ;  /* 0x000000010500788c */ /* 0x000fd6000bf05270 */
[----:B------:R-:W-:Y:S01]  /*0e10*/  @UP0 ULDC UR6, c[0x0][0xc64] ;  /* 0x0003190000060ab9 */ /* 0x000fe20000000800 */
[----:B------:R-:W-:Y:S01]  /*0e20*/  @UP0 ULDC UR9, c[0x0][0xc68] ;  /* 0x00031a0000090ab9 */ /* 0x000fe20000000800 */
[----:B------:R-:W-:-:S04]  /*0e30*/  UIMAD.WIDE.U32 UR6, UR4, UR6, URZ ;  /* 0x00000006040672a5 */ /* 0x000fc8000f8e003f */
[----:B------:R-:W-:-:S03]  /*0e40*/  @UP0 USHF.R.U32.HI UR8, URZ, UR9, UR7 ;  /* 0x000000093f080299 */ /* 0x000fc60008011607 */
[----:B------:R-:W-:Y:S02]  /*0e50*/  ULDC UR6, c[0x0][0xc78] ;  /* 0x00031e0000067ab9 */ /* 0x000fe40000000800 */
[----:B------:R-:W-:Y:S02]  /*0e60*/  UISETP.GE.AND UP0, UPT, UR8, UR6, UPT ;  /* 0x000000060800728c */ /* 0x000fe4000bf06270 */
[----:B------:R-:W-:-:S04]  /*0e70*/  UIADD3 UR6, -UR8, URZ, URZ ;  /* 0x0000003f08067290 */ /* 0x000fc8000fffe13f */
[----:B------:R-:W-:Y:S01]  /*0e80*/  PLOP3.LUT P0, PT, PT, PT, UP0, 0x80, 0x0 ;  /* 0x000000000000781c */ /* 0x000fe20003f0f008 */
[----:B------:R-:W-:-:S12]  /*0e90*/  UIMAD UR9, UR5, UR6, UR4 ;  /* 0x00000006050972a4 */ /* 0x000fd8000f8e0204 */
[----:B01234-:R-:W-:Y:S05]  /*0ea0*/  @!P0 BRA `(.L_x_1100) ;  /* 0x0000000000208947 */ /* 0x01ffea0003800000 */
[----:B------:R-:W-:Y:S01]  /*0eb0*/  ULDC UR7, c[0x0][0xc6c] ;  /* 0x00031b0000077ab9 */ /* 0x000fe20000000800 */
[----:B------:R-:W-:Y:S01]  /*0ec0*/  UMOV UR6, UR9 ;  /* 0x0000000900067c82 */ /* 0x000fe20008000000 */
[----:B------:R-:W-:-:S11]  /*0ed0*/  UISETP.NE.AND UP0, UPT, UR7, 0x1, UPT ;  /* 0x000000010700788c */ /* 0x000fd6000bf05270 */
[----:B------:R-:W-:Y:S02]  /*0ee0*/  @UP0 ULDC.64 UR10, c[0x0][0xc70] ;  /* 0x00031c00000a0ab9 */ /* 0x000fe40000000a00 */
[----:B------:R-:W-:-:S04]  /*0ef0*/  UIMAD.WIDE.U32 UR4, UR9, UR10, URZ ;  /* 0x0000000a090472a5 */ /* 0x000fc8000f8e003f */
[----:B------:R-:W-:-:S04]  /*0f00*/  @UP0 USHF.R.U32.HI UR6, URZ, UR11, UR5 ;  /* 0x0000000b3f060299 */ /* 0x000fc80008011605 */
[----:B------:R-:W-:Y:S01]  /*0f10*/  UIMAD UR4, UR6, UR7, URZ ;  /* 0x00000007060472a4 */ /* 0x000fe2000f8e023f */
[----:B------:R-:W-:Y:S11]  /*0f20*/  BRA `(.L_x_1101) ;  /* 0x00000000001c7947 */ /* 0x000ff60003800000 */
.L_x_1100:
[----:B------:R-:W-:Y:S01]  /*0f30*/  ULDC UR7, c[0x0][0xc54] ;  /* 0x0003150000077ab9 */ /* 0x000fe20000000800 */
[----:B------:R-:W-:Y:S01]  /*0f40*/  UMOV UR6, UR9 ;  /* 0x0000000900067c82 */ /* 0x000fe20008000000 */
[----:B------:R-:W-:-:S11]  /*0f50*/  UISETP.NE.AND UP0, UPT, UR7, 0x1, UPT ;  /* 0x000000010700788c */ /* 0x000fd6000bf05270 */
[----:B------:R-:W-:Y:S02]  /*0f60*/  @UP0 ULDC.64 UR10, c[0x0][0xc58] ;  /* 0x00031600000a0ab9 */ /* 0x000fe40000000a00 */
[----:B------:R-:W-:-:S04]  /*0f70*/  UIMAD.WIDE.U32 UR4, UR9, UR10, URZ ;  /* 0x0000000a090472a5 */ /* 0x000fc8000f8e003f */
[----:B------:R-:W-:-:S04]  /*0f80*/  @UP0 USHF.R.U32.HI UR6, URZ, UR11, UR5 ;  /* 0x0000000b3f060299 */ /* 0x000fc80008011605 */
[----:B------:R-:W-:-:S12]  /*0f90*/  UIMAD UR4, UR6, UR7, URZ ;  /* 0x00000007060472a4 */ /* 0x000fd8000f8e023f */
.L_x_1101:
[----:B------:R-:W0:Y:S01]  /*0fa0*/  LDC R0, c[0x0][0x448] ;  /* 0x00011200ff007b82 */ /* 0x000e220000000800 */
[----:B------:R-:W-:Y:S01]  /*0fb0*/  ULDC UR7, c[0x0][0xc48] ;  /* 0x0003120000077ab9 */ /* 0x000fe20000000800 */
[----:B------:R-:W-:Y:S02]  /*0fc0*/  ULOP3.LUT UR6, URZ, UR6, URZ, 0x33, !UPT ;  /* 0x000000063f067292 */ /* 0x000fe4000f8e333f */
[----:B------:R-:W-:Y:S02]  /*0fd0*/  UISETP.NE.AND UP0, UPT, UR7, 0x1, UPT ;  /* 0x000000010700788c */ /* 0x000fe4000bf05270 */
[----:B------:R-:W-:Y:S02]  /*0fe0*/  UIADD3 UR4, UR9, -UR4, URZ ;  /* 0x8000000409047290 */ /* 0x000fe4000fffe03f */
[----:B------:R-:W1:Y:S01]  /*0ff0*/  LDC.64 R8, c[0x0][0x9e0] ;  /* 0x00027800ff087b82 */ /* 0x000e620000000a00 */
[----:B------:R-:W-:Y:S01]  /*1000*/  ULDC UR5, c[0x0][0xc3c] ;  /* 0x00030f0000057ab9 */ /* 0x000fe20000000800 */
[----:B------:R-:W-:Y:S01]  /*1010*/  ULDC UR9, c[0x0][0xc54] ;  /* 0x0003150000097ab9 */ /* 0x000fe20000000800 */
[----:B------:R-:W-:-:S02]  /*1020*/  UIADD3 UR6, UR6, UR5, URZ ;  /* 0x0000000506067290 */ /* 0x000fc4000fffe03f */
[----:B------:R-:W-:Y:S02]  /*1030*/  UIMAD UR8, UR8, UR9, UR4 ;  /* 0x00000009080872a4 */ /* 0x000fe4000f8e0204 */
[----:B------:R-:W-:Y:S01]  /*1040*/  USHF.L.U32 UR39, UR6, 0x7, URZ ;  /* 0x0000000706277899 */ /* 0x000fe2000800063f */
[----:B------:R-:W2:Y:S01]  /*1050*/  LDC R74, c[0x0][0x288] ;  /* 0x0000a200ff4a7b82 */ /* 0x000ea20000000800 */
[----:B------:R-:W-:Y:S01]  /*1060*/  ULDC.64 UR10, c[0x0][0x418] ;  /* 0x00010600000a7ab9 */ /* 0x000fe20000000a00 */
[----:B------:R-:W-:Y:S01]  /*1070*/  @UP0 ULDC UR4, c[0x0][0xc4c] ;  /* 0x0003130000040ab9 */ /* 0x000fe20000000800 */
[----:B------:R-:W-:Y:S01]  /*1080*/  ISETP.NE.U32.AND P0, PT, RZ, UR10, PT ;  /* 0x0000000aff007c0c */ /* 0x000fe2000bf05070 */
[----:B------:R-:W-:Y:S02]  /*1090*/  UIMAD.WIDE.U32 UR4, UR8, UR4, URZ ;  /* 0x00000004080472a5 */ /* 0x000fe4000f8e003f */
[----:B------:R-:W-:Y:S01]  /*10a0*/  UIADD3 UR6, UR39, 0x7f, URZ ;  /* 0x0000007f27067890 */ /* 0x000fe2000fffe03f */
[----:B------:R-:W-:Y:S01]  /*10b0*/  ISETP.NE.AND.EX P0, PT, RZ, UR11, PT, P0 ;  /* 0x0000000bff007c0c */ /* 0x000fe2000bf05300 */
[----:B------:R-:W3:Y:S01]  /*10c0*/  LDC R7, c[0x0][0x2f0] ;  /* 0x0000bc00ff077b82 */ /* 0x000ee20000000800 */
[----:B0-----:R-:W-:Y:S01]  /*10d0*/  ISETP.NE.AND P1, PT, R0, 0x1, PT ;  /* 0x000000010000780c */ /* 0x001fe20003f25270 */
[----:B------:R-:W-:Y:S01]  /*10e0*/  @UP0 ULDC UR9, c[0x0][0xc50] ;  /* 0x0003140000090ab9 */ /* 0x000fe20000000800 */
[----:B------:R-:W-:Y:S01]  /*10f0*/  UMOV UR12, UR8 ;  /* 0x00000008000c7c82 */ /* 0x000fe20008000000 */
[----:B------:R-:W-:Y:S01]  /*1100*/  @UP0 USHF.R.U32.HI UR12, URZ, UR9, UR5 ;  /* 0x000000093f0c0299 */ /* 0x000fe20008011605 */
[----:B------:R-:W-:-:S03]  /*1110*/  IMAD.U32 R2, RZ, RZ, UR6 ;  /* 0x00000006ff027e24 */ /* 0x000fc6000f8e00ff */
[----:B------:R-:W0:Y:S01]  /*1120*/  LDC R0, c[0x0][0x424] ;  /* 0x00010900ff007b82 */ /* 0x000e220000000800 */
[----:B-1----:R-:W-:Y:S01]  /*1130*/  ISETP.GE.AND P2, PT, R9, 0x1, PT ;  /* 0x000000010900780c */ /* 0x002fe20003f46270 */
[----:B------:R-:W-:Y:S02]  /*1140*/  UIADD3 UR4, -UR12, URZ, URZ ;  /* 0x0000003f0c047290 */ /* 0x000fe4000fffe13f */
[----:B------:R-:W-:Y:S02]  /*1150*/  IMAD.U32 R194, RZ, RZ, UR12 ;  /* 0x0000000cffc27e24 */ /* 0x000fe4000f8e00ff */
[----:B------:R-:W-:Y:S02]  /*1160*/  UIMAD UR4, UR7, UR4, UR8 ;  /* 0x00000004070472a4 */ /* 0x000fe4000f8e0208 */
[----:B------:R-:W1:Y:S01]  /*1170*/  @P1 LDC R3, c[0x0][0x44c] ;  /* 0x00011300ff031b82 */ /* 0x000e620000000800 */
[----:B--2---:R-:W-:-:S03]  /*1180*/  IADD3 R5, -R74, 0x1, RZ ;  /* 0x000000014a057810 */ /* 0x004fc60007ffe1ff */
[----:B------:R-:W-:-:S04]  /*1190*/  IMAD.U32 R193, RZ, RZ, UR4 ;  /* 0x00000004ffc17e24 */ /* 0x000fc8000f8e00ff */
[----:B------:R-:W2:Y:S01]  /*11a0*/  @P1 LDC R4, c[0x0][0x450] ;  /* 0x00011400ff041b82 */ /* 0x000ea20000000800 */
[----:B0-----:R-:W-:-:S05]  /*11b0*/  SEL R0, R0, 0x1, P0 ;  /* 0x0000000100007807 */ /* 0x001fca0000000000 */
[CC--:B---3--:R-:W-:Y:S02]  /*11c0*/  IMAD R5, R0.reuse, R7.reuse, R5 ;  /* 0x0000000700057224 */ /* 0x0c8fe400078e0205 */
[----:B------:R-:W-:Y:S02]  /*11d0*/  IMAD R16, R0, R7, RZ ;  /* 0x0000000700107224 */ /* 0x000fe400078e02ff */
[----:B-1----:R-:W-:-:S05]  /*11e0*/  @P1 IMAD.HI.U32 R3, R3, UR6, RZ ;  /* 0x0000000603031c27 */ /* 0x002fca000f8e00ff */
[----:B--2---:R-:W-:-:S05]  /*11f0*/  @P1 SHF.R.U32.HI R2, RZ, R4, R3 ;  /* 0x00000004ff021219 */ /* 0x004fca0000011603 */
[----:B------:R-:W-:-:S04]  /*1200*/  IMAD.IADD R11, R5, 0x1, R2 ;  /* 0x00000001050b7824 */ /* 0x000fc800078e0202 */
[----:B------:R-:W-:Y:S01]  /*1210*/  IMAD.IADD R2, R11, 0x1, R8 ;  /* 0x000000010b027824 */ /* 0x000fe200078e0208 */
[----:B------:R-:W-:Y:S06]  /*1220*/  @!P2 BRA `(.L_x_1102) ;  /* 0x000000000040a947 */ /* 0x000fec0003800000 */
[C---:B------:R-:W-:Y:S01]  /*1230*/  ISETP.GT.AND P0, PT, R11.reuse, RZ, PT ;  /* 0x000000ff0b00720c */ /* 0x040fe20003f04270 */
[----:B------:R-:W-:-:S12]  /*1240*/  VIADD R3, R11, 0xffffffff ;  /* 0xffffffff0b037836 */ /* 0x000fd80000000000 */
[----:B------:R-:W-:Y:S05]  /*1250*/  @P0 BRA `(.L_x_1103) ;  /* 0x00000000001c0947 */ /* 0x000fea0003800000 */
[----:B------:R-:W-:Y:S01]  /*1260*/  ISETP.NE.AND P0, PT, R9, 0x1, PT ;  /* 0x000000010900780c */ /* 0x000fe20003f05270 */
[----:B------:R-:W-:-:S12]  /*1270*/  IMAD.MOV R3, RZ, RZ, -R11 ;  /* 0x000000ffff037224 */ /* 0x000fd800078e0a0b */
[----:B------:R-:W0:Y:S02]  /*1280*/  @P0 LDC.64 R4, c[0x0][0x9e8] ;  /* 0x00027a00ff040b82 */ /* 0x000e240000000a00 */
[----:B0-----:R-:W-:-:S05]  /*1290*/  @P0 IMAD.HI.U32 R4, R3, R4, RZ ;  /* 0x0000000403040227 */ /* 0x001fca00078e00ff */
[----:B------:R-:W-:-:S04]  /*12a0*/  @P0 SHF.R.U32.HI R3, RZ, R5, R4 ;  /* 0x00000005ff030219 */ /* 0x000fc80000011604 */
[----:B------:R-:W-:Y:S01]  /*12b0*/  LOP3.LUT R3, RZ, R3, RZ, 0x33, !PT ;  /* 0x00000003ff037212 */ /* 0x000fe200078e33ff */
[----:B------:R-:W-:Y:S06]  /*12c0*/  BRA `(.L_x_1104) ;  /* 0x0000000000107947 */ /* 0x000fec0003800000 */
.L_x_1103:
[----:B------:R-:W-:-:S13]  /*12d0*/  ISETP.NE.AND P0, PT, R9, 0x1, PT ;  /* 0x000000010900780c */ /* 0x000fda0003f05270 */
[----:B------:R-:W0:Y:S02]  /*12e0*/  @P0 LDC.64 R4, c[0x0][0x9e8] ;  /* 0x00027a00ff040b82 */ /* 0x000e240000000a00 */
[----:B0-----:R-:W-:-:S05]  /*12f0*/  @P0 IMAD.HI.U32 R4, R3, R4, RZ ;  /* 0x0000000403040227 */ /* 0x001fca00078e00ff */
[----:B------:R-:W-:-:S07]  /*1300*/  @P0 SHF.R.U32.HI R3, RZ, R5, R4 ;  /* 0x00000005ff030219 */ /* 0x000fce0000011604 */
.L_x_1104:
[----:B------:R-:W-:-:S05]  /*1310*/  IMAD R3, R3, R9, R9 ;  /* 0x0000000903037224 */ /* 0x000fca00078e0209 */
[----:B------:R-:W-:-:S07]  /*1320*/  VIMNMX R2, R2, R3, PT ;  /* 0x0000000302027248 */ /* 0x000fce0003fe0100 */
.L_x_1102:
[----:B------:R-:W0:Y:S01]  /*1330*/  @P1 LDC R4, c[0x0][0x44c] ;  /* 0x00011300ff041b82 */ /* 0x000e220000000800 */
[----:B------:R-:W-:Y:S01]  /*1340*/  IMAD.U32 R3, RZ, RZ, UR39 ;  /* 0x00000027ff037e24 */ /* 0x000fe2000f8e00ff */
[----:B------:R-:W-:Y:S01]  /*1350*/  ULDC UR4, c[0x0][0x9dc] ;  /* 0x0002770000047ab9 */ /* 0x000fe20000000800 */
[-C--:B------:R-:W-:Y:S02]  /*1360*/  IMAD R74, R0, R7.reuse, -R74 ;  /* 0x00000007004a7224 */ /* 0x080fe400078e0a4a */
[----:B------:R-:W-:Y:S02]  /*1370*/  VIADD R2, R2, 0x5f ;  /* 0x0000005f02027836 */ /* 0x000fe40000000000 */
[----:B------:R-:W-:Y:S01]  /*1380*/  IMAD R0, R0, R7, 0x5f ;  /* 0x0000005f00007424 */ /* 0x000fe200078e0207 */
[----:B------:R-:W1:Y:S01]  /*1390*/  @P1 LDC R5, c[0x0][0x450] ;  /* 0x00011400ff051b82 */ /* 0x000e620000000800 */
[----:B------:R-:W-:-:S04]  /*13a0*/  IMAD.HI R2, R2, 0x2aaaaaab, RZ ;  /* 0x2aaaaaab02027827 */ /* 0x000fc800078e02ff */
[----:B------:R-:W-:-:S04]  /*13b0*/  IMAD.HI R0, R0, 0x2aaaaaab, RZ ;  /* 0x2aaaaaab00007827 */ /* 0x000fc800078e02ff */
[----:B0-----:R-:W-:-:S05]  /*13c0*/  @P1 IMAD.HI.U32 R4, R4, UR39, RZ ;  /* 0x0000002704041c27 */ /* 0x001fca000f8e00ff */
[----:B-1----:R-:W-:Y:S02]  /*13d0*/  @P1 SHF.R.U32.HI R3, RZ, R5, R4 ;  /* 0x00000005ff031219 */ /* 0x002fe40000011604 */
[----:B------:R-:W-:-:S03]  /*13e0*/  SHF.R.U32.HI R5, RZ, 0x1f, R2 ;  /* 0x0000001fff057819 */ /* 0x000fc60000011602 */
[----:B------:R-:W-:Y:S01]  /*13f0*/  IMAD.IADD R4, R74, 0x1, R3 ;  /* 0x000000014a047824 */ /* 0x000fe200078e0203 */
[----:B------:R-:W-:Y:S02]  /*1400*/  SHF.R.U32.HI R3, RZ, 0x1f, R0 ;  /* 0x0000001fff037819 */ /* 0x000fe40000011600 */
[----:B------:R-:W-:Y:S01]  /*1410*/  LEA.HI.SX32 R2, R2, R5, 0x1c ;  /* 0x0000000502027211 */ /* 0x000fe200078fe2ff */
[----:B------:R-:W-:Y:S01]  /*1420*/  VIADD R6, R4, -UR4 ;  /* 0x8000000404067c36 */ /* 0x000fe20008000000 */
[----:B------:R-:W-:-:S04]  /*1430*/  LEA.HI.SX32 R3, R0, R3, 0x1c ;  /* 0x0000000300037211 */ /* 0x000fc800078fe2ff */
[----:B------:R-:W-:Y:S02]  /*1440*/  R2UR UR4, R6 ;  /* 0x00000000060472ca */ /* 0x000fe400000e0000 */
[----:B------:R-:W-:Y:S01]  /*1450*/  VIMNMX R75, R3, R2, PT ;  /* 0x00000002034b7248 */ /* 0x000fe20003fe0100 */
[----:B------:R-:W-:-:S12]  /*1460*/  @!P2 BRA `(.L_x_1105) ;  /* 0x000000000044a947 */ /* 0x000fd80003800000 */
[----:B------:R-:W-:-:S13]  /*1470*/  ISETP.GT.AND P0, PT, R4, -0x1, PT ;  /* 0xffffffff0400780c */ /* 0x000fda0003f04270 */
[----:B------:R-:W-:Y:S05]  /*1480*/  @P0 BRA `(.L_x_1106) ;  /* 0x00000000001c0947 */ /* 0x000fea0003800000 */
[----:B------:R-:W-:Y:S02]  /*1490*/  ISETP.NE.AND P0, PT, R9, 0x1, PT ;  /* 0x000000010900780c */ /* 0x000fe40003f05270 */
[----:B------:R-:W-:-:S11]  /*14a0*/  LOP3.LUT R3, RZ, R4, RZ, 0x33, !PT ;  /* 0x00000004ff037212 */ /* 0x000fd600078e33ff */
[----:B------:R-:W0:Y:S02]  /*14b0*/  @P0 LDC.64 R6, c[0x0][0x9e8] ;  /* 0x00027a00ff060b82 */ /* 0x000e240000000a00 */
[----:B0-----:R-:W-:-:S05]  /*14c0*/  @P0 IMAD.HI.U32 R0, R3, R6, RZ ;  /* 0x0000000603000227 */ /* 0x001fca00078e00ff */
[----:B------:R-:W-:-:S04]  /*14d0*/  @P0 SHF.R.U32.HI R3, RZ, R7, R0 ;  /* 0x00000007ff030219 */ /* 0x000fc80000011600 */
[----:B------:R-:W-:Y:S01]  /*14e0*/  LOP3.LUT R4, RZ, R3, RZ, 0x33, !PT ;  /* 0x00000003ff047212 */ /* 0x000fe200078e33ff */
[----:B------:R-:W-:Y:S06]  /*14f0*/  BRA `(.L_x_1107) ;  /* 0x0000000000107947 */ /* 0x000fec0003800000 */
.L_x_1106:
[----:B------:R-:W-:-:S13]  /*1500*/  ISETP.NE.AND P0, PT, R9, 0x1, PT ;  /* 0x000000010900780c */ /* 0x000fda0003f05270 */
[----:B------:R-:W0:Y:S02]  /*1510*/  @P0 LDC.64 R2, c[0x0][0x9e8] ;  /* 0x00027a00ff020b82 */ /* 0x000e240000000a00 */
[----:B0-----:R-:W-:-:S05]  /*1520*/  @P0 IMAD.HI.U32 R0, R4, R2, RZ ;  /* 0x0000000204000227 */ /* 0x001fca00078e00ff */
[----:B------:R-:W-:-:S07]  /*1530*/  @P0 SHF.R.U32.HI R4, RZ, R3, R0 ;  /* 0x00000003ff040219 */ /* 0x000fce0000011600 */
.L_x_1107:
[----:B------:R-:W-:-:S05]  /*1540*/  IMAD R4, R4, R9, RZ ;  /* 0x0000000904047224 */ /* 0x000fca00078e02ff */
[----:B------:R-:W-:-:S13]  /*1550*/  R2UR UR5, R4 ;  /* 0x00000000040572ca */ /* 0x000fda00000e0000 */
[----:B------:R-:W-:-:S04]  /*1560*/  UISETP.LT.AND UP0, UPT, UR4, UR5, UPT ;  /* 0x000000050400728c */ /* 0x000fc8000bf01270 */
[----:B------:R-:W-:-:S12]  /*1570*/  USEL UR4, UR4, UR5, !UP0 ;  /* 0x0000000504047287 */ /* 0x000fd8000c000000 */
.L_x_1105:
[----:B------:R-:W-:Y:S01]  /*1580*/  UIMAD.WIDE UR4, UR4, 0x2aaaaaab, URZ ;  /* 0x2aaaaaab040478a5 */ /* 0x000fe2000f8e023f */
[----:B------:R-:W-:Y:S02]  /*1590*/  PLOP3.LUT P0, PT, PT, PT, PT, 0x80, 0x0 ;  /* 0x000000000000781c */ /* 0x000fe40003f0f070 */
[----:B------:R-:W-:Y:S02]  /*15a0*/  CS2R R2, SRZ ;  /* 0x0000000000027805 */ /* 0x000fe4000001ff00 */
[----:B------:R-:W-:Y:S01]  /*15b0*/  CS2R R118, SRZ ;  /* 0x0000000000767805 */ /* 0x000fe2000001ff00 */
[----:B------:R-:W-:Y:S01]  /*15c0*/  USHF.R.U32.HI UR4, URZ, 0x1f, UR5 ;  /* 0x0000001f3f047899 */ /* 0x000fe20008011605 */
[----:B------:R-:W-:Y:S02]  /*15d0*/  CS2R R116, SRZ ;  /* 0x0000000000747805 */ /* 0x000fe4000001ff00 */
[----:B------:R-:W-:Y:S02]  /*15e0*/  CS2R R114, SRZ ;  /* 0x0000000000727805 */ /* 0x000fe4000001ff00 */
[----:B------:R-:W-:Y:S01]  /*15f0*/  CS2R R112, SRZ ;  /* 0x0000000000707805 */ /* 0x000fe2000001ff00 */
[----:B------:R-:W-:Y:S01]  /*1600*/  ULEA.HI.SX32 UR4, UR5, UR4, 0x1c ;  /* 0x0000000405047291 */ /* 0x000fe2000f8fe23f */
[----:B------:R-:W-:-:S02]  /*1610*/  CS2R R110, SRZ ;  /* 0x00000000006e7805 */ /* 0x000fc4000001ff00 */
[----:B------:R-:W-:Y:S02]  /*1620*/  CS2R R108, SRZ ;  /* 0x00000000006c7805 */ /* 0x000fe4000001ff00 */
[----:B------:R-:W-:Y:S01]  /*1630*/  CS2R R106, SRZ ;  /* 0x00000000006a7805 */ /* 0x000fe2000001ff00 */
[----:B------:R-:W-:Y:S01]  /*1640*/  UISETP.LT.AND UP0, UPT, URZ, UR4, UPT ;  /* 0x000000043f00728c */ /* 0x000fe2000bf01270 */
[----:B------:R-:W-:Y:S02]  /*1650*/  CS2R R104, SRZ ;  /* 0x0000000000687805 */ /* 0x000fe4000001ff00 */
[----:B------:R-:W-:Y:S02]  /*1660*/  CS2R R56, SRZ ;  /* 0x0000000000387805 */ /* 0x000fe4000001ff00 */
[----:B------:R-:W-:Y:S01]  /*1670*/  CS2R R98, SRZ ;  /* 0x0000000000627805 */ /* 0x000fe2000001ff00 */
[----:B------:R-:W-:Y:S01]  /*1680*/  USEL UR61, URZ, UR4, !UP0 ;  /* 0x000000043f3d7287 */ /* 0x000fe2000c000000 */
[----:B------:R-:W-:-:S02]  /*1690*/  CS2R R100, SRZ ;  /* 0x0000000000647805 */ /* 0x000fc4000001ff00 */
[----:B------:R-:W-:Y:S02]  /*16a0*/  CS2R R90, SRZ ;  /* 0x00000000005a7805 */ /* 0x000fe4000001ff00 */
[----:B------:R-:W-:Y:S02]  /*16b0*/  CS2R R96, SRZ ;  /* 0x0000000000607805 */ /* 0x000fe4000001ff00 */
[----:B------:R-:W-:Y:S02]  /*16c0*/  CS2R R94, SRZ ;  /* 0x00000000005e7805 */ /* 0x000fe4000001ff00 */
[----:B------:R-:W-:Y:S02]  /*16d0*/  CS2R R92, SRZ ;  /* 0x00000000005c7805 */ /* 0x000fe4000001ff00 */
[----:B------:R-:W-:Y:S02]  /*16e0*/  ISETP.GT.AND P1, PT, R75, UR61, PT ;  /* 0x0000003d4b007c0c */ /* 0x000fe4000bf24270 */
        /* <DEDUP_REMOVED lines=28> */
[----:B------:R-:W-:Y:S01]  /*18b0*/  CS2R R142, SRZ ;  /* 0x00000000008e7805 */ /* 0x000fe2000001ff00 */
[----:B------:R-:W-:Y:S01]  /*18c0*/  IMAD.MOV.U32 R0, RZ, RZ, RZ ;  /* 0x000000ffff007224 */ /* 0x000fe200078e00ff */
[----:B------:R-:W-:Y:S01]  /*18d0*/  CS2R R6, SRZ ;  /* 0x0000000000067805 */ /* 0x000fe2000001ff00 */
[----:B------:R-:W-:Y:S01]  /*18e0*/  IMAD.MOV.U32 R152, RZ, RZ, RZ ;  /* 0x000000ffff987224 */ /* 0x000fe200078e00ff */
[----:B------:R-:W-:Y:S01]  /*18f0*/  CS2R R4, SRZ ;  /* 0x0000000000047805 */ /* 0x000fe2000001ff00 */
[----:B------:R-:W-:Y:S02]  /*1900*/  IMAD.MOV.U32 R29, RZ, RZ, RZ ;  /* 0x000000ffff1d7224 */ /* 0x000fe400078e00ff */
[----:B------:R-:W-:-:S02]  /*1910*/  IMAD.MOV.U32 R150, RZ, RZ, RZ ;  /* 0x000000ffff967224 */ /* 0x000fc400078e00ff */
        /* <DEDUP_REMOVED lines=33> */
.L_x_1109:
[----:B------:R-:W-:Y:S02]  /*1b30*/  R2UR UR6, R196 ;  /* 0x00000000c40672ca */ /* 0x000fe400000e0000 */
[----:B------:R-:W-:-:S11]  /*1b40*/  R2UR UR5, R201 ;  /* 0x00000000c90572ca */ /* 0x000fd600000e0000 */
[----:B------:R-:W-:Y:S02]  /*1b50*/  ULEA.HI UR4, UR6, UR6, URZ, 0x1 ;  /* 0x0000000606047291 */ /* 0x000fe4000f8f083f */
[----:B------:R-:W-:Y:S02]  /*1b60*/  IMAD.U32 R2, RZ, RZ, UR5 ;  /* 0x00000005ff027e24 */ /* 0x000fe4000f8e00ff */
[----:B------:R-:W-:-:S03]  /*1b70*/  ULOP3.LUT UR4, UR4, 0xfffffffe, URZ, 0xc0, !UPT ;  /* 0xfffffffe04047892 */ /* 0x000fc6000f8ec03f */
[----:B------:R-:W-:Y:S01]  /*1b80*/  ISETP.NE.AND P0, PT, R2, 0x3, PT ;  /* 0x000000030200780c */ /* 0x000fe20003f05270 */
[----:B------:R-:W-:-:S06]  /*1b90*/  UIADD3 UR4, UR6, -UR4, URZ ;  /* 0x8000000406047290 */ /* 0x000fcc000fffe03f */
[----:B------:R-:W-:-:S05]  /*1ba0*/  IMAD.U32 R0, RZ, RZ, UR4 ;  /* 0x00000004ff007e24 */ /* 0x000fca000f8e00ff */
[----:B------:R-:W-:-:S04]  /*1bb0*/  SHF.L.U32 R0, R0, 0x1f, RZ ;  /* 0x0000001f00007819 */ /* 0x000fc800000006ff */
[----:B------:R-:W0:Y:S02]  /*1bc0*/  SYNCS.PHASECHK.TRANS64.TRYWAIT P1, [UR37+0x30800], R0 ;  /* 0x03080000ff0075a7 */ /* 0x000e240008020165 */
[----:B0-----:R-:W-:Y:S05]  /*1bd0*/  @!P1 BRA `(.L_x_1110) ;  /* 0x0000013400689947 */ /* 0x001fea0003800000 */
.L_x_1310:
[----:B------:R-:W-:Y:S05]  /*1be0*/  @!P0 BRA `(.L_x_1111) ;  /* 0x0000000000048947 */ /* 0x000fea0003800000 */
[----:B------:R-:W-:Y:S01]  /*1bf0*/  BPT.TRAP 0x1 ;  /* 0x000000040000795c */ /* 0x000fe20000300000 */
.L_x_1111:
[----:B0-----:R-:W-:Y:S02]  /*1c00*/  IMAD.U32 R3, RZ, RZ, UR36 ;  /* 0x00000024ff037e24 */ /* 0x001fe4000f8e00ff */
[----:B------:R-:W-:-:S03]  /*1c10*/  IMAD.U32 R0, RZ, RZ, UR38 ;  /* 0x00000026ff007e24 */ /* 0x000fc6000f8e00ff */
[----:B------:R-:W-:Y:S02]  /*1c20*/  LEA R3, R3, UR37, 0x3 ;  /* 0x0000002503037c11 */ /* 0x000fe4000f8e18ff */
[----:B------:R-:W-:-:S04]  /*1c30*/  SHF.L.U32 R0, R0, 0x1f, RZ ;  /* 0x0000001f00007819 */ /* 0x000fc800000006ff */
[----:B------:R0:W1:Y:S01]  /*1c40*/  SYNCS.PHASECHK.TRANS64.TRYWAIT P1, [R3+URZ+0x30830], R0 ;  /* 0x03083000030075a7 */ /* 0x000062000802017f */
[----:B------:R-:W-:Y:S05]  /*1c50*/  @!P0 BRA `(.L_x_1112) ;  /* 0x0000000000048947 */ /* 0x000fea0003800000 */
[----:B------:R-:W-:Y:S01]  /*1c60*/  BPT.TRAP 0x1 ;  /* 0x000000040000795c */ /* 0x000fe20000300000 */
.L_x_1112:
[----:B------:R-:W2:Y:S01]  /*1c70*/  LDL.LU R2, [R1+0xc] ;  /* 0x00000c0001027983 */ /* 0x000ea20000300800 */
[----:B------:R-:W3:Y:S02]  /*1c80*/  S2R R4, SR_TID.X ;  /* 0x0000000000047919 */ /* 0x000ee40000002100 */
[----:B---3--:R-:W-:Y:S02]  /*1c90*/  LOP3.LUT P2, RZ, R4, 0x7f, RZ, 0xc0, !PT ;  /* 0x0000007f04ff7812 */ /* 0x008fe4000784c0ff */
[----:B--2---:R-:W-:-:S11]  /*1ca0*/  LOP3.LUT R2, R2, 0xfff7ffff, RZ, 0xc0, !PT ;  /* 0xfff7ffff02027812 */ /* 0x004fd600078ec0ff */
[----:B------:R-:W-:-:S05]  /*1cb0*/  @P2 LOP3.LUT R2, R2, 0x80000, RZ, 0xfc, !PT ;  /* 0x0008000002022812 */ /* 0x000fca00078efcff */
[----:B------:R2:W-:Y:S01]  /*1cc0*/  STL [R1+0xc], R2 ;  /* 0x00000c0201007387 */ /* 0x0005e20000100800 */
[----:B-1----:R-:W-:Y:S05]  /*1cd0*/  @P1 BRA `(.L_x_1113) ;  /* 0x0000000000081947 */ /* 0x002fea0003800000 */
[----:B------:R-:W1:Y:S02]  /*1ce0*/  SYNCS.PHASECHK.TRANS64.TRYWAIT P1, [R3+URZ+0x30830], R0 ;  /* 0x03083000030075a7 */ /* 0x000e64000802017f */
[----:B-1----:R-:W-:Y:S05]  /*1cf0*/  @!P1 BRA `(.L_x_1114) ;  /* 0x0000013400389947 */ /* 0x002fea0003800000 */
.L_x_1113:
[----:B------:R-:W-:Y:S05]  /*1d00*/  WARPSYNC.ALL ;  /* 0x0000000000007948 */ /* 0x000fea0003800000 */
[----:B------:R-:W-:Y:S01]  /*1d10*/  UIADD3 UR4, UR37, 0x1e400, URZ ;  /* 0x0001e40025047890 */ /* 0x000fe2000fffe03f */
[----:B------:R-:W-:Y:S01]  /*1d20*/  WARPGROUP.ARRIVE ;  /* 0x00000000000079c5 */ /* 0x000fe20000000000 */
[----:B------:R-:W-:Y:S01]  /*1d30*/  UMOV UR9, 0x40000040 ;  /* 0x4000004000097882 */ /* 0x000fe20000000000 */
[----:B------:R-:W-:Y:S01]  /*1d40*/  UMOV UR11, 0x40000040 ;  /* 0x40000040000b7882 */ /* 0x000fe20000000000 */
[----:B------:R-:W-:Y:S01]  /*1d50*/  USHF.R.U32.HI UR4, URZ, 0x4, UR4 ;  /* 0x000000043f047899 */ /* 0x000fe20008011604 */
[----:B------:R-:W-:Y:S01]  /*1d60*/  IMAD.U32 R7, RZ, RZ, UR9 ;  /* 0x00000009ff077e24 */ /* 0x000fe2000f8e00ff */
[----:B------:R-:W-:Y:S01]  /*1d70*/  UMOV UR13, 0x40000040 ;  /* 0x40000040000d7882 */ /* 0x000fe20000000000 */
[----:B------:R-:W-:Y:S01]  /*1d80*/  UMOV UR15, 0x40000040 ;  /* 0x40000040000f7882 */ /* 0x000fe20000000000 */
[----:B------:R-:W-:Y:S01]  /*1d90*/  ULOP3.LUT UR4, UR4, 0x3fff, URZ, 0xc0, !UPT ;  /* 0x00003fff04047892 */ /* 0x000fe2000f8ec03f */
[----:B------:R-:W3:Y:S01]  /*1da0*/  S2R R5, SR_TID.X ;  /* 0x0000000000057919 */ /* 0x000ee20000002100 */
[----:B------:R-:W-:Y:S01]  /*1db0*/  UMOV UR17, 0x40000040 ;  /* 0x4000004000117882 */ /* 0x000fe20000000000 */
[----:B------:R-:W-:Y:S01]  /*1dc0*/  UMOV UR19, 0x40000040 ;  /* 0x4000004000137882 */ /* 0x000fe20000000000 */
[----:B------:R-:W-:Y:S01]  /*1dd0*/  ULOP3.LUT UR60, UR4, 0x10000, URZ, 0xfc, !UPT ;  /* 0x00010000043c7892 */ /* 0x000fe2000f8efc3f */
[----:B01----:R-:W-:Y:S01]  /*1de0*/  VIADD R0, R18, UR39 ;  /* 0x0000002712007c36 */ /* 0x003fe20008000000 */
[----:B------:R-:W-:Y:S01]  /*1df0*/  ULOP3.LUT UR4, UR40, 0x10000, URZ, 0xfc, !UPT ;  /* 0x0001000028047892 */ /* 0x000fe2000f8efc3f */
[----:B------:R-:W0:Y:S01]  /*1e00*/  LDC R11, c[0x0][0x288] ;  /* 0x0000a200ff0b7b82 */ /* 0x000e220000000800 */
[----:B------:R-:W-:Y:S01]  /*1e10*/  UIMAD UR5, UR36, 0x900, UR60 ;  /* 0x00000900240578a4 */ /* 0x000fe2000f8e023c */
[----:B--2---:R-:W-:Y:S01]  /*1e20*/  IMAD.MOV.U32 R2, RZ, RZ, R0 ;  /* 0x000000ffff027224 */ /* 0x004fe200078e0000 */
[----:B------:R-:W-:-:S02]  /*1e30*/  UIADD3 UR12, UR4, 0x4, URZ ;  /* 0x00000004040c7890 */ /* 0x000fc4000fffe03f */
[----:B------:R-:W-:Y:S01]  /*1e40*/  UIADD3 UR14, UR5, 0x4, URZ ;  /* 0x00000004050e7890 */ /* 0x000fe2000fffe03f */
[----:B------:R-:W-:Y:S02]  /*1e50*/  UMOV UR8, UR4 ;  /* 0x0000000400087c82 */ /* 0x000fe40008000000 */
[----:B------:R-:W-:Y:S01]  /*1e60*/  UMOV UR10, UR5 ;  /* 0x00000005000a7c82 */ /* 0x000fe20008000000 */
[----:B------:R-:W-:Y:S01]  /*1e70*/  IMAD.U32 R6, RZ, RZ, UR8 ;  /* 0x00000008ff067e24 */ /* 0x000fe2000f8e00ff */
[----:B------:R-:W-:Y:S01]  /*1e80*/  HGMMA.64x96x16.F32.BF16 R24, gdesc[UR8], RZ, !UPT, gsb0 ;  /* 0x01600000081879f0 */ /* 0x000fe2000c0018ff */
[----:B------:R-:W-:Y:S02]  /*1e90*/  UIADD3 UR8, UR4, 0x2, URZ ;  /* 0x0000000204087890 */ /* 0x000fe4000fffe03f */
[----:B------:R-:W-:Y:S01]  /*1ea0*/  UIADD3 UR10, UR5, 0x2, URZ ;  /* 0x00000002050a7890 */ /* 0x000fe2000fffe03f */
[----:B------:R-:W-:Y:S01]  /*1eb0*/  UMOV UR9, 0x40000040 ;  /* 0x4000004000097882 */ /* 0x000fe20000000000 */
[----:B------:R-:W-:Y:S01]  /*1ec0*/  UMOV UR11, 0x40000040 ;  /* 0x40000040000b7882 */ /* 0x000fe20000000000 */
[----:B------:R-:W-:-:S02]  /*1ed0*/  UIADD3 UR16, UR4, 0x6, URZ ;  /* 0x0000000604107890 */ /* 0x000fc4000fffe03f */
[----:B------:R-:W-:Y:S02]  /*1ee0*/  UIADD3 UR18, UR5, 0x6, URZ ;  /* 0x0000000605127890 */ /* 0x000fe4000fffe03f */
[----:B------:R-:W-:Y:S02]  /*1ef0*/  UIADD3 UR20, UR4, 0x400, URZ ;  /* 0x0000040004147890 */ /* 0x000fe4000fffe03f */
[----:B------:R-:W-:Y:S01]  /*1f00*/  UIADD3 UR22, UR5, 0x300, URZ ;  /* 0x0000030005167890 */ /* 0x000fe2000fffe03f */
[----:B------:R-:W-:Y:S01]  /*1f10*/  UMOV UR21, 0x40000040 ;  /* 0x4000004000157882 */ /* 0x000fe20000000000 */
[----:B------:R-:W-:Y:S01]  /*1f20*/  UMOV UR23, 0x40000040 ;  /* 0x4000004000177882 */ /* 0x000fe20000000000 */
[----:B------:R-:W-:Y:S01]  /*1f30*/  UIADD3 UR24, UR4, 0x402, URZ ;  /* 0x0000040204187890 */ /* 0x000fe2000fffe03f */
[----:B---3--:R-:W-:Y:S01]  /*1f40*/  LOP3.LUT P3, RZ, R5, 0x7f, RZ, 0xc0, !PT ;  /* 0x0000007f05ff7812 */ /* 0x008fe2000786c0ff */
[----:B------:R-:W-:Y:S01]  /*1f50*/  UIADD3 UR26, UR5, 0x302, URZ ;  /* 0x00000302051a7890 */ /* 0x000fe2000fffe03f */
[----:B------:R-:W-:Y:S01]  /*1f60*/  UMOV UR25, 0x40000040 ;  /* 0x4000004000197882 */ /* 0x000fe20000000000 */
[----:B------:R-:W-:Y:S01]  /*1f70*/  UMOV UR27, 0x40000040 ;  /* 0x40000040001b7882 */ /* 0x000fe20000000000 */
[----:B------:R-:W-:-:S02]  /*1f80*/  UIADD3 UR28, UR4, 0x404, URZ ;  /* 0x00000404041c7890 */ /* 0x000fc4000fffe03f */
[----:B------:R-:W-:Y:S01]  /*1f90*/  UIADD3 UR30, UR5, 0x304, URZ ;  /* 0x00000304051e7890 */ /* 0x000fe2000fffe03f */
[----:B------:R-:W-:Y:S01]  /*1fa0*/  UMOV UR29, 0x40000040 ;  /* 0x40000040001d7882 */ /* 0x000fe20000000000 */
[----:B------:R-:W-:Y:S01]  /*1fb0*/  UMOV UR31, 0x40000040 ;  /* 0x40000040001f7882 */ /* 0x000fe20000000000 */
[----:B------:R-:W-:Y:S02]  /*1fc0*/  UIADD3 UR32, UR4, 0x406, URZ ;  /* 0x0000040604207890 */ /* 0x000fe4000fffe03f */
[----:B------:R-:W-:Y:S01]  /*1fd0*/  UIADD3 UR34, UR5, 0x306, URZ ;  /* 0x0000030605227890 */ /* 0x000fe2000fffe03f */
[----:B------:R-:W-:Y:S01]  /*1fe0*/  UMOV UR33, 0x40000040 ;  /* 0x4000004000217882 */ /* 0x000fe20000000000 */
[----:B------:R-:W-:Y:S01]  /*1ff0*/  UMOV UR35, 0x40000040 ;  /* 0x4000004000237882 */ /* 0x000fe20000000000 */
[----:B------:R-:W-:Y:S02]  /*2000*/  UIADD3 UR40, UR4, 0x800, URZ ;  /* 0x0000080004287890 */ /* 0x000fe4000fffe03f */
        /* <DEDUP_REMOVED lines=15> */
[----:B------:R-:W-:Y:S01]  /*2100*/  ULDC UR4, c[0x0][0x448] ;  /* 0x0001120000047ab9 */ /* 0x000fe20000000800 */
[----:B------:R-:W-:Y:S01]  /*2110*/  ULDC UR6, c[0x0][0x9dc] ;  /* 0x0002770000067ab9 */ /* 0x000fe20000000800 */
[----:B------:R-:W-:-:S02]  /*2120*/  UISETP.NE.AND UP0, UPT, UR4, 0x1, UPT ;  /* 0x000000010400788c */ /* 0x000fc4000bf05270 */
[----:B------:R-:W-:-:S04]  /*2130*/  ULOP3.LUT UR7, URZ, UR6, URZ, 0x33, !UPT ;  /* 0x000000063f077292 */ /* 0x000fc8000f8e333f */
[----:B------:R-:W-:Y:S02]  /*2140*/  PLOP3.LUT P1, PT, PT, PT, UP0, 0x80, 0x0 ;  /* 0x000000000000781c */ /* 0x000fe40003f2f008 */
[----:B------:R-:W-:-:S03]  /*2150*/  PLOP3.LUT P2, PT, PT, PT, UP0, 0x80, 0x0 ;  /* 0x000000000000781c */ /* 0x000fc60003f4f008 */
[----:B------:R-:W-:-:S08]  /*2160*/  @UP0 ULDC UR4, c[0x0][0x44c] ;  /* 0x0001130000040ab9 */ /* 0x000fd00000000800 */
[----:B------:R-:W-:Y:S01]  /*2170*/  @P1 IMAD.HI.U32 R4, R0, UR4, RZ ;  /* 0x0000000400041c27 */ /* 0x000fe2000f8e00ff */
[----:B------:R-:W-:-:S03]  /*2180*/  @UP0 ULDC UR4, c[0x0][0x450] ;  /* 0x0001140000040ab9 */ /* 0x000fc60000000800 */
[----:B------:R-:W-:Y:S01]  /*2190*/  @!P3 VIADD R0, R3, 0x30840 ;  /* 0x000308400300b836 */ /* 0x000fe20000000000 */
[----:B------:R-:W-:Y:S01]  /*21a0*/  @P2 SHF.R.U32.HI R2, RZ, UR4, R4 ;  /* 0x00000004ff022c19 */ /* 0x000fe20008011604 */
[----:B------:R-:W-:Y:S01]  /*21b0*/  IMAD.MOV.U32 R4, RZ, RZ, -0x60 ;  /* 0xffffffa0ff047424 */ /* 0x000fe200078e00ff */
[----:B------:R-:W-:Y:S02]  /*21c0*/  ULDC.64 UR4, c[0x0][0x9e0] ;  /* 0x0002780000047ab9 */ /* 0x000fe40000000a00 */
[----:B------:R-:W-:Y:S01]  /*21d0*/  UISETP.GE.AND UP1, UPT, UR5, 0x1, UPT ;  /* 0x000000010500788c */ /* 0x000fe2000bf26270 */
[----:B------:R-:W1:Y:S01]  /*21e0*/  SHFL.IDX PT, R12, R2, RZ, 0x1c1f ;  /* 0x001c1fff020c7589 */ /* 0x000e6200000e0000 */
[----:B------:R-:W-:Y:S01]  /*21f0*/  IMAD R4, R75, R4, 0x61 ;  /* 0x000000614b047424 */ /* 0x000fe200078e0204 */
[----:B------:R-:W-:-:S03]  /*2200*/  @!P3 PRMT R0, RZ, 0x654, R0 ;  /* 0x00000654ff00b816 */ /* 0x000fc60000000000 */
[----:B------:R-:W-:Y:S01]  /*2210*/  IMAD R3, R17, -0x2, R4 ;  /* 0xfffffffe11037824 */ /* 0x000fe200078e0204 */
[----:B------:R-:W-:Y:S01]  /*2220*/  PLOP3.LUT P1, PT, PT, PT, UP1, 0x40, 0x0 ;  /* 0x000000000000781c */ /* 0x000fe20003f2e818 */
[----:B------:R-:W-:Y:S02]  /*2230*/  VIADD R10, R4, 0xffffffff ;  /* 0xffffffff040a7836 */ /* 0x000fe40000000000 */
[C---:B------:R-:W-:Y:S01]  /*2240*/  VIADD R15, R3.reuse, 0xffffffff ;  /* 0xffffffff030f7836 */ /* 0x040fe20000000000 */
[----:B0-----:R-:W-:Y:S01]  /*2250*/  IADD3 R5, R3, -R11, R16 ;  /* 0x8000000b03057210 */ /* 0x001fe20007ffe010 */
[----:B------:R-:W-:Y:S02]  /*2260*/  WARPGROUP.DEPBAR.LE gsb0, 0x0 ;  /* 0x00008000000079c5 */ /* 0x000fe40000010000 */
[----:B------:R-:W-:Y:S02]  /*2270*/  WARPGROUP.ARRIVE ;  /* 0x00000000000079c5 */ /* 0x000fe40000000000 */
[----:B------:R-:W-:-:S02]  /*2280*/  VIADD R13, R5, UR4 ;  /* 0x00000004050d7c36 */ /* 0x000fc40008000000 */
[----:B------:R-:W-:Y:S02]  /*2290*/  VIADD R5, R5, UR7 ;  /* 0x0000000705057c36 */ /* 0x000fe40008000000 */
[----:B------:R-:W-:Y:S02]  /*22a0*/  HGMMA.64x96x16.F32.BF16 R24, gdesc[UR8], R24, gsb0 ;  /* 0x01600000081879f0 */ /* 0x000fe40008001818 */
[----:B-1----:R-:W-:Y:S01]  /*22b0*/  IMAD.IADD R3, R5, 0x1, R12 ;  /* 0x0000000105037824 */ /* 0x002fe200078e020c */
[----:B------:R-:W-:Y:S02]  /*22c0*/  WARPGROUP.DEPBAR.LE gsb0, 0x0 ;  /* 0x00008000000079c5 */ /* 0x000fe40000010000 */
[----:B------:R-:W-:-:S06]  /*22d0*/  WARPGROUP.ARRIVE ;  /* 0x00000000000079c5 */ /* 0x000fcc0000000000 */
[----:B------:R-:W-:Y:S03]  /*22e0*/  HGMMA.64x96x16.F32.BF16 R24, gdesc[UR12], R24, gsb0 ;  /* 0x016000000c1879f0 */ /* 0x000fe60008001818 */
        /* <DEDUP_REMOVED lines=28> */
[----:B------:R0:W-:Y:S02]  /*24b0*/  @!P3 SYNCS.ARRIVE.TRANS64.RED.A1T0 RZ, [R0+URZ], RZ ;  /* 0x000000ff00ffb9a7 */ /* 0x0001e4000810043f */
[----:B0-----:R-:W-:-:S04]  /*24c0*/  IMAD R0, R75, -0x60, R16 ;  /* 0xffffffa04b007824 */ /* 0x001fc800078e0210 */
[----:B------:R-:W-:-:S04]  /*24d0*/  VIADD R0, R0, 0x60 ;  /* 0x0000006000007836 */ /* 0x000fc80000000000 */
[----:B------:R-:W-:-:S05]  /*24e0*/  IMAD R8, R17, -0x2, R0 ;  /* 0xfffffffe11087824 */ /* 0x000fca00078e0200 */
[----:B------:R-:W-:Y:S01]  /*24f0*/  VIADDMNMX R0, R12, R13, R8, PT ;  /* 0x0000000d0c007246 */ /* 0x000fe20003800108 */
[----:B------:R-:W-:Y:S06]  /*2500*/  @P1 BRA `(.L_x_1115) ;  /* 0x0000000000541947 */ /* 0x000fec0003800000 */
[----:B------:R-:W-:Y:S01]  /*2510*/  IADD3 R4, R16, -R11, R12 ;  /* 0x8000000b10047210 */ /* 0x000fe20007ffe00c */
[----:B------:R-:W-:Y:S03]  /*2520*/  BSSY B0, `(.L_x_1116) ;  /* 0x0000010000007945 */ /* 0x000fe60003800000 */
[----:B------:R-:W-:-:S13]  /*2530*/  ISETP.GT.AND P1, PT, R4, -0x1, PT ;  /* 0xffffffff0400780c */ /* 0x000fda0003f24270 */
[----:B------:R-:W-:Y:S05]  /*2540*/  @P1 BRA `(.L_x_1117) ;  /* 0x0000000000201947 */ /* 0x000fea0003800000 */
[----:B------:R-:W-:Y:S01]  /*2550*/  UISETP.NE.AND UP2, UPT, UR5, 0x1, UPT ;  /* 0x000000010500788c */ /* 0x000fe2000bf45270 */
[----:B------:R-:W-:-:S05]  /*2560*/  LOP3.LUT R4, RZ, R4, RZ, 0x33, !PT ;  /* 0x00000004ff047212 */ /* 0x000fca00078e33ff */
[----:B------:R-:W-:-:S05]  /*2570*/  PLOP3.LUT P1, PT, PT, PT, UP2, 0x80, 0x0 ;  /* 0x000000000000781c */ /* 0x000fca0003f2f028 */
[----:B------:R-:W-:-:S08]  /*2580*/  @UP2 ULDC.64 UR10, c[0x0][0x9e8] ;  /* 0x00027a00000a2ab9 */ /* 0x000fd00000000a00 */
[----:B------:R-:W-:-:S05]  /*2590*/  @P1 IMAD.HI.U32 R9, R4, UR10, RZ ;  /* 0x0000000a04091c27 */ /* 0x000fca000f8e00ff */
[----:B------:R-:W-:-:S04]  /*25a0*/  @P1 SHF.R.U32.HI R4, RZ, UR11, R9 ;  /* 0x0000000bff041c19 */ /* 0x000fc80008011609 */
[----:B------:R-:W-:Y:S01]  /*25b0*/  LOP3.LUT R4, RZ, R4, RZ, 0x33, !PT ;  /* 0x00000004ff047212 */ /* 0x000fe200078e33ff */
[----:B------:R-:W-:Y:S06]  /*25c0*/  BRA `(.L_x_1118) ;  /* 0x0000000000147947 */ /* 0x000fec0003800000 */
.L_x_1117:
[----:B------:R-:W-:-:S06]  /*25d0*/  UISETP.NE.AND UP2, UPT, UR5, 0x1, UPT ;  /* 0x000000010500788c */ /* 0x000fcc000bf45270 */
[----:B------:R-:W-:-:S05]  /*25e0*/  PLOP3.LUT P1, PT, PT, PT, UP2, 0x80, 0x0 ;  /* 0x000000000000781c */ /* 0x000fca0003f2f028 */
[----:B------:R-:W-:-:S08]  /*25f0*/  @UP2 ULDC.64 UR10, c[0x0][0x9e8] ;  /* 0x00027a00000a2ab9 */ /* 0x000fd00000000a00 */
[----:B------:R-:W-:-:S05]  /*2600*/  @P1 IMAD.HI.U32 R9, R4, UR10, RZ ;  /* 0x0000000a04091c27 */ /* 0x000fca000f8e00ff */
[----:B------:R-:W-:-:S07]  /*2610*/  @P1 SHF.R.U32.HI R4, RZ, UR11, R9 ;  /* 0x0000000bff041c19 */ /* 0x000fce0008011609 */
.L_x_1118:
[----:B------:R-:W-:Y:S05]  /*2620*/  BSYNC B0 ;  /* 0x0000000000007941 */ /* 0x000fea0003800000 */
.L_x_1116:
[----:B------:R-:W-:-:S05]  /*2630*/  IMAD R4, R4, UR5, R15 ;  /* 0x0000000504047c24 */ /* 0x000fca000f8e020f */
[----:B------:R-:W-:Y:S02]  /*2640*/  VIMNMX R3, R3, R4, !PT ;  /* 0x0000000403037248 */ /* 0x000fe40007fe0100 */
[----:B------:R-:W-:-:S07]  /*2650*/  VIADDMNMX R0, R4, UR5, R0, PT ;  /* 0x0000000504007c46 */ /* 0x000fce000b800100 */
.L_x_1115:
[C---:B------:R-:W-:Y:S02]  /*2660*/  ISETP.GE.AND P1, PT, R10.reuse, 0x2, PT ;  /* 0x000000020a00780c */ /* 0x040fe40003f26270 */
[C---:B------:R-:W-:Y:S02]  /*2670*/  ISETP.GE.AND P5, PT, R10.reuse, 0xa, PT ;  /* 0x0000000a0a00780c */ /* 0x040fe40003fa6270 */
[----:B------:R-:W-:Y:S02]  /*2680*/  ISETP.GT.AND P3, PT, R3, 0x1, !P1 ;  /* 0x000000010300780c */ /* 0x000fe40004f64270 */
[----:B------:R-:W-:Y:S02]  /*2690*/  ISETP.GE.AND P2, PT, R10, 0x9, PT ;  /* 0x000000090a00780c */ /* 0x000fe40003f46270 */
[----:B------:R-:W-:Y:S02]  /*26a0*/  ISETP.LT.OR P3, PT, R0, 0x2, P3 ;  /* 0x000000020000780c */ /* 0x000fe40001f61670 */
[----:B------:R-:W-:-:S02]  /*26b0*/  P2R R12, PR, RZ, 0x20 ;  /* 0x00000020ff0c7803 */ /* 0x000fc40000000000 */
[----:B------:R-:W-:Y:S02]  /*26c0*/  FSEL R14, R25, -INF , !P3 ;  /* 0xff800000190e7808 */ /* 0x000fe40005800000 */
[C---:B------:R-:W-:Y:S02]  /*26d0*/  ISETP.GT.AND P3, PT, R3.reuse, 0x9, !P5 ;  /* 0x000000090300780c */ /* 0x040fe40006f64270 */
[----:B------:R-:W-:Y:S02]  /*26e0*/  ISETP.GT.AND P4, PT, R3, 0x8, !P2 ;  /* 0x000000080300780c */ /* 0x000fe40005784270 */
[----:B------:R-:W-:Y:S02]  /*26f0*/  ISETP.LT.OR P3, PT, R0, 0xa, P3 ;  /* 0x0000000a0000780c */ /* 0x000fe40001f61670 */
[----:B------:R-:W-:Y:S02]  /*2700*/  ISETP.GE.AND P5, PT, R10, 0x11, PT ;  /* 0x000000110a00780c */ /* 0x000fe40003fa6270 */
[----:B------:R-:W-:-:S02]  /*2710*/  FSEL R20, R29, -INF , !P3 ;  /* 0xff8000001d147808 */ /* 0x000fc40005800000 */
[----:B------:R-:W-:Y:S02]  /*2720*/  ISETP.LT.OR P4, PT, R0, 0x9, P4 ;  /* 0x000000090000780c */ /* 0x000fe40002781670 */
[----:B------:R-:W-:Y:S02]  /*2730*/  ISETP.GT.AND P3, PT, R3, 0x10, !P5 ;  /* 0x000000100300780c */ /* 0x000fe40006f64270 */
[----:B------:R-:W-:Y:S02]  /*2740*/  FSEL R28, R28, -INF , !P4 ;  /* 0xff8000001c1c7808 */ /* 0x000fe40006000000 */
[----:B------:R-:W-:Y:S02]  /*2750*/  ISETP.LT.OR P3, PT, R0, 0x11, P3 ;  /* 0x000000110000780c */ /* 0x000fe40001f61670 */
[----:B------:R-:W-:Y:S02]  /*2760*/  ISETP.GE.AND P4, PT, R10, 0x12, PT ;  /* 0x000000120a00780c */ /* 0x000fe40003f86270 */
[----:B------:R-:W-:-:S02]  /*2770*/  FSEL R32, R32, -INF , !P3 ;  /* 0xff80000020207808 */ /* 0x000fc40005800000 */
[----:B------:R-:W-:Y:S02]  /*2780*/  ISETP.GT.AND P3, PT, R3, 0x11, !P4 ;  /* 0x000000110300780c */ /* 0x000fe40006764270 */
[----:B------:R-:W-:Y:S02]  /*2790*/  P2R R25, PR, RZ, 0x10 ;  /* 0x00000010ff197803 */ /* 0x000fe40000000000 */
[----:B------:R-:W-:Y:S02]  /*27a0*/  ISETP.LT.OR P3, PT, R0, 0x12, P3 ;  /* 0x000000120000780c */ /* 0x000fe40001f61670 */
[----:B------:R-:W-:Y:S02]  /*27b0*/  ISETP.GE.AND P4, PT, R10, 0x19, PT ;  /* 0x000000190a00780c */ /* 0x000fe40003f86270 */
[----:B------:R-:W-:Y:S02]  /*27c0*/  FSEL R72, R33, -INF , !P3 ;  /* 0xff80000021487808 */ /* 0x000fe40005800000 */
[----:B------:R-:W-:-:S02]  /*27d0*/  ISETP.GT.AND P3, PT, R3, 0x18, !P4 ;  /* 0x000000180300780c */ /* 0x000fc40006764270 */
[----:B------:R-:W-:Y:S02]  /*27e0*/  P2R R29, PR, RZ, 0x10 ;  /* 0x00000010ff1d7803 */ /* 0x000fe40000000000 */
[----:B------:R-:W-:Y:S02]  /*27f0*/  ISETP.LT.OR P3, PT, R0, 0x19, P3 ;  /* 0x000000190000780c */ /* 0x000fe40001f61670 */
[----:B------:R-:W-:Y:S02]  /*2800*/  ISETP.GE.AND P4, PT, R10, 0x1a, PT ;  /* 0x0000001a0a00780c */ /* 0x000fe40003f86270 */
[----:B------:R-:W-:Y:S02]  /*2810*/  FSEL R36, R36, -INF , !P3 ;  /* 0xff80000024247808 */ /* 0x000fe40005800000 */
[----:B------:R-:W-:Y:S02]  /*2820*/  ISETP.GT.AND P3, PT, R3, 0x19, !P4 ;  /* 0x000000190300780c */ /* 0x000fe40006764270 */
[----:B------:R-:W-:-:S02]  /*2830*/  P2R R33, PR, RZ, 0x10 ;  /* 0x00000010ff217803 */ /* 0x000fc40000000000 */
[----:B------:R-:W-:Y:S02]  /*2840*/  ISETP.LT.OR P3, PT, R0, 0x1a, P3 ;  /* 0x0000001a0000780c */ /* 0x000fe40001f61670 */
[----:B------:R-:W-:Y:S02]  /*2850*/  ISETP.GE.AND P4, PT, R10, 0x21, PT ;  /* 0x000000210a00780c */ /* 0x000fe40003f86270 */
[----:B------:R-:W-:Y:S02]  /*2860*/  FSEL R76, R37, -INF , !P3 ;  /* 0xff800000254c7808 */ /* 0x000fe40005800000 */
[----:B------:R-:W-:Y:S02]  /*2870*/  ISETP.GT.AND P3, PT, R3, 0x20, !P4 ;  /* 0x000000200300780c */ /* 0x000fe40006764270 */
[----:B------:R-:W-:Y:S02]  /*2880*/  P2R R37, PR, RZ, 0x10 ;  /* 0x00000010ff257803 */ /* 0x000fe40000000000 */
[----:B------:R-:W-:-:S02]  /*2890*/  ISETP.LT.OR P3, PT, R0, 0x21, P3 ;  /* 0x000000210000780c */ /* 0x000fc40001f61670 */
[----:B------:R-:W-:Y:S02]  /*28a0*/  ISETP.GE.AND P4, PT, R10, 0x22, PT ;  /* 0x000000220a00780c */ /* 0x000fe40003f86270 */
[----:B------:R-:W-:Y:S02]  /*28b0*/  FSEL R40, R40, -INF , !P3 ;  /* 0xff80000028287808 */ /* 0x000fe40005800000 */
[----:B------:R-:W-:Y:S02]  /*28c0*/  ISETP.GT.AND P3, PT, R3, 0x21, !P4 ;  /* 0x000000210300780c */ /* 0x000fe40006764270 */
[----:B------:R-:W-:Y:S02]  /*28d0*/  P2R R73, PR, RZ, 0x10 ;  /* 0x00000010ff497803 */ /* 0x000fe40000000000 */
[----:B------:R-:W-:Y:S02]  /*28e0*/  ISETP.LT.OR P3, PT, R0, 0x22, P3 ;  /* 0x000000220000780c */ /* 0x000fe40001f61670 */
[----:B------:R-:W-:-:S02]  /*28f0*/  ISETP.GE.AND P4, PT, R10, 0x29, PT ;  /* 0x000000290a00780c */ /* 0x000fc40003f86270 */
[----:B------:R-:W-:Y:S02]  /*2900*/  FSEL R78, R41, -INF , !P3 ;  /* 0xff800000294e7808 */ /* 0x000fe40005800000 */
[----:B------:R-:W-:Y:S02]  /*2910*/  ISETP.GT.AND P3, PT, R3, 0x28, !P4 ;  /* 0x000000280300780c */ /* 0x000fe40006764270 */
[----:B------:R-:W-:Y:S02]  /*2920*/  P2R R41, PR, RZ, 0x10 ;  /* 0x00000010ff297803 */ /* 0x000fe40000000000 */
        /* <DEDUP_REMOVED lines=51> */
[----:B------:R-:W-:Y:S02]  /*2c60*/  P2R R21, PR, RZ, 0x20 ;  /* 0x00000020ff157803 */ /* 0x000fe40000000000 */
[----:B------:R-:W-:Y:S02]  /*2c70*/  FSEL R64, R64, -INF , !P3 ;  /* 0xff80000040407808 */ /* 0x000fe40005800000 */
[C---:B------:R-:W-:Y:S02]  /*2c80*/  ISETP.GE.AND P3, PT, R10.reuse, 0x52, PT ;  /* 0x000000520a00780c */ /* 0x040fe40003f66270 */
[----:B------:R-:W-:Y:S02]  /*2c90*/  ISETP.GE.AND P6, PT, R10, 0x1, PT ;  /* 0x000000010a00780c */ /* 0x000fe40003fc6270 */
[----:B------:R-:W-:-:S04]  /*2ca0*/  ISETP.GT.AND P4, PT, R3, 0x51, !P3 ;  /* 0x000000510300780c */ /* 0x000fc80005f84270 */
[----:B------:R-:W-:-:S04]  /*2cb0*/  ISETP.LT.OR P4, PT, R0, 0x52, P4 ;  /* 0x000000520000780c */ /* 0x000fc80002781670 */
[----:B------:R-:W-:Y:S02]  /*2cc0*/  FSEL R90, R65, -INF , !P4 ;  /* 0xff800000415a7808 */ /* 0x000fe40006000000 */
[----:B------:R-:W-:-:S04]  /*2cd0*/  ISETP.GE.AND P4, PT, R10, 0x59, PT ;  /* 0x000000590a00780c */ /* 0x000fc80003f86270 */
[----:B------:R-:W-:-:S04]  /*2ce0*/  ISETP.GT.AND P5, PT, R3, 0x58, !P4 ;  /* 0x000000580300780c */ /* 0x000fc800067a4270 */
[----:B------:R-:W-:-:S04]  /*2cf0*/  ISETP.LT.OR P5, PT, R0, 0x59, P5 ;  /* 0x000000590000780c */ /* 0x000fc80002fa1670 */
[----:B------:R-:W-:Y:S02]  /*2d00*/  FSEL R9, R68, -INF , !P5 ;  /* 0xff80000044097808 */ /* 0x000fe40006800000 */
[----:B------:R-:W-:-:S04]  /*2d10*/  ISETP.GT.AND P5, PT, R3, RZ, !P6 ;  /* 0x000000ff0300720c */ /* 0x000fc800077a4270 */
[----:B------:R-:W-:-:S04]  /*2d20*/  ISETP.LT.OR P5, PT, R0, 0x1, P5 ;  /* 0x000000010000780c */ /* 0x000fc80002fa1670 */
[----:B------:R-:W-:Y:S02]  /*2d30*/  FSEL R24, R24, -INF , !P5 ;  /* 0xff80000018187808 */ /* 0x000fe40006800000 */
[----:B------:R-:W-:-:S04]  /*2d40*/  ISETP.GE.AND P5, PT, R10, 0x5a, PT ;  /* 0x0000005a0a00780c */ /* 0x000fc80003fa6270 */
[----:B------:R-:W-:Y:S02]  /*2d50*/  P2R R65, PR, RZ, 0x20 ;  /* 0x00000020ff417803 */ /* 0x000fe40000000000 */
[----:B------:R-:W-:-:S04]  /*2d60*/  ISETP.GT.AND P5, PT, R3, 0x59, !P5 ;  /* 0x000000590300780c */ /* 0x000fc80006fa4270 */
[----:B------:R-:W-:Y:S02]  /*2d70*/  ISETP.LT.OR P5, PT, R0, 0x5a, P5 ;  /* 0x0000005a0000780c */ /* 0x000fe40002fa1670 */
[----:B------:R-:W0:Y:S02]  /*2d80*/  SHFL.IDX PT, R0, R2, 0x1, 0x1c1f ;  /* 0x003c1f0002007f89 */ /* 0x000e2400000e0000 */
[----:B------:R-:W-:Y:S02]  /*2d90*/  FSEL R68, R69, -INF , !P5 ;  /* 0xff80000045447808 */ /* 0x000fe40006800000 */
[----:B------:R-:W-:Y:S02]  /*2da0*/  PLOP3.LUT P5, PT, PT, PT, UP1, 0x40, 0x0 ;  /* 0x000000000000781c */ /* 0x000fe40003fae818 */
[----:B0-----:R-:W-:Y:S01]  /*2db0*/  VIADDMNMX R4, R0, R13, R8, PT ;  /* 0x0000000d00047246 */ /* 0x001fe20003800108 */
[----:B------:R-:W-:-:S10]  /*2dc0*/  IMAD.IADD R8, R5, 0x1, R0 ;  /* 0x0000000105087824 */ /* 0x000fd400078e0200 */
[----:B------:R-:W-:Y:S05]  /*2dd0*/  @P5 BRA `(.L_x_1119) ;  /* 0x00000000005c5947 */ /* 0x000fea0003800000 */
        /* <DEDUP_REMOVED lines=8> */
[----:B------:R-:W-:Y:S01]  /*2e60*/  @P5 IMAD.HI.U32 R2, R0, UR10, RZ ;  /* 0x0000000a00025c27 */ /* 0x000fe2000f8e00ff */
[----:B------:R-:W-:-:S13]  /*2e70*/  PLOP3.LUT P5, PT, PT, PT, UP2, 0x80, 0x0 ;  /* 0x000000000000781c */ /* 0x000fda0003faf028 */
[----:B------:R-:W-:-:S04]  /*2e80*/  @P5 SHF.R.U32.HI R0, RZ, UR11, R2 ;  /* 0x0000000bff005c19 */ /* 0x000fc80008011602 */
[----:B------:R-:W-:Y:S01]  /*2e90*/  LOP3.LUT R0, RZ, R0, RZ, 0x33, !PT ;  /* 0x00000000ff007212 */ /* 0x000fe200078e33ff */
[----:B------:R-:W-:Y:S06]  /*2ea0*/  BRA `(.L_x_1122) ;  /* 0x0000000000187947 */ /* 0x000fec0003800000 */
.L_x_1121:
[----:B------:R-:W-:-:S06]  /*2eb0*/  UISETP.NE.AND UP2, UPT, UR5, 0x1, UPT ;  /* 0x000000010500788c */ /* 0x000fcc000bf45270 */
[----:B------:R-:W-:-:S05]  /*2ec0*/  PLOP3.LUT P5, PT, PT, PT, UP2, 0x80, 0x0 ;  /* 0x000000000000781c */ /* 0x000fca0003faf028 */
[----:B------:R-:W-:-:S08]  /*2ed0*/  @UP2 ULDC.64 UR10, c[0x0][0x9e8] ;  /* 0x00027a00000a2ab9 */ /* 0x000fd00000000a00 */
[----:B------:R-:W-:Y:S01]  /*2ee0*/  @P5 IMAD.HI.U32 R2, R0, UR10, RZ ;  /* 0x0000000a00025c27 */ /* 0x000fe2000f8e00ff */
[----:B------:R-:W-:-:S13]  /*2ef0*/  PLOP3.LUT P5, PT, PT, PT, UP2, 0x80, 0x0 ;  /* 0x000000000000781c */ /* 0x000fda0003faf028 */
[----:B------:R-:W-:-:S07]  /*2f00*/  @P5 SHF.R.U32.HI R0, RZ, UR11, R2 ;  /* 0x0000000bff005c19 */ /* 0x000fce0008011602 */
.L_x_1122:
[----:B------:R-:W-:Y:S05]  /*2f10*/  BSYNC B0 ;  /* 0x0000000000007941 */ /* 0x000fea0003800000 */
.L_x_1120:
[----:B------:R-:W-:-:S05]  /*2f20*/  IMAD R3, R0, UR5, R15 ;  /* 0x0000000500037c24 */ /* 0x000fca000f8e020f */
[----:B------:R-:W-:Y:S02]  /*2f30*/  VIMNMX R8, R8, R3, !PT ;  /* 0x0000000308087248 */ /* 0x000fe40007fe0100 */
[----:B------:R-:W-:-:S07]  /*2f40*/  VIADDMNMX R4, R3, UR5, R4, PT ;  /* 0x0000000503047c46 */ /* 0x000fce000b800104 */
.L_x_1119:
[C---:B------:R-:W-:Y:S01]  /*2f50*/  ISETP.GT.AND P1, PT, R8.reuse, 0x1, !P1 ;  /* 0x000000010800780c */ /* 0x040fe20004f24270 */
[----:B------:R-:W-:Y:S01]  /*2f60*/  ULDC UR7, c[0x0][0x988] ;  /* 0x0002620000077ab9 */ /* 0x000fe20000000800 */
[----:B------:R-:W-:Y:S01]  /*2f70*/  ISETP.GT.AND P2, PT, R8, 0x8, !P2 ;  /* 0x000000080800780c */ /* 0x000fe20005744270 */
[----:B------:R-:W-:Y:S01]  /*2f80*/  @UP0 ULDC UR10, c[0x0][0x44c] ;  /* 0x00011300000a0ab9 */ /* 0x000fe20000000800 */
[----:B------:R-:W-:Y:S01]  /*2f90*/  ISETP.LT.OR P1, PT, R4, 0x2, P1 ;  /* 0x000000020400780c */ /* 0x000fe20000f21670 */
[----:B------:R-:W-:Y:S01]  /*2fa0*/  UIMAD.WIDE.U32 UR10, UR39, UR10, URZ ;  /* 0x0000000a270a72a5 */ /* 0x000fe2000f8e003f */
[----:B------:R-:W-:Y:S01]  /*2fb0*/  FMNMX.FTZ R0, R24, R14, !PT ;  /* 0x0000000e18007209 */ /* 0x000fe20007810000 */
[----:B------:R-:W-:Y:S01]  /*2fc0*/  @UP0 ULDC UR15, c[0x0][0x450] ;  /* 0x00011400000f0ab9 */ /* 0x000fe20000000800 */
[----:B------:R-:W-:Y:S02]  /*2fd0*/  FSEL R27, R27, -INF , !P1 ;  /* 0xff8000001b1b7808 */ /* 0x000fe40004800000 */
[----:B------:R-:W-:-:S02]  /*2fe0*/  ISETP.NE.AND P1, PT, R12, RZ, PT ;  /* 0x000000ff0c00720c */ /* 0x000fc40003f25270 */
[----:B------:R-:W-:Y:S02]  /*2ff0*/  ISETP.LT.OR P2, PT, R4, 0x9, P2 ;  /* 0x000000090400780c */ /* 0x000fe40001741670 */
[----:B------:R-:W-:Y:S02]  /*3000*/  ISETP.GT.AND P1, PT, R8, 0x9, !P1 ;  /* 0x000000090800780c */ /* 0x000fe40004f24270 */
[----:B------:R-:W-:Y:S02]  /*3010*/  FMNMX.FTZ R0, R28, R0, !PT ;  /* 0x000000001c007209 */ /* 0x000fe40007810000 */
[----:B------:R-:W-:Y:S02]  /*3020*/  ISETP.LT.OR P1, PT, R4, 0xa, P1 ;  /* 0x0000000a0400780c */ /* 0x000fe40000f21670 */
[----:B------:R-:W-:Y:S02]  /*3030*/  FSEL R15, R30, -INF , !P2 ;  /* 0xff8000001e0f7808 */ /* 0x000fe40005000000 */
[----:B------:R-:W-:-:S02]  /*3040*/  FSEL R31, R31, -INF , !P1 ;  /* 0xff8000001f1f7808 */ /* 0x000fc40004800000 */
[----:B------:R-:W-:Y:S02]  /*3050*/  ISETP.NE.AND P1, PT, R21, RZ, PT ;  /* 0x000000ff1500720c */ /* 0x000fe40003f25270 */
[----:B------:R-:W-:Y:S02]  /*3060*/  ISETP.NE.AND P2, PT, R25, RZ, PT ;  /* 0x000000ff1900720c */ /* 0x000fe40003f45270 */
[----:B------:R-:W-:Y:S02]  /*3070*/  ISETP.GT.AND P1, PT, R8, 0x10, !P1 ;  /* 0x000000100800780c */ /* 0x000fe40004f24270 */
[----:B------:R-:W-:Y:S02]  /*3080*/  FMNMX.FTZ R0, R20, R0, !PT ;  /* 0x0000000014007209 */ /* 0x000fe40007810000 */
[----:B------:R-:W-:Y:S02]  /*3090*/  ISETP.LT.OR P1, PT, R4, 0x11, P1 ;  /* 0x000000110400780c */ /* 0x000fe40000f21670 */
[----:B------:R-:W-:-:S02]  /*30a0*/  FMNMX.FTZ R0, R32, R0, !PT ;  /* 0x0000000020007209 */ /* 0x000fc40007810000 */
[----:B------:R-:W-:Y:S02]  /*30b0*/  FSEL R21, R34, -INF , !P1 ;  /* 0xff80000022157808 */ /* 0x000fe40004800000 */
[----:B------:R-:W-:Y:S02]  /*30c0*/  ISETP.GT.AND P1, PT, R8, 0x11, !P2 ;  /* 0x000000110800780c */ /* 0x000fe40005724270 */
[----:B------:R-:W-:Y:S02]  /*30d0*/  ISETP.NE.AND P5, PT, R29, RZ, PT ;  /* 0x000000ff1d00720c */ /* 0x000fe40003fa5270 */
[----:B------:R-:W-:Y:S02]  /*30e0*/  ISETP.LT.OR P1, PT, R4, 0x12, P1 ;  /* 0x000000120400780c */ /* 0x000fe40000f21670 */
[----:B------:R-:W-:Y:S02]  /*30f0*/  FMNMX.FTZ R0, R72, R0, !PT ;  /* 0x0000000048007209 */ /* 0x000fe40007810000 */
[----:B------:R-:W-:-:S02]  /*3100*/  FSEL R35, R35, -INF , !P1 ;  /* 0xff80000023237808 */ /* 0x000fc40004800000 */
[----:B------:R-:W-:Y:S02]  /*3110*/  ISETP.GT.AND P1, PT, R8, 0x18, !P5 ;  /* 0x000000180800780c */ /* 0x000fe40006f24270 */
[----:B------:R-:W-:Y:S02]  /*3120*/  FMNMX.FTZ R0, R36, R0, !PT ;  /* 0x0000000024007209 */ /* 0x000fe40007810000 */
[----:B------:R-:W-:Y:S02]  /*3130*/  ISETP.LT.OR P1, PT, R4, 0x19, P1 ;  /* 0x000000190400780c */ /* 0x000fe40000f21670 */
[----:B------:R-:W-:Y:S02]  /*3140*/  FMNMX.FTZ R0, R76, R0, !PT ;  /* 0x000000004c007209 */ /* 0x000fe40007810000 */
[----:B------:R-:W-:Y:S02]  /*3150*/  FSEL R25, R38, -INF , !P1 ;  /* 0xff80000026197808 */ /* 0x000fe40004800000 */
[----:B------:R-:W-:-:S02]  /*3160*/  FMNMX.FTZ R0, R40, R0, !PT ;  /* 0x0000000028007209 */ /* 0x000fc40007810000 */
[----:B------:R-:W-:Y:S02]  /*3170*/  ISETP.NE.AND P1, PT, R33, RZ, PT ;  /* 0x000000ff2100720c */ /* 0x000fe40003f25270 */
[----:B------:R-:W-:Y:S02]  /*3180*/  FMNMX.FTZ R0, R78, R0, !PT ;  /* 0x000000004e007209 */ /* 0x000fe40007810000 */
[----:B------:R-:W-:Y:S02]  /*3190*/  ISETP.GT.AND P1, PT, R8, 0x19, !P1 ;  /* 0x000000190800780c */ /* 0x000fe40004f24270 */
[----:B------:R-:W-:Y:S02]  /*31a0*/  FMNMX.FTZ R0, R44, R0, !PT ;  /* 0x000000002c007209 */ /* 0x000fe40007810000 */
[----:B------:R-:W-:Y:S02]  /*31b0*/  ISETP.LT.OR P1, PT, R4, 0x1a, P1 ;  /* 0x0000001a0400780c */ /* 0x000fe40000f21670 */
[----:B------:R-:W-:-:S02]  /*31c0*/  FMNMX.FTZ R0, R80, R0, !PT ;  /* 0x0000000050007209 */ /* 0x000fc40007810000 */
[----:B------:R-:W-:Y:S02]  /*31d0*/  FSEL R39, R39, -INF , !P1 ;  /* 0xff80000027277808 */ /* 0x000fe40004800000 */
[----:B------:R-:W-:Y:S02]  /*31e0*/  ISETP.NE.AND P1, PT, R37, RZ, PT ;  /* 0x000000ff2500720c */ /* 0x000fe40003f25270 */
[----:B------:R-:W-:Y:S02]  /*31f0*/  FMNMX.FTZ R0, R48, R0, !PT ;  /* 0x0000000030007209 */ /* 0x000fe40007810000 */
[----:B------:R-:W-:Y:S02]  /*3200*/  ISETP.GT.AND P1, PT, R8, 0x20, !P1 ;  /* 0x000000200800780c */ /* 0x000fe40004f24270 */
[----:B------:R-:W-:Y:S02]  /*3210*/  FMNMX.FTZ R0, R82, R0, !PT ;  /* 0x0000000052007209 */ /* 0x000fe40007810000 */
[----:B------:R-:W-:-:S02]  /*3220*/  ISETP.LT.OR P1, PT, R4, 0x21, P1 ;  /* 0x000000210400780c */ /* 0x000fc40000f21670 */
[----:B------:R-:W-:Y:S02]  /*3230*/  FMNMX.FTZ R0, R52, R0, !PT ;  /* 0x0000000034007209 */ /* 0x000fe40007810000 */
[----:B------:R-:W-:Y:S02]  /*3240*/  FSEL R29, R42, -INF , !P1 ;  /* 0xff8000002a1d7808 */ /* 0x000fe40004800000 */
[----:B------:R-:W-:Y:S02]  /*3250*/  ISETP.NE.AND P1, PT, R73, RZ, PT ;  /* 0x000000ff4900720c */ /* 0x000fe40003f25270 */
[----:B------:R-:W-:Y:S02]  /*3260*/  FMNMX.FTZ R0, R84, R0, !PT ;  /* 0x0000000054007209 */ /* 0x000fe40007810000 */
[----:B------:R-:W-:Y:S02]  /*3270*/  ISETP.GT.AND P1, PT, R8, 0x21, !P1 ;  /* 0x000000210800780c */ /* 0x000fe40004f24270 */
[----:B------:R-:W-:-:S02]  /*3280*/  FMNMX.FTZ R0, R56, R0, !PT ;  /* 0x0000000038007209 */ /* 0x000fc40007810000 */
[----:B------:R-:W-:Y:S02]  /*3290*/  ISETP.LT.OR P1, PT, R4, 0x22, P1 ;  /* 0x000000220400780c */ /* 0x000fe40000f21670 */
[----:B------:R-:W-:Y:S02]  /*32a0*/  FMNMX.FTZ R0, R86, R0, !PT ;  /* 0x0000000056007209 */ /* 0x000fe40007810000 */
[----:B------:R-:W-:Y:S02]  /*32b0*/  FSEL R43, R43, -INF , !P1 ;  /* 0xff8000002b2b7808 */ /* 0x000fe40004800000 */
[----:B------:R-:W-:Y:S02]  /*32c0*/  ISETP.NE.AND P1, PT, R41, RZ, PT ;  /* 0x000000ff2900720c */ /* 0x000fe40003f25270 */
[----:B------:R-:W-:Y:S02]  /*32d0*/  FMNMX.FTZ R0, R60, R0, !PT ;  /* 0x000000003c007209 */ /* 0x000fe40007810000 */
[----:B------:R-:W-:-:S02]  /*32e0*/  ISETP.GT.AND P1, PT, R8, 0x28, !P1 ;  /* 0x000000280800780c */ /* 0x000fc40004f24270 */
[----:B------:R-:W-:Y:S02]  /*32f0*/  FMNMX.FTZ R0, R88, R0, !PT ;  /* 0x0000000058007209 */ /* 0x000fe40007810000 */
[----:B------:R-:W-:Y:S02]  /*3300*/  ISETP.LT.OR P1, PT, R4, 0x29, P1 ;  /* 0x000000290400780c */ /* 0x000fe40000f21670 */
[----:B------:R-:W-:Y:S02]  /*3310*/  FMNMX.FTZ R0, R64, R0, !PT ;  /* 0x0000000040007209 */ /* 0x000fe40007810000 */
[----:B------:R-:W-:Y:S02]  /*3320*/  FSEL R33, R46, -INF , !P1 ;  /* 0xff8000002e217808 */ /* 0x000fe40004800000 */
[----:B------:R-:W-:Y:S02]  /*3330*/  FMNMX.FTZ R0, R90, R0, !PT ;  /* 0x000000005a007209 */ /* 0x000fe40007810000 */
[----:B------:R-:W-:-:S02]  /*3340*/  ISETP.NE.AND P1, PT, R77, RZ, PT ;  /* 0x000000ff4d00720c */ /* 0x000fc40003f25270 */
[----:B------:R-:W-:Y:S02]  /*3350*/  FMNMX.FTZ R0, R9, R0, !PT ;  /* 0x0000000009007209 */ /* 0x000fe40007810000 */
[----:B------:R-:W-:Y:S02]  /*3360*/  ISETP.GT.AND P1, PT, R8, 0x29, !P1 ;  /* 0x000000290800780c */ /* 0x000fe40004f24270 */
[----:B------:R-:W-:Y:S01]  /*3370*/  FMNMX.FTZ R2, R68, R0, !PT ;  /* 0x0000000044027209 */ /* 0x000fe20007810000 */
[----:B------:R-:W-:Y:S01]  /*3380*/  IMAD.U32 R0, RZ, RZ, UR7 ;  /* 0x00000007ff007e24 */ /* 0x000fe2000f8e00ff */
[----:B------:R-:W-:Y:S01]  /*3390*/  ISETP.LT.OR P1, PT, R4, 0x2a, P1 ;  /* 0x0000002a0400780c */ /* 0x000fe20000f21670 */
[----:B------:R-:W-:Y:S01]  /*33a0*/  UMOV UR7, UR39 ;  /* 0x0000002700077c82 */ /* 0x000fe20008000000 */
[----:B------:R-:W-:Y:S01]  /*33b0*/  ISETP.GT.AND P6, PT, R8, RZ, !P6 ;  /* 0x000000ff0800720c */ /* 0x000fe200077c4270 */
[----:B------:R-:W0:Y:S01]  /*33c0*/  SHFL.BFLY PT, R5, R2, 0x2, 0x1f ;  /* 0x0c401f0002057f89 */ /* 0x000e2200000e0000 */
[----:B------:R-:W-:Y:S01]  /*33d0*/  FSEL R47, R47, -INF , !P1 ;  /* 0xff8000002f2f7808 */ /* 0x000fe20004800000 */
[----:B------:R-:W-:Y:S01]  /*33e0*/  @UP0 USHF.R.U32.HI UR7, URZ, UR15, UR11 ;  /* 0x0000000f3f070299 */ /* 0x000fe2000801160b */
[----:B------:R-:W-:-:S02]  /*33f0*/  ISETP.NE.AND P1, PT, R45, RZ, PT ;  /* 0x000000ff2d00720c */ /* 0x000fc40003f25270 */
[----:B------:R-:W-:Y:S02]  /*3400*/  ISETP.LT.OR P6, PT, R4, 0x1, P6 ;  /* 0x000000010400780c */ /* 0x000fe400037c1670 */
[----:B------:R-:W-:Y:S02]  /*3410*/  ISETP.GT.AND P1, PT, R8, 0x30, !P1 ;  /* 0x000000300800780c */ /* 0x000fe40004f24270 */
[----:B------:R-:W-:Y:S02]  /*3420*/  FSEL R13, R26, -INF , !P6 ;  /* 0xff8000001a0d7808 */ /* 0x000fe40007000000 */
[----:B------:R-:W-:Y:S02]  /*3430*/  ISETP.LT.OR P1, PT, R4, 0x31, P1 ;  /* 0x000000310400780c */ /* 0x000fe40000f21670 */
[----:B------:R-:W-:Y:S02]  /*3440*/  ISETP.NE.AND P2, PT, R53, RZ, PT ;  /* 0x000000ff3500720c */ /* 0x000fe40003f45270 */
[----:B------:R-:W-:-:S02]  /*3450*/  FSEL R37, R50, -INF , !P1 ;  /* 0xff80000032257808 */ /* 0x000fc40004800000 */
[----:B------:R-:W-:Y:S02]  /*3460*/  ISETP.NE.AND P1, PT, R79, RZ, PT ;  /* 0x000000ff4f00720c */ /* 0x000fe40003f25270 */
[----:B------:R-:W-:Y:S02]  /*3470*/  ISETP.NE.AND P5, PT, R83, RZ, PT ;  /* 0x000000ff5300720c */ /* 0x000fe40003fa5270 */
[----:B------:R-:W-:Y:S02]  /*3480*/  ISETP.GT.AND P1, PT, R8, 0x31, !P1 ;  /* 0x000000310800780c */ /* 0x000fe40004f24270 */
[----:B------:R-:W-:Y:S02]  /*3490*/  ISETP.NE.AND P6, PT, R85, RZ, PT ;  /* 0x000000ff5500720c */ /* 0x000fe40003fc5270 */
[----:B------:R-:W-:Y:S02]  /*34a0*/  ISETP.LT.OR P1, PT, R4, 0x32, P1 ;  /* 0x000000320400780c */ /* 0x000fe40000f21670 */
[----:B0-----:R-:W-:-:S02]  /*34b0*/  FMNMX.FTZ R10, R2, R5, !PT ;  /* 0x00000005020a7209 */ /* 0x001fc40007810000 */
[----:B------:R-:W-:Y:S02]  /*34c0*/  FMNMX.FTZ R2, R13, R27, !PT ;  /* 0x0000001b0d027209 */ /* 0x000fe40007810000 */
[----:B------:R-:W-:Y:S01]  /*34d0*/  FSEL R51, R51, -INF , !P1 ;  /* 0xff80000033337808 */ /* 0x000fe20004800000 */
[----:B------:R-:W0:Y:S01]  /*34e0*/  SHFL.BFLY PT, R5, R10, 0x1, 0x1f ;  /* 0x0c201f000a057f89 */ /* 0x000e2200000e0000 */
        /* <DEDUP_REMOVED lines=14> */
[----:B------:R-:W-:Y:S02]  /*35d0*/  ISETP.GT.AND P1, PT, R8, 0x40, !P2 ;  /* 0x000000400800780c */ /* 0x000fe40005724270 */
[----:B------:R-:W-:-:S02]  /*35e0*/  FMNMX.FTZ R2, R29, R2, !PT ;  /* 0x000000021d027209 */ /* 0x000fc40007810000 */
[----:B------:R-:W-:Y:S02]  /*35f0*/  ISETP.LT.OR P1, PT, R4, 0x41, P1 ;  /* 0x000000410400780c */ /* 0x000fe40000f21670 */
[----:B------:R-:W-:Y:S02]  /*3600*/  FMNMX.FTZ R2, R43, R2, !PT ;  /* 0x000000022b027209 */ /* 0x000fe40007810000 */
[----:B------:R-:W-:Y:S02]  /*3610*/  FSEL R3, R58, -INF , !P1 ;  /* 0xff8000003a037808 */ /* 0x000fe40004800000 */
[----:B------:R-:W-:Y:S02]  /*3620*/  FMNMX.FTZ R2, R33, R2, !PT ;  /* 0x0000000221027209 */ /* 0x000fe40007810000 */
[----:B------:R-:W-:Y:S02]  /*3630*/  ISETP.GT.AND P1, PT, R8, 0x41, !P5 ;  /* 0x000000410800780c */ /* 0x000fe40006f24270 */
[----:B0-----:R-:W-:-:S02]  /*3640*/  FMNMX.FTZ R5, R10, R5, !PT ;  /* 0x000000050a057209 */ /* 0x001fc40007810000 */
[----:B------:R-:W-:Y:S02]  /*3650*/  FMNMX.FTZ R2, R47, R2, !PT ;  /* 0x000000022f027209 */ /* 0x000fe40007810000 */
[----:B------:R-:W-:Y:S01]  /*3660*/  ISETP.LT.OR P1, PT, R4, 0x42, P1 ;  /* 0x000000420400780c */ /* 0x000fe20000f21670 */
[----:B------:R-:W-:Y:S01]  /*3670*/  FMUL.FTZ R12, R5, R0 ;  /* 0x00000000050c7220 */ /* 0x000fe20000410000 */
[----:B------:R-:W-:Y:S02]  /*3680*/  FMNMX.FTZ R2, R37, R2, !PT ;  /* 0x0000000225027209 */ /* 0x000fe40007810000 */
[----:B------:R-:W-:Y:S02]  /*3690*/  FSEL R59, R59, -INF , !P1 ;  /* 0xff8000003b3b7808 */ /* 0x000fe40004800000 */
[----:B------:R-:W-:Y:S02]  /*36a0*/  FSETP.NEU.FTZ.AND P1, PT, R5, -INF , PT ;  /* 0xff8000000500780b */ /* 0x000fe40003f3d000 */
[----:B------:R-:W-:-:S02]  /*36b0*/  ISETP.NE.AND P5, PT, R57, RZ, PT ;  /* 0x000000ff3900720c */ /* 0x000fc40003fa5270 */
[----:B------:R-:W-:Y:S02]  /*36c0*/  FMNMX.FTZ R2, R51, R2, !PT ;  /* 0x0000000233027209 */ /* 0x000fe40007810000 */
[----:B------:R-:W-:Y:S02]  /*36d0*/  FSEL R61, R12, RZ, P1 ;  /* 0x000000ff0c3d7208 */ /* 0x000fe40000800000 */
[----:B------:R-:W-:Y:S02]  /*36e0*/  ISETP.GT.AND P1, PT, R8, 0x48, !P5 ;  /* 0x000000480800780c */ /* 0x000fe40006f24270 */
[----:B------:R-:W-:Y:S01]  /*36f0*/  FMNMX.FTZ R2, R41, R2, !PT ;  /* 0x0000000229027209 */ /* 0x000fe20007810000 */
[-CC-:B------:R-:W-:Y:S01]  /*3700*/  FFMA.FTZ R10, R24, R0.reuse, -R61.reuse ;  /* 0x00000000180a7223 */ /* 0x180fe2000001083d */
[----:B------:R-:W-:Y:S01]  /*3710*/  ISETP.LT.OR P1, PT, R4, 0x49, P1 ;  /* 0x000000490400780c */ /* 0x000fe20000f21670 */
[--C-:B------:R-:W-:Y:S01]  /*3720*/  FFMA.FTZ R12, R14, R0, -R61.reuse ;  /* 0x000000000e0c7223 */ /* 0x100fe2000001083d */
[----:B------:R-:W-:Y:S01]  /*3730*/  FMNMX.FTZ R2, R55, R2, !PT ;  /* 0x0000000237027209 */ /* 0x000fe20007810000 */
[-CC-:B------:R-:W-:Y:S01]  /*3740*/  FFMA.FTZ R14, R28, R0.reuse, -R61.reuse ;  /* 0x000000001c0e7223 */ /* 0x180fe2000001083d */
[----:B------:R-:W-:Y:S01]  /*3750*/  FSEL R45, R62, -INF , !P1 ;  /* 0xff8000003e2d7808 */ /* 0x000fe20004800000 */
[----:B------:R-:W-:Y:S01]  /*3760*/  MUFU.EX2 R10, R10 ;  /* 0x0000000a000a7308 */ /* 0x000fe20000000800 */
[----:B------:R-:W-:Y:S01]  /*3770*/  ISETP.NE.AND P2, PT, R87, RZ, PT ;  /* 0x000000ff5700720c */ /* 0x000fe20003f45270 */
[-CC-:B------:R-:W-:Y:S01]  /*3780*/  FFMA.FTZ R20, R20, R0.reuse, -R61.reuse ;  /* 0x0000000014147223 */ /* 0x180fe2000001083d */
[----:B------:R-:W-:Y:S01]  /*3790*/  ISETP.GT.AND P1, PT, R8, 0x49, !P6 ;  /* 0x000000490800780c */ /* 0x000fe20007724270 */
[--C-:B------:R-:W-:Y:S01]  /*37a0*/  FFMA.FTZ R24, R32, R0, -R61.reuse ;  /* 0x0000000020187223 */ /* 0x100fe2000001083d */
[----:B------:R-:W-:Y:S01]  /*37b0*/  FMNMX.FTZ R2, R3, R2, !PT ;  /* 0x0000000203027209 */ /* 0x000fe20007810000 */
[-CC-:B------:R-:W-:Y:S01]  /*37c0*/  FFMA.FTZ R9, R9, R0.reuse, -R61.reuse ;  /* 0x0000000009097223 */ /* 0x180fe2000001083d */
[----:B------:R-:W-:Y:S01]  /*37d0*/  ISETP.GT.AND P2, PT, R8, 0x50, !P2 ;  /* 0x000000500800780c */ /* 0x000fe20005744270 */
[----:B------:R-:W-:Y:S01]  /*37e0*/  MUFU.EX2 R14, R14 ;  /* 0x0000000e000e7308 */ /* 0x000fe20000000800 */
[----:B------:R-:W-:Y:S01]  /*37f0*/  ISETP.LT.OR P1, PT, R4, 0x4a, P1 ;  /* 0x0000004a0400780c */ /* 0x000fe20000f21670 */
[--C-:B------:R-:W-:Y:S01]  /*3800*/  FFMA.FTZ R26, R36, R0, -R61.reuse ;  /* 0x00000000241a7223 */ /* 0x100fe2000001083d */
[----:B------:R-:W-:Y:S01]  /*3810*/  FMNMX.FTZ R2, R59, R2, !PT ;  /* 0x000000023b027209 */ /* 0x000fe20007810000 */
[-CC-:B------:R-:W-:Y:S01]  /*3820*/  FFMA.FTZ R36, R90, R0.reuse, -R61.reuse ;  /* 0x000000005a247223 */ /* 0x180fe2000001083d */
[----:B------:R-:W-:Y:S01]  /*3830*/  ISETP.GT.AND P3, PT, R8, 0x51, !P3 ;  /* 0x000000510800780c */ /* 0x000fe20005f64270 */
[-CC-:B------:R-:W-:Y:S01]  /*3840*/  FFMA.FTZ R28, R48, R0.reuse, -R61.reuse ;  /* 0x00000000301c7223 */ /* 0x180fe2000001083d */
[----:B------:R-:W-:Y:S01]  /*3850*/  ISETP.LT.OR P2, PT, R4, 0x51, P2 ;  /* 0x000000510400780c */ /* 0x000fe20001741670 */
[----:B------:R0:W-:Y:S01]  /*3860*/  MUFU.EX2 R69, R20 ;  /* 0x0000001400457308 */ /* 0x0001e20000000800 */
[----:B------:R-:W-:Y:S01]  /*3870*/  FSEL R63, R63, -INF , !P1 ;  /* 0xff8000003f3f7808 */ /* 0x000fe20004800000 */
[--C-:B------:R-:W-:Y:S01]  /*3880*/  FFMA.FTZ R30, R52, R0, -R61.reuse ;  /* 0x00000000341e7223 */ /* 0x100fe2000001083d */
[----:B------:R-:W-:Y:S01]  /*3890*/  FMNMX.FTZ R2, R45, R2, !PT ;  /* 0x000000022d027209 */ /* 0x000fe20007810000 */
[-CC-:B------:R-:W-:Y:S01]  /*38a0*/  FFMA.FTZ R32, R84, R0.reuse, -R61.reuse ;  /* 0x0000000054207223 */ /* 0x180fe2000001083d */
[----:B------:R-:W-:Y:S01]  /*38b0*/  ISETP.NE.AND P5, PT, R65, RZ, PT ;  /* 0x000000ff4100720c */ /* 0x000fe20003fa5270 */
[-CC-:B------:R-:W-:Y:S01]  /*38c0*/  FFMA.FTZ R34, R56, R0.reuse, -R61.reuse ;  /* 0x0000000038227223 */ /* 0x180fe2000001083d */
[----:B------:R-:W-:Y:S01]  /*38d0*/  ISETP.GT.AND P4, PT, R8, 0x58, !P4 ;  /* 0x000000580800780c */ /* 0x000fe20006784270 */
[----:B------:R1:W2:Y:S01]  /*38e0*/  MUFU.EX2 R65, R12 ;  /* 0x0000000c00417308 */ /* 0x0002a20000000800 */
[----:B------:R-:W-:Y:S01]  /*38f0*/  ISETP.LT.OR P3, PT, R4, 0x52, P3 ;  /* 0x000000520400780c */ /* 0x000fe20001f61670 */
[----:B0-----:R-:W-:Y:S01]  /*3900*/  FFMA.FTZ R20, R76, R0, -R61 ;  /* 0x000000004c147223 */ /* 0x001fe2000001083d */
[----:B------:R-:W-:-:S02]  /*3910*/  FSEL R49, R66, -INF , !P2 ;  /* 0xff80000042317808 */ /* 0x000fc40005000000 */
[----:B------:R-:W-:Y:S02]  /*3920*/  FMNMX.FTZ R2, R63, R2, !PT ;  /* 0x000000023f027209 */ /* 0x000fe40007810000 */
[----:B------:R-:W-:Y:S01]  /*3930*/  ISETP.GT.AND P5, PT, R8, 0x59, !P5 ;  /* 0x000000590800780c */ /* 0x000fe20006fa4270 */
[----:B------:R-:W-:Y:S01]  /*3940*/  MUFU.EX2 R24, R24 ;  /* 0x0000001800187308 */ /* 0x000fe20000000800 */
[----:B------:R-:W-:Y:S01]  /*3950*/  ISETP.LT.OR P4, PT, R4, 0x59, P4 ;  /* 0x000000590400780c */ /* 0x000fe20002781670 */
[-CC-:B-1----:R-:W-:Y:S01]  /*3960*/  FFMA.FTZ R12, R72, R0.reuse, -R61.reuse ;  /* 0x00000000480c7223 */ /* 0x182fe2000001083d */
[----:B------:R-:W-:Y:S01]  /*3970*/  FSEL R67, R67, -INF , !P3 ;  /* 0xff80000043437808 */ /* 0x000fe20005800000 */
[--C-:B------:R-:W-:Y:S01]  /*3980*/  FFMA.FTZ R8, R40, R0, -R61.reuse ;  /* 0x0000000028087223 */ /* 0x100fe2000001083d */
[----:B------:R-:W-:Y:S02]  /*3990*/  FMNMX.FTZ R2, R49, R2, !PT ;  /* 0x0000000231027209 */ /* 0x000fe40007810000 */
[----:B------:R-:W-:Y:S01]  /*39a0*/  ISETP.LT.OR P5, PT, R4, 0x5a, P5 ;  /* 0x0000005a0400780c */ /* 0x000fe20002fa1670 */
[----:B------:R-:W-:Y:S01]  /*39b0*/  FFMA.FTZ R4, R44, R0, -R61 ;  /* 0x000000002c047223 */ /* 0x000fe2000001083d */
[----:B------:R-:W-:Y:S01]  /*39c0*/  FSEL R53, R70, -INF , !P4 ;  /* 0xff80000046357808 */ /* 0x000fe20006000000 */
[----:B------:R0:W-:Y:S01]  /*39d0*/  MUFU.EX2 R77, R20 ;  /* 0x00000014004d7308 */ /* 0x0001e20000000800 */
[----:B------:R-:W-:-:S02]  /*39e0*/  FMNMX.FTZ R2, R67, R2, !PT ;  /* 0x0000000243027209 */ /* 0x000fc40007810000 */
[----:B------:R-:W-:Y:S02]  /*39f0*/  FSEL R71, R71, -INF , !P5 ;  /* 0xff80000047477808 */ /* 0x000fe40006800000 */
[----:B------:R-:W-:Y:S02]  /*3a00*/  FMNMX.FTZ R2, R53, R2, !PT ;  /* 0x0000000235027209 */ /* 0x000fe40007810000 */
[----:B--2---:R-:W-:Y:S01]  /*3a10*/  F2FP.BF16.F32.PACK_AB R188, R65, R10 ;  /* 0x0000000a41bc723e */ /* 0x004fe200000010ff */
[----:B------:R-:W-:Y:S01]  /*3a20*/  MUFU.EX2 R182, R4 ;  /* 0x0000000400b67308 */ /* 0x000fe20000000800 */
[----:B------:R-:W-:Y:S01]  /*3a30*/  FMNMX.FTZ R2, R71, R2, !PT ;  /* 0x0000000247027209 */ /* 0x000fe20007810000 */
[--C-:B0-----:R-:W-:Y:S01]  /*3a40*/  FFMA.FTZ R20, R80, R0, -R61.reuse ;  /* 0x0000000050147223 */ /* 0x101fe2000001083d */
[----:B------:R-:W-:Y:S02]  /*3a50*/  R2UR UR14, R74 ;  /* 0x000000004a0e72ca */ /* 0x000fe400000e0000 */
[----:B------:R-:W-:Y:S01]  /*3a60*/  F2FP.BF16.F32.PACK_AB R190, R69, R14 ;  /* 0x0000000e45be723e */ /* 0x000fe200000010ff */
[----:B------:R-:W0:Y:S02]  /*3a70*/  SHFL.BFLY PT, R57, R2, 0x2, 0x1f ;  /* 0x0c401f0002397f89 */ /* 0x000e2400000e0000 */
[----:B------:R1:W2:Y:S08]  /*3a80*/  MUFU.EX2 R73, R12 ;  /* 0x0000000c00497308 */ /* 0x0002b00000000800 */
[----:B------:R3:W-:Y:S01]  /*3a90*/  MUFU.EX2 R170, R9 ;  /* 0x0000000900aa7308 */ /* 0x0007e20000000800 */
[----:B-1----:R-:W-:Y:S01]  /*3aa0*/  FFMA.FTZ R12, R78, R0, -R61 ;  /* 0x000000004e0c7223 */ /* 0x002fe2000001083d */
[----:B------:R-:W-:-:S04]  /*3ab0*/  UIADD3 UR10, UR14, UR7, URZ ;  /* 0x000000070e0a7290 */ /* 0x000fc8000fffe03f */
[----:B------:R-:W-:Y:S02]  /*3ac0*/  UIADD3 UR4, UR10, UR4, URZ ;  /* 0x000000040a047290 */ /* 0x000fe4000fffe03f */
[----:B------:R1:W-:Y:S01]  /*3ad0*/  MUFU.EX2 R81, R20 ;  /* 0x0000001400517308 */ /* 0x0003e20000000800 */
[----:B---3--:R-:W-:Y:S01]  /*3ae0*/  FADD.FTZ R9, R10, R65 ;  /* 0x000000410a097221 */ /* 0x008fe20000010000 */
[----:B--2---:R-:W-:-:S03]  /*3af0*/  F2FP.BF16.F32.PACK_AB R184, R73, R24 ;  /* 0x0000001849b8723e */ /* 0x004fc600000010ff */
[----:B------:R-:W-:Y:S01]  /*3b00*/  FADD.FTZ R46, R14, R9 ;  /* 0x000000090e2e7221 */ /* 0x000fe20000010000 */
[----:B0-----:R-:W-:Y:S01]  /*3b10*/  FMNMX.FTZ R57, R2, R57, !PT ;  /* 0x0000003902397209 */ /* 0x001fe20007810000 */
[-CC-:B------:R-:W-:Y:S01]  /*3b20*/  FFMA.FTZ R2, R86, R0.reuse, -R61.reuse ;  /* 0x0000000056027223 */ /* 0x180fe2000001083d */
[----:B------:R-:W0:Y:S01]  /*3b30*/  MUFU.EX2 R26, R26 ;  /* 0x0000001a001a7308 */ /* 0x000e220000000800 */
[----:B-1----:R-:W-:Y:S01]  /*3b40*/  FFMA.FTZ R20, R88, R0, -R61 ;  /* 0x0000000058147223 */ /* 0x002fe2000001083d */
[----:B------:R-:W-:Y:S01]  /*3b50*/  FADD.FTZ R9, R69, R46 ;  /* 0x0000002e45097221 */ /* 0x000fe20000010000 */
[----:B------:R-:W1:Y:S03]  /*3b60*/  SHFL.BFLY PT, R4, R57, 0x1, 0x1f ;  /* 0x0c201f0039047f89 */ /* 0x000e6600000e0000 */
[----:B------:R-:W-:Y:S02]  /*3b70*/  FADD.FTZ R46, R24, R9 ;  /* 0x00000009182e7221 */ /* 0x000fe40000010000 */
[----:B------:R2:W-:Y:S02]  /*3b80*/  MUFU.EX2 R87, R2 ;  /* 0x0000000200577308 */ /* 0x0005e40000000800 */
[----:B------:R-:W-:-:S06]  /*3b90*/  FADD.FTZ R9, R73, R46 ;  /* 0x0000002e49097221 */ /* 0x000fcc0000010000 */
[----:B------:R-:W-:Y:S01]  /*3ba0*/  MUFU.EX2 R89, R20 ;  /* 0x0000001400597308 */ /* 0x000fe20000000800 */
[----:B0-----:R-:W-:Y:S01]  /*3bb0*/  FADD.FTZ R48, R26, R9 ;  /* 0x000000091a307221 */ /* 0x001fe20000010000 */
[----:B------:R-:W-:-:S03]  /*3bc0*/  F2FP.BF16.F32.PACK_AB R186, R77, R26 ;  /* 0x0000001a4dba723e */ /* 0x000fc600000010ff */
[----:B------:R-:W-:-:S03]  /*3bd0*/  FADD.FTZ R9, R77, R48 ;  /* 0x000000304d097221 */ /* 0x000fc60000010000 */
[----:B------:R-:W0:Y:S01]  /*3be0*/  MUFU.EX2 R8, R8 ;  /* 0x0000000800087308 */ /* 0x000e220000000800 */
[----:B-1----:R-:W-:-:S04]  /*3bf0*/  FMNMX.FTZ R4, R57, R4, !PT ;  /* 0x0000000439047209 */ /* 0x002fc80007810000 */
[C---:B------:R-:W-:Y:S01]  /*3c00*/  FSETP.NEU.FTZ.AND P1, PT, R4.reuse, -INF , PT ;  /* 0xff8000000400780b */ /* 0x040fe20003f3d000 */
[----:B--2---:R-:W-:Y:S02]  /*3c10*/  FMUL.FTZ R2, R4, R0 ;  /* 0x0000000004027220 */ /* 0x004fe40000410000 */
[----:B------:R1:W2:Y:S03]  /*3c20*/  MUFU.EX2 R79, R12 ;  /* 0x0000000c004f7308 */ /* 0x0002a60000000800 */
[----:B------:R-:W-:Y:S02]  /*3c30*/  FSEL R2, R2, RZ, P1 ;  /* 0x000000ff02027208 */ /* 0x000fe40000800000 */
[----:B------:R-:W-:-:S03]  /*3c40*/  PLOP3.LUT P1, PT, PT, PT, UP1, 0x40, 0x0 ;  /* 0x000000000000781c */ /* 0x000fc60003f2e818 */
        /* <DEDUP_REMOVED lines=9> */
[-C--:B-1----:R-:W-:Y:S01]  /*3ce0*/  FFMA.FTZ R12, R82, R0.reuse, -R61 ;  /* 0x00000000520c7223 */ /* 0x082fe2000001083d */
[-CC-:B------:R-:W-:Y:S01]  /*3cf0*/  FFMA.FTZ R39, R39, R0.reuse, -R2.reuse ;  /* 0x0000000027277223 */ /* 0x180fe20000010802 */
[----:B0-----:R-:W-:Y:S01]  /*3d00*/  FADD.FTZ R50, R8, R9 ;  /* 0x0000000908327221 */ /* 0x001fe20000010000 */
[-CC-:B------:R-:W-:Y:S01]  /*3d10*/  FFMA.FTZ R29, R29, R0.reuse, -R2.reuse ;  /* 0x000000001d1d7223 */ /* 0x180fe20000010802 */
[-CC-:B------:R-:W-:Y:S01]  /*3d20*/  FFMA.FTZ R43, R43, R0.reuse, -R2.reuse ;  /* 0x000000002b2b7223 */ /* 0x180fe20000010802 */
[-CC-:B------:R-:W-:Y:S01]  /*3d30*/  FFMA.FTZ R33, R33, R0.reuse, -R2.reuse ;  /* 0x0000000021217223 */ /* 0x180fe20000010802 */
[-CC-:B------:R-:W-:Y:S01]  /*3d40*/  FFMA.FTZ R47, R47, R0.reuse, -R2.reuse ;  /* 0x000000002f2f7223 */ /* 0x180fe20000010802 */
[----:B------:R2:W0:Y:S01]  /*3d50*/  MUFU.EX2 R20, R27 ;  /* 0x0000001b00147308 */ /* 0x0004220000000800 */
[-CC-:B------:R-:W-:Y:S01]  /*3d60*/  FFMA.FTZ R37, R37, R0.reuse, -R2.reuse ;  /* 0x0000000025257223 */ /* 0x180fe20000010802 */
[-CC-:B------:R-:W-:Y:S01]  /*3d70*/  FFMA.FTZ R51, R51, R0.reuse, -R2.reuse ;  /* 0x0000000033337223 */ /* 0x180fe20000010802 */
[-CC-:B------:R-:W-:Y:S01]  /*3d80*/  FFMA.FTZ R41, R41, R0.reuse, -R2.reuse ;  /* 0x0000000029297223 */ /* 0x180fe20000010802 */
[-CC-:B------:R-:W-:Y:S01]  /*3d90*/  FFMA.FTZ R55, R55, R0.reuse, -R2.reuse ;  /* 0x0000000037377223 */ /* 0x180fe20000010802 */
[-CC-:B------:R-:W-:Y:S01]  /*3da0*/  FFMA.FTZ R3, R3, R0.reuse, -R2.reuse ;  /* 0x0000000003037223 */ /* 0x180fe20000010802 */
[-CC-:B------:R-:W-:Y:S01]  /*3db0*/  FFMA.FTZ R59, R59, R0.reuse, -R2.reuse ;  /* 0x000000003b3b7223 */ /* 0x180fe20000010802 */
[-C--:B------:R-:W-:Y:S01]  /*3dc0*/  FFMA.FTZ R45, R45, R0.reuse, -R2 ;  /* 0x000000002d2d7223 */ /* 0x080fe20000010802 */
[----:B------:R-:W1:Y:S01]  /*3dd0*/  MUFU.EX2 R15, R15 ;  /* 0x0000000f000f7308 */ /* 0x000e620000000800 */
[----:B--2---:R-:W-:Y:S01]  /*3de0*/  FADD.FTZ R27, R79, R50 ;  /* 0x000000324f1b7221 */ /* 0x004fe20000010000 */
[-CC-:B------:R-:W-:Y:S01]  /*3df0*/  FFMA.FTZ R63, R63, R0.reuse, -R2.reuse ;  /* 0x000000003f3f7223 */ /* 0x180fe20000010802 */
[-CC-:B------:R-:W-:Y:S01]  /*3e00*/  FFMA.FTZ R49, R49, R0.reuse, -R2.reuse ;  /* 0x0000000031317223 */ /* 0x180fe20000010802 */
[-CC-:B------:R-:W-:Y:S01]  /*3e10*/  FFMA.FTZ R67, R67, R0.reuse, -R2.reuse ;  /* 0x0000000043437223 */ /* 0x180fe20000010802 */
[----:B------:R-:W-:Y:S01]  /*3e20*/  FADD.FTZ R52, R182, R27 ;  /* 0x0000001bb6347221 */ /* 0x000fe20000010000 */
[-CC-:B------:R-:W-:Y:S01]  /*3e30*/  FFMA.FTZ R53, R53, R0.reuse, -R2.reuse ;  /* 0x0000000035357223 */ /* 0x180fe20000010802 */
[----:B------:R-:W-:Y:S01]  /*3e40*/  FFMA.FTZ R71, R71, R0, -R2 ;  /* 0x0000000047477223 */ /* 0x000fe20000010802 */
[----:B------:R-:W2:Y:S01]  /*3e50*/  MUFU.EX2 R36, R31 ;  /* 0x0000001f00247308 */ /* 0x000ea20000000800 */
[----:B0-----:R-:W-:Y:S01]  /*3e60*/  FADD.FTZ R48, R13, R20 ;  /* 0x000000140d307221 */ /* 0x001fe20000010000 */
[----:B------:R-:W-:Y:S01]  /*3e70*/  FADD.FTZ R27, R81, R52 ;  /* 0x00000034511b7221 */ /* 0x000fe20000010000 */
[----:B------:R-:W-:-:S02]  /*3e80*/  F2FP.BF16.F32.PACK_AB R180, R79, R8 ;  /* 0x000000084fb4723e */ /* 0x000fc400000010ff */
[----:B------:R-:W-:Y:S02]  /*3e90*/  F2FP.BF16.F32.PACK_AB R189, R20, R13 ;  /* 0x0000000d14bd723e */ /* 0x000fe400000010ff */
[----:B------:R-:W-:Y:S01]  /*3ea0*/  F2FP.BF16.F32.PACK_AB R182, R81, R182 ;  /* 0x000000b651b6723e */ /* 0x000fe200000010ff */
[----:B------:R-:W0:Y:S01]  /*3eb0*/  MUFU.EX2 R21, R21 ;  /* 0x0000001500157308 */ /* 0x000e220000000800 */
[----:B-1----:R-:W-:-:S07]  /*3ec0*/  FADD.FTZ R9, R15, R48 ;  /* 0x000000300f097221 */ /* 0x002fce0000010000 */
[----:B------:R-:W1:Y:S01]  /*3ed0*/  MUFU.EX2 R38, R35 ;  /* 0x0000002300267308 */ /* 0x000e620000000800 */
[C---:B--2---:R-:W-:Y:S01]  /*3ee0*/  FADD.FTZ R50, R36.reuse, R9 ;  /* 0x0000000924327221 */ /* 0x044fe20000010000 */
[----:B------:R-:W-:-:S06]  /*3ef0*/  F2FP.BF16.F32.PACK_AB R191, R36, R15 ;  /* 0x0000000f24bf723e */ /* 0x000fcc00000010ff */
[----:B------:R-:W2:Y:S01]  /*3f00*/  MUFU.EX2 R28, R28 ;  /* 0x0000001c001c7308 */ /* 0x000ea20000000800 */
[----:B0-----:R-:W-:-:S07]  /*3f10*/  FADD.FTZ R9, R21, R50 ;  /* 0x0000003215097221 */ /* 0x001fce0000010000 */
[----:B------:R-:W0:Y:S01]  /*3f20*/  MUFU.EX2 R25, R25 ;  /* 0x0000001900197308 */ /* 0x000e220000000800 */
[C---:B-1----:R-:W-:Y:S01]  /*3f30*/  FADD.FTZ R50, R38.reuse, R9 ;  /* 0x0000000926327221 */ /* 0x042fe20000010000 */
[----:B------:R-:W-:-:S06]  /*3f40*/  F2FP.BF16.F32.PACK_AB R185, R38, R21 ;  /* 0x0000001526b9723e */ /* 0x000fcc00000010ff */
[----:B------:R1:W3:Y:S01]  /*3f50*/  MUFU.EX2 R83, R12 ;  /* 0x0000000c00537308 */ /* 0x0002e20000000800 */
[----:B--2---:R-:W-:-:S07]  /*3f60*/  FADD.FTZ R52, R28, R27 ;  /* 0x0000001b1c347221 */ /* 0x004fce0000010000 */
[----:B------:R-:W2:Y:S01]  /*3f70*/  MUFU.EX2 R40, R39 ;  /* 0x0000002700287308 */ /* 0x000ea20000000800 */
[----:B-1----:R-:W-:Y:S01]  /*3f80*/  FFMA.FTZ R12, R60, R0, -R61 ;  /* 0x000000003c0c7223 */ /* 0x002fe2000001083d */
[----:B0-----:R-:W-:-:S06]  /*3f90*/  FADD.FTZ R9, R25, R50 ;  /* 0x0000003219097221 */ /* 0x001fcc0000010000 */
[----:B------:R-:W0:Y:S01]  /*3fa0*/  MUFU.EX2 R30, R30 ;  /* 0x0000001e001e7308 */ /* 0x000e220000000800 */
[C---:B---3--:R-:W-:Y:S01]  /*3fb0*/  FADD.FTZ R27, R83.reuse, R52 ;  /* 0x00000034531b7221 */ /* 0x048fe20000010000 */
[----:B------:R-:W-:-:S06]  /*3fc0*/  F2FP.BF16.F32.PACK_AB R176, R83, R28 ;  /* 0x0000001c53b0723e */ /* 0x000fcc00000010ff */
[----:B------:R-:W1:Y:S01]  /*3fd0*/  MUFU.EX2 R29, R29 ;  /* 0x0000001d001d7308 */ /* 0x000e620000000800 */
[C---:B--2---:R-:W-:Y:S01]  /*3fe0*/  FADD.FTZ R52, R40.reuse, R9 ;  /* 0x0000000928347221 */ /* 0x044fe20000010000 */
[----:B------:R-:W-:-:S06]  /*3ff0*/  F2FP.BF16.F32.PACK_AB R187, R40, R25 ;  /* 0x0000001928bb723e */ /* 0x000fcc00000010ff */
[----:B------:R2:W3:Y:S01]  /*4000*/  MUFU.EX2 R85, R32 ;  /* 0x0000002000557308 */ /* 0x0004e20000000800 */
[----:B0-----:R-:W-:-:S07]  /*4010*/  FADD.FTZ R54, R30, R27 ;  /* 0x0000001b1e367221 */ /* 0x001fce0000010000 */
[----:B------:R-:W0:Y:S01]  /*4020*/  MUFU.EX2 R42, R43 ;  /* 0x0000002b002a7308 */ /* 0x000e220000000800 */
[-CC-:B--2---:R-:W-:Y:S01]  /*4030*/  FFMA.FTZ R32, R64, R0.reuse, -R61.reuse ;  /* 0x0000000040207223 */ /* 0x184fe2000001083d */
[----:B-1----:R-:W-:Y:S01]  /*4040*/  FADD.FTZ R9, R29, R52 ;  /* 0x000000341d097221 */ /* 0x002fe20000010000 */
[----:B------:R-:W-:-:S05]  /*4050*/  FFMA.FTZ R61, R68, R0, -R61 ;  /* 0x00000000443d7223 */ /* 0x000fca000001083d */
[----:B------:R-:W1:Y:S01]  /*4060*/  MUFU.EX2 R34, R34 ;  /* 0x0000002200227308 */ /* 0x000e620000000800 */
[C---:B---3--:R-:W-:Y:S01]  /*4070*/  FADD.FTZ R27, R85.reuse, R54 ;  /* 0x00000036551b7221 */ /* 0x048fe20000010000 */
[----:B------:R-:W-:-:S06]  /*4080*/  F2FP.BF16.F32.PACK_AB R178, R85, R30 ;  /* 0x0000001e55b2723e */ /* 0x000fcc00000010ff */
[----:B------:R-:W2:Y:S01]  /*4090*/  MUFU.EX2 R33, R33 ;  /* 0x0000002100217308 */ /* 0x000ea20000000800 */
[C---:B0-----:R-:W-:Y:S01]  /*40a0*/  FADD.FTZ R2, R42.reuse, R9 ;  /* 0x000000092a027221 */ /* 0x041fe20000010000 */
[----:B------:R-:W-:-:S06]  /*40b0*/  F2FP.BF16.F32.PACK_AB R181, R42, R29 ;  /* 0x0000001d2ab5723e */ /* 0x000fcc00000010ff */
[----:B------:R-:W0:Y:S01]  /*40c0*/  MUFU.EX2 R44, R47 ;  /* 0x0000002f002c7308 */ /* 0x000e220000000800 */
[----:B-1----:R-:W-:Y:S01]  /*40d0*/  FADD.FTZ R10, R34, R27 ;  /* 0x0000001b220a7221 */ /* 0x002fe20000010000 */
[----:B------:R-:W-:-:S03]  /*40e0*/  F2FP.BF16.F32.PACK_AB R172, R87, R34 ;  /* 0x0000002257ac723e */ /* 0x000fc600000010ff */
[----:B------:R-:W-:-:S03]  /*40f0*/  FADD.FTZ R27, R87, R10 ;  /* 0x0000000a571b7221 */ /* 0x000fc60000010000 */
[----:B------:R-:W1:Y:S01]  /*4100*/  MUFU.EX2 R12, R12 ;  /* 0x0000000c000c7308 */ /* 0x000e620000000800 */
[----:B--2---:R-:W-:-:S07]  /*4110*/  FADD.FTZ R9, R33, R2 ;  /* 0x0000000221097221 */ /* 0x004fce0000010000 */
        /* <DEDUP_REMOVED lines=17> */
[----:B--2---:R-:W-:Y:S01]  /*4230*/  FADD.FTZ R9, R41, R8 ;  /* 0x0000000829097221 */ /* 0x004fe20000010000 */
[----:B------:R-:W-:-:S06]  /*4240*/  FADD.FTZ R12, R170, R27 ;  /* 0x0000001baa0c7221 */ /* 0x000fcc0000010000 */
[----:B------:R-:W2:Y:S01]  /*4250*/  MUFU.EX2 R50, R59 ;  /* 0x0000003b00327308 */ /* 0x000ea20000000800 */
[C---:B0-----:R-:W-:Y:S01]  /*4260*/  FADD.FTZ R10, R48.reuse, R9 ;  /* 0x00000009300a7221 */ /* 0x041fe20000010000 */
[----:B------:R-:W-:-:S06]  /*4270*/  F2FP.BF16.F32.PACK_AB R179, R48, R41 ;  /* 0x0000002930b3723e */ /* 0x000fcc00000010ff */
        /* <DEDUP_REMOVED lines=10> */
[----:B------:R-:W1:Y:S01]  /*4320*/  MUFU.EX2 R8, R67 ;  /* 0x0000004300087308 */ /* 0x000e620000000800 */
[C---:B--2---:R-:W-:Y:S01]  /*4330*/  FADD.FTZ R12, R2.reuse, R13 ;  /* 0x0000000d020c7221 */ /* 0x044fe20000010000 */
[----:B------:R-:W-:-:S06]  /*4340*/  F2FP.BF16.F32.PACK_AB R175, R2, R45 ;  /* 0x0000002d02af723e */ /* 0x000fcc00000010ff */
        /* <DEDUP_REMOVED lines=8> */
[----:B------:R-:W-:Y:S01]  /*43d0*/  VIADD R10, R75, 0xfffffffe ;  /* 0xfffffffe4b0a7836 */ /* 0x000fe20000000000 */
[----:B------:R-:W-:Y:S06]  /*43e0*/  @P1 BRA `(.L_x_1123) ;  /* 0x0000000000441947 */ /* 0x000fec0003800000 */
[----:B------:R-:W-:Y:S01]  /*43f0*/  ISETP.LT.AND P1, PT, RZ, UR10, PT ;  /* 0x0000000aff007c0c */ /* 0x000fe2000bf21270 */
[----:B------:R-:W-:-:S12]  /*4400*/  UIADD3 UR7, UR10, -0x1, URZ ;  /* 0xffffffff0a077890 */ /* 0x000fd8000fffe03f */
[----:B------:R-:W-:Y:S05]  /*4410*/  @P1 BRA `(.L_x_1124) ;  /* 0x00000000001c1947 */ /* 0x000fea0003800000 */
[----:B------:R-:W-:Y:S02]  /*4420*/  UISETP.NE.AND UP2, UPT, UR5, 0x1, UPT ;  /* 0x000000010500788c */ /* 0x000fe4000bf45270 */
[----:B------:R-:W-:-:S09]  /*4430*/  UIADD3 UR7, -UR10, URZ, URZ ;  /* 0x0000003f0a077290 */ /* 0x000fd2000fffe13f */
[----:B------:R-:W-:Y:S02]  /*4440*/  @UP2 ULDC.64 UR10, c[0x0][0x9e8] ;  /* 0x00027a00000a2ab9 */ /* 0x000fe40000000a00 */
[----:B------:R-:W-:-:S04]  /*4450*/  UIMAD.WIDE.U32 UR14, UR7, UR10, URZ ;  /* 0x0000000a070e72a5 */ /* 0x000fc8000f8e003f */
[----:B------:R-:W-:-:S04]  /*4460*/  @UP2 USHF.R.U32.HI UR7, URZ, UR11, UR15 ;  /* 0x0000000b3f072299 */ /* 0x000fc8000801160f */
[----:B------:R-:W-:Y:S01]  /*4470*/  ULOP3.LUT UR7, URZ, UR7, URZ, 0x33, !UPT ;  /* 0x000000073f077292 */ /* 0x000fe2000f8e333f */
[----:B------:R-:W-:Y:S11]  /*4480*/  BRA `(.L_x_1125) ;  /* 0x0000000000107947 */ /* 0x000ff60003800000 */
.L_x_1124:
[----:B------:R-:W-:-:S11]  /*4490*/  UISETP.NE.AND UP2, UPT, UR5, 0x1, UPT ;  /* 0x000000010500788c */ /* 0x000fd6000bf45270 */
[----:B------:R-:W-:Y:S02]  /*44a0*/  @UP2 ULDC.64 UR10, c[0x0][0x9e8] ;  /* 0x00027a00000a2ab9 */ /* 0x000fe40000000a00 */
[----:B------:R-:W-:-:S04]  /*44b0*/  UIMAD.WIDE.U32 UR14, UR7, UR10, URZ ;  /* 0x0000000a070e72a5 */ /* 0x000fc8000f8e003f */
[----:B------:R-:W-:-:S12]  /*44c0*/  @UP2 USHF.R.U32.HI UR7, URZ, UR11, UR15 ;  /* 0x0000000b3f072299 */ /* 0x000fd8000801160f */
.L_x_1125:
[----:B------:R-:W-:-:S04]  /*44d0*/  UIMAD UR5, UR7, UR5, UR5 ;  /* 0x00000005070572a4 */ /* 0x000fc8000f8e0205 */
[----:B------:R-:W-:-:S04]  /*44e0*/  UISETP.LT.AND UP2, UPT, UR4, UR5, UPT ;  /* 0x000000050400728c */ /* 0x000fc8000bf41270 */
[----:B------:R-:W-:-:S12]  /*44f0*/  USEL UR4, UR4, UR5, UP2 ;  /* 0x0000000504047287 */ /* 0x000fd80009000000 */
.L_x_1123:
[----:B------:R-:W-:Y:S01]  /*4500*/  UIMAD.WIDE UR4, UR4, 0x2aaaaaab, URZ ;  /* 0x2aaaaaab040478a5 */ /* 0x000fe2000f8e023f */
[----:B------:R-:W-:Y:S01]  /*4510*/  IMAD.MOV.U32 R3, RZ, RZ, 0x3f800000 ;  /* 0x3f800000ff037424 */ /* 0x000fe200078e00ff */
[----:B------:R-:W-:Y:S01]  /*4520*/  CS2R R118, SRZ ;  /* 0x0000000000767805 */ /* 0x000fe2000001ff00 */
[----:B------:R-:W-:Y:S01]  /*4530*/  IMAD.MOV.U32 R2, RZ, RZ, 0x3f800000 ;  /* 0x3f800000ff027424 */ /* 0x000fe200078e00ff */
        /* <DEDUP_REMOVED lines=8> */
[----:B------:R-:W-:Y:S01]  /*45c0*/  UISETP.LT.AND UP2, UPT, UR61, UR4, UPT ;  /* 0x000000043d00728c */ /* 0x000fe2000bf41270 */
[----:B------:R-:W-:Y:S02]  /*45d0*/  CS2R R104, SRZ ;  /* 0x0000000000687805 */ /* 0x000fe4000001ff00 */
[----:B------:R-:W-:Y:S02]  /*45e0*/  CS2R R102, SRZ ;  /* 0x0000000000667805 */ /* 0x000fe4000001ff00 */
[----:B------:R-:W-:Y:S01]  /*45f0*/  CS2R R100, SRZ ;  /* 0x0000000000647805 */ /* 0x000fe2000001ff00 */
[----:B------:R-:W-:Y:S01]  /*4600*/  USEL UR58, UR61, UR4, !UP2 ;  /* 0x000000043d3a7287 */ /* 0x000fe2000d000000 */
[----:B------:R-:W-:-:S02]  /*4610*/  CS2R R98, SRZ ;  /* 0x0000000000627805 */ /* 0x000fc4000001ff00 */
[----:B------:R-:W-:Y:S02]  /*4620*/  CS2R R96, SRZ ;  /* 0x0000000000607805 */ /* 0x000fe4000001ff00 */
[----:B------:R-:W-:Y:S02]  /*4630*/  CS2R R94, SRZ ;  /* 0x00000000005e7805 */ /* 0x000fe4000001ff00 */
[----:B------:R-:W-:Y:S02]  /*4640*/  CS2R R92, SRZ ;  /* 0x00000000005c7805 */ /* 0x000fe4000001ff00 */
[----:B------:R-:W-:Y:S02]  /*4650*/  CS2R R90, SRZ ;  /* 0x00000000005a7805 */ /* 0x000fe4000001ff00 */
[----:B------:R-:W-:Y:S02]  /*4660*/  ISETP.GE.AND P1, PT, R10, UR58, PT ;  /* 0x0000003a0a007c0c */ /* 0x000fe4000bf26270 */
        /* <DEDUP_REMOVED lines=33> */
[----:B------:R-:W-:Y:S06]  /*4880*/  @!P1 BRA `(.L_x_1126) ;  /* 0x0000002c00f09947 */ /* 0x000fec0003800000 */
[----:B------:R-:W-:Y:S01]  /*4890*/  IMAD.MOV.U32 R3, RZ, RZ, 0x3f800000 ;  /* 0x3f800000ff037424 */ /* 0x000fe200078e00ff */
[----:B------:R-:W-:Y:S01]  /*48a0*/  ULDC UR59, c[0x0][0x9e4] ;  /* 0x00027900003b7ab9 */ /* 0x000fe20000000800 */
[----:B------:R-:W-:-:S07]  /*48b0*/  IMAD.MOV.U32 R119, RZ, RZ, RZ ;  /* 0x000000ffff777224 */ /* 0x000fce00078e00ff */
.L_x_1143:
[----:B------:R-:W-:-:S04]  /*48c0*/  UIADD3 UR4, UR36, 0x1, URZ ;  /* 0x0000000124047890 */ /* 0x000fc8000fffe03f */
[----:B------:R-:W-:-:S04]  /*48d0*/  UISETP.NE.AND UP2, UPT, UR4, 0x2, UPT ;  /* 0x000000020400788c */ /* 0x000fc8000bf45270 */
[----:B------:R-:W-:Y:S02]  /*48e0*/  USEL UR7, URZ, 0x1, UP2 ;  /* 0x000000013f077887 */ /* 0x000fe40009000000 */
[----:B------:R-:W-:Y:S02]  /*48f0*/  USEL UR4, UR4, URZ, UP2 ;  /* 0x0000003f04047287 */ /* 0x000fe40009000000 */
[----:B------:R-:W-:Y:S01]  /*4900*/  ULOP3.LUT UR7, UR38, UR7, URZ, 0x3c, !UPT ;  /* 0x0000000726077292 */ /* 0x000fe2000f8e3c3f */
[----:B------:R-:W-:Y:S11]  /*4910*/  @!P0 BRA `(.L_x_1127) ;  /* 0x0000000000048947 */ /* 0x000ff60003800000 */
[----:B------:R-:W-:Y:S01]  /*4920*/  BPT.TRAP 0x1 ;  /* 0x000000040000795c */ /* 0x000fe20000300000 */
.L_x_1127:
[----:B------:R-:W-:Y:S01]  /*4930*/  ULEA UR6, UR4, UR37, 0x3 ;  /* 0x0000002504067291 */ /* 0x000fe2000f8e183f */
[----:B------:R-:W-:-:S05]  /*4940*/  IMAD.U32 R0, RZ, RZ, UR7 ;  /* 0x00000007ff007e24 */ /* 0x000fca000f8e00ff */
[----:B------:R-:W-:-:S04]  /*4950*/  SHF.L.U32 R0, R0, 0x1f, RZ ;  /* 0x0000001f00007819 */ /* 0x000fc800000006ff */
[----:B------:R0:W1:Y:S01]  /*4960*/  SYNCS.PHASECHK.TRANS64.TRYWAIT P1, [UR6+0x30830], R0 ;  /* 0x03083000ff0075a7 */ /* 0x0000620008020146 */
[----:B------:R-:W-:Y:S05]  /*4970*/  @!P0 BRA `(.L_x_1128) ;  /* 0x0000000000048947 */ /* 0x000fea0003800000 */
[----:B------:R-:W-:Y:S01]  /*4980*/  BPT.TRAP 0x1 ;  /* 0x000000040000795c */ /* 0x000fe20000300000 */
.L_x_1128:
[----:B-1----:R-:W-:Y:S05]  /*4990*/  @P1 BRA `(.L_x_1129) ;  /* 0x0000000000081947 */ /* 0x002fea0003800000 */
[----:B------:R-:W1:Y:S02]  /*49a0*/  SYNCS.PHASECHK.TRANS64.TRYWAIT P1, [UR6+0x30830], R0 ;  /* 0x03083000ff0075a7 */ /* 0x000e640008020146 */
[----:B-1----:R-:W-:Y:S05]  /*49b0*/  @!P1 BRA `(.L_x_1130) ;  /* 0x00000108001c9947 */ /* 0x002fea0003800000 */
.L_x_1129:
[----:B------:R-:W-:Y:S01]  /*49c0*/  R2UR UR52, R6 ;  /* 0x00000000063472ca */ /* 0x000fe200000e0000 */
[----:B------:R-:W-:Y:S01]  /*49d0*/  UIMAD UR5, UR4, 0x900, UR60 ;  /* 0x00000900040578a4 */ /* 0x000fe2000f8e023c */
[----:B------:R-:W-:Y:S01]  /*49e0*/  R2UR UR53, R7 ;  /* 0x00000000073572ca */ /* 0x000fe200000e0000 */
[----:B------:R-:W-:Y:S01]  /*49f0*/  WARPGROUP.ARRIVE ;  /* 0x00000000000079c5 */ /* 0x000fe20000000000 */
[----:B------:R-:W-:Y:S01]  /*4a00*/  UMOV UR55, 0x40000040 ;  /* 0x4000004000377882 */ /* 0x000fe20000000000 */
[----:B------:R-:W-:Y:S01]  /*4a10*/  UIADD3 UR10, UR5, 0x2, URZ ;  /* 0x00000002050a7890 */ /* 0x000fe2000fffe03f */
[-C--:B------:R-:W-:Y:S01]  /*4a20*/  FMUL.FTZ R24, R24, R2.reuse ;  /* 0x0000000218187220 */ /* 0x080fe20000410000 */
[----:B------:R-:W-:Y:S01]  /*4a30*/  UMOV UR11, 0x40000040 ;  /* 0x40000040000b7882 */ /* 0x000fe20000000000 */
[----:B------:R-:W-:Y:S01]  /*4a40*/  UMOV UR54, UR5 ;  /* 0x0000000500367c82 */ /* 0x000fe20008000000 */
[----:B------:R-:W-:Y:S01]  /*4a50*/  UIADD3 UR14, UR5, 0x4, URZ ;  /* 0x00000004050e7890 */ /* 0x000fe2000fffe03f */
[-C--:B------:R-:W-:Y:S01]  /*4a60*/  FMUL.FTZ R25, R25, R2.reuse ;  /* 0x0000000219197220 */ /* 0x080fe20000410000 */
[----:B------:R-:W-:Y:S01]  /*4a70*/  UMOV UR15, 0x40000040 ;  /* 0x40000040000f7882 */ /* 0x000fe20000000000 */
[----:B------:R-:W-:Y:S01]  /*4a80*/  UIADD3 UR18, UR5, 0x6, URZ ;  /* 0x0000000605127890 */ /* 0x000fe2000fffe03f */
[-C--:B------:R-:W-:Y:S01]  /*4a90*/  FMUL.FTZ R28, R28, R2.reuse ;  /* 0x000000021c1c7220 */ /* 0x080fe20000410000 */
[----:B------:R-:W-:Y:S01]  /*4aa0*/  UMOV UR19, 0x40000040 ;  /* 0x4000004000137882 */ /* 0x000fe20000000000 */
[----:B------:R-:W-:Y:S01]  /*4ab0*/  HGMMA.64x96x16.F32.BF16 R120, gdesc[UR52], RZ, !UPT, gsb0 ;  /* 0x01600000347879f0 */ /* 0x000fe2000c0018ff */
[----:B------:R-:W-:Y:S01]  /*4ac0*/  UIADD3 UR22, UR5, 0x300, URZ ;  /* 0x0000030005167890 */ /* 0x000fe2000fffe03f */
[-C--:B------:R-:W-:Y:S01]  /*4ad0*/  FMUL.FTZ R29, R29, R2.reuse ;  /* 0x000000021d1d7220 */ /* 0x080fe20000410000 */
[----:B------:R-:W-:Y:S01]  /*4ae0*/  UMOV UR23, 0x40000040 ;  /* 0x4000004000177882 */ /* 0x000fe20000000000 */
        /* <DEDUP_REMOVED lines=20> */
[----:B------:R-:W-:Y:S01]  /*4c30*/  UMOV UR52, UR56 ;  /* 0x0000003800347c82 */ /* 0x000fe20008000000 */
[----:B------:R-:W-:Y:S01]  /*4c40*/  UMOV UR53, UR57 ;  /* 0x0000003900357c82 */ /* 0x000fe20008000000 */
        /* <DEDUP_REMOVED lines=83> */
[----:B------:R-:W-:Y:S01]  /*5180*/  HGMMA.64x96x16.F32.BF16 R120, gdesc[UR8], R120, gsb0 ;  /* 0x01600000087879f0 */ /* 0x000fe20008001878 */
[-C--:B------:R-:W-:Y:S01]  /*5190*/  FMUL.FTZ R111, R111, R3.reuse ;  /* 0x000000036f6f7220 */ /* 0x080fe20000410000 */
[-C--:B------:R-:W-:Y:S01]  /*51a0*/  FMUL.FTZ R114, R114, R3.reuse ;  /* 0x0000000372727220 */ /* 0x080fe20000410000 */
[-C--:B------:R-:W-:Y:S01]  /*51b0*/  FMUL.FTZ R115, R115, R3.reuse ;  /* 0x0000000373737220 */ /* 0x080fe20000410000 */
[-C--:B------:R-:W-:Y:S01]  /*51c0*/  FMUL.FTZ R118, R118, R3.reuse ;  /* 0x0000000376767220 */ /* 0x080fe20000410000 */
[----:B------:R-:W-:Y:S01]  /*51d0*/  FMUL.FTZ R119, R119, R3 ;  /* 0x0000000377777220 */ /* 0x000fe20000410000 */
[----:B------:R-:W-:-:S02]  /*51e0*/  WARPGROUP.DEPBAR.LE gsb0, 0x0 ;  /* 0x00008000000079c5 */ /* 0x000fc40000010000 */
        /* <DEDUP_REMOVED lines=30> */
[----:B------:R-:W-:Y:S05]  /*53d0*/  @!P0 BRA `(.L_x_1131) ;  /* 0x0000000000048947 */ /* 0x000fea0003800000 */
[----:B------:R-:W-:Y:S01]  /*53e0*/  BPT.TRAP 0x1 ;  /* 0x000000040000795c */ /* 0x000fe20000300000 */
.L_x_1131:
[----:B------:R-:W-:Y:S01]  /*53f0*/  ULEA UR5, UR36, UR37, 0x3 ;  /* 0x0000002524057291 */ /* 0x000fe2000f8e183f */
[----:B01----:R-:W-:-:S05]  /*5400*/  IMAD.U32 R0, RZ, RZ, UR38 ;  /* 0x00000026ff007e24 */ /* 0x003fca000f8e00ff */
[----:B------:R-:W-:-:S04]  /*5410*/  SHF.L.U32 R0, R0, 0x1f, RZ ;  /* 0x0000001f00007819 */ /* 0x000fc800000006ff */
[----:B------:R0:W1:Y:S01]  /*5420*/  SYNCS.PHASECHK.TRANS64.TRYWAIT P1, [UR5+0x30850], R0 ;  /* 0x03085000ff0075a7 */ /* 0x0000620008020145 */
[----:B------:R-:W-:Y:S05]  /*5430*/  @!P0 BRA `(.L_x_1132) ;  /* 0x0000000000048947 */ /* 0x000fea0003800000 */
[----:B------:R-:W-:Y:S01]  /*5440*/  BPT.TRAP 0x1 ;  /* 0x000000040000795c */ /* 0x000fe20000300000 */
.L_x_1132:
[----:B-1----:R-:W-:Y:S05]  /*5450*/  @P1 BRA `(.L_x_1133) ;  /* 0x0000000000081947 */ /* 0x002fea0003800000 */
[----:B------:R-:W1:Y:S02]  /*5460*/  SYNCS.PHASECHK.TRANS64.TRYWAIT P1, [UR5+0x30850], R0 ;  /* 0x03085000ff0075a7 */ /* 0x000e640008020145 */
[----:B-1----:R-:W-:Y:S05]  /*5470*/  @!P1 BRA `(.L_x_1134) ;  /* 0x000000fc00849947 */ /* 0x002fea0003800000 */
.L_x_1133:
[----:B------:R-:W-:Y:S01]  /*5480*/  UIADD3 UR10, UR37, 0x400, URZ ;  /* 0x00000400250a7890 */ /* 0x000fe2000fffe03f */
[----:B------:R-:W-:Y:S01]  /*5490*/  WARPGROUP.ARRIVE ;  /* 0x00000000000079c5 */ /* 0x000fe20000000000 */
[----:B------:R-:W-:-:S05]  /*54a0*/  UMOV UR11, 0x40000040 ;  /* 0x40000040000b7882 */ /* 0x000fca0000000000 */
[----:B------:R-:W2:Y:S01]  /*54b0*/  S2R R206, SR_TID.X ;  /* 0x0000000000ce7919 */ /* 0x000ea20000002100 */
[----:B------:R-:W-:Y:S01]  /*54c0*/  USHF.R.U32.HI UR10, URZ, 0x4, UR10 ;  /* 0x000000043f0a7899 */ /* 0x000fe2000801160a */
[----:B------:R-:W-:Y:S01]  /*54d0*/  PLOP3.LUT P1, PT, PT, PT, UP0, 0x80, 0x0 ;  /* 0x000000000000781c */ /* 0x000fe20003f2f008 */
[----:B------:R-:W-:Y:S01]  /*54e0*/  VIADD R12, R18, UR39 ;  /* 0x00000027120c7c36 */ /* 0x000fe20008000000 */
[----:B------:R-:W-:Y:S01]  /*54f0*/  PLOP3.LUT P2, PT, PT, PT, UP0, 0x80, 0x0 ;  /* 0x000000000000781c */ /* 0x000fe20003f4f008 */
[----:B------:R-:W-:Y:S01]  /*5500*/  ULOP3.LUT UR10, UR10, 0x3fff, URZ, 0xc0, !UPT ;  /* 0x00003fff0a0a7892 */ /* 0x000fe2000f8ec03f */
[----:B------:R-:W3:Y:S01]  /*5510*/  LDC R11, c[0x0][0x288] ;  /* 0x0000a200ff0b7b82 */ /* 0x000ee20000000800 */
[----:B------:R-:W-:Y:S01]  /*5520*/  IMAD R13, R10, -0x60, RZ ;  /* 0xffffffa00a0d7824 */ /* 0x000fe200078e02ff */
[----:B------:R-:W-:Y:S01]  /*5530*/  ULDC UR15, c[0x0][0x9dc] ;  /* 0x00027700000f7ab9 */ /* 0x000fe20000000800 */
[----:B------:R-:W-:Y:S02]  /*5540*/  ULOP3.LUT UR10, UR10, 0x3000000, URZ, 0xfc, !UPT ;  /* 0x030000000a0a7892 */ /* 0x000fe4000f8efc3f */
[----:B------:R-:W-:-:S02]  /*5550*/  VIADD R2, R13, 0x1 ;  /* 0x000000010d027836 */ /* 0x000fc40000000000 */
[----:B------:R-:W-:-:S07]  /*5560*/  UIMAD UR14, UR36, 0x900, UR10 ;  /* 0x00000900240e78a4 */ /* 0x000fce000f8e020a */
[----:B------:R-:W-:Y:S02]  /*5570*/  UMOV UR10, UR14 ;  /* 0x0000000e000a7c82 */ /* 0x000fe40008000000 */
[----:B------:R-:W-:Y:S01]  /*5580*/  HGMMA.64x192x16.F32.BF16 R24, R188, gdesc[UR8].tnspB, R24, gsb0 ;  /* 0x42e00008bc187df0 */ /* 0x000fe20008001818 */
[----:B------:R-:W-:Y:S01]  /*5590*/  UIADD3 UR10, UR14, 0x80, URZ ;  /* 0x000000800e0a7890 */ /* 0x000fe2000fffe03f */
[----:B------:R-:W-:Y:S01]  /*55a0*/  UMOV UR11, 0x40000040 ;  /* 0x40000040000b7882 */ /* 0x000fe20000000000 */
[----:B--2---:R-:W-:Y:S01]  /*55b0*/  LOP3.LUT P3, RZ, R206, 0x7f, RZ, 0xc0, !PT ;  /* 0x0000007fceff7812 */ /* 0x004fe2000786c0ff */
[----:B------:R-:W-:Y:S02]  /*55c0*/  WARPGROUP.DEPBAR.LE gsb0, 0x0 ;  /* 0x00008000000079c5 */ /* 0x000fe40000010000 */
[----:B------:R-:W-:-:S14]  /*55d0*/  WARPGROUP.ARRIVE ;  /* 0x00000000000079c5 */ /* 0x000fdc0000000000 */
        /* <DEDUP_REMOVED lines=21> */
[----:B------:R-:W-:Y:S02]  /*5730*/  @UP0 ULDC UR10, c[0x0][0x44c] ;  /* 0x00011300000a0ab9 */ /* 0x000fe40000000800 */
[----:B01----:R-:W-:Y:S01]  /*5740*/  @P1 IMAD.HI.U32 R0, R12, UR10, RZ ;  /* 0x0000000a0c001c27 */ /* 0x003fe2000f8e00ff */
[----:B------:R-:W-:Y:S01]  /*5750*/  @UP0 ULDC UR10, c[0x0][0x450] ;  /* 0x00011400000a0ab9 */ /* 0x000fe20000000800 */
[----:B------:R-:W-:-:S03]  /*5760*/  PLOP3.LUT P1, PT, PT, PT, UP1, 0x40, 0x0 ;  /* 0x000000000000781c */ /* 0x000fc60003f2e818 */
[----:B------:R-:W-:Y:S01]  /*5770*/  @P2 SHF.R.U32.HI R12, RZ, UR10, R0 ;  /* 0x0000000aff0c2c19 */ /* 0x000fe20008011600 */
[----:B------:R-:W-:Y:S01]  /*5780*/  IMAD.U32 R0, RZ, RZ, UR6 ;  /* 0x00000006ff007e24 */ /* 0x000fe2000f8e00ff */
[----:B------:R-:W-:Y:S01]  /*5790*/  UMOV UR6, UR15 ;  /* 0x0000000f00067c82 */ /* 0x000fe20008000000 */
[----:B------:R-:W-:Y:S01]  /*57a0*/  ULDC UR15, c[0x0][0x9e0] ;  /* 0x00027800000f7ab9 */ /* 0x000fe20000000800 */
[----:B------:R-:W-:Y:S01]  /*57b0*/  ULOP3.LUT UR10, URZ, UR6, URZ, 0x33, !UPT ;  /* 0x000000063f0a7292 */ /* 0x000fe2000f8e333f */
[----:B------:R-:W-:Y:S01]  /*57c0*/  @!P3 VIADD R0, R0, 0x30840 ;  /* 0x000308400000b836 */ /* 0x000fe20000000000 */
[----:B------:R-:W0:Y:S04]  /*57d0*/  SHFL.IDX PT, R3, R12, RZ, 0x1c1f ;  /* 0x001c1fff0c037589 */ /* 0x000e2800000e0000 */
[----:B------:R-:W-:Y:S01]  /*57e0*/  @!P3 PRMT R0, RZ, 0x654, R0 ;  /* 0x00000654ff00b816 */ /* 0x000fe20000000000 */
[----:B------:R-:W-:-:S03]  /*57f0*/  WARPGROUP.DEPBAR.LE gsb0, 0x0 ;  /* 0x00008000000079c5 */ /* 0x000fc60000010000 */
[----:B------:R1:W-:Y:S02]  /*5800*/  @!P3 SYNCS.ARRIVE.TRANS64.RED.A1T0 RZ, [R0+URZ], RZ ;  /* 0x000000ff00ffb9a7 */ /* 0x0003e4000810043f */
[----:B-1----:R-:W-:-:S05]  /*5810*/  IMAD R0, R17, -0x2, R2 ;  /* 0xfffffffe11007824 */ /* 0x002fca00078e0202 */
[C---:B---3--:R-:W-:Y:S01]  /*5820*/  IADD3 R14, R0.reuse, -R11, R16 ;  /* 0x8000000b000e7210 */ /* 0x048fe20007ffe010 */
[----:B------:R-:W-:-:S04]  /*5830*/  VIADD R0, R0, 0xffffffff ;  /* 0xffffffff00007836 */ /* 0x000fc80000000000 */
[C---:B------:R-:W-:Y:S02]  /*5840*/  VIADD R2, R14.reuse, UR15 ;  /* 0x0000000f0e027c36 */ /* 0x040fe40008000000 */
[----:B------:R-:W-:Y:S02]  /*5850*/  VIADD R14, R14, UR10 ;  /* 0x0000000a0e0e7c36 */ /* 0x000fe40008000000 */
[--C-:B0-----:R-:W-:Y:S02]  /*5860*/  IMAD.IADD R20, R2, 0x1, R3.reuse ;  /* 0x0000000102147824 */ /* 0x101fe400078e0203 */
[----:B------:R-:W-:Y:S01]  /*5870*/  IMAD.IADD R168, R14, 0x1, R3 ;  /* 0x000000010ea87824 */ /* 0x000fe200078e0203 */
[----:B------:R-:W-:Y:S06]  /*5880*/  @P1 BRA `(.L_x_1135) ;  /* 0x0000000000541947 */ /* 0x000fec0003800000 */
[----:B------:R-:W-:Y:S01]  /*5890*/  IADD3 R3, R16, -R11, R3 ;  /* 0x8000000b10037210 */ /* 0x000fe20007ffe003 */
[----:B------:R-:W-:Y:S03]  /*58a0*/  BSSY B0, `(.L_x_1136) ;  /* 0x0000010000007945 */ /* 0x000fe60003800000 */
[----:B------:R-:W-:-:S13]  /*58b0*/  ISETP.GT.AND P1, PT, R3, -0x1, PT ;  /* 0xffffffff0300780c */ /* 0x000fda0003f24270 */
[----:B------:R-:W-:Y:S05]  /*58c0*/  @P1 BRA `(.L_x_1137) ;  /* 0x0000000000201947 */ /* 0x000fea0003800000 */
[----:B------:R-:W-:Y:S01]  /*58d0*/  IMAD.U32 R15, RZ, RZ, UR59 ;  /* 0x0000003bff0f7e24 */ /* 0x000fe2000f8e00ff */
[----:B------:R-:W-:-:S04]  /*58e0*/  LOP3.LUT R3, RZ, R3, RZ, 0x33, !PT ;  /* 0x00000003ff037212 */ /* 0x000fc800078e33ff */
[----:B------:R-:W-:-:S13]  /*58f0*/  ISETP.NE.AND P1, PT, R15, 0x1, PT ;  /* 0x000000010f00780c */ /* 0x000fda0003f25270 */
[----:B------:R-:W0:Y:S02]  /*5900*/  @P1 LDC.64 R170, c[0x0][0x9e8] ;  /* 0x00027a00ffaa1b82 */ /* 0x000e240000000a00 */
[----:B0-----:R-:W-:-:S05]  /*5910*/  @P1 IMAD.HI.U32 R170, R3, R170, RZ ;  /* 0x000000aa03aa1227 */ /* 0x001fca00078e00ff */
[----:B------:R-:W-:-:S04]  /*5920*/  @P1 SHF.R.U32.HI R3, RZ, R171, R170 ;  /* 0x000000abff031219 */ /* 0x000fc800000116aa */
[----:B------:R-:W-:Y:S01]  /*5930*/  LOP3.LUT R3, RZ, R3, RZ, 0x33, !PT ;  /* 0x00000003ff037212 */ /* 0x000fe200078e33ff */
[----:B------:R-:W-:Y:S06]  /*5940*/  BRA `(.L_x_1138) ;  /* 0x0000000000147947 */ /* 0x000fec0003800000 */
.L_x_1137:
[----:B------:R-:W-:-:S05]  /*5950*/  IMAD.U32 R15, RZ, RZ, UR59 ;  /* 0x0000003bff0f7e24 */ /* 0x000fca000f8e00ff */
[----:B------:R-:W-:-:S13]  /*5960*/  ISETP.NE.AND P1, PT, R15, 0x1, PT ;  /* 0x000000010f00780c */ /* 0x000fda0003f25270 */
[----:B------:R-:W0:Y:S02]  /*5970*/  @P1 LDC.64 R170, c[0x0][0x9e8] ;  /* 0x00027a00ffaa1b82 */ /* 0x000e240000000a00 */
[----:B0-----:R-:W-:-:S05]  /*5980*/  @P1 IMAD.HI.U32 R170, R3, R170, RZ ;  /* 0x000000aa03aa1227 */ /* 0x001fca00078e00ff */
[----:B------:R-:W-:-:S07]  /*5990*/  @P1 SHF.R.U32.HI R3, RZ, R171, R170 ;  /* 0x000000abff031219 */ /* 0x000fce00000116aa */
.L_x_1138:
[----:B------:R-:W-:Y:S05]  /*59a0*/  BSYNC B0 ;  /* 0x0000000000007941 */ /* 0x000fea0003800000 */
.L_x_1136:
[----:B------:R-:W-:-:S05]  /*59b0*/  IMAD R3, R3, R15, R0 ;  /* 0x0000000f03037224 */ /* 0x000fca00078e0200 */
[----:B------:R-:W-:Y:S02]  /*59c0*/  VIADDMNMX R20, R3, R15, R20, PT ;  /* 0x0000000f03147246 */ /* 0x000fe40003800114 */
[----:B------:R-:W-:-:S07]  /*59d0*/  VIMNMX R168, R168, R3, !PT ;  /* 0x00000003a8a87248 */ /* 0x000fce0007fe0100 */
.L_x_1135:
[C---:B------:R-:W-:Y:S01]  /*59e0*/  ISETP.GE.AND P1, PT, R13.reuse, 0x2, PT ;  /* 0x000000020d00780c */ /* 0x040fe20003f26270 */
[----:B------:R-:W0:Y:S01]  /*59f0*/  SHFL.IDX PT, R185, R12, 0x1, 0x1c1f ;  /* 0x003c1f000cb97f89 */ /* 0x000e2200000e0000 */
        /* <DEDUP_REMOVED lines=11> */
[----:B------:R-:W-:Y:S01]  /*5ab0*/  ISETP.LT.OR P4, PT, R20, 0x9, P4 ;  /* 0x000000091400780c */ /* 0x000fe20002781670 */
[--C-:B0-----:R-:W-:Y:S01]  /*5ac0*/  IMAD.IADD R2, R2, 0x1, R185.reuse ;  /* 0x0000000102027824 */ /* 0x101fe200078e02b9 */
[----:B------:R-:W-:Y:S01]  /*5ad0*/  ISETP.GT.AND P3, PT, R168, 0x10, !P5 ;  /* 0x00000010a800780c */ /* 0x000fe20006f64270 */
[----:B------:R-:W-:Y:S01]  /*5ae0*/  IMAD.IADD R14, R14, 0x1, R185 ;  /* 0x000000010e0e7824 */ /* 0x000fe200078e02b9 */
        /* <DEDUP_REMOVED lines=22> */
[C---:B------:R-:W-:Y:S02]  /*5c50*/  ISETP.GE.AND P4, PT, R13.reuse, 0x22, PT ;  /* 0x000000220d00780c */ /* 0x040fe40003f86270 */
        /* <DEDUP_REMOVED lines=54> */
[----:B------:R-:W-:Y:S02]  /*5fc0*/  P2R R172, PR, RZ, 0x20 ;  /* 0x00000020ffac7803 */ /* 0x000fe40000000000 */
[----:B------:R-:W-:Y:S02]  /*5fd0*/  FSEL R157, R157, -INF , !P3 ;  /* 0xff8000009d9d7808 */ /* 0x000fe40005800000 */
[----:B------:R-:W-:-:S04]  /*5fe0*/  ISETP.GE.AND P3, PT, R13, 0x51, PT ;  /* 0x000000510d00780c */ /* 0x000fc80003f66270 */
[----:B------:R-:W-:-:S04]  /*5ff0*/  ISETP.GT.AND P4, PT, R168, 0x50, !P3 ;  /* 0x00000050a800780c */ /* 0x000fc80005f84270 */
[----:B------:R-:W-:-:S04]  /*6000*/  ISETP.LT.OR P4, PT, R20, 0x51, P4 ;  /* 0x000000511400780c */ /* 0x000fc80002781670 */
        /* <DEDUP_REMOVED lines=10> */
[----:B------:R-:W-:Y:S02]  /*60b0*/  P2R R156, PR, RZ, 0x40 ;  /* 0x00000040ff9c7803 */ /* 0x000fe40000000000 */
[----:B------:R-:W-:-:S04]  /*60c0*/  ISETP.GT.AND P6, PT, R168, RZ, !P6 ;  /* 0x000000ffa800720c */ /* 0x000fc800077c4270 */
[----:B------:R-:W-:-:S04]  /*60d0*/  ISETP.LT.OR P6, PT, R20, 0x1, P6 ;  /* 0x000000011400780c */ /* 0x000fc800037c1670 */
[----:B------:R-:W-:Y:S02]  /*60e0*/  FSEL R120, R120, -INF , !P6 ;  /* 0xff80000078787808 */ /* 0x000fe40007000000 */
[----:B------:R-:W-:-:S04]  /*60f0*/  ISETP.GE.AND P6, PT, R13, 0x5a, PT ;  /* 0x0000005a0d00780c */ /* 0x000fc80003fc6270 */
[----:B------:R-:W-:Y:S02]  /*6100*/  P2R R124, PR, RZ, 0x40 ;  /* 0x00000040ff7c7803 */ /* 0x000fe40000000000 */
[----:B------:R-:W-:-:S04]  /*6110*/  ISETP.GT.AND P6, PT, R168, 0x59, !P6 ;  /* 0x00000059a800780c */ /* 0x000fc800077c4270 */
[----:B------:R-:W-:-:S04]  /*6120*/  ISETP.LT.OR P6, PT, R20, 0x5a, P6 ;  /* 0x0000005a1400780c */ /* 0x000fc800037c1670 */
[----:B------:R-:W-:Y:S02]  /*6130*/  FSEL R165, R165, -INF , !P6 ;  /* 0xff800000a5a57808 */ /* 0x000fe40007000000 */
[----:B------:R-:W-:-:S13]  /*6140*/  PLOP3.LUT P6, PT, PT, PT, UP1, 0x40, 0x0 ;  /* 0x000000000000781c */ /* 0x000fda0003fce818 */
[----:B------:R-:W-:Y:S05]  /*6150*/  @P6 BRA `(.L_x_1139) ;  /* 0x0000000000546947 */ /* 0x000fea0003800000 */
        /* <DEDUP_REMOVED lines=12> */
.L_x_1141:
[----:B------:R-:W-:-:S05]  /*6220*/  IMAD.U32 R20, RZ, RZ, UR59 ;  /* 0x0000003bff147e24 */ /* 0x000fca000f8e00ff */
[----:B------:R-:W-:-:S13]  /*6230*/  ISETP.NE.AND P6, PT, R20, 0x1, PT ;  /* 0x000000011400780c */ /* 0x000fda0003fc5270 */
[----:B------:R-:W0:Y:S02]  /*6240*/  @P6 LDC.64 R12, c[0x0][0x9e8] ;  /* 0x00027a00ff0c6b82 */ /* 0x000e240000000a00 */
[----:B0-----:R-:W-:-:S05]  /*6250*/  @P6 IMAD.HI.U32 R12, R185, R12, RZ ;  /* 0x0000000cb90c6227 */ /* 0x001fca00078e00ff */
[----:B------:R-:W-:-:S07]  /*6260*/  @P6 SHF.R.U32.HI R185, RZ, R13, R12 ;  /* 0x0000000dffb96219 */ /* 0x000fce000001160c */
.L_x_1142:
[----:B------:R-:W-:Y:S05]  /*6270*/  BSYNC B0 ;  /* 0x0000000000007941 */ /* 0x000fea0003800000 */
.L_x_1140:
[----:B------:R-:W-:-:S05]  /*6280*/  IMAD R185, R185, R20, R0 ;  /* 0x00000014b9b97224 */ /* 0x000fca00078e0200 */
[----:B------:R-:W-:Y:S02]  /*6290*/  VIADDMNMX R2, R185, R20, R2, PT ;  /* 0x00000014b9027246 */ /* 0x000fe40003800102 */
[----:B------:R-:W-:-:S07]  /*62a0*/  VIMNMX R14, R14, R185, !PT ;  /* 0x000000b90e0e7248 */ /* 0x000fce0007fe0100 */
.L_x_1139:
[C---:B------:R-:W-:Y:S01]  /*62b0*/  ISETP.GT.AND P1, PT, R14.reuse, 0x1, !P1 ;  /* 0x000000010e00780c */ /* 0x040fe20004f24270 */
[----:B------:R-:W-:Y:S01]  /*62c0*/  UMOV UR38, UR7 ;  /* 0x0000000700267c82 */ /* 0x000fe20008000000 */
[----:B------:R-:W-:Y:S01]  /*62d0*/  ISETP.GT.AND P2, PT, R14, 0x8, !P2 ;  /* 0x000000080e00780c */ /* 0x000fe20005744270 */
[----:B------:R-:W-:Y:S01]  /*62e0*/  UMOV UR36, UR4 ;  /* 0x0000000400247c82 */ /* 0x000fe20008000000 */
[C---:B------:R-:W-:Y:S02]  /*62f0*/  ISETP.LT.OR P1, PT, R2.reuse, 0x2, P1 ;  /* 0x000000020200780c */ /* 0x040fe40000f21670 */
[----:B------:R-:W-:Y:S02]  /*6300*/  ISETP.LT.OR P2, PT, R2, 0x9, P2 ;  /* 0x000000090200780c */ /* 0x000fe40001741670 */
[----:B------:R-:W-:Y:S02]  /*6310*/  FSEL R215, R123, -INF , !P1 ;  /* 0xff8000007bd77808 */ /* 0x000fe40004800000 */
[----:B------:R-:W-:-:S02]  /*6320*/  ISETP.NE.AND P1, PT, R174, RZ, PT ;  /* 0x000000ffae00720c */ /* 0x000fc40003f25270 */
[----:B------:R-:W-:Y:S02]  /*6330*/  FSEL R185, R126, -INF , !P2 ;  /* 0xff8000007eb97808 */ /* 0x000fe40005000000 */
[----:B------:R-:W-:Y:S02]  /*6340*/  ISETP.GT.AND P1, PT, R14, 0x9, !P1 ;  /* 0x000000090e00780c */ /* 0x000fe40004f24270 */
[----:B------:R-:W-:Y:S02]  /*6350*/  ISETP.NE.AND P2, PT, R182, RZ, PT ;  /* 0x000000ffb600720c */ /* 0x000fe40003f45270 */
[----:B------:R-:W-:Y:S02]  /*6360*/  ISETP.LT.OR P1, PT, R2, 0xa, P1 ;  /* 0x0000000a0200780c */ /* 0x000fe40000f21670 */
[----:B------:R-:W-:Y:S02]  /*6370*/  ISETP.NE.AND P6, PT, R184, RZ, PT ;  /* 0x000000ffb800720c */ /* 0x000fe40003fc5270 */
[----:B------:R-:W-:-:S02]  /*6380*/  FSEL R213, R127, -INF , !P1 ;  /* 0xff8000007fd57808 */ /* 0x000fc40004800000 */
        /* <DEDUP_REMOVED lines=21> */
[----:B------:R-:W-:Y:S02]  /*64e0*/  ISETP.GT.AND P1, PT, R14, 0x19, !P2 ;  /* 0x000000190e00780c */ /* 0x000fe40005724270 */
[----:B------:R-:W-:Y:S02]  /*64f0*/  FMNMX.FTZ R0, R137, R0, !PT ;  /* 0x0000000089007209 */ /* 0x000fe40007810000 */
[----:B------:R-:W-:-:S02]  /*6500*/  ISETP.LT.OR P1, PT, R2, 0x1a, P1 ;  /* 0x0000001a0200780c */ /* 0x000fc40000f21670 */
[----:B------:R-:W-:Y:S02]  /*6510*/  FMNMX.FTZ R0, R133, R0, !PT ;  /* 0x0000000085007209 */ /* 0x000fe40007810000 */
[----:B------:R-:W-:Y:S02]  /*6520*/  FSEL R209, R135, -INF , !P1 ;  /* 0xff80000087d17808 */ /* 0x000fe40004800000 */
[----:B------:R-:W-:Y:S02]  /*6530*/  ISETP.GT.AND P1, PT, R14, 0x20, !P6 ;  /* 0x000000200e00780c */ /* 0x000fe40007724270 */
[----:B------:R-:W-:Y:S02]  /*6540*/  FMNMX.FTZ R0, R141, R0, !PT ;  /* 0x000000008d007209 */ /* 0x000fe40007810000 */
[----:B------:R-:W-:Y:S02]  /*6550*/  ISETP.LT.OR P1, PT, R2, 0x21, P1 ;  /* 0x000000210200780c */ /* 0x000fe40000f21670 */
[----:B------:R-:W-:-:S02]  /*6560*/  FMNMX.FTZ R0, R3, R0, !PT ;  /* 0x0000000003007209 */ /* 0x000fc40007810000 */
[----:B------:R-:W-:Y:S02]  /*6570*/  FSEL R189, R138, -INF , !P1 ;  /* 0xff8000008abd7808 */ /* 0x000fe40004800000 */
[----:B------:R-:W-:Y:S01]  /*6580*/  ISETP.NE.AND P1, PT, R132, RZ, PT ;  /* 0x000000ff8400720c */ /* 0x000fe20003f25270 */
[----:B------:R-:W-:Y:S01]  /*6590*/  IMAD.U32 R132, RZ, RZ, UR5 ;  /* 0x00000005ff847e24 */ /* 0x000fe2000f8e00ff */
        /* <DEDUP_REMOVED lines=20> */
[----:B------:R-:W-:Y:S02]  /*66e0*/  ISETP.NE.AND P1, PT, R176, RZ, PT ;  /* 0x000000ffb000720c */ /* 0x000fe40003f25270 */
[----:B------:R-:W-:-:S02]  /*66f0*/  ISETP.NE.AND P2, PT, R186, RZ, PT ;  /* 0x000000ffba00720c */ /* 0x000fc40003f45270 */
[----:B------:R-:W-:Y:S02]  /*6700*/  ISETP.GT.AND P1, PT, R14, 0x30, !P1 ;  /* 0x000000300e00780c */ /* 0x000fe40004f24270 */
[----:B------:R-:W-:Y:S02]  /*6710*/  FMNMX.FTZ R0, R129, R0, !PT ;  /* 0x0000000081007209 */ /* 0x000fe40007810000 */
[----:B------:R-:W-:Y:S02]  /*6720*/  ISETP.LT.OR P1, PT, R2, 0x31, P1 ;  /* 0x000000310200780c */ /* 0x000fe40000f21670 */
[----:B------:R-:W-:Y:S02]  /*6730*/  FMNMX.FTZ R20, R165, R0, !PT ;  /* 0x00000000a5147209 */ /* 0x000fe40007810000 */
[----:B------:R-:W-:Y:S01]  /*6740*/  FSEL R135, R146, -INF , !P1 ;  /* 0xff80000092877808 */ /* 0x000fe20004800000 */
[----:B------:R-:W0:Y:S01]  /*6750*/  LDC R0, c[0x0][0x988] ;  /* 0x00026200ff007b82 */ /* 0x000e220000000800 */
[----:B------:R-:W-:Y:S01]  /*6760*/  ISETP.NE.AND P1, PT, R144, RZ, PT ;  /* 0x000000ff9000720c */ /* 0x000fe20003f25270 */
[----:B------:R-:W1:Y:S01]  /*6770*/  SHFL.BFLY PT, R13, R20, 0x2, 0x1f ;  /* 0x0c401f00140d7f89 */ /* 0x000e6200000e0000 */
[----:B------:R-:W-:-:S02]  /*6780*/  ISETP.NE.AND P6, PT, R188, RZ, PT ;  /* 0x000000ffbc00720c */ /* 0x000fc40003fc5270 */
[C---:B------:R-:W-:Y:S02]  /*6790*/  ISETP.GT.AND P1, PT, R14.reuse, 0x31, !P1 ;  /* 0x000000310e00780c */ /* 0x040fe40004f24270 */
[----:B------:R-:W-:Y:S02]  /*67a0*/  ISETP.GT.AND P3, PT, R14, 0x50, !P3 ;  /* 0x000000500e00780c */ /* 0x000fe40005f64270 */
[----:B------:R-:W-:Y:S02]  /*67b0*/  ISETP.LT.OR P1, PT, R2, 0x32, P1 ;  /* 0x000000320200780c */ /* 0x000fe40000f21670 */
[----:B------:R-:W-:Y:S02]  /*67c0*/  ISETP.GT.AND P4, PT, R14, 0x51, !P4 ;  /* 0x000000510e00780c */ /* 0x000fe40006784270 */
[----:B------:R-:W-:Y:S02]  /*67d0*/  FSEL R147, R147, -INF , !P1 ;  /* 0xff80000093937808 */ /* 0x000fe40004800000 */
[----:B------:R-:W-:-:S02]  /*67e0*/  ISETP.NE.AND P1, PT, R178, RZ, PT ;  /* 0x000000ffb200720c */ /* 0x000fc40003f25270 */
[----:B------:R-:W-:Y:S02]  /*67f0*/  ISETP.LT.OR P3, PT, R2, 0x51, P3 ;  /* 0x000000510200780c */ /* 0x000fe40001f61670 */
[C---:B------:R-:W-:Y:S02]  /*6800*/  ISETP.GT.AND P1, PT, R14.reuse, 0x38, !P1 ;  /* 0x000000380e00780c */ /* 0x040fe40004f24270 */
[----:B------:R-:W-:Y:S02]  /*6810*/  ISETP.GT.AND P5, PT, R14, 0x58, !P5 ;  /* 0x000000580e00780c */ /* 0x000fe40006fa4270 */
[C---:B------:R-:W-:Y:S02]  /*6820*/  ISETP.LT.OR P1, PT, R2.reuse, 0x39, P1 ;  /* 0x000000390200780c */ /* 0x040fe40000f21670 */
[----:B------:R-:W-:Y:S02]  /*6830*/  ISETP.LT.OR P4, PT, R2, 0x52, P4 ;  /* 0x000000520200780c */ /* 0x000fe40002781670 */
[----:B------:R-:W-:-:S02]  /*6840*/  FSEL R131, R150, -INF , !P1 ;  /* 0xff80000096837808 */ /* 0x000fc40004800000 */
[----:B------:R-:W-:Y:S02]  /*6850*/  ISETP.NE.AND P1, PT, R148, RZ, PT ;  /* 0x000000ff9400720c */ /* 0x000fe40003f25270 */
[----:B-1----:R-:W-:Y:S02]  /*6860*/  FMNMX.FTZ R126, R20, R13, !PT ;  /* 0x0000000d147e7209 */ /* 0x002fe40007810000 */
[----:B------:R-:W-:Y:S02]  /*6870*/  ISETP.GT.AND P1, PT, R14, 0x39, !P1 ;  /* 0x000000390e00780c */ /* 0x000fe40004f24270 */
[C---:B------:R-:W-:Y:S01]  /*6880*/  ISETP.LT.OR P5, PT, R2.reuse, 0x59, P5 ;  /* 0x000000590200780c */ /* 0x040fe20002fa1670 */
[----:B------:R-:W1:Y:S01]  /*6890*/  SHFL.BFLY PT, R13, R126, 0x1, 0x1f ;  /* 0x0c201f007e0d7f89 */ /* 0x000e6200000e0000 */
[----:B------:R-:W-:Y:S02]  /*68a0*/  ISETP.LT.OR P1, PT, R2, 0x3a, P1 ;  /* 0x0000003a0200780c */ /* 0x000fe40000f21670 */
[----:B------:R-:W-:-:S02]  /*68b0*/  FSEL R163, R163, -INF , !P4 ;  /* 0xff800000a3a37808 */ /* 0x000fc40006000000 */
[----:B------:R-:W-:Y:S02]  /*68c0*/  FSEL R151, R151, -INF , !P1 ;  /* 0xff80000097977808 */ /* 0x000fe40004800000 */
[----:B------:R-:W-:-:S04]  /*68d0*/  ISETP.NE.AND P1, PT, R180, RZ, PT ;  /* 0x000000ffb400720c */ /* 0x000fc80003f25270 */
[----:B------:R-:W-:-:S04]  /*68e0*/  ISETP.GT.AND P1, PT, R14, 0x40, !P1 ;  /* 0x000000400e00780c */ /* 0x000fc80004f24270 */
[----:B------:R-:W-:-:S04]  /*68f0*/  ISETP.LT.OR P1, PT, R2, 0x41, P1 ;  /* 0x000000410200780c */ /* 0x000fc80000f21670 */
[----:B------:R-:W-:Y:S02]  /*6900*/  FSEL R127, R154, -INF , !P1 ;  /* 0xff8000009a7f7808 */ /* 0x000fe40004800000 */
[----:B------:R-:W-:Y:S02]  /*6910*/  ISETP.NE.AND P1, PT, R152, RZ, PT ;  /* 0x000000ff9800720c */ /* 0x000fe40003f25270 */
[----:B-1----:R-:W-:Y:S02]  /*6920*/  FMNMX.FTZ R13, R126, R13, !PT ;  /* 0x0000000d7e0d7209 */ /* 0x002fe40007810000 */
[----:B------:R-:W-:-:S03]  /*6930*/  ISETP.GT.AND P1, PT, R14, 0x41, !P1 ;  /* 0x000000410e00780c */ /* 0x000fc60004f24270 */
[----:B0-----:R-:W-:Y:S01]  /*6940*/  FMUL.FTZ R12, R13, R0 ;  /* 0x000000000d0c7220 */ /* 0x001fe20000410000 */
[----:B------:R-:W-:-:S04]  /*6950*/  ISETP.LT.OR P1, PT, R2, 0x42, P1 ;  /* 0x000000420200780c */ /* 0x000fc80000f21670 */
[----:B------:R-:W-:Y:S02]  /*6960*/  FSEL R155, R155, -INF , !P1 ;  /* 0xff8000009b9b7808 */ /* 0x000fe40004800000 */
[----:B------:R-:W-:-:S04]  /*6970*/  ISETP.GT.AND P1, PT, R14, 0x48, !P2 ;  /* 0x000000480e00780c */ /* 0x000fc80005724270 */
[----:B------:R-:W-:-:S04]  /*6980*/  ISETP.LT.OR P1, PT, R2, 0x49, P1 ;  /* 0x000000490200780c */ /* 0x000fc80000f21670 */
[----:B------:R-:W-:Y:S02]  /*6990*/  FSEL R123, R158, -INF , !P1 ;  /* 0xff8000009e7b7808 */ /* 0x000fe40004800000 */
[----:B------:R-:W-:Y:S02]  /*69a0*/  ISETP.GT.AND P1, PT, R14, 0x49, !P6 ;  /* 0x000000490e00780c */ /* 0x000fe40007724270 */
[----:B------:R-:W-:Y:S02]  /*69b0*/  ISETP.NE.AND P6, PT, R156, RZ, PT ;  /* 0x000000ff9c00720c */ /* 0x000fe40003fc5270 */
[----:B------:R-:W-:-:S04]  /*69c0*/  ISETP.LT.OR P1, PT, R2, 0x4a, P1 ;  /* 0x0000004a0200780c */ /* 0x000fc80000f21670 */
[----:B------:R-:W-:Y:S02]  /*69d0*/  FSEL R159, R159, -INF , !P1 ;  /* 0xff8000009f9f7808 */ /* 0x000fe40004800000 */
[----:B------:R-:W-:Y:S02]  /*69e0*/  ISETP.GT.AND P1, PT, R14, RZ, !P6 ;  /* 0x000000ff0e00720c */ /* 0x000fe40007724270 */
[----:B------:R-:W-:Y:S02]  /*69f0*/  ISETP.NE.AND P6, PT, R124, RZ, PT ;  /* 0x000000ff7c00720c */ /* 0x000fe40003fc5270 */
[----:B------:R-:W-:Y:S02]  /*6a00*/  ISETP.LT.OR P1, PT, R2, 0x1, P1 ;  /* 0x000000010200780c */ /* 0x000fe40000f21670 */
[----:B------:R-:W-:Y:S02]  /*6a10*/  ISETP.GT.AND P2, PT, R14, 0x59, !P6 ;  /* 0x000000590e00780c */ /* 0x000fe40007744270 */
[----:B------:R-:W-:-:S02]  /*6a20*/  FSEL R219, R122, -INF , !P1 ;  /* 0xff8000007adb7808 */ /* 0x000fc40004800000 */
[----:B------:R-:W-:Y:S02]  /*6a30*/  FSETP.NEU.FTZ.AND P1, PT, R13, -INF , PT ;  /* 0xff8000000d00780b */ /* 0x000fe40003f3d000 */
[----:B------:R-:W-:Y:S02]  /*6a40*/  FMNMX.FTZ R20, R219, R4, !PT ;  /* 0x00000004db147209 */ /* 0x000fe40007810000 */
[----:B------:R-:W-:Y:S02]  /*6a50*/  FSEL R12, R12, RZ, P1 ;  /* 0x000000ff0c0c7208 */ /* 0x000fe40000800000 */
[----:B------:R-:W-:Y:S02]  /*6a60*/  FMNMX.FTZ R20, R215, R20, !PT ;  /* 0x00000014d7147209 */ /* 0x000fe40007810000 */
[----:B------:R-:W-:Y:S01]  /*6a70*/  ISETP.LT.OR P2, PT, R2, 0x5a, P2 ;  /* 0x0000005a0200780c */ /* 0x000fe20001741670 */
[--C-:B------:R-:W-:Y:S01]  /*6a80*/  FFMA.FTZ R184, R175, R0, -R12.reuse ;  /* 0x00000000afb87223 */ /* 0x100fe2000001080c */
[----:B------:R-:W-:Y:S01]  /*6a90*/  FMNMX.FTZ R20, R185, R20, !PT ;  /* 0x00000014b9147209 */ /* 0x000fe20007810000 */
[-CC-:B------:R-:W-:Y:S01]  /*6aa0*/  FFMA.FTZ R190, R171, R0.reuse, -R12.reuse ;  /* 0x00000000abbe7223 */ /* 0x180fe2000001080c */
[----:B------:R-:W-:Y:S01]  /*6ab0*/  FSEL R175, R162, -INF , !P3 ;  /* 0xff800000a2af7808 */ /* 0x000fe20005800000 */
        /* <DEDUP_REMOVED lines=10> */
[--C-:B------:R-:W-:Y:S01]  /*6b60*/  FFMA.FTZ R169, R173, R0, -R12.reuse ;  /* 0x00000000ada97223 */ /* 0x100fe2000001080c */
[----:B------:R-:W-:Y:S01]  /*6b70*/  FSEL R14, R13, RZ, P1 ;  /* 0x000000ff0d0e7208 */ /* 0x000fe20000800000 */
        /* <DEDUP_REMOVED lines=23> */
[----:B------:R-:W-:Y:S01]  /*6cf0*/  FFMA.FTZ R170, R129, R0, -R12 ;  /* 0x0000000081aa7223 */ /* 0x000fe2000001080c */
[----:B------:R-:W-:Y:S01]  /*6d00*/  MUFU.EX2 R169, R169 ;  /* 0x000000a900a97308 */ /* 0x000fe20000000800 */
[----:B------:R-:W-:-:S02]  /*6d10*/  FMNMX.FTZ R20, R135, R20, !PT ;  /* 0x0000001487147209 */ /* 0x000fc40007810000 */
[----:B------:R-:W-:Y:S02]  /*6d20*/  LOP3.LUT P6, RZ, R206, 0x7f, RZ, 0xc0, !PT ;  /* 0x0000007fceff7812 */ /* 0x000fe400078cc0ff */
[----:B------:R-:W-:-:S03]  /*6d30*/  FMNMX.FTZ R20, R147, R20, !PT ;  /* 0x0000001493147209 */ /* 0x000fc60007810000 */
[----:B------:R-:W-:Y:S01]  /*6d40*/  MUFU.EX2 R184, R184 ;  /* 0x000000b800b87308 */ /* 0x000fe20000000800 */
[----:B------:R-:W-:-:S04]  /*6d50*/  FMNMX.FTZ R20, R131, R20, !PT ;  /* 0x0000001483147209 */ /* 0x000fc80007810000 */
        /* <DEDUP_REMOVED lines=13> */
[----:B------:R-:W-:Y:S02]  /*6e30*/  MUFU.EX2 R137, R137 ;  /* 0x0000008900897308 */ /* 0x000fe40000000800 */
[----:B------:R-:W0:Y:S06]  /*6e40*/  SHFL.BFLY PT, R3, R20, 0x2, 0x1f ;  /* 0x0c401f0014037f89 */ /* 0x000e2c00000e0000 */
[----:B------:R-:W-:Y:S08]  /*6e50*/  MUFU.EX2 R182, R182 ;  /* 0x000000b600b67308 */ /* 0x000ff00000000800 */
[----:B------:R-:W-:Y:S08]  /*6e60*/  MUFU.EX2 R133, R133 ;  /* 0x0000008500857308 */ /* 0x000ff00000000800 */
[----:B------:R-:W-:Y:S01]  /*6e70*/  MUFU.EX2 R176, R176 ;  /* 0x000000b000b07308 */ /* 0x000fe20000000800 */
[----:B0-----:R-:W-:-:S05]  /*6e80*/  FMNMX.FTZ R3, R20, R3, !PT ;  /* 0x0000000314037209 */ /* 0x001fca0007810000 */
[----:B------:R-:W0:Y:S02]  /*6e90*/  SHFL.BFLY PT, R2, R3, 0x1, 0x1f ;  /* 0x0c201f0003027f89 */ /* 0x000e2400000e0000 */
[----:B------:R-:W-:Y:S08]  /*6ea0*/  MUFU.EX2 R141, R141 ;  /* 0x0000008d008d7308 */ /* 0x000ff00000000800 */
[----:B------:R-:W-:Y:S08]  /*6eb0*/  MUFU.EX2 R178, R178 ;  /* 0x000000b200b27308 */ /* 0x000ff00000000800 */
[----:B------:R-:W-:Y:S01]  /*6ec0*/  MUFU.EX2 R15, R15 ;  /* 0x0000000f000f7308 */ /* 0x000fe20000000800 */
[----:B0-----:R-:W-:Y:S01]  /*6ed0*/  FMNMX.FTZ R21, R3, R2, !PT ;  /* 0x0000000203157209 */ /* 0x001fe20007810000 */
[----:B------:R-:W-:Y:S01]  /*6ee0*/  FADD.FTZ R3, -R14, R5 ;  /* 0x000000050e037221 */ /* 0x000fe20000010100 */
[----:B------:R-:W-:-:S05]  /*6ef0*/  FFMA.FTZ R5, R165, R0, -R12 ;  /* 0x00000000a5057223 */ /* 0x000fca000001080c */
[----:B------:R-:W-:Y:S01]  /*6f00*/  MUFU.EX2 R172, R172 ;  /* 0x000000ac00ac7308 */ /* 0x000fe20000000800 */
[----:B------:R-:W-:Y:S01]  /*6f10*/  FSETP.NEU.FTZ.AND P1, PT, R21, -INF , PT ;  /* 0xff8000001500780b */ /* 0x000fe20003f3d000 */
[-C--:B------:R-:W-:Y:S01]  /*6f20*/  FMUL.FTZ R3, R3, R0.reuse ;  /* 0x0000000003037220 */ /* 0x080fe20000410000 */
[----:B------:R-:W-:-:S05]  /*6f30*/  FMUL.FTZ R120, R21, R0 ;  /* 0x0000000015787220 */ /* 0x000fca0000410000 */
[----:B------:R0:W1:Y:S01]  /*6f40*/  MUFU.EX2 R2, R3 ;  /* 0x0000000300027308 */ /* 0x0000620000000800 */
[----:B------:R-:W-:-:S05]  /*6f50*/  FSEL R120, R120, RZ, P1 ;  /* 0x000000ff78787208 */ /* 0x000fca0000800000 */
[-CC-:B------:R-:W-:Y:S01]  /*6f60*/  FFMA.FTZ R12, R219, R0.reuse, -R120.reuse ;  /* 0x00000000db0c7223 */ /* 0x180fe20000010878 */
[-CC-:B------:R-:W-:Y:S01]  /*6f70*/  FFMA.FTZ R129, R215, R0.reuse, -R120.reuse ;  /* 0x00000000d7817223 */ /* 0x180fe20000010878 */
[-CC-:B------:R-:W-:Y:S01]  /*6f80*/  FFMA.FTZ R14, R185, R0.reuse, -R120.reuse ;  /* 0x00000000b90e7223 */ /* 0x180fe20000010878 */
[----:B0-----:R-:W-:Y:S01]  /*6f90*/  FSEL R3, R21, RZ, P1 ;  /* 0x000000ff15037208 */ /* 0x001fe20000800000 */
[-CC-:B------:R-:W-:Y:S01]  /*6fa0*/  FFMA.FTZ R149, R213, R0.reuse, -R120.reuse ;  /* 0x00000000d5957223 */ /* 0x180fe20000010878 */
[-CC-:B------:R-:W-:Y:S01]  /*6fb0*/  FFMA.FTZ R185, R191, R0.reuse, -R120.reuse ;  /* 0x00000000bfb97223 */ /* 0x180fe20000010878 */
[----:B------:R-:W-:Y:S01]  /*6fc0*/  MUFU.EX2 R12, R12 ;  /* 0x0000000c000c7308 */ /* 0x000fe20000000800 */
[-C--:B------:R-:W-:Y:S01]  /*6fd0*/  FFMA.FTZ R20, R211, R0.reuse, -R120 ;  /* 0x00000000d3147223 */ /* 0x080fe20000010878 */
[----:B------:R-:W-:Y:S01]  /*6fe0*/  FADD.FTZ R3, -R3, R4 ;  /* 0x0000000403037221 */ /* 0x000fe20000010100 */
[-CC-:B------:R-:W-:Y:S01]  /*6ff0*/  FFMA.FTZ R187, R187, R0.reuse, -R120.reuse ;  /* 0x00000000bbbb7223 */ /* 0x180fe20000010878 */
[-CC-:B------:R-:W-:Y:S01]  /*7000*/  FFMA.FTZ R179, R131, R0.reuse, -R120.reuse ;  /* 0x0000000083b37223 */ /* 0x180fe20000010878 */
[----:B-1----:R-:W-:Y:S01]  /*7010*/  FFMA.FTZ R9, R2, R9, R217 ;  /* 0x0000000902097223 */ /* 0x002fe200000100d9 */
[-C--:B------:R-:W-:Y:S01]  /*7020*/  FMUL.FTZ R3, R3, R0.reuse ;  /* 0x0000000003037220 */ /* 0x080fe20000410000 */
[-CC-:B------:R-:W-:Y:S01]  /*7030*/  FFMA.FTZ R122, R209, R0.reuse, -R120.reuse ;  /* 0x00000000d17a7223 */ /* 0x180fe20000010878 */
[----:B------:R-:W-:Y:S01]  /*7040*/  MUFU.EX2 R129, R129 ;  /* 0x0000008100817308 */ /* 0x000fe20000000800 */
[----:B------:R-:W-:Y:S01]  /*7050*/  FADD.FTZ R9, R188, R9 ;  /* 0x00000009bc097221 */ /* 0x000fe20000010000 */
[-CC-:B------:R-:W-:Y:S01]  /*7060*/  FFMA.FTZ R181, R189, R0.reuse, -R120.reuse ;  /* 0x00000000bdb57223 */ /* 0x180fe20000010878 */
[-CC-:B------:R-:W-:Y:S01]  /*7070*/  FFMA.FTZ R124, R207, R0.reuse, -R120.reuse ;  /* 0x00000000cf7c7223 */ /* 0x180fe20000010878 */
[-CC-:B------:R-:W-:Y:S01]  /*7080*/  FFMA.FTZ R183, R139, R0.reuse, -R120.reuse ;  /* 0x000000008bb77223 */ /* 0x180fe20000010878 */
[----:B------:R-:W-:Y:S01]  /*7090*/  FADD.FTZ R128, R190, R9 ;  /* 0x00000009be807221 */ /* 0x000fe20000010000 */
[-CC-:B------:R-:W-:Y:S01]  /*70a0*/  FFMA.FTZ R143, R143, R0.reuse, -R120.reuse ;  /* 0x000000008f8f7223 */ /* 0x180fe20000010878 */
[-C--:B------:R-:W-:Y:S01]  /*70b0*/  FFMA.FTZ R126, R135, R0.reuse, -R120 ;  /* 0x00000000877e7223 */ /* 0x080fe20000010878 */
[----:B------:R-:W0:Y:S01]  /*70c0*/  MUFU.EX2 R3, R3 ;  /* 0x0000000300037308 */ /* 0x000e220000000800 */
[----:B------:R-:W-:Y:S01]  /*70d0*/  FADD.FTZ R9, R169, R128 ;  /* 0x00000080a9097221 */ /* 0x000fe20000010000 */
[-CC-:B------:R-:W-:Y:S01]  /*70e0*/  FFMA.FTZ R135, R147, R0.reuse, -R120.reuse ;  /* 0x0000000093877223 */ /* 0x180fe20000010878 */
[-CC-:B------:R-:W-:Y:S01]  /*70f0*/  FFMA.FTZ R127, R127, R0.reuse, -R120.reuse ;  /* 0x000000007f7f7223 */ /* 0x180fe20000010878 */
[-CC-:B------:R-:W-:Y:S01]  /*7100*/  FFMA.FTZ R123, R123, R0.reuse, -R120.reuse ;  /* 0x000000007b7b7223 */ /* 0x180fe20000010878 */
[----:B------:R-:W-:Y:S01]  /*7110*/  FADD.FTZ R128, R184, R9 ;  /* 0x00000009b8807221 */ /* 0x000fe20000010000 */
[-CC-:B------:R-:W-:Y:S01]  /*7120*/  FFMA.FTZ R159, R159, R0.reuse, -R120.reuse ;  /* 0x000000009f9f7223 */ /* 0x180fe20000010878 */
[-C--:B------:R-:W-:Y:S01]  /*7130*/  FFMA.FTZ R175, R175, R0.reuse, -R120 ;  /* 0x00000000afaf7223 */ /* 0x080fe20000010878 */
[----:B------:R-:W1:Y:S01]  /*7140*/  MUFU.EX2 R14, R14 ;  /* 0x0000000e000e7308 */ /* 0x000e620000000800 */
[----:B------:R-:W-:Y:S01]  /*7150*/  FADD.FTZ R131, R171, R128 ;  /* 0x00000080ab837221 */ /* 0x000fe20000010000 */
[-CC-:B------:R-:W-:Y:S01]  /*7160*/  FFMA.FTZ R163, R163, R0.reuse, -R120.reuse ;  /* 0x00000000a3a37223 */ /* 0x180fe20000010878 */
[----:B------:R-:W-:Y:S01]  /*7170*/  FFMA.FTZ R177, R177, R0, -R120 ;  /* 0x00000000b1b17223 */ /* 0x000fe20000010878 */
[----:B------:R-:W-:Y:S01]  /*7180*/  ISETP.GT.AND P1, PT, R10, UR58, PT ;  /* 0x0000003a0a007c0c */ /* 0x000fe2000bf24270 */
[----:B------:R-:W-:Y:S01]  /*7190*/  FADD.FTZ R130, R186, R131 ;  /* 0x00000083ba827221 */ /* 0x000fe20000010000 */
[----:B------:R-:W-:Y:S01]  /*71a0*/  F2FP.BF16.F32.PACK_AB R190, R169, R190 ;  /* 0x000000bea9be723e */ /* 0x000fe200000010ff */
[----:B------:R-:W-:Y:S01]  /*71b0*/  VIADD R10, R10, 0xffffffff ;  /* 0xffffffff0a0a7836 */ /* 0x000fe20000000000 */
[----:B------:R-:W2:Y:S01]  /*71c0*/  MUFU.EX2 R149, R149 ;  /* 0x0000009500957308 */ /* 0x000ea20000000800 */
[----:B0-----:R-:W-:Y:S01]  /*71d0*/  FFMA.FTZ R8, R3, R8, R12 ;  /* 0x0000000803087223 */ /* 0x001fe2000001000c */
[----:B------:R-:W-:-:S02]  /*71e0*/  F2FP.BF16.F32.PACK_AB R184, R171, R184 ;  /* 0x000000b8abb8723e */ /* 0x000fc400000010ff */
[----:B------:R-:W-:Y:S01]  /*71f0*/  F2FP.BF16.F32.PACK_AB R186, R173, R186 ;  /* 0x000000baadba723e */ /* 0x000fe200000010ff */
[----:B------:R-:W-:Y:S01]  /*7200*/  FADD.FTZ R9, R129, R8 ;  /* 0x0000000881097221 */ /* 0x000fe20000010000 */
[----:B------:R-:W-:Y:S01]  /*7210*/  FFMA.FTZ R8, R151, R0, -R120 ;  /* 0x0000000097087223 */ /* 0x000fe20000010878 */
[----:B------:R-:W-:Y:S01]  /*7220*/  F2FP.BF16.F32.PACK_AB R188, R188, R217 ;  /* 0x000000d9bcbc723e */ /* 0x000fe200000010ff */
[----:B------:R-:W0:Y:S01]  /*7230*/  MUFU.EX2 R185, R185 ;  /* 0x000000b900b97308 */ /* 0x000e220000000800 */
[----:B-1----:R-:W-:Y:S01]  /*7240*/  FADD.FTZ R128, R14, R9 ;  /* 0x000000090e807221 */ /* 0x002fe20000010000 */
[----:B------:R-:W-:Y:S01]  /*7250*/  FADD.FTZ R9, R173, R130 ;  /* 0x00000082ad097221 */ /* 0x000fe20000010000 */
[----:B------:R-:W-:-:S03]  /*7260*/  F2FP.BF16.F32.PACK_AB R189, R129, R12 ;  /* 0x0000000c81bd723e */ /* 0x000fc600000010ff */
[----:B------:R-:W-:Y:S01]  /*7270*/  FADD.FTZ R130, R180, R9 ;  /* 0x00000009b4827221 */ /* 0x000fe20000010000 */
[----:B------:R-:W-:Y:S01]  /*7280*/  F2FP.BF16.F32.PACK_AB R180, R137, R180 ;  /* 0x000000b489b4723e */ /* 0x000fe200000010ff */
[----:B------:R-:W1:Y:S01]  /*7290*/  MUFU.EX2 R20, R20 ;  /* 0x0000001400147308 */ /* 0x000e620000000800 */
[----:B--2---:R-:W-:Y:S01]  /*72a0*/  FADD.FTZ R128, R149, R128 ;  /* 0x0000008095807221 */ /* 0x004fe20000010000 */
[----:B------:R-:W-:Y:S01]  /*72b0*/  FADD.FTZ R131, R137, R130 ;  /* 0x0000008289837221 */ /* 0x000fe20000010000 */
[----:B------:R-:W-:-:S05]  /*72c0*/  F2FP.BF16.F32.PACK_AB R191, R149, R14 ;  /* 0x0000000e95bf723e */ /* 0x000fca00000010ff */
[----:B------:R-:W2:Y:S01]  /*72d0*/  MUFU.EX2 R187, R187 ;  /* 0x000000bb00bb7308 */ /* 0x000ea20000000800 */
[----:B0-----:R-:W-:Y:S01]  /*72e0*/  FADD.FTZ R9, R185, R128 ;  /* 0x00000080b9097221 */ /* 0x001fe20000010000 */
[----:B------:R-:W-:Y:S02]  /*72f0*/  @!P6 VIADD R128, R132, 0x30860 ;  /* 0x000308608480e836 */ /* 0x000fe40000000000 */
[----:B------:R-:W-:Y:S01]  /*7300*/  FADD.FTZ R132, R182, R131 ;  /* 0x00000083b6847221 */ /* 0x000fe20000010000 */
[----:B------:R-:W-:-:S03]  /*7310*/  F2FP.BF16.F32.PACK_AB R182, R133, R182 ;  /* 0x000000b685b6723e */ /* 0x000fc600000010ff */
[----:B------:R-:W-:Y:S01]  /*7320*/  FADD.FTZ R131, R133, R132 ;  /* 0x0000008485837221 */ /* 0x000fe20000010000 */
[----:B------:R-:W0:Y:S01]  /*7330*/  MUFU.EX2 R122, R122 ;  /* 0x0000007a007a7308 */ /* 0x000e220000000800 */
[----:B-1----:R-:W-:Y:S01]  /*7340*/  FADD.FTZ R130, R20, R9 ;  /* 0x0000000914827221 */ /* 0x002fe20000010000 */
[----:B------:R-:W-:Y:S01]  /*7350*/  @!P6 PRMT R134, RZ, 0x654, R128 ;  /* 0x00000654ff86e816 */ /* 0x000fe20000000080 */
[----:B------:R-:W-:Y:S01]  /*7360*/  FADD.FTZ R132, R176, R131 ;  /* 0x00000083b0847221 */ /* 0x000fe20000010000 */
[-CC-:B------:R-:W-:Y:S01]  /*7370*/  FFMA.FTZ R128, R155, R0.reuse, -R120.reuse ;  /* 0x000000009b807223 */ /* 0x180fe20000010878 */
[----:B------:R-:W-:Y:S01]  /*7380*/  FFMA.FTZ R120, R167, R0, -R120 ;  /* 0x00000000a7787223 */ /* 0x000fe20000010878 */
[----:B------:R1:W-:Y:S01]  /*7390*/  @!P6 SYNCS.ARRIVE.TRANS64.RED.A1T0 RZ, [R134+URZ], RZ ;  /* 0x000000ff86ffe9a7 */ /* 0x0003e2000810043f */
[----:B------:R-:W-:Y:S01]  /*73a0*/  FADD.FTZ R131, R141, R132 ;  /* 0x000000848d837221 */ /* 0x000fe20000010000 */
[----:B------:R-:W3:Y:S01]  /*73b0*/  MUFU.EX2 R181, R181 ;  /* 0x000000b500b57308 */ /* 0x000ee20000000800 */
[----:B--2---:R-:W-:Y:S01]  /*73c0*/  FADD.FTZ R9, R187, R130 ;  /* 0x00000082bb097221 */ /* 0x004fe20000010000 */
[----:B------:R-:W-:Y:S01]  /*73d0*/  F2FP.BF16.F32.PACK_AB R176, R141, R176 ;  /* 0x000000b08db0723e */ /* 0x000fe200000010ff */
[----:B------:R-:W-:Y:S01]  /*73e0*/  FADD.FTZ R132, R178, R131 ;  /* 0x00000083b2847221 */ /* 0x000fe20000010000 */
[----:B------:R-:W-:-:S02]  /*73f0*/  F2FP.BF16.F32.PACK_AB R178, R15, R178 ;  /* 0x000000b20fb2723e */ /* 0x000fc400000010ff */
[----:B------:R-:W-:Y:S01]  /*7400*/  F2FP.BF16.F32.PACK_AB R185, R20, R185 ;  /* 0x000000b914b9723e */ /* 0x000fe200000010ff */
[----:B------:R-:W-:Y:S01]  /*7410*/  FADD.FTZ R131, R15, R132 ;  /* 0x000000840f837221 */ /* 0x000fe20000010000 */
[----:B------:R-:W2:Y:S01]  /*7420*/  MUFU.EX2 R124, R124 ;  /* 0x0000007c007c7308 */ /* 0x000ea20000000800 */
[C---:B0-----:R-:W-:Y:S01]  /*7430*/  FADD.FTZ R130, R122.reuse, R9 ;  /* 0x000000097a827221 */ /* 0x041fe20000010000 */
[----:B------:R-:W-:Y:S01]  /*7440*/  F2FP.BF16.F32.PACK_AB R187, R122, R187 ;  /* 0x000000bb7abb723e */ /* 0x000fe200000010ff */
[----:B------:R-:W-:-:S05]  /*7450*/  FADD.FTZ R132, R172, R131 ;  /* 0x00000083ac847221 */ /* 0x000fca0000010000 */
[----:B------:R-:W0:Y:S01]  /*7460*/  MUFU.EX2 R183, R183 ;  /* 0x000000b700b77308 */ /* 0x000e220000000800 */
[----:B---3--:R-:W-:-:S07]  /*7470*/  FADD.FTZ R9, R181, R130 ;  /* 0x00000082b5097221 */ /* 0x008fce0000010000 */
[----:B------:R-:W3:Y:S01]  /*7480*/  MUFU.EX2 R4, R143 ;  /* 0x0000008f00047308 */ /* 0x000ee20000000800 */
[C---:B--2---:R-:W-:Y:S01]  /*7490*/  FADD.FTZ R130, R124.reuse, R9 ;  /* 0x000000097c827221 */ /* 0x044fe20000010000 */
[----:B------:R-:W-:-:S06]  /*74a0*/  F2FP.BF16.F32.PACK_AB R181, R124, R181 ;  /* 0x000000b57cb5723e */ /* 0x000fcc00000010ff */
[----:B------:R-:W2:Y:S01]  /*74b0*/  MUFU.EX2 R126, R126 ;  /* 0x0000007e007e7308 */ /* 0x000ea20000000800 */
[----:B0-----:R-:W-:-:S07]  /*74c0*/  FADD.FTZ R9, R183, R130 ;  /* 0x00000082b7097221 */ /* 0x001fce0000010000 */
[----:B------:R-:W0:Y:S01]  /*74d0*/  MUFU.EX2 R145, R145 ;  /* 0x0000009100917308 */ /* 0x000e220000000800 */
[C---:B---3--:R-:W-:Y:S01]  /*74e0*/  FADD.FTZ R9, R4.reuse, R9 ;  /* 0x0000000904097221 */ /* 0x048fe20000010000 */
[----:B------:R-:W-:Y:S01]  /*74f0*/  F2FP.BF16.F32.PACK_AB R183, R4, R183 ;  /* 0x000000b704b7723e */ /* 0x000fe200000010ff */
[----:B------:R-:W-:-:S05]  /*7500*/  IMAD.MOV.U32 R4, RZ, RZ, R21 ;  /* 0x000000ffff047224 */ /* 0x000fca00078e0015 */
[----:B------:R-:W3:Y:S01]  /*7510*/  MUFU.EX2 R135, R135 ;  /* 0x0000008700877308 */ /* 0x000ee20000000800 */
[----:B--2---:R-:W-:-:S07]  /*7520*/  FADD.FTZ R130, R126, R9 ;  /* 0x000000097e827221 */ /* 0x004fce0000010000 */
[----:B------:R-:W2:Y:S01]  /*7530*/  MUFU.EX2 R174, R174 ;  /* 0x000000ae00ae7308 */ /* 0x000ea20000000800 */
[C---:B0-----:R-:W-:Y:S01]  /*7540*/  FADD.FTZ R9, R145.reuse, R132 ;  /* 0x0000008491097221 */ /* 0x041fe20000010000 */
[----:B------:R-:W-:-:S06]  /*7550*/  F2FP.BF16.F32.PACK_AB R172, R145, R172 ;  /* 0x000000ac91ac723e */ /* 0x000fcc00000010ff */
[----:B------:R-:W0:Y:S01]  /*7560*/  MUFU.EX2 R179, R179 ;  /* 0x000000b300b37308 */ /* 0x000e220000000800 */
[----:B---3--:R-:W-:-:S07]  /*7570*/  FADD.FTZ R130, R135, R130 ;  /* 0x0000008287827221 */ /* 0x008fce0000010000 */
[----:B------:R-:W3:Y:S01]  /*7580*/  MUFU.EX2 R121, R121 ;  /* 0x0000007900797308 */ /* 0x000ee20000000800 */
[----:B--2---:R-:W-:-:S07]  /*7590*/  FADD.FTZ R132, R174, R9 ;  /* 0x00000009ae847221 */ /* 0x004fce0000010000 */
[----:B------:R-:W2:Y:S01]  /*75a0*/  MUFU.EX2 R8, R8 ;  /* 0x0000000800087308 */ /* 0x000ea20000000800 */
[----:B0-----:R-:W-:-:S07]  /*75b0*/  FADD.FTZ R9, R179, R130 ;  /* 0x00000082b3097221 */ /* 0x001fce0000010000 */
[----:B------:R-:W-:Y:S01]  /*75c0*/  MUFU.EX2 R168, R168 ;  /* 0x000000a800a87308 */ /* 0x000fe20000000800 */
[----:B---3--:R-:W-:-:S07]  /*75d0*/  F2FP.BF16.F32.PACK_AB R174, R121, R174 ;  /* 0x000000ae79ae723e */ /* 0x008fce00000010ff */
[----:B------:R-:W0:Y:S01]  /*75e0*/  MUFU.EX2 R127, R127 ;  /* 0x0000007f007f7308 */ /* 0x000e220000000800 */
[C---:B--2---:R-:W-:Y:S01]  /*75f0*/  FADD.FTZ R130, R8.reuse, R9 ;  /* 0x0000000908827221 */ /* 0x044fe20000010000 */
[----:B------:R-:W-:-:S06]  /*7600*/  F2FP.BF16.F32.PACK_AB R179, R8, R179 ;  /* 0x000000b308b3723e */ /* 0x000fcc00000010ff */
[----:B------:R-:W-:Y:S08]  /*7610*/  MUFU.EX2 R125, R125 ;  /* 0x0000007d007d7308 */ /* 0x000ff00000000800 */
[----:B------:R-:W2:Y:S01]  /*7620*/  MUFU.EX2 R128, R128 ;  /* 0x0000008000807308 */ /* 0x000ea20000000800 */
[----:B0-----:R-:W-:-:S07]  /*7630*/  FADD.FTZ R9, R127, R130 ;  /* 0x000000827f097221 */ /* 0x001fce0000010000 */
[----:B------:R-:W0:Y:S08]  /*7640*/  MUFU.EX2 R170, R170 ;  /* 0x000000aa00aa7308 */ /* 0x000e300000000800 */
[----:B-1----:R1:W3:Y:S01]  /*7650*/  MUFU.EX2 R134, R123 ;  /* 0x0000007b00867308 */ /* 0x0022e20000000800 */
[C---:B--2---:R-:W-:Y:S01]  /*7660*/  FADD.FTZ R9, R128.reuse, R9 ;  /* 0x0000000980097221 */ /* 0x044fe20000010000 */
[----:B------:R-:W-:-:S06]  /*7670*/  F2FP.BF16.F32.PACK_AB R173, R128, R127 ;  /* 0x0000007f80ad723e */ /* 0x000fcc00000010ff */
[----:B------:R-:W2:Y:S01]  /*7680*/  MUFU.EX2 R159, R159 ;  /* 0x0000009f009f7308 */ /* 0x000ea20000000800 */
[----:B-1----:R-:W-:-:S04]  /*7690*/  FADD.FTZ R123, R121, R132 ;  /* 0x00000084797b7221 */ /* 0x002fc80000010000 */
[----:B------:R-:W-:Y:S01]  /*76a0*/  FADD.FTZ R132, R168, R123 ;  /* 0x0000007ba8847221 */ /* 0x000fe20000010000 */
[C---:B------:R-:W-:Y:S02]  /*76b0*/  F2FP.BF16.F32.PACK_AB R168, R125.reuse, R168 ;  /* 0x000000a87da8723e */ /* 0x040fe400000010ff */
[----:B------:R2:W1:Y:S01]  /*76c0*/  MUFU.EX2 R136, R175 ;  /* 0x000000af00887308 */ /* 0x0004620000000800 */
[----:B------:R-:W-:-:S04]  /*76d0*/  FADD.FTZ R15, R125, R132 ;  /* 0x000000847d0f7221 */ /* 0x000fc80000010000 */
[----:B0-----:R-:W-:Y:S01]  /*76e0*/  FADD.FTZ R130, R170, R15 ;  /* 0x0000000faa827221 */ /* 0x001fe20000010000 */
[----:B---3--:R-:W-:Y:S02]  /*76f0*/  FADD.FTZ R15, R134, R9 ;  /* 0x00000009860f7221 */ /* 0x008fe40000010000 */
[----:B------:R-:W0:Y:S01]  /*7700*/  MUFU.EX2 R163, R163 ;  /* 0x000000a300a37308 */ /* 0x000e220000000800 */
[C---:B--2---:R-:W-:Y:S01]  /*7710*/  F2FP.BF16.F32.PACK_AB R175, R159.reuse, R134 ;  /* 0x000000869faf723e */ /* 0x044fe200000010ff */
[----:B------:R-:W-:-:S06]  /*7720*/  FADD.FTZ R15, R159, R15 ;  /* 0x0000000f9f0f7221 */ /* 0x000fcc0000010000 */
[----:B------:R2:W3:Y:S01]  /*7730*/  MUFU.EX2 R132, R177 ;  /* 0x000000b100847308 */ /* 0x0004e20000000800 */
[----:B-1----:R-:W-:-:S07]  /*7740*/  FADD.FTZ R15, R136, R15 ;  /* 0x0000000f880f7221 */ /* 0x002fce0000010000 */
[----:B------:R-:W1:Y:S01]  /*7750*/  MUFU.EX2 R5, R5 ;  /* 0x0000000500057308 */ /* 0x000e620000000800 */
[----:B0-----:R-:W-:Y:S01]  /*7760*/  FADD.FTZ R15, R163, R15 ;  /* 0x0000000fa30f7221 */ /* 0x001fe20000010000 */
[----:B--2---:R-:W-:Y:S02]  /*7770*/  F2FP.BF16.F32.PACK_AB R177, R135, R126 ;  /* 0x0000007e87b1723e */ /* 0x004fe400000010ff */
[----:B------:R-:W-:-:S04]  /*7780*/  F2FP.BF16.F32.PACK_AB R169, R163, R136 ;  /* 0x00000088a3a9723e */ /* 0x000fc800000010ff */
[----:B------:R-:W0:Y:S01]  /*7790*/  MUFU.EX2 R120, R120 ;  /* 0x0000007800787308 */ /* 0x000e220000000800 */
[----:B---3--:R-:W-:Y:S01]  /*77a0*/  FADD.FTZ R15, R132, R15 ;  /* 0x0000000f840f7221 */ /* 0x008fe20000010000 */
[C---:B-1----:R-:W-:Y:S01]  /*77b0*/  FADD.FTZ R9, R5.reuse, R130 ;  /* 0x0000008205097221 */ /* 0x042fe20000010000 */
[----:B------:R-:W-:Y:S01]  /*77c0*/  F2FP.BF16.F32.PACK_AB R170, R5, R170 ;  /* 0x000000aa05aa723e */ /* 0x000fe200000010ff */
[----:B------:R-:W-:Y:S02]  /*77d0*/  IMAD.MOV.U32 R5, RZ, RZ, R13 ;  /* 0x000000ffff057224 */ /* 0x000fe400078e000d */
[C---:B0-----:R-:W-:Y:S01]  /*77e0*/  FADD.FTZ R8, R120.reuse, R15 ;  /* 0x0000000f78087221 */ /* 0x041fe20000010000 */
[----:B------:R-:W-:Y:S01]  /*77f0*/  F2FP.BF16.F32.PACK_AB R171, R120, R132 ;  /* 0x0000008478ab723e */ /* 0x000fe200000010ff */
[----:B------:R-:W-:Y:S06]  /*7800*/  @P1 BRA `(.L_x_1143) ;  /* 0xffffffd0002c1947 */ /* 0x000fec000383ffff */
[----:B------:R-:W-:Y:S01]  /*7810*/  IMAD.MOV.U32 R4, RZ, RZ, R21 ;  /* 0x000000ffff047224 */ /* 0x000fe200078e0015 */
[----:B------:R-:W-:Y:S01]  /*7820*/  UMOV UR36, UR4 ;  /* 0x0000000400247c82 */ /* 0x000fe20008000000 */
[----:B------:R-:W-:Y:S01]  /*7830*/  IMAD.MOV.U32 R5, RZ, RZ, R13 ;  /* 0x000000ffff057224 */ /* 0x000fe200078e000d */
[----:B------:R-:W-:-:S06]  /*7840*/  UMOV UR38, UR7 ;  /* 0x0000000700267c82 */ /* 0x000fcc0008000000 */
.L_x_1126:
[----:B------:R-:W-:Y:S01]  /*7850*/  ULDC UR4, c[0x0][0x448] ;  /* 0x0001120000047ab9 */ /* 0x000fe20000000800 */
[----:B------:R-:W-:Y:S01]  /*7860*/  IADD3 R11, R16, 0x1, -R11 ;  /* 0x00000001100b7810 */ /* 0x000fe20007ffe80b */
[----:B------:R-:W-:Y:S01]  /*7870*/  UISETP.NE.AND UP0, UPT, UR4, 0x1, UPT ;  /* 0x000000010400788c */ /* 0x000fe2000bf05270 */
[----:B------:R-:W-:Y:S02]  /*7880*/  ULDC UR7, c[0x0][0x9e4] ;  /* 0x0002790000077ab9 */ /* 0x000fe40000000800 */
[----:B------:R-:W-:Y:S01]  /*7890*/  R2UR UR11, R11 ;  /* 0x000000000b0b72ca */ /* 0x000fe200000e0000 */
[----:B------:R-:W-:Y:S02]  /*78a0*/  UISETP.GE.AND UP1, UPT, UR7, 0x1, UPT ;  /* 0x000000010700788c */ /* 0x000fe4000bf26270 */
[----:B------:R-:W-:-:S04]  /*78b0*/  UIADD3 UR10, UR39, 0x7f, URZ ;  /* 0x0000007f270a7890 */ /* 0x000fc8000fffe03f */
[----:B------:R-:W-:Y:S01]  /*78c0*/  PLOP3.LUT P1, PT, PT, PT, UP1, 0x40, 0x0 ;  /* 0x000000000000781c */ /* 0x000fe20003f2e818 */
[----:B------:R-:W-:Y:S01]  /*78d0*/  @UP0 ULDC UR4, c[0x0][0x44c] ;  /* 0x0001130000040ab9 */ /* 0x000fe20000000800 */
[----:B------:R-:W-:Y:S01]  /*78e0*/  @UP0 ULDC UR14, c[0x0][0x450] ;  /* 0x00011400000e0ab9 */ /* 0x000fe20000000800 */
[----:B------:R-:W-:-:S04]  /*78f0*/  UIMAD.WIDE.U32 UR4, UR10, UR4, URZ ;  /* 0x000000040a0472a5 */ /* 0x000fc8000f8e003f */
[----:B------:R-:W-:-:S04]  /*7900*/  @UP0 USHF.R.U32.HI UR10, URZ, UR14, UR5 ;  /* 0x0000000e3f0a0299 */ /* 0x000fc80008011605 */
[----:B------:R-:W-:-:S04]  /*7910*/  UIADD3 UR10, UR11, UR10, URZ ;  /* 0x0000000a0b0a7290 */ /* 0x000fc8000fffe03f */
[----:B------:R-:W-:Y:S01]  /*7920*/  UIADD3 UR14, UR10, -UR6, URZ ;  /* 0x800000060a0e7290 */ /* 0x000fe2000fffe03f */
[----:B------:R-:W-:Y:S11]  /*7930*/  @P1 BRA `(.L_x_1144) ;  /* 0x0000000000481947 */ /* 0x000ff60003800000 */
[----:B------:R-:W-:Y:S02]  /*7940*/  UMOV UR6, UR10 ;  /* 0x0000000a00067c82 */ /* 0x000fe40008000000 */
[----:B------:R-:W-:-:S06]  /*7950*/  UISETP.GT.AND UP2, UPT, UR6, -0x1, UPT ;  /* 0xffffffff0600788c */ /* 0x000fcc000bf44270 */
[----:B------:R-:W-:-:S13]  /*7960*/  PLOP3.LUT P1, PT, PT, PT, UP2, 0x80, 0x0 ;  /* 0x000000000000781c */ /* 0x000fda0003f2f028 */
[----:B------:R-:W-:Y:S05]  /*7970*/  @P1 BRA `(.L_x_1145) ;  /* 0x00000000001c1947 */ /* 0x000fea0003800000 */
[----:B------:R-:W-:Y:S02]  /*7980*/  UISETP.NE.AND UP2, UPT, UR7, 0x1, UPT ;  /* 0x000000010700788c */ /* 0x000fe4000bf45270 */
[----:B------:R-:W-:-:S09]  /*7990*/  ULOP3.LUT UR6, URZ, UR6, URZ, 0x33, !UPT ;  /* 0x000000063f067292 */ /* 0x000fd2000f8e333f */
[----:B------:R-:W-:Y:S02]  /*79a0*/  @UP2 ULDC.64 UR4, c[0x0][0x9e8] ;  /* 0x00027a0000042ab9 */ /* 0x000fe40000000a00 */
[----:B------:R-:W-:-:S04]  /*79b0*/  UIMAD.WIDE.U32 UR10, UR6, UR4, URZ ;  /* 0x00000004060a72a5 */ /* 0x000fc8000f8e003f */
[----:B------:R-:W-:-:S04]  /*79c0*/  @UP2 USHF.R.U32.HI UR6, URZ, UR5, UR11 ;  /* 0x000000053f062299 */ /* 0x000fc8000801160b */
[----:B------:R-:W-:Y:S01]  /*79d0*/  ULOP3.LUT UR6, URZ, UR6, URZ, 0x33, !UPT ;  /* 0x000000063f067292 */ /* 0x000fe2000f8e333f */
[----:B------:R-:W-:Y:S11]  /*79e0*/  BRA `(.L_x_1146) ;  /* 0x0000000000107947 */ /* 0x000ff60003800000 */
.L_x_1145:
[----:B------:R-:W-:-:S11]  /*79f0*/  UISETP.NE.AND UP2, UPT, UR7, 0x1, UPT ;  /* 0x000000010700788c */ /* 0x000fd6000bf45270 */
[----:B------:R-:W-:Y:S02]  /*7a00*/  @UP2 ULDC.64 UR4, c[0x0][0x9e8] ;  /* 0x00027a0000042ab9 */ /* 0x000fe40000000a00 */
[----:B------:R-:W-:-:S04]  /*7a10*/  UIMAD.WIDE.U32 UR10, UR6, UR4, URZ ;  /* 0x00000004060a72a5 */ /* 0x000fc8000f8e003f */
[----:B------:R-:W-:-:S12]  /*7a20*/  @UP2 USHF.R.U32.HI UR6, URZ, UR5, UR11 ;  /* 0x000000053f062299 */ /* 0x000fd8000801160b */
.L_x_1146:
[----:B------:R-:W-:-:S04]  /*7a30*/  UIMAD UR6, UR6, UR7, URZ ;  /* 0x00000007060672a4 */ /* 0x000fc8000f8e023f */
[----:B------:R-:W-:-:S04]  /*7a40*/  UISETP.LT.AND UP2, UPT, UR14, UR6, UPT ;  /* 0x000000060e00728c */ /* 0x000fc8000bf41270 */
[----:B------:R-:W-:-:S12]  /*7a50*/  USEL UR14, UR14, UR6, !UP2 ;  /* 0x000000060e0e7287 */ /* 0x000fd8000d000000 */
.L_x_1144:
[----:B------:R-:W-:-:S04]  /*7a60*/  UIADD3 UR4, UR14, 0x5f, URZ ;  /* 0x0000005f0e047890 */ /* 0x000fc8000fffe03f */
[----:B------:R-:W-:-:S04]  /*7a70*/  UIMAD.WIDE UR4, UR4, 0x2aaaaaab, URZ ;  /* 0x2aaaaaab040478a5 */ /* 0x000fc8000f8e023f */
[----:B------:R-:W-:-:S04]  /*7a80*/  USHF.R.U32.HI UR4, URZ, 0x1f, UR5 ;  /* 0x0000001f3f047899 */ /* 0x000fc80008011605 */
[----:B------:R-:W-:-:S04]  /*7a90*/  ULEA.HI.SX32 UR4, UR5, UR4, 0x1c ;  /* 0x0000000405047291 */ /* 0x000fc8000f8fe23f */
[----:B------:R-:W-:-:S04]  /*7aa0*/  UISETP.LT.AND UP2, UPT, UR61, UR4, UPT ;  /* 0x000000043d00728c */ /* 0x000fc8000bf41270 */
[----:B------:R-:W-:-:S06]  /*7ab0*/  USEL UR58, UR61, UR4, !UP2 ;  /* 0x000000043d3a7287 */ /* 0x000fcc000d000000 */
[----:B------:R-:W-:-:S13]  /*7ac0*/  ISETP.GE.AND P1, PT, R10, UR58, PT ;  /* 0x0000003a0a007c0c */ /* 0x000fda000bf26270 */
[----:B------:R-:W-:Y:S05]  /*7ad0*/  @!P1 BRA `(.L_x_1147) ;  /* 0x0000001c007c9947 */ /* 0x000fea0003800000 */
[----:B------:R-:W-:Y:S01]  /*7ae0*/  IMAD.MOV.U32 R11, RZ, RZ, R4 ;  /* 0x000000ffff0b7224 */ /* 0x000fe200078e0004 */
[----:B------:R-:W-:Y:S01]  /*7af0*/  UMOV UR6, UR38 ;  /* 0x0000002600067c82 */ /* 0x000fe20008000000 */
[----:B------:R-:W-:Y:S01]  /*7b00*/  IMAD.MOV.U32 R12, RZ, RZ, R5 ;  /* 0x000000ffff0c7224 */ /* 0x000fe200078e0005 */
[----:B------:R-:W-:-:S06]  /*7b10*/  UMOV UR4, UR36 ;  /* 0x0000002400047c82 */ /* 0x000fcc0008000000 */
.L_x_1156:
[----:B------:R-:W-:-:S04]  /*7b20*/  UIADD3 UR7, UR4, 0x1, URZ ;  /* 0x0000000104077890 */ /* 0x000fc8000fffe03f */
[----:B------:R-:W-:-:S04]  /*7b30*/  UISETP.NE.AND UP2, UPT, UR7, 0x2, UPT ;  /* 0x000000020700788c */ /* 0x000fc8000bf45270 */
[----:B------:R-:W-:Y:S02]  /*7b40*/  USEL UR7, UR7, URZ, UP2 ;  /* 0x0000003f07077287 */ /* 0x000fe40009000000 */
[----:B------:R-:W-:-:S04]  /*7b50*/  USEL UR38, URZ, 0x1, UP2 ;  /* 0x000000013f267887 */ /* 0x000fc80009000000 */
[----:B------:R-:W-:Y:S01]  /*7b60*/  ULOP3.LUT UR38, UR6, UR38, URZ, 0x3c, !UPT ;  /* 0x0000002606267292 */ /* 0x000fe2000f8e3c3f */
[----:B------:R-:W-:Y:S01]  /*7b70*/  UMOV UR36, UR7 ;  /* 0x0000000700247c82 */ /* 0x000fe20008000000 */
[----:B------:R-:W-:Y:S10]  /*7b80*/  @!P0 BRA `(.L_x_1148) ;  /* 0x0000000000048947 */ /* 0x000ff40003800000 */
[----:B------:R-:W-:Y:S01]  /*7b90*/  BPT.TRAP 0x1 ;  /* 0x000000040000795c */ /* 0x000fe20000300000 */
.L_x_1148:
[----:B------:R-:W-:Y:S01]  /*7ba0*/  ULEA UR5, UR36, UR37, 0x3 ;  /* 0x0000002524057291 */ /* 0x000fe2000f8e183f */
[----:B------:R-:W-:-:S05]  /*7bb0*/  IMAD.U32 R0, RZ, RZ, UR38 ;  /* 0x00000026ff007e24 */ /* 0x000fca000f8e00ff */
[----:B------:R-:W-:-:S04]  /*7bc0*/  SHF.L.U32 R0, R0, 0x1f, RZ ;  /* 0x0000001f00007819 */ /* 0x000fc800000006ff */
[----:B------:R0:W1:Y:S01]  /*7bd0*/  SYNCS.PHASECHK.TRANS64.TRYWAIT P1, [UR5+0x30830], R0 ;  /* 0x03083000ff0075a7 */ /* 0x0000620008020145 */
[----:B------:R-:W-:Y:S05]  /*7be0*/  @!P0 BRA `(.L_x_1149) ;  /* 0x0000000000048947 */ /* 0x000fea0003800000 */
[----:B------:R-:W-:Y:S01]  /*7bf0*/  BPT.TRAP 0x1 ;  /* 0x000000040000795c */ /* 0x000fe20000300000 */
.L_x_1149:
[----:B-1----:R-:W-:Y:S05]  /*7c00*/  @P1 BRA `(.L_x_1150) ;  /* 0x0000000000081947 */ /* 0x002fea0003800000 */
[----:B------:R-:W1:Y:S02]  /*7c10*/  SYNCS.PHASECHK.TRANS64.TRYWAIT P1, [UR5+0x30830], R0 ;  /* 0x03083000ff0075a7 */ /* 0x000e640008020145 */
[----:B-1----:R-:W-:Y:S05]  /*7c20*/  @!P1 BRA `(.L_x_1151) ;  /* 0x000000d400b09947 */ /* 0x002fea0003800000 */
.L_x_1150:
        /* <DEDUP_REMOVED lines=163> */
.L_x_1152:
[----:B------:R-:W-:Y:S01]  /*8660*/  ULEA UR5, UR4, UR37, 0x3 ;  /* 0x0000002504057291 */ /* 0x000fe2000f8e183f */
[----:B01----:R-:W-:-:S05]  /*8670*/  IMAD.U32 R0, RZ, RZ, UR6 ;  /* 0x00000006ff007e24 */ /* 0x003fca000f8e00ff */
[----:B------:R-:W-:-:S04]  /*8680*/  SHF.L.U32 R0, R0, 0x1f, RZ ;  /* 0x0000001f00007819 */ /* 0x000fc800000006ff */
[----:B------:R0:W1:Y:S01]  /*8690*/  SYNCS.PHASECHK.TRANS64.TRYWAIT P1, [UR5+0x30850], R0 ;  /* 0x03085000ff0075a7 */ /* 0x0000620008020145 */
[----:B------:R-:W-:Y:S05]  /*86a0*/  @!P0 BRA `(.L_x_1153) ;  /* 0x0000000000048947 */ /* 0x000fea0003800000 */
[----:B------:R-:W-:Y:S01]  /*86b0*/  BPT.TRAP 0x1 ;  /* 0x000000040000795c */ /* 0x000fe20000300000 */
.L_x_1153:
[----:B-1----:R-:W-:Y:S05]  /*86c0*/  @P1 BRA `(.L_x_1154) ;  /* 0x0000000000081947 */ /* 0x002fea0003800000 */
[----:B------:R-:W1:Y:S02]  /*86d0*/  SYNCS.PHASECHK.TRANS64.TRYWAIT P1, [UR5+0x30850], R0 ;  /* 0x03085000ff0075a7 */ /* 0x000e640008020145 */
[----:B-1----:R-:W-:Y:S05]  /*86e0*/  @!P1 BRA `(.L_x_1155) ;  /* 0x000000cc00189947 */ /* 0x002fea0003800000 */
.L_x_1154:
[----:B------:R-:W-:Y:S01]  /*86f0*/  UIADD3 UR6, UR37, 0x400, URZ ;  /* 0x0000040025067890 */ /* 0x000fe2000fffe03f */
[----:B------:R-:W-:Y:S01]  /*8700*/  WARPGROUP.ARRIVE ;  /* 0x00000000000079c5 */ /* 0x000fe20000000000 */
[----:B------:R-:W-:Y:S01]  /*8710*/  UMOV UR11, 0x40000040 ;  /* 0x40000040000b7882 */ /* 0x000fe20000000000 */
[----:B01----:R-:W-:Y:S01]  /*8720*/  FMNMX.FTZ R0, R120, R12, !PT ;  /* 0x0000000c78007209 */ /* 0x003fe20007810000 */
[----:B------:R-:W-:Y:S01]  /*8730*/  USHF.R.U32.HI UR6, URZ, 0x4, UR6 ;  /* 0x000000043f067899 */ /* 0x000fe20008011606 */
[----:B------:R-:W-:Y:S02]  /*8740*/  FMNMX.FTZ R4, R122, R11, !PT ;  /* 0x0000000b7a047209 */ /* 0x000fe40007810000 */
[----:B------:R-:W0:Y:S01]  /*8750*/  S2R R206, SR_TID.X ;  /* 0x0000000000ce7919 */ /* 0x000e220000002100 */
[----:B------:R-:W-:Y:S01]  /*8760*/  FMNMX.FTZ R3, R121, R0, !PT ;  /* 0x0000000079037209 */ /* 0x000fe20007810000 */
[----:B------:R-:W-:Y:S01]  /*8770*/  ULOP3.LUT UR6, UR6, 0x3fff, URZ, 0xc0, !UPT ;  /* 0x00003fff06067892 */ /* 0x000fe2000f8ec03f */
[----:B------:R-:W-:-:S02]  /*8780*/  FMNMX.FTZ R15, R123, R4, !PT ;  /* 0x000000047b0f7209 */ /* 0x000fc40007810000 */
[----:B------:R-:W-:Y:S01]  /*8790*/  FMNMX.FTZ R0, R124, R3, !PT ;  /* 0x000000037c007209 */ /* 0x000fe20007810000 */
[----:B------:R-:W-:Y:S01]  /*87a0*/  ULOP3.LUT UR6, UR6, 0x3000000, URZ, 0xfc, !UPT ;  /* 0x0300000006067892 */ /* 0x000fe2000f8efc3f */
[----:B------:R-:W-:Y:S02]  /*87b0*/  FMNMX.FTZ R4, R126, R15, !PT ;  /* 0x0000000f7e047209 */ /* 0x000fe40007810000 */
[----:B------:R-:W-:Y:S01]  /*87c0*/  FMNMX.FTZ R3, R125, R0, !PT ;  /* 0x000000007d037209 */ /* 0x000fe20007810000 */
[----:B------:R-:W-:Y:S01]  /*87d0*/  UIMAD UR4, UR4, 0x900, UR6 ;  /* 0x00000900040478a4 */ /* 0x000fe2000f8e0206 */
[----:B------:R-:W-:Y:S02]  /*87e0*/  FMNMX.FTZ R15, R127, R4, !PT ;  /* 0x000000047f0f7209 */ /* 0x000fe40007810000 */
[----:B------:R-:W-:Y:S01]  /*87f0*/  FMNMX.FTZ R0, R128, R3, !PT ;  /* 0x0000000380007209 */ /* 0x000fe20007810000 */
[----:B------:R-:W-:Y:S01]  /*8800*/  UMOV UR6, UR38 ;  /* 0x0000002600067c82 */ /* 0x000fe20008000000 */
[----:B------:R-:W-:-:S02]  /*8810*/  FMNMX.FTZ R4, R130, R15, !PT ;  /* 0x0000000f82047209 */ /* 0x000fc40007810000 */
[----:B------:R-:W-:Y:S01]  /*8820*/  UMOV UR10, UR4 ;  /* 0x00000004000a7c82 */ /* 0x000fe20008000000 */
[----:B------:R-:W-:Y:S01]  /*8830*/  FMNMX.FTZ R3, R129, R0, !PT ;  /* 0x0000000081037209 */ /* 0x000fe20007810000 */
[----:B------:R-:W-:Y:S01]  /*8840*/  HGMMA.64x192x16.F32.BF16 R24, R188, gdesc[UR8].tnspB, R24, gsb0 ;  /* 0x42e00008bc187df0 */ /* 0x000fe20008001818 */
[----:B------:R-:W-:Y:S01]  /*8850*/  UIADD3 UR10, UR4, 0x80, URZ ;  /* 0x00000080040a7890 */ /* 0x000fe2000fffe03f */
[----:B------:R-:W-:Y:S01]  /*8860*/  FMNMX.FTZ R15, R131, R4, !PT ;  /* 0x00000004830f7209 */ /* 0x000fe20007810000 */
[----:B------:R-:W-:Y:S01]  /*8870*/  UMOV UR11, 0x40000040 ;  /* 0x40000040000b7882 */ /* 0x000fe20000000000 */
        /* <DEDUP_REMOVED lines=11> */
[----:B0-----:R-:W-:Y:S02]  /*8930*/  LOP3.LUT P1, RZ, R206, 0x7f, RZ, 0xc0, !PT ;  /* 0x0000007fceff7812 */ /* 0x001fe4000782c0ff */
        /* <DEDUP_REMOVED lines=14> */
[----:B-1----:R-:W-:-:S05]  /*8a20*/  FMNMX.FTZ R14, R2, R3, !PT ;  /* 0x00000003020e7209 */ /* 0x002fca0007810000 */
[----:B------:R-:W1:Y:S02]  /*8a30*/  SHFL.BFLY PT, R5, R14, 0x1, 0x1f ;  /* 0x0c201f000e057f89 */ /* 0x000e6400000e0000 */
[----:B-1----:R-:W-:-:S05]  /*8a40*/  FMNMX.FTZ R5, R14, R5, !PT ;  /* 0x000000050e057209 */ /* 0x002fca0007810000 */
[----:B------:R-:W-:-:S04]  /*8a50*/  FADD.FTZ R3, -R5, R12 ;  /* 0x0000000c05037221 */ /* 0x000fc80000010100 */
[-C--:B0-----:R-:W-:Y:S01]  /*8a60*/  FMUL.FTZ R12, R3, R0.reuse ;  /* 0x00000000030c7220 */ /* 0x081fe20000410000 */
[----:B------:R-:W-:-:S03]  /*8a70*/  FMUL.FTZ R3, R5, R0 ;  /* 0x0000000005037220 */ /* 0x000fc60000410000 */
[----:B------:R0:W-:Y:S01]  /*8a80*/  MUFU.EX2 R2, R12 ;  /* 0x0000000c00027308 */ /* 0x0001e20000000800 */
[-CC-:B------:R-:W-:Y:S01]  /*8a90*/  FFMA.FTZ R15, R125, R0.reuse, -R3.reuse ;  /* 0x000000007d0f7223 */ /* 0x180fe20000010803 */
[-CC-:B------:R-:W-:Y:S01]  /*8aa0*/  FFMA.FTZ R21, R129, R0.reuse, -R3.reuse ;  /* 0x0000000081157223 */ /* 0x180fe20000010803 */
[-CC-:B------:R-:W-:Y:S01]  /*8ab0*/  FFMA.FTZ R13, R120, R0.reuse, -R3.reuse ;  /* 0x00000000780d7223 */ /* 0x180fe20000010803 */
[-CC-:B------:R-:W-:Y:S01]  /*8ac0*/  FFMA.FTZ R164, R164, R0.reuse, -R3.reuse ;  /* 0x00000000a4a47223 */ /* 0x180fe20000010803 */
[----:B------:R-:W-:-:S03]  /*8ad0*/  FFMA.FTZ R165, R165, R0, -R3 ;  /* 0x00000000a5a57223 */ /* 0x000fc60000010803 */
[----:B------:R-:W-:Y:S01]  /*8ae0*/  MUFU.EX2 R15, R15 ;  /* 0x0000000f000f7308 */ /* 0x000fe20000000800 */
[----:B0-----:R-:W-:-:S07]  /*8af0*/  FFMA.FTZ R12, R160, R0, -R3 ;  /* 0x00000000a00c7223 */ /* 0x001fce0000010803 */
[----:B------:R-:W0:Y:S08]  /*8b00*/  MUFU.EX2 R13, R13 ;  /* 0x0000000d000d7308 */ /* 0x000e300000000800 */
[----:B------:R-:W-:Y:S08]  /*8b10*/  MUFU.EX2 R21, R21 ;  /* 0x0000001500157308 */ /* 0x000ff00000000800 */
[----:B------:R-:W-:Y:S01]  /*8b20*/  MUFU.EX2 R12, R12 ;  /* 0x0000000c000c7308 */ /* 0x000fe20000000800 */
[----:B0-----:R-:W-:Y:S01]  /*8b30*/  FFMA.FTZ R9, R2, R9, R13 ;  /* 0x0000000902097223 */ /* 0x001fe2000001000d */
[----:B------:R-:W-:-:S02]  /*8b40*/  WARPGROUP.DEPBAR.LE gsb0, 0x0 ;  /* 0x00008000000079c5 */ /* 0x000fc40000010000 */
[----:B------:R-:W-:Y:S01]  /*8b50*/  WARPGROUP.ARRIVE ;  /* 0x00000000000079c5 */ /* 0x000fe20000000000 */
[--C-:B------:R-:W-:Y:S01]  /*8b60*/  FFMA.FTZ R188, R121, R0, -R3.reuse ;  /* 0x0000000079bc7223 */ /* 0x100fe20000010803 */
[----:B------:R-:W-:Y:S01]  /*8b70*/  FMNMX.FTZ R121, R143, R4, !PT ;  /* 0x000000048f797209 */ /* 0x000fe20007810000 */
[----:B------:R-:W-:-:S03]  /*8b80*/  FFMA.FTZ R190, R124, R0, -R3 ;  /* 0x000000007cbe7223 */ /* 0x000fc60000010803 */
[----:B------:R-:W-:Y:S01]  /*8b90*/  HGMMA.64x192x16.F32.BF16 R24, R184, gdesc[UR8].tnspB, R24, gsb0 ;  /* 0x42e00008b8187df0 */ /* 0x000fe20008001818 */
[----:B------:R-:W-:Y:S01]  /*8ba0*/  UIADD3 UR10, UR4, 0x100, URZ ;  /* 0x00000100040a7890 */ /* 0x000fe2000fffe03f */
[----:B------:R-:W-:Y:S01]  /*8bb0*/  FMNMX.FTZ R4, R146, R121, !PT ;  /* 0x0000007992047209 */ /* 0x000fe20007810000 */
[----:B------:R-:W-:Y:S01]  /*8bc0*/  UMOV UR11, 0x40000040 ;  /* 0x40000040000b7882 */ /* 0x000fe20000000000 */
[----:B------:R-:W0:Y:S02]  /*8bd0*/  MUFU.EX2 R188, R188 ;  /* 0x000000bc00bc7308 */ /* 0x000e240000000800 */
[----:B------:R-:W-:-:S04]  /*8be0*/  FMNMX.FTZ R121, R147, R4, !PT ;  /* 0x0000000493797209 */ /* 0x000fc80007810000 */
[----:B------:R-:W-:Y:S01]  /*8bf0*/  FMNMX.FTZ R4, R150, R121, !PT ;  /* 0x0000007996047209 */ /* 0x000fe20007810000 */
[-CC-:B------:R-:W-:Y:S01]  /*8c00*/  FFMA.FTZ R121, R133, R0.reuse, -R3.reuse ;  /* 0x0000000085797223 */ /* 0x180fe20000010803 */
[-CC-:B------:R-:W-:Y:S01]  /*8c10*/  FFMA.FTZ R133, R145, R0.reuse, -R3.reuse ;  /* 0x0000000091857223 */ /* 0x180fe20000010803 */
[----:B------:R-:W-:Y:S01]  /*8c20*/  FFMA.FTZ R145, R157, R0, -R3 ;  /* 0x000000009d917223 */ /* 0x000fe20000010803 */
[----:B------:R-:W-:Y:S01]  /*8c30*/  FMNMX.FTZ R125, R151, R4, !PT ;  /* 0x00000004977d7209 */ /* 0x000fe20007810000 */
[----:B------:R-:W1:Y:S03]  /*8c40*/  MUFU.EX2 R190, R190 ;  /* 0x000000be00be7308 */ /* 0x000e660000000800 */
[----:B------:R-:W-:Y:S01]  /*8c50*/  FMNMX.FTZ R4, R154, R125, !PT ;  /* 0x0000007d9a047209 */ /* 0x000fe20007810000 */
[----:B0-----:R-:W-:-:S03]  /*8c60*/  FADD.FTZ R9, R188, R9 ;  /* 0x00000009bc097221 */ /* 0x001fc60000010000 */
[----:B------:R-:W-:Y:S01]  /*8c70*/  FMNMX.FTZ R125, R155, R4, !PT ;  /* 0x000000049b7d7209 */ /* 0x000fe20007810000 */
[----:B------:R-:W-:Y:S01]  /*8c80*/  MUFU.EX2 R121, R121 ;  /* 0x0000007900797308 */ /* 0x000fe20000000800 */
[----:B------:R-:W-:Y:S02]  /*8c90*/  F2FP.BF16.F32.PACK_AB R188, R188, R13 ;  /* 0x0000000dbcbc723e */ /* 0x000fe400000010ff */
[----:B------:R-:W-:Y:S01]  /*8ca0*/  FMNMX.FTZ R4, R158, R125, !PT ;  /* 0x0000007d9e047209 */ /* 0x000fe20007810000 */
[-CC-:B------:R-:W-:Y:S01]  /*8cb0*/  FFMA.FTZ R125, R137, R0.reuse, -R3.reuse ;  /* 0x00000000897d7223 */ /* 0x180fe20000010803 */
[-CC-:B------:R-:W-:Y:S01]  /*8cc0*/  FFMA.FTZ R137, R149, R0.reuse, -R3.reuse ;  /* 0x0000000095897223 */ /* 0x180fe20000010803 */
[----:B------:R-:W-:Y:S01]  /*8cd0*/  FFMA.FTZ R149, R161, R0, -R3 ;  /* 0x00000000a1957223 */ /* 0x000fe20000010803 */
[----:B------:R-:W-:Y:S01]  /*8ce0*/  FMNMX.FTZ R129, R159, R4, !PT ;  /* 0x000000049f817209 */ /* 0x000fe20007810000 */
[----:B------:R-:W-:Y:S03]  /*8cf0*/  MUFU.EX2 R133, R133 ;  /* 0x0000008500857308 */ /* 0x000fe60000000800 */
[----:B------:R-:W-:-:S04]  /*8d00*/  FMNMX.FTZ R4, R162, R129, !PT ;  /* 0x00000081a2047209 */ /* 0x000fc80007810000 */
[----:B------:R-:W-:Y:S01]  /*8d10*/  FMNMX.FTZ R129, R163, R4, !PT ;  /* 0x00000004a3817209 */ /* 0x000fe20007810000 */
[----:B------:R-:W-:Y:S03]  /*8d20*/  MUFU.EX2 R125, R125 ;  /* 0x0000007d007d7308 */ /* 0x000fe60000000800 */
[----:B------:R-:W-:Y:S01]  /*8d30*/  FMNMX.FTZ R4, R166, R129, !PT ;  /* 0x00000081a6047209 */ /* 0x000fe20007810000 */
[----:B------:R-:W-:-:S03]  /*8d40*/  FFMA.FTZ R129, R141, R0, -R3 ;  /* 0x000000008d817223 */ /* 0x000fc60000010803 */
[----:B------:R-:W-:Y:S01]  /*8d50*/  FMNMX.FTZ R4, R167, R4, !PT ;  /* 0x00000004a7047209 */ /* 0x000fe20007810000 */
[----:B------:R-:W-:Y:S04]  /*8d60*/  MUFU.EX2 R137, R137 ;  /* 0x0000008900897308 */ /* 0x000fe80000000800 */
[----:B------:R-:W0:Y:S04]  /*8d70*/  SHFL.BFLY PT, R141, R4, 0x2, 0x1f ;  /* 0x0c401f00048d7f89 */ /* 0x000e2800000e0000 */
[----:B------:R-:W-:Y:S08]  /*8d80*/  MUFU.EX2 R129, R129 ;  /* 0x0000008100817308 */ /* 0x000ff00000000800 */
[----:B------:R-:W-:Y:S08]  /*8d90*/  MUFU.EX2 R145, R145 ;  /* 0x0000009100917308 */ /* 0x000ff00000000800 */
[----:B------:R-:W-:Y:S01]  /*8da0*/  MUFU.EX2 R149, R149 ;  /* 0x0000009500957308 */ /* 0x000fe20000000800 */
[----:B0-----:R-:W-:Y:S01]  /*8db0*/  FMNMX.FTZ R14, R4, R141, !PT ;  /* 0x0000008d040e7209 */ /* 0x001fe20007810000 */
[----:B------:R-:W-:-:S04]  /*8dc0*/  FFMA.FTZ R141, R153, R0, -R3 ;  /* 0x00000000998d7223 */ /* 0x000fc80000010803 */
[----:B------:R-:W0:Y:S02]  /*8dd0*/  SHFL.BFLY PT, R153, R14, 0x1, 0x1f ;  /* 0x0c201f000e997f89 */ /* 0x000e2400000e0000 */
[----:B------:R-:W-:Y:S01]  /*8de0*/  MUFU.EX2 R141, R141 ;  /* 0x0000008d008d7308 */ /* 0x000fe20000000800 */
[----:B0-----:R-:W-:-:S07]  /*8df0*/  FMNMX.FTZ R4, R14, R153, !PT ;  /* 0x000000990e047209 */ /* 0x001fce0007810000 */
[----:B------:R-:W-:Y:S01]  /*8e00*/  MUFU.EX2 R14, R164 ;  /* 0x000000a4000e7308 */ /* 0x000fe20000000800 */
[----:B------:R-:W-:-:S04]  /*8e10*/  FMUL.FTZ R153, R4, R0 ;  /* 0x0000000004997220 */ /* 0x000fc80000410000 */
[-CC-:B------:R-:W-:Y:S01]  /*8e20*/  FFMA.FTZ R20, R122, R0.reuse, -R153.reuse ;  /* 0x000000007a147223 */ /* 0x180fe20000010899 */
[-CC-:B------:R-:W-:Y:S01]  /*8e30*/  FFMA.FTZ R189, R123, R0.reuse, -R153.reuse ;  /* 0x000000007bbd7223 */ /* 0x180fe20000010899 */
[----:B------:R-:W-:Y:S02]  /*8e40*/  IMAD.U32 R123, RZ, RZ, UR7 ;  /* 0x00000007ff7b7e24 */ /* 0x000fe4000f8e00ff */
[-CC-:B------:R-:W-:Y:S01]  /*8e50*/  FFMA.FTZ R191, R126, R0.reuse, -R153.reuse ;  /* 0x000000007ebf7223 */ /* 0x180fe20000010899 */
[-CC-:B------:R-:W-:Y:S01]  /*8e60*/  FFMA.FTZ R120, R127, R0.reuse, -R153.reuse ;  /* 0x000000007f787223 */ /* 0x180fe20000010899 */
[-CC-:B------:R-:W-:Y:S01]  /*8e70*/  FFMA.FTZ R122, R131, R0.reuse, -R153.reuse ;  /* 0x00000000837a7223 */ /* 0x180fe20000010899 */
[----:B------:R-:W-:Y:S01]  /*8e80*/  MUFU.EX2 R20, R20 ;  /* 0x0000001400147308 */ /* 0x000fe20000000800 */
[----:B------:R-:W-:Y:S01]  /*8e90*/  @!P1 LEA R123, R123, UR37, 0x3 ;  /* 0x000000257b7b9c11 */ /* 0x000fe2000f8e18ff */
[----:B------:R-:W-:Y:S02]  /*8ea0*/  IMAD.U32 R127, RZ, RZ, UR5 ;  /* 0x00000005ff7f7e24 */ /* 0x000fe4000f8e00ff */
[-CC-:B------:R-:W-:Y:S01]  /*8eb0*/  FFMA.FTZ R124, R135, R0.reuse, -R153.reuse ;  /* 0x00000000877c7223 */ /* 0x180fe20000010899 */
[-CC-:B------:R-:W-:Y:S01]  /*8ec0*/  FFMA.FTZ R126, R139, R0.reuse, -R153.reuse ;  /* 0x000000008b7e7223 */ /* 0x180fe20000010899 */
[----:B------:R-:W-:Y:S01]  /*8ed0*/  FFMA.FTZ R151, R151, R0, -R153 ;  /* 0x0000000097977223 */ /* 0x000fe20000010899 */
[----:B------:R-:W-:-:S02]  /*8ee0*/  @!P1 VIADD R123, R123, 0x30840 ;  /* 0x000308407b7b9836 */ /* 0x000fc40000000000 */
[-CC-:B------:R-:W-:Y:S01]  /*8ef0*/  FFMA.FTZ R154, R154, R0.reuse, -R153.reuse ;  /* 0x000000009a9a7223 */ /* 0x180fe20000010899 */
[----:B------:R-:W-:Y:S01]  /*8f00*/  MUFU.EX2 R189, R189 ;  /* 0x000000bd00bd7308 */ /* 0x000fe20000000800 */
[-CC-:B------:R-:W-:Y:S01]  /*8f10*/  FFMA.FTZ R155, R155, R0.reuse, -R153.reuse ;  /* 0x000000009b9b7223 */ /* 0x180fe20000010899 */
[-C--:B------:R-:W-:Y:S01]  /*8f20*/  FFMA.FTZ R158, R158, R0.reuse, -R153 ;  /* 0x000000009e9e7223 */ /* 0x080fe20000010899 */
[----:B------:R-:W-:Y:S01]  /*8f30*/  @!P1 PRMT R123, RZ, 0x654, R123 ;  /* 0x00000654ff7b9816 */ /* 0x000fe2000000007b */
        /* <DEDUP_REMOVED lines=17> */
[-CC-:B------:R-:W-:Y:S01]  /*9050*/  FFMA.FTZ R185, R130, R0.reuse, -R153.reuse ;  /* 0x0000000082b97223 */ /* 0x180fe20000010899 */
[-C--:B------:R-:W-:Y:S01]  /*9060*/  FFMA.FTZ R187, R134, R0.reuse, -R153 ;  /* 0x0000000086bb7223 */ /* 0x080fe20000010899 */
[----:B-1----:R-:W-:Y:S01]  /*9070*/  FADD.FTZ R132, R190, R9 ;  /* 0x00000009be847221 */ /* 0x002fe20000010000 */
[----:B------:R-:W-:Y:S01]  /*9080*/  HGMMA.64x192x16.F32.BF16 R24, R180, gdesc[UR8].tnspB, R24, gsb0 ;  /* 0x42e00008b4187df0 */ /* 0x000fe20008001818 */
[----:B------:R-:W-:Y:S01]  /*9090*/  UIADD3 UR10, UR4, 0x180, URZ ;  /* 0x00000180040a7890 */ /* 0x000fe2000fffe03f */
[----:B------:R-:W-:Y:S01]  /*90a0*/  MUFU.EX2 R184, R184 ;  /* 0x000000b800b87308 */ /* 0x000fe20000000800 */
[----:B------:R-:W-:Y:S01]  /*90b0*/  UMOV UR11, 0x40000040 ;  /* 0x40000040000b7882 */ /* 0x000fe20000000000 */
[-CC-:B------:R-:W-:Y:S01]  /*90c0*/  FFMA.FTZ R128, R143, R0.reuse, -R153.reuse ;  /* 0x000000008f807223 */ /* 0x180fe20000010899 */
[----:B------:R-:W-:Y:S01]  /*90d0*/  FFMA.FTZ R130, R147, R0, -R153 ;  /* 0x0000000093827223 */ /* 0x000fe20000010899 */
[----:B------:R-:W-:-:S04]  /*90e0*/  F2FP.BF16.F32.PACK_AB R190, R15, R190 ;  /* 0x000000be0fbe723e */ /* 0x000fc800000010ff */
        /* <DEDUP_REMOVED lines=10> */
[----:B------:R-:W-:Y:S02]  /*9190*/  FFMA.FTZ R183, R142, R0, -R153 ;  /* 0x000000008eb77223 */ /* 0x000fe40000010899 */
[----:B------:R-:W-:Y:S01]  /*91a0*/  HGMMA.64x192x16.F32.BF16 R24, R176, gdesc[UR8].tnspB, R24, gsb0 ;  /* 0x42e00008b0187df0 */ /* 0x000fe20008001818 */
[----:B------:R-:W-:Y:S01]  /*91b0*/  UIADD3 UR10, UR4, 0x200, URZ ;  /* 0x00000200040a7890 */ /* 0x000fe2000fffe03f */
[----:B------:R-:W-:Y:S01]  /*91c0*/  MUFU.EX2 R180, R180 ;  /* 0x000000b400b47308 */ /* 0x000fe20000000800 */
[----:B------:R-:W-:-:S07]  /*91d0*/  UMOV UR11, 0x40000040 ;  /* 0x40000040000b7882 */ /* 0x000fce0000000000 */
        /* <DEDUP_REMOVED lines=8> */
[-CC-:B------:R-:W-:Y:S01]  /*9260*/  FFMA.FTZ R179, R150, R0.reuse, -R153.reuse ;  /* 0x0000000096b37223 */ /* 0x180fe20000010899 */
[----:B------:R-:W-:Y:S01]  /*9270*/  FFMA.FTZ R153, R167, R0, -R153 ;  /* 0x00000000a7997223 */ /* 0x000fe20000010899 */
[----:B------:R-:W-:Y:S01]  /*9280*/  HGMMA.64x192x16.F32.BF16 R24, R172, gdesc[UR8].tnspB, R24, gsb0 ;  /* 0x42e00008ac187df0 */ /* 0x000fe20008001818 */
[----:B------:R-:W-:Y:S01]  /*9290*/  UIADD3 UR10, UR4, 0x280, URZ ;  /* 0x00000280040a7890 */ /* 0x000fe2000fffe03f */
[----:B------:R-:W-:Y:S01]  /*92a0*/  MUFU.EX2 R176, R176 ;  /* 0x000000b000b07308 */ /* 0x000fe20000000800 */
[----:B------:R-:W-:Y:S01]  /*92b0*/  UMOV UR11, 0x40000040 ;  /* 0x40000040000b7882 */ /* 0x000fe20000000000 */
[----:B------:R-:W-:-:S06]  /*92c0*/  UMOV UR4, UR36 ;  /* 0x0000002400047c82 */ /* 0x000fcc0008000000 */
        /* <DEDUP_REMOVED lines=8> */
[----:B------:R-:W-:Y:S02]  /*9350*/  FADD.FTZ R3, -R4, R11 ;  /* 0x0000000b04037221 */ /* 0x000fe40000010100 */
[----:B------:R-:W-:Y:S01]  /*9360*/  MUFU.EX2 R173, R154 ;  /* 0x0000009a00ad7308 */ /* 0x000fe20000000800 */
[----:B------:R-:W-:Y:S01]  /*9370*/  HGMMA.64x192x16.F32.BF16 R24, R168, gdesc[UR8].tnspB, R24, gsb0 ;  /* 0x42e00008a8187df0 */ /* 0x000fe20008001818 */
[----:B------:R-:W-:-:S06]  /*9380*/  FMUL.FTZ R3, R3, R0 ;  /* 0x0000000003037220 */ /* 0x000fcc0000410000 */
[----:B------:R-:W-:Y:S08]  /*9390*/  MUFU.EX2 R172, R172 ;  /* 0x000000ac00ac7308 */ /* 0x000ff00000000800 */
[----:B------:R-:W0:Y:S08]  /*93a0*/  MUFU.EX2 R3, R3 ;  /* 0x0000000300037308 */ /* 0x000e300000000800 */
[----:B------:R-:W-:Y:S08]  /*93b0*/  MUFU.EX2 R174, R174 ;  /* 0x000000ae00ae7308 */ /* 0x000ff00000000800 */
[----:B------:R-:W1:Y:S01]  /*93c0*/  MUFU.EX2 R175, R158 ;  /* 0x0000009e00af7308 */ /* 0x000e620000000800 */
[----:B0-----:R-:W-:-:S04]  /*93d0*/  FFMA.FTZ R8, R3, R8, R20 ;  /* 0x0000000803087223 */ /* 0x001fc80000010014 */
[C---:B------:R-:W-:Y:S01]  /*93e0*/  FADD.FTZ R8, R189.reuse, R8 ;  /* 0x00000008bd087221 */ /* 0x040fe20000010000 */
[----:B------:R-:W-:Y:S02]  /*93f0*/  F2FP.BF16.F32.PACK_AB R189, R189, R20 ;  /* 0x00000014bdbd723e */ /* 0x000fe400000010ff */
[----:B------:R-:W0:Y:S01]  /*9400*/  MUFU.EX2 R11, R165 ;  /* 0x000000a5000b7308 */ /* 0x000e220000000800 */
[----:B------:R-:W-:Y:S01]  /*9410*/  FADD.FTZ R9, R191, R8 ;  /* 0x00000008bf097221 */ /* 0x000fe20000010000 */
[----:B------:R-:W-:-:S03]  /*9420*/  F2FP.BF16.F32.PACK_AB R191, R120, R191 ;  /* 0x000000bf78bf723e */ /* 0x000fc600000010ff */
[----:B------:R-:W-:-:S04]  /*9430*/  FADD.FTZ R8, R120, R9 ;  /* 0x0000000978087221 */ /* 0x000fc80000010000 */
        /* <DEDUP_REMOVED lines=21> */
[----:B-1----:R-:W-:Y:S01]  /*9590*/  FADD.FTZ R8, R175, R8 ;  /* 0x00000008af087221 */ /* 0x002fe20000010000 */
[----:B------:R-:W-:-:S03]  /*95a0*/  F2FP.BF16.F32.PACK_AB R175, R159, R175 ;  /* 0x000000af9faf723e */ /* 0x000fc600000010ff */
[----:B------:R-:W-:Y:S01]  /*95b0*/  FADD.FTZ R8, R159, R8 ;  /* 0x000000089f087221 */ /* 0x000fe20000010000 */
[----:B------:R-:W-:Y:S02]  /*95c0*/  WARPGROUP.DEPBAR.LE gsb0, 0x0 ;  /* 0x00008000000079c5 */ /* 0x000fe40000010000 */
[----:B------:R1:W-:Y:S01]  /*95d0*/  @!P1 SYNCS.ARRIVE.TRANS64.RED.A1T0 RZ, [R123+URZ], RZ ;  /* 0x000000ff7bff99a7 */ /* 0x0003e2000810043f */
[----:B------:R-:W2:Y:S01]  /*95e0*/  MUFU.EX2 R169, R162 ;  /* 0x000000a200a97308 */ /* 0x000ea20000000800 */
[----:B------:R-:W-:Y:S02]  /*95f0*/  F2FP.BF16.F32.PACK_AB R168, R149, R12 ;  /* 0x0000000c95a8723e */ /* 0x000fe400000010ff */
[----:B0-----:R-:W-:Y:S01]  /*9600*/  F2FP.BF16.F32.PACK_AB R170, R11, R14 ;  /* 0x0000000e0baa723e */ /* 0x001fe200000010ff */
[----:B-1----:R-:W-:-:S04]  /*9610*/  @!P1 VIADD R123, R127, 0x30860 ;  /* 0x000308607f7b9836 */ /* 0x002fc80000000000 */
[----:B------:R-:W0:Y:S01]  /*9620*/  MUFU.EX2 R171, R166 ;  /* 0x000000a600ab7308 */ /* 0x000e220000000800 */
[----:B------:R-:W-:-:S04]  /*9630*/  @!P1 PRMT R123, RZ, 0x654, R123 ;  /* 0x00000654ff7b9816 */ /* 0x000fc8000000007b */
[----:B------:R1:W-:Y:S01]  /*9640*/  @!P1 SYNCS.ARRIVE.TRANS64.RED.A1T0 RZ, [R123+URZ], RZ ;  /* 0x000000ff7bff99a7 */ /* 0x0003e2000810043f */
[C---:B------:R-:W-:Y:S01]  /*9650*/  ISETP.GT.AND P1, PT, R10.reuse, UR58, PT ;  /* 0x0000003a0a007c0c */ /* 0x040fe2000bf24270 */
[----:B--2---:R-:W-:Y:S01]  /*9660*/  FADD.FTZ R8, R169, R8 ;  /* 0x00000008a9087221 */ /* 0x004fe20000010000 */
[C---:B------:R-:W-:Y:S01]  /*9670*/  F2FP.BF16.F32.PACK_AB R169, R163.reuse, R169 ;  /* 0x000000a9a3a9723e */ /* 0x040fe200000010ff */
[----:B------:R-:W-:Y:S02]  /*9680*/  VIADD R10, R10, 0xffffffff ;  /* 0xffffffff0a0a7836 */ /* 0x000fe40000000000 */
[----:B------:R-:W-:Y:S01]  /*9690*/  FADD.FTZ R8, R163, R8 ;  /* 0x00000008a3087221 */ /* 0x000fe20000010000 */
[----:B-1----:R-:W-:-:S03]  /*96a0*/  FADD.FTZ R123, R15, R132 ;  /* 0x000000840f7b7221 */ /* 0x002fc60000010000 */
[----:B0-----:R-:W-:Y:S01]  /*96b0*/  FADD.FTZ R8, R171, R8 ;  /* 0x00000008ab087221 */ /* 0x001fe20000010000 */
[----:B------:R-:W-:Y:S01]  /*96c0*/  F2FP.BF16.F32.PACK_AB R171, R153, R171 ;  /* 0x000000ab99ab723e */ /* 0x000fe200000010ff */
[----:B------:R-:W-:Y:S01]  /*96d0*/  FADD.FTZ R132, R184, R123 ;  /* 0x0000007bb8847221 */ /* 0x000fe20000010000 */
[----:B------:R-:W-:Y:S01]  /*96e0*/  F2FP.BF16.F32.PACK_AB R184, R21, R184 ;  /* 0x000000b815b8723e */ /* 0x000fe200000010ff */
[----:B------:R-:W-:Y:S02]  /*96f0*/  FADD.FTZ R8, R153, R8 ;  /* 0x0000000899087221 */ /* 0x000fe40000010000 */
        /* <DEDUP_REMOVED lines=22> */
[----:B------:R-:W-:-:S04]  /*9860*/  FADD.FTZ R20, R12, R9 ;  /* 0x000000090c147221 */ /* 0x000fc80000010000 */
[----:B------:R-:W-:-:S04]  /*9870*/  FADD.FTZ R9, R149, R20 ;  /* 0x0000001495097221 */ /* 0x000fc80000010000 */
[----:B------:R-:W-:-:S04]  /*9880*/  FADD.FTZ R12, R14, R9 ;  /* 0x000000090e0c7221 */ /* 0x000fc80000010000 */
[----:B------:R-:W-:Y:S01]  /*9890*/  FADD.FTZ R9, R11, R12 ;  /* 0x0000000c0b097221 */ /* 0x000fe20000010000 */
[----:B------:R-:W-:Y:S02]  /*98a0*/  IMAD.MOV.U32 R11, RZ, RZ, R4 ;  /* 0x000000ffff0b7224 */ /* 0x000fe400078e0004 */
[----:B------:R-:W-:Y:S01]  /*98b0*/  IMAD.MOV.U32 R12, RZ, RZ, R5 ;  /* 0x000000ffff0c7224 */ /* 0x000fe200078e0005 */
[----:B------:R-:W-:Y:S06]  /*98c0*/  @P1 BRA `(.L_x_1156) ;  /* 0xffffffe000941947 */ /* 0x000fec000383ffff */
.L_x_1147:
[----:B------:R-:W-:-:S13]  /*98d0*/  ISETP.GE.AND P1, PT, R10, UR61, PT ;  /* 0x0000003d0a007c0c */ /* 0x000fda000bf26270 */
[----:B------:R-:W-:Y:S05]  /*98e0*/  @!P1 BRA `(.L_x_1157) ;  /* 0x0000002c00ec9947 */ /* 0x000fea0003800000 */
[----:B------:R-:W-:Y:S01]  /*98f0*/  IMAD.MOV.U32 R11, RZ, RZ, R4 ;  /* 0x000000ffff0b7224 */ /* 0x000fe200078e0004 */
[----:B------:R-:W-:Y:S01]  /*9900*/  UMOV UR6, UR38 ;  /* 0x0000002600067c82 */ /* 0x000fe20008000000 */
[----:B------:R-:W-:Y:S01]  /*9910*/  IMAD.MOV.U32 R12, RZ, RZ, R5 ;  /* 0x000000ffff0c7224 */ /* 0x000fe200078e0005 */
[----:B------:R-:W-:Y:S01]  /*9920*/  UMOV UR4, UR36 ;  /* 0x0000002400047c82 */ /* 0x000fe20008000000 */
[----:B------:R-:W-:Y:S01]  /*9930*/  ULDC UR58, c[0x0][0x9e4] ;  /* 0x00027900003a7ab9 */ /* 0x000fe20000000800 */
[----:B------:R-:W-:-:S05]  /*9940*/  ULDC UR59, c[0x0][0x288] ;  /* 0x0000a200003b7ab9 */ /* 0x000fca0000000800 */
.L_x_1174:
        /* <DEDUP_REMOVED lines=8> */
.L_x_1158:
[----:B------:R-:W-:Y:S01]  /*99d0*/  ULEA UR5, UR36, UR37, 0x3 ;  /* 0x0000002524057291 */ /* 0x000fe2000f8e183f */
[----:B------:R-:W-:-:S05]  /*99e0*/  IMAD.U32 R0, RZ, RZ, UR38 ;  /* 0x00000026ff007e24 */ /* 0x000fca000f8e00ff */
[----:B------:R-:W-:-:S04]  /*99f0*/  SHF.L.U32 R0, R0, 0x1f, RZ ;  /* 0x0000001f00007819 */ /* 0x000fc800000006ff */
[----:B------:R0:W1:Y:S01]  /*9a00*/  SYNCS.PHASECHK.TRANS64.TRYWAIT P1, [UR5+0x30830], R0 ;  /* 0x03083000ff0075a7 */ /* 0x0000620008020145 */
[----:B------:R-:W-:Y:S05]  /*9a10*/  @!P0 BRA `(.L_x_1159) ;  /* 0x0000000000048947 */ /* 0x000fea0003800000 */
[----:B------:R-:W-:Y:S01]  /*9a20*/  BPT.TRAP 0x1 ;  /* 0x000000040000795c */ /* 0x000fe20000300000 */
.L_x_1159:
[----:B-1----:R-:W-:Y:S05]  /*9a30*/  @P1 BRA `(.L_x_1160) ;  /* 0x0000000000081947 */ /* 0x002fea0003800000 */
[----:B------:R-:W1:Y:S02]  /*9a40*/  SYNCS.PHASECHK.TRANS64.TRYWAIT P1, [UR5+0x30830], R0 ;  /* 0x03083000ff0075a7 */ /* 0x000e640008020145 */
[----:B-1----:R-:W-:Y:S05]  /*9a50*/  @!P1 BRA `(.L_x_1161) ;  /* 0x000000b800549947 */ /* 0x002fea0003800000 */
.L_x_1160:
        /* <DEDUP_REMOVED lines=163> */
.L_x_1162:
[----:B------:R-:W-:Y:S01]  /*a490*/  ULEA UR5, UR4, UR37, 0x3 ;  /* 0x0000002504057291 */ /* 0x000fe2000f8e183f */
[----:B01----:R-:W-:-:S05]  /*a4a0*/  IMAD.U32 R0, RZ, RZ, UR6 ;  /* 0x00000006ff007e24 */ /* 0x003fca000f8e00ff */
[----:B------:R-:W-:-:S04]  /*a4b0*/  SHF.L.U32 R0, R0, 0x1f, RZ ;  /* 0x0000001f00007819 */ /* 0x000fc800000006ff */
[----:B------:R0:W1:Y:S01]  /*a4c0*/  SYNCS.PHASECHK.TRANS64.TRYWAIT P1, [UR5+0x30850], R0 ;  /* 0x03085000ff0075a7 */ /* 0x0000620008020145 */
[----:B------:R-:W-:Y:S05]  /*a4d0*/  @!P0 BRA `(.L_x_1163) ;  /* 0x0000000000048947 */ /* 0x000fea0003800000 */
[----:B------:R-:W-:Y:S01]  /*a4e0*/  BPT.TRAP 0x1 ;  /* 0x000000040000795c */ /* 0x000fe20000300000 */
.L_x_1163:
[----:B-1----:R-:W-:Y:S05]  /*a4f0*/  @P1 BRA `(.L_x_1164) ;  /* 0x0000000000081947 */ /* 0x002fea0003800000 */
[----:B------:R-:W1:Y:S02]  /*a500*/  SYNCS.PHASECHK.TRANS64.TRYWAIT P1, [UR5+0x30850], R0 ;  /* 0x03085000ff0075a7 */ /* 0x000e640008020145 */
[----:B-1----:R-:W-:Y:S05]  /*a510*/  @!P1 BRA `(.L_x_1165) ;  /* 0x000000ac00bc9947 */ /* 0x002fea0003800000 */
.L_x_1164:
        /* <DEDUP_REMOVED lines=9> */
[----:B------:R-:W-:Y:S01]  /*a5b0*/  IMAD R5, R10, -0x60, RZ ;  /* 0xffffffa00a057824 */ /* 0x000fe200078e02ff */
[----:B------:R-:W-:Y:S01]  /*a5c0*/  ULDC UR15, c[0x0][0x9dc] ;  /* 0x00027700000f7ab9 */ /* 0x000fe20000000800 */
[----:B01----:R-:W-:Y:S01]  /*a5d0*/  IMAD.U32 R0, RZ, RZ, UR7 ;  /* 0x00000007ff007e24 */ /* 0x003fe2000f8e00ff */
[----:B------:R-:W-:Y:S01]  /*a5e0*/  ULOP3.LUT UR6, UR6, 0x3000000, URZ, 0xfc, !UPT ;  /* 0x0300000006067892 */ /* 0x000fe2000f8efc3f */
[----:B------:R-:W-:-:S03]  /*a5f0*/  ULDC UR14, c[0x0][0x9e0] ;  /* 0x00027800000e7ab9 */ /* 0x000fc60000000800 */
[----:B------:R-:W-:-:S07]  /*a600*/  UIMAD UR4, UR4, 0x900, UR6 ;  /* 0x00000900040478a4 */ /* 0x000fce000f8e0206 */
[----:B------:R-:W-:Y:S02]  /*a610*/  UMOV UR10, UR4 ;  /* 0x00000004000a7c82 */ /* 0x000fe40008000000 */
[----:B------:R-:W-:Y:S01]  /*a620*/  HGMMA.64x192x16.F32.BF16 R24, R188, gdesc[UR8].tnspB, R24, gsb0 ;  /* 0x42e00008bc187df0 */ /* 0x000fe20008001818 */
[----:B------:R-:W-:Y:S01]  /*a630*/  UIADD3 UR10, UR4, 0x80, URZ ;  /* 0x00000080040a7890 */ /* 0x000fe2000fffe03f */
[----:B------:R-:W-:Y:S01]  /*a640*/  UMOV UR11, 0x40000040 ;  /* 0x40000040000b7882 */ /* 0x000fe20000000000 */
[----:B--2---:R-:W-:-:S13]  /*a650*/  LOP3.LUT P3, RZ, R206, 0x7f, RZ, 0xc0, !PT ;  /* 0x0000007fceff7812 */ /* 0x004fda000786c0ff */
[----:B------:R-:W-:-:S05]  /*a660*/  @!P3 LEA R0, R0, UR37, 0x3 ;  /* 0x000000250000bc11 */ /* 0x000fca000f8e18ff */
[----:B------:R-:W-:-:S05]  /*a670*/  @!P3 VIADD R0, R0, 0x30840 ;  /* 0x000308400000b836 */ /* 0x000fca0000000000 */
[----:B------:R-:W-:Y:S01]  /*a680*/  @!P3 PRMT R0, RZ, 0x654, R0 ;  /* 0x00000654ff00b816 */ /* 0x000fe20000000000 */
        /* <DEDUP_REMOVED lines=19> */
[----:B------:R-:W-:Y:S02]  /*a7c0*/  UMOV UR11, 0x40000040 ;  /* 0x40000040000b7882 */ /* 0x000fe40000000000 */
[----:B------:R-:W-:Y:S02]  /*a7d0*/  @UP0 ULDC UR4, c[0x0][0x44c] ;  /* 0x0001130000040ab9 */ /* 0x000fe40000000800 */
[----:B------:R-:W-:Y:S01]  /*a7e0*/  @P1 IMAD.HI.U32 R2, R4, UR4, RZ ;  /* 0x0000000404021c27 */ /* 0x000fe2000f8e00ff */
[----:B------:R-:W-:Y:S01]  /*a7f0*/  @UP0 ULDC UR4, c[0x0][0x450] ;  /* 0x0001140000040ab9 */ /* 0x000fe20000000800 */
[----:B------:R-:W-:-:S03]  /*a800*/  PLOP3.LUT P1, PT, PT, PT, UP1, 0x40, 0x0 ;  /* 0x000000000000781c */ /* 0x000fc60003f2e818 */
[----:B------:R-:W-:Y:S01]  /*a810*/  @P2 SHF.R.U32.HI R4, RZ, UR4, R2 ;  /* 0x00000004ff042c19 */ /* 0x000fe20008011602 */
[----:B------:R-:W-:Y:S01]  /*a820*/  VIADD R2, R5, 0x1 ;  /* 0x0000000105027836 */ /* 0x000fe20000000000 */
[----:B------:R-:W-:-:S03]  /*a830*/  ULOP3.LUT UR4, URZ, UR15, URZ, 0x33, !UPT ;  /* 0x0000000f3f047292 */ /* 0x000fc6000f8e333f */
[----:B------:R-:W0:Y:S01]  /*a840*/  SHFL.IDX PT, R13, R4, RZ, 0x1c1f ;  /* 0x001c1fff040d7589 */ /* 0x000e2200000e0000 */
[----:B------:R-:W-:-:S05]  /*a850*/  IMAD R3, R17, -0x2, R2 ;  /* 0xfffffffe11037824 */ /* 0x000fca00078e0202 */
[----:B------:R-:W-:-:S05]  /*a860*/  IADD3 R14, R3, -UR59, R16 ;  /* 0x8000003b030e7c10 */ /* 0x000fca000fffe010 */
[C---:B------:R-:W-:Y:S02]  /*a870*/  VIADD R2, R14.reuse, UR14 ;  /* 0x0000000e0e027c36 */ /* 0x040fe40008000000 */
[----:B------:R-:W-:Y:S02]  /*a880*/  VIADD R14, R14, UR4 ;  /* 0x000000040e0e7c36 */ /* 0x000fe40008000000 */
[----:B0-----:R-:W-:Y:S01]  /*a890*/  IMAD.IADD R20, R2, 0x1, R13 ;  /* 0x0000000102147824 */ /* 0x001fe200078e020d */
[----:B------:R-:W-:Y:S02]  /*a8a0*/  WARPGROUP.DEPBAR.LE gsb0, 0x0 ;  /* 0x00008000000079c5 */ /* 0x000fe40000010000 */
[----:B------:R-:W-:-:S06]  /*a8b0*/  WARPGROUP.ARRIVE ;  /* 0x00000000000079c5 */ /* 0x000fcc0000000000 */
[----:B------:R-:W-:Y:S03]  /*a8c0*/  HGMMA.64x192x16.F32.BF16 R24, R168, gdesc[UR8].tnspB, R24, gsb0 ;  /* 0x42e00008a8187df0 */ /* 0x000fe60008001818 */
[----:B------:R-:W-:Y:S02]  /*a8d0*/  WARPGROUP.DEPBAR.LE gsb0, 0x0 ;  /* 0x00008000000079c5 */ /* 0x000fe40000010000 */
[----:B------:R0:W-:Y:S01]  /*a8e0*/  @!P3 SYNCS.ARRIVE.TRANS64.RED.A1T0 RZ, [R0+URZ], RZ ;  /* 0x000000ff00ffb9a7 */ /* 0x0001e2000810043f */
[----:B------:R-:W-:Y:S02]  /*a8f0*/  IMAD.IADD R168, R14, 0x1, R13 ;  /* 0x000000010ea87824 */ /* 0x000fe400078e020d */
[----:B0-----:R-:W-:Y:S01]  /*a900*/  VIADD R0, R3, 0xffffffff ;  /* 0xffffffff03007836 */ /* 0x001fe20000000000 */
[----:B------:R-:W-:Y:S06]  /*a910*/  @P1 BRA `(.L_x_1166) ;  /* 0x0000000000541947 */ /* 0x000fec0003800000 */
[----:B------:R-:W-:Y:S01]  /*a920*/  IADD3 R3, R16, -UR59, R13 ;  /* 0x8000003b10037c10 */ /* 0x000fe2000fffe00d */
        /* <DEDUP_REMOVED lines=11> */
.L_x_1168:
[----:B------:R-:W-:-:S05]  /*a9e0*/  IMAD.U32 R13, RZ, RZ, UR58 ;  /* 0x0000003aff0d7e24 */ /* 0x000fca000f8e00ff */
[----:B------:R-:W-:-:S13]  /*a9f0*/  ISETP.NE.AND P1, PT, R13, 0x1, PT ;  /* 0x000000010d00780c */ /* 0x000fda0003f25270 */
[----:B------:R-:W0:Y:S02]  /*aa00*/  @P1 LDC.64 R170, c[0x0][0x9e8] ;  /* 0x00027a00ffaa1b82 */ /* 0x000e240000000a00 */
[----:B0-----:R-:W-:-:S05]  /*aa10*/  @P1 IMAD.HI.U32 R170, R3, R170, RZ ;  /* 0x000000aa03aa1227 */ /* 0x001fca00078e00ff */
[----:B------:R-:W-:-:S07]  /*aa20*/  @P1 SHF.R.U32.HI R3, RZ, R171, R170 ;  /* 0x000000abff031219 */ /* 0x000fce00000116aa */
.L_x_1169:
[----:B------:R-:W-:Y:S05]  /*aa30*/  BSYNC B0 ;  /* 0x0000000000007941 */ /* 0x000fea0003800000 */
.L_x_1167:
[----:B------:R-:W-:-:S05]  /*aa40*/  IMAD R3, R3, R13, R0 ;  /* 0x0000000d03037224 */ /* 0x000fca00078e0200 */
[----:B------:R-:W-:Y:S02]  /*aa50*/  VIADDMNMX R20, R3, R13, R20, PT ;  /* 0x0000000d03147246 */ /* 0x000fe40003800114 */
[----:B------:R-:W-:-:S07]  /*aa60*/  VIMNMX R168, R168, R3, !PT ;  /* 0x00000003a8a87248 */ /* 0x000fce0007fe0100 */
.L_x_1166:
        /* <DEDUP_REMOVED lines=132> */
.L_x_1172:
[----:B------:R-:W-:-:S05]  /*b2b0*/  IMAD.U32 R20, RZ, RZ, UR58 ;  /* 0x0000003aff147e24 */ /* 0x000fca000f8e00ff */
[----:B------:R-:W-:-:S13]  /*b2c0*/  ISETP.NE.AND P6, PT, R20, 0x1, PT ;  /* 0x000000011400780c */ /* 0x000fda0003fc5270 */
[----:B------:R-:W0:Y:S02]  /*b2d0*/  @P6 LDC.64 R4, c[0x0][0x9e8] ;  /* 0x00027a00ff046b82 */ /* 0x000e240000000a00 */
[----:B0-----:R-:W-:-:S05]  /*b2e0*/  @P6 IMAD.HI.U32 R4, R183, R4, RZ ;  /* 0x00000004b7046227 */ /* 0x001fca00078e00ff */
[----:B------:R-:W-:-:S07]  /*b2f0*/  @P6 SHF.R.U32.HI R183, RZ, R5, R4 ;  /* 0x00000005ffb76219 */ /* 0x000fce0000011604 */
.L_x_1173:
[----:B------:R-:W-:Y:S05]  /*b300*/  BSYNC B0 ;  /* 0x0000000000007941 */ /* 0x000fea0003800000 */
.L_x_1171:
[----:B------:R-:W-:-:S05]  /*b310*/  IMAD R183, R183, R20, R0 ;  /* 0x00000014b7b77224 */ /* 0x000fca00078e0200 */
[----:B------:R-:W-:Y:S02]  /*b320*/  VIADDMNMX R2, R183, R20, R2, PT ;  /* 0x00000014b7027246 */ /* 0x000fe40003800102 */
[----:B------:R-:W-:-:S07]  /*b330*/  VIMNMX R14, R14, R183, !PT ;  /* 0x000000b70e0e7248 */ /* 0x000fce0007fe0100 */
.L_x_1170:
        /* <DEDUP_REMOVED lines=90> */
[----:B------:R-:W-:Y:S02]  /*b8e0*/  ISETP.LT.OR P5, PT, R2, 0x59, P5 ;  /* 0x000000590200780c */ /* 0x000fe40002fa1670 */
[----:B------:R-:W-:Y:S02]  /*b8f0*/  ISETP.GT.AND P1, PT, R14, 0x39, !P1 ;  /* 0x000000390e00780c */ /* 0x000fe40004f24270 */
[----:B------:R-:W-:Y:S02]  /*b900*/  FSEL R163, R163, -INF , !P4 ;  /* 0xff800000a3a37808 */ /* 0x000fe40006000000 */
[----:B------:R-:W-:-:S04]  /*b910*/  ISETP.LT.OR P1, PT, R2, 0x3a, P1 ;  /* 0x0000003a0200780c */ /* 0x000fc80000f21670 */
[----:B------:R-:W-:Y:S02]  /*b920*/  FSEL R151, R151, -INF , !P1 ;  /* 0xff80000097977808 */ /* 0x000fe40004800000 */
[----:B------:R-:W-:-:S04]  /*b930*/  ISETP.NE.AND P1, PT, R184, RZ, PT ;  /* 0x000000ffb800720c */ /* 0x000fc80003f25270 */
[----:B------:R-:W-:-:S04]  /*b940*/  ISETP.GT.AND P1, PT, R14, 0x40, !P1 ;  /* 0x000000400e00780c */ /* 0x000fc80004f24270 */
[----:B------:R-:W-:-:S04]  /*b950*/  ISETP.LT.OR P1, PT, R2, 0x41, P1 ;  /* 0x000000410200780c */ /* 0x000fc80000f21670 */
[----:B------:R-:W-:Y:S02]  /*b960*/  FSEL R123, R154, -INF , !P1 ;  /* 0xff8000009a7b7808 */ /* 0x000fe40004800000 */
[----:B------:R-:W-:-:S04]  /*b970*/  ISETP.NE.AND P1, PT, R152, RZ, PT ;  /* 0x000000ff9800720c */ /* 0x000fc80003f25270 */
[----:B------:R-:W-:-:S04]  /*b980*/  ISETP.GT.AND P1, PT, R14, 0x41, !P1 ;  /* 0x000000410e00780c */ /* 0x000fc80004f24270 */
[----:B------:R-:W-:-:S04]  /*b990*/  ISETP.LT.OR P1, PT, R2, 0x42, P1 ;  /* 0x000000420200780c */ /* 0x000fc80000f21670 */
[----:B------:R-:W-:Y:S02]  /*b9a0*/  FSEL R155, R155, -INF , !P1 ;  /* 0xff8000009b9b7808 */ /* 0x000fe40004800000 */
[----:B------:R-:W-:-:S04]  /*b9b0*/  ISETP.GT.AND P1, PT, R14, 0x48, !P2 ;  /* 0x000000480e00780c */ /* 0x000fc80005724270 */
[----:B------:R-:W-:-:S04]  /*b9c0*/  ISETP.LT.OR P1, PT, R2, 0x49, P1 ;  /* 0x000000490200780c */ /* 0x000fc80000f21670 */
[----:B------:R-:W-:Y:S02]  /*b9d0*/  FSEL R143, R158, -INF , !P1 ;  /* 0xff8000009e8f7808 */ /* 0x000fe40004800000 */
[----:B------:R-:W-:Y:S02]  /*b9e0*/  ISETP.GT.AND P1, PT, R14, 0x49, !P6 ;  /* 0x000000490e00780c */ /* 0x000fe40007724270 */
[----:B------:R-:W-:Y:S02]  /*b9f0*/  ISETP.NE.AND P6, PT, R124, RZ, PT ;  /* 0x000000ff7c00720c */ /* 0x000fe40003fc5270 */
[----:B------:R-:W-:Y:S02]  /*ba00*/  ISETP.LT.OR P1, PT, R2, 0x4a, P1 ;  /* 0x0000004a0200780c */ /* 0x000fe40000f21670 */
[----:B-1----:R-:W-:Y:S02]  /*ba10*/  FMNMX.FTZ R124, R4, R5, !PT ;  /* 0x00000005047c7209 */ /* 0x002fe40007810000 */
[----:B------:R-:W-:-:S02]  /*ba20*/  FSEL R159, R159, -INF , !P1 ;  /* 0xff8000009f9f7808 */ /* 0x000fc40004800000 */
[----:B------:R-:W-:Y:S01]  /*ba30*/  ISETP.GT.AND P1, PT, R14, RZ, !P6 ;  /* 0x000000ff0e00720c */ /* 0x000fe20007724270 */
[----:B------:R-:W1:Y:S01]  /*ba40*/  SHFL.BFLY PT, R5, R124, 0x1, 0x1f ;  /* 0x0c201f007c057f89 */ /* 0x000e6200000e0000 */
[----:B------:R-:W-:Y:S02]  /*ba50*/  ISETP.NE.AND P6, PT, R120, RZ, PT ;  /* 0x000000ff7800720c */ /* 0x000fe40003fc5270 */
[----:B------:R-:W-:Y:S02]  /*ba60*/  ISETP.LT.OR P1, PT, R2, 0x1, P1 ;  /* 0x000000010200780c */ /* 0x000fe40000f21670 */
[----:B------:R-:W-:Y:S02]  /*ba70*/  ISETP.GT.AND P2, PT, R14, 0x59, !P6 ;  /* 0x000000590e00780c */ /* 0x000fe40007744270 */
[----:B------:R-:W-:Y:S02]  /*ba80*/  FSEL R122, R122, -INF , !P1 ;  /* 0xff8000007a7a7808 */ /* 0x000fe40004800000 */
[----:B------:R-:W-:-:S02]  /*ba90*/  ISETP.LT.OR P2, PT, R2, 0x5a, P2 ;  /* 0x0000005a0200780c */ /* 0x000fc40001741670 */
[----:B------:R-:W-:Y:S02]  /*baa0*/  FMNMX.FTZ R4, R122, R11, !PT ;  /* 0x0000000b7a047209 */ /* 0x000fe40007810000 */
[----:B------:R-:W-:Y:S02]  /*bab0*/  FSEL R167, R167, -INF , !P2 ;  /* 0xff800000a7a77808 */ /* 0x000fe40005000000 */
[----:B------:R-:W-:Y:S02]  /*bac0*/  FMNMX.FTZ R4, R213, R4, !PT ;  /* 0x00000004d5047209 */ /* 0x000fe40007810000 */
[----:B------:R-:W-:Y:S02]  /*bad0*/  LOP3.LUT P6, RZ, R206, 0x7f, RZ, 0xc0, !PT ;  /* 0x0000007fceff7812 */ /* 0x000fe400078cc0ff */
[----:B------:R-:W-:-:S04]  /*bae0*/  FMNMX.FTZ R4, R183, R4, !PT ;  /* 0x00000004b7047209 */ /* 0x000fc80007810000 */
[----:B------:R-:W-:Y:S02]  /*baf0*/  FMNMX.FTZ R4, R211, R4, !PT ;  /* 0x00000004d3047209 */ /* 0x000fe40007810000 */
[----:B-1----:R-:W-:Y:S02]  /*bb00*/  FMNMX.FTZ R5, R124, R5, !PT ;  /* 0x000000057c057209 */ /* 0x002fe40007810000 */
[----:B------:R-:W-:Y:S02]  /*bb10*/  FMNMX.FTZ R4, R187, R4, !PT ;  /* 0x00000004bb047209 */ /* 0x000fe40007810000 */
[C---:B------:R-:W-:Y:S01]  /*bb20*/  FSETP.NEU.FTZ.AND P1, PT, R5.reuse, -INF , PT ;  /* 0xff8000000500780b */ /* 0x040fe20003f3d000 */
[----:B0-----:R-:W-:Y:S01]  /*bb30*/  FMUL.FTZ R20, R5, R0 ;  /* 0x0000000005147220 */ /* 0x001fe20000410000 */
[----:B------:R-:W-:-:S04]  /*bb40*/  FMNMX.FTZ R4, R209, R4, !PT ;  /* 0x00000004d1047209 */ /* 0x000fc80007810000 */
[----:B------:R-:W-:Y:S02]  /*bb50*/  FMNMX.FTZ R4, R185, R4, !PT ;  /* 0x00000004b9047209 */ /* 0x000fe40007810000 */
[----:B------:R-:W-:Y:S02]  /*bb60*/  FSEL R20, R20, RZ, P1 ;  /* 0x000000ff14147208 */ /* 0x000fe40000800000 */
[----:B------:R-:W-:-:S03]  /*bb70*/  FMNMX.FTZ R4, R207, R4, !PT ;  /* 0x00000004cf047209 */ /* 0x000fc60007810000 */
        /* <DEDUP_REMOVED lines=11> */
[-CC-:B------:R-:W-:Y:S01]  /*bc30*/  FFMA.FTZ R141, R145, R0.reuse, -R20.reuse ;  /* 0x00000000918d7223 */ /* 0x180fe20000010814 */
[----:B------:R-:W-:Y:S01]  /*bc40*/  FSEL R145, R5, RZ, P1 ;  /* 0x000000ff05917208 */ /* 0x000fe20000800000 */
[--C-:B------:R-:W-:Y:S01]  /*bc50*/  FFMA.FTZ R215, R215, R0, -R20.reuse ;  /* 0x00000000d7d77223 */ /* 0x100fe20000010814 */
[----:B------:R-:W-:Y:S01]  /*bc60*/  FMNMX.FTZ R4, R189, R4, !PT ;  /* 0x00000004bd047209 */ /* 0x000fe20007810000 */
[----:B------:R-:W-:Y:S01]  /*bc70*/  FFMA.FTZ R190, R171, R0, -R20 ;  /* 0x00000000abbe7223 */ /* 0x000fe20000010814 */
[----:B------:R-:W-:Y:S01]  /*bc80*/  MUFU.EX2 R188, R188 ;  /* 0x000000bc00bc7308 */ /* 0x000fe20000000800 */
[----:B------:R-:W-:Y:S01]  /*bc90*/  FADD.FTZ R145, -R145, R12 ;  /* 0x0000000c91917221 */ /* 0x000fe20000010100 */
[----:B------:R-:W-:Y:S01]  /*bca0*/  FMNMX.FTZ R4, R131, R4, !PT ;  /* 0x0000000483047209 */ /* 0x000fe20007810000 */
[-CC-:B------:R-:W-:Y:S01]  /*bcb0*/  FFMA.FTZ R171, R177, R0.reuse, -R20.reuse ;  /* 0x00000000b1ab7223 */ /* 0x180fe20000010814 */
[-CC-:B------:R-:W-:Y:S01]  /*bcc0*/  FFMA.FTZ R186, R179, R0.reuse, -R20.reuse ;  /* 0x00000000b3ba7223 */ /* 0x180fe20000010814 */
[----:B------:R-:W-:Y:S01]  /*bcd0*/  FMUL.FTZ R2, R145, R0 ;  /* 0x0000000091027220 */ /* 0x000fe20000410000 */
[----:B------:R-:W-:Y:S01]  /*bce0*/  FMNMX.FTZ R4, R147, R4, !PT ;  /* 0x0000000493047209 */ /* 0x000fe20007810000 */
[-CC-:B------:R-:W-:Y:S01]  /*bcf0*/  FFMA.FTZ R178, R13, R0.reuse, -R20.reuse ;  /* 0x000000000db27223 */ /* 0x180fe20000010814 */
[----:B------:R-:W-:Y:S01]  /*bd00*/  MUFU.EX2 R215, R215 ;  /* 0x000000d700d77308 */ /* 0x000fe20000000800 */
[--C-:B------:R-:W-:Y:S01]  /*bd10*/  FFMA.FTZ R133, R133, R0, -R20.reuse ;  /* 0x0000000085857223 */ /* 0x100fe20000010814 */
[----:B------:R-:W-:Y:S01]  /*bd20*/  FMNMX.FTZ R4, R127, R4, !PT ;  /* 0x000000047f047209 */ /* 0x000fe20007810000 */
[-CC-:B------:R-:W-:Y:S01]  /*bd30*/  FFMA.FTZ R13, R149, R0.reuse, -R20.reuse ;  /* 0x00000000950d7223 */ /* 0x180fe20000010814 */
[-CC-:B------:R-:W-:Y:S01]  /*bd40*/  FFMA.FTZ R172, R15, R0.reuse, -R20.reuse ;  /* 0x000000000fac7223 */ /* 0x180fe20000010814 */
[--C-:B------:R-:W-:Y:S01]  /*bd50*/  FFMA.FTZ R174, R21, R0, -R20.reuse ;  /* 0x0000000015ae7223 */ /* 0x100fe20000010814 */
[----:B------:R-:W-:Y:S01]  /*bd60*/  FMNMX.FTZ R4, R151, R4, !PT ;  /* 0x0000000497047209 */ /* 0x000fe20007810000 */
[-CC-:B------:R-:W-:Y:S01]  /*bd70*/  FFMA.FTZ R168, R121, R0.reuse, -R20.reuse ;  /* 0x0000000079a87223 */ /* 0x180fe20000010814 */
[----:B------:R-:W0:Y:S01]  /*bd80*/  MUFU.EX2 R2, R2 ;  /* 0x0000000200027308 */ /* 0x000e220000000800 */
[--C-:B------:R-:W-:Y:S01]  /*bd90*/  FFMA.FTZ R170, R125, R0, -R20.reuse ;  /* 0x000000007daa7223 */ /* 0x100fe20000010814 */
[----:B------:R-:W-:Y:S01]  /*bda0*/  FMNMX.FTZ R4, R123, R4, !PT ;  /* 0x000000047b047209 */ /* 0x000fe20007810000 */
[-CC-:B------:R-:W-:Y:S01]  /*bdb0*/  FFMA.FTZ R180, R181, R0.reuse, -R20.reuse ;  /* 0x00000000b5b47223 */ /* 0x180fe20000010814 */
[-CC-:B------:R-:W-:Y:S01]  /*bdc0*/  FFMA.FTZ R137, R137, R0.reuse, -R20.reuse ;  /* 0x0000000089897223 */ /* 0x180fe20000010814 */
[--C-:B------:R-:W-:Y:S01]  /*bdd0*/  FFMA.FTZ R15, R153, R0, -R20.reuse ;  /* 0x00000000990f7223 */ /* 0x100fe20000010814 */
[----:B------:R-:W-:Y:S01]  /*bde0*/  FMNMX.FTZ R4, R155, R4, !PT ;  /* 0x000000049b047209 */ /* 0x000fe20007810000 */
[-CC-:B------:R-:W-:Y:S01]  /*bdf0*/  FFMA.FTZ R21, R157, R0.reuse, -R20.reuse ;  /* 0x000000009d157223 */ /* 0x180fe20000010814 */
[----:B------:R-:W1:Y:S01]  /*be00*/  MUFU.EX2 R190, R190 ;  /* 0x000000be00be7308 */ /* 0x000e620000000800 */
[--C-:B------:R-:W-:Y:S01]  /*be10*/  FFMA.FTZ R121, R161, R0, -R20.reuse ;  /* 0x00000000a1797223 */ /* 0x100fe20000010814 */
[----:B------:R-:W-:Y:S01]  /*be20*/  FMNMX.FTZ R4, R143, R4, !PT ;  /* 0x000000048f047209 */ /* 0x000fe20007810000 */
[----:B------:R-:W-:-:S03]  /*be30*/  FFMA.FTZ R125, R165, R0, -R20 ;  /* 0x00000000a57d7223 */ /* 0x000fc60000010814 */
[----:B------:R-:W-:Y:S02]  /*be40*/  FMNMX.FTZ R4, R159, R4, !PT ;  /* 0x000000049f047209 */ /* 0x000fe40007810000 */
[----:B------:R-:W2:Y:S01]  /*be50*/  MUFU.EX2 R169, R169 ;  /* 0x000000a900a97308 */ /* 0x000ea20000000800 */
[----:B0-----:R-:W-:Y:S01]  /*be60*/  FFMA.FTZ R9, R2, R9, R215 ;  /* 0x0000000902097223 */ /* 0x001fe200000100d7 */
[----:B------:R-:W-:-:S03]  /*be70*/  FMNMX.FTZ R4, R173, R4, !PT ;  /* 0x00000004ad047209 */ /* 0x000fc60007810000 */
[----:B------:R-:W-:Y:S01]  /*be80*/  FADD.FTZ R9, R188, R9 ;  /* 0x00000009bc097221 */ /* 0x000fe20000010000 */
[----:B------:R-:W-:Y:S02]  /*be90*/  FMNMX.FTZ R4, R163, R4, !PT ;  /* 0x00000004a3047209 */ /* 0x000fe40007810000 */
[----:B------:R-:W0:Y:S01]  /*bea0*/  MUFU.EX2 R184, R184 ;  /* 0x000000b800b87308 */ /* 0x000e220000000800 */
[----:B-1----:R-:W-:Y:S01]  /*beb0*/  FADD.FTZ R130, R190, R9 ;  /* 0x00000009be827221 */ /* 0x002fe20000010000 */
[----:B------:R-:W-:Y:S02]  /*bec0*/  FMNMX.FTZ R4, R175, R4, !PT ;  /* 0x00000004af047209 */ /* 0x000fe40007810000 */
[----:B------:R-:W-:Y:S02]  /*bed0*/  F2FP.BF16.F32.PACK_AB R188, R188, R215 ;  /* 0x000000d7bcbc723e */ /* 0x000fe400000010ff */
[----:B------:R-:W-:Y:S02]  /*bee0*/  FMNMX.FTZ R4, R167, R4, !PT ;  /* 0x00000004a7047209 */ /* 0x000fe40007810000 */
[----:B------:R-:W1:Y:S01]  /*bef0*/  MUFU.EX2 R171, R171 ;  /* 0x000000ab00ab7308 */ /* 0x000e620000000800 */
[C---:B--2---:R-:W-:Y:S01]  /*bf00*/  FADD.FTZ R9, R169.reuse, R130 ;  /* 0x00000082a9097221 */ /* 0x044fe20000010000 */
[----:B------:R-:W-:Y:S01]  /*bf10*/  F2FP.BF16.F32.PACK_AB R190, R169, R190 ;  /* 0x000000bea9be723e */ /* 0x000fe200000010ff */
[----:B------:R-:W2:Y:S05]  /*bf20*/  SHFL.BFLY PT, R3, R4, 0x2, 0x1f ;  /* 0x0c401f0004037f89 */ /* 0x000eaa00000e0000 */
[----:B------:R-:W3:Y:S01]  /*bf30*/  MUFU.EX2 R186, R186 ;  /* 0x000000ba00ba7308 */ /* 0x000ee20000000800 */
[----:B0-----:R-:W-:-:S07]  /*bf40*/  FADD.FTZ R130, R184, R9 ;  /* 0x00000009b8827221 */ /* 0x001fce0000010000 */
[----:B------:R-:W0:Y:S01]  /*bf50*/  MUFU.EX2 R133, R133 ;  /* 0x0000008500857308 */ /* 0x000e220000000800 */
[----:B-1----:R-:W-:-:S07]  /*bf60*/  F2FP.BF16.F32.PACK_AB R184, R171, R184 ;  /* 0x000000b8abb8723e */ /* 0x002fce00000010ff */
[----:B------:R-:W1:Y:S01]  /*bf70*/  MUFU.EX2 R180, R180 ;  /* 0x000000b400b47308 */ /* 0x000e620000000800 */
[----:B--2---:R-:W-:-:S05]  /*bf80*/  FMNMX.FTZ R3, R4, R3, !PT ;  /* 0x0000000304037209 */ /* 0x004fca0007810000 */
[----:B------:R-:W2:Y:S02]  /*bf90*/  SHFL.BFLY PT, R4, R3, 0x1, 0x1f ;  /* 0x0c201f0003047f89 */ /* 0x000ea400000e0000 */
[----:B------:R-:W-:Y:S08]  /*bfa0*/  MUFU.EX2 R137, R137 ;  /* 0x0000008900897308 */ /* 0x000ff00000000800 */
[----:B------:R-:W-:Y:S08]  /*bfb0*/  MUFU.EX2 R182, R182 ;  /* 0x000000b600b67308 */ /* 0x000ff00000000800 */
[----:B------:R-:W-:Y:S01]  /*bfc0*/  MUFU.EX2 R129, R129 ;  /* 0x0000008100817308 */ /* 0x000fe20000000800 */
[----:B--2---:R-:W-:-:S07]  /*bfd0*/  FMNMX.FTZ R4, R3, R4, !PT ;  /* 0x0000000403047209 */ /* 0x004fce0007810000 */
[----:B------:R-:W-:Y:S01]  /*bfe0*/  MUFU.EX2 R176, R176 ;  /* 0x000000b000b07308 */ /* 0x000fe20000000800 */
[C---:B------:R-:W-:Y:S01]  /*bff0*/  FSETP.NEU.FTZ.AND P1, PT, R4.reuse, -INF , PT ;  /* 0xff8000000400780b */ /* 0x040fe20003f3d000 */
[----:B------:R-:W-:-:S03]  /*c000*/  FMUL.FTZ R120, R4, R0 ;  /* 0x0000000004787220 */ /* 0x000fc60000410000 */
[----:B------:R-:W-:-:S03]  /*c010*/  FSEL R126, R4, RZ, P1 ;  /* 0x000000ff047e7208 */ /* 0x000fc60000800000 */
[----:B------:R-:W-:Y:S01]  /*c020*/  MUFU.EX2 R141, R141 ;  /* 0x0000008d008d7308 */ /* 0x000fe20000000800 */
[----:B------:R-:W-:Y:S02]  /*c030*/  FSEL R120, R120, RZ, P1 ;  /* 0x000000ff78787208 */ /* 0x000fe40000800000 */
[----:B------:R-:W-:Y:S01]  /*c040*/  ISETP.GT.AND P1, PT, R10, UR61, PT ;  /* 0x0000003d0a007c0c */ /* 0x000fe2000bf24270 */
[----:B------:R-:W-:Y:S01]  /*c050*/  FADD.FTZ R3, -R126, R11 ;  /* 0x0000000b7e037221 */ /* 0x000fe20000010100 */
[----:B------:R-:W-:Y:S01]  /*c060*/  FADD.FTZ R11, R171, R130 ;  /* 0x00000082ab0b7221 */ /* 0x000fe20000010000 */
[-CC-:B------:R-:W-:Y:S01]  /*c070*/  FFMA.FTZ R12, R122, R0.reuse, -R120.reuse ;  /* 0x000000007a0c7223 */ /* 0x180fe20000010878 */
[-CC-:B------:R-:W-:Y:S01]  /*c080*/  FFMA.FTZ R145, R213, R0.reuse, -R120.reuse ;  /* 0x00000000d5917223 */ /* 0x180fe20000010878 */
[-C--:B------:R-:W-:Y:S01]  /*c090*/  FMUL.FTZ R3, R3, R0.reuse ;  /* 0x0000000003037220 */ /* 0x080fe20000410000 */
[-CC-:B------:R-:W-:Y:S01]  /*c0a0*/  FFMA.FTZ R14, R183, R0.reuse, -R120.reuse ;  /* 0x00000000b70e7223 */ /* 0x180fe20000010878 */
[-CC-:B------:R-:W-:Y:S01]  /*c0b0*/  FFMA.FTZ R149, R211, R0.reuse, -R120.reuse ;  /* 0x00000000d3957223 */ /* 0x180fe20000010878 */
[-CC-:B------:R-:W-:Y:S01]  /*c0c0*/  FFMA.FTZ R20, R187, R0.reuse, -R120.reuse ;  /* 0x00000000bb147223 */ /* 0x180fe20000010878 */
[----:B------:R-:W-:Y:S01]  /*c0d0*/  MUFU.EX2 R12, R12 ;  /* 0x0000000c000c7308 */ /* 0x000fe20000000800 */
[-CC-:B------:R-:W-:Y:S01]  /*c0e0*/  FFMA.FTZ R153, R209, R0.reuse, -R120.reuse ;  /* 0x00000000d1997223 */ /* 0x180fe20000010878 */
[-CC-:B------:R-:W-:Y:S01]  /*c0f0*/  FFMA.FTZ R187, R185, R0.reuse, -R120.reuse ;  /* 0x00000000b9bb7223 */ /* 0x180fe20000010878 */
[-CC-:B------:R-:W-:Y:S01]  /*c100*/  FFMA.FTZ R122, R207, R0.reuse, -R120.reuse ;  /* 0x00000000cf7a7223 */ /* 0x180fe20000010878 */
[----:B---3--:R-:W-:Y:S01]  /*c110*/  FADD.FTZ R132, R186, R11 ;  /* 0x0000000bba847221 */ /* 0x008fe20000010000 */
[-CC-:B------:R-:W-:Y:S01]  /*c120*/  FFMA.FTZ R181, R135, R0.reuse, -R120.reuse ;  /* 0x0000000087b57223 */ /* 0x180fe20000010878 */
[-CC-:B------:R-:W-:Y:S01]  /*c130*/  FFMA.FTZ R124, R191, R0.reuse, -R120.reuse ;  /* 0x00000000bf7c7223 */ /* 0x180fe20000010878 */
[-C--:B------:R-:W-:Y:S01]  /*c140*/  FFMA.FTZ R183, R139, R0.reuse, -R120 ;  /* 0x000000008bb77223 */ /* 0x080fe20000010878 */
[----:B------:R-:W2:Y:S01]  /*c150*/  MUFU.EX2 R3, R3 ;  /* 0x0000000300037308 */ /* 0x000ea20000000800 */
[----:B0-----:R-:W-:Y:S01]  /*c160*/  FADD.FTZ R11, R133, R132 ;  /* 0x00000084850b7221 */ /* 0x001fe20000010000 */
[-CC-:B------:R-:W-:Y:S01]  /*c170*/  FFMA.FTZ R189, R189, R0.reuse, -R120.reuse ;  /* 0x00000000bdbd7223 */ /* 0x180fe20000010878 */
[-CC-:B------:R-:W-:Y:S01]  /*c180*/  FFMA.FTZ R177, R131, R0.reuse, -R120.reuse ;  /* 0x0000000083b17223 */ /* 0x180fe20000010878 */
[-CC-:B------:R-:W-:Y:S01]  /*c190*/  FFMA.FTZ R128, R147, R0.reuse, -R120.reuse ;  /* 0x0000000093807223 */ /* 0x180fe20000010878 */
[----:B-1----:R-:W-:Y:S01]  /*c1a0*/  FADD.FTZ R132, R180, R11 ;  /* 0x0000000bb4847221 */ /* 0x002fe20000010000 */
[-CC-:B------:R-:W-:Y:S01]  /*c1b0*/  FFMA.FTZ R179, R127, R0.reuse, -R120.reuse ;  /* 0x000000007fb37223 */ /* 0x180fe20000010878 */
[----:B------:R-:W-:Y:S01]  /*c1c0*/  IMAD.U32 R127, RZ, RZ, UR5 ;  /* 0x00000005ff7f7e24 */ /* 0x000fe2000f8e00ff */
[----:B------:R-:W0:Y:S01]  /*c1d0*/  MUFU.EX2 R145, R145 ;  /* 0x0000009100917308 */ /* 0x000e220000000800 */
[-CC-:B------:R-:W-:Y:S01]  /*c1e0*/  FFMA.FTZ R11, R123, R0.reuse, -R120.reuse ;  /* 0x000000007b0b7223 */ /* 0x180fe20000010878 */
[----:B------:R-:W-:Y:S01]  /*c1f0*/  FFMA.FTZ R155, R155, R0, -R120 ;  /* 0x000000009b9b7223 */ /* 0x000fe20000010878 */
[----:B------:R-:W-:-:S02]  /*c200*/  @!P6 VIADD R123, R127, 0x30860 ;  /* 0x000308607f7be836 */ /* 0x000fc40000000000 */
[-CC-:B------:R-:W-:Y:S01]  /*c210*/  FFMA.FTZ R143, R143, R0.reuse, -R120.reuse ;  /* 0x000000008f8f7223 */ /* 0x180fe20000010878 */
[-CC-:B------:R-:W-:Y:S01]  /*c220*/  FFMA.FTZ R159, R159, R0.reuse, -R120.reuse ;  /* 0x000000009f9f7223 */ /* 0x180fe20000010878 */
[-CC-:B------:R-:W-:Y:S01]  /*c230*/  FFMA.FTZ R173, R173, R0.reuse, -R120.reuse ;  /* 0x00000000adad7223 */ /* 0x180fe20000010878 */
[----:B------:R-:W-:Y:S01]  /*c240*/  FFMA.FTZ R163, R163, R0, -R120 ;  /* 0x00000000a3a37223 */ /* 0x000fe20000010878 */
[----:B------:R-:W1:Y:S01]  /*c250*/  MUFU.EX2 R14, R14 ;  /* 0x0000000e000e7308 */ /* 0x000e620000000800 */
[----:B--2---:R-:W-:Y:S01]  /*c260*/  FFMA.FTZ R8, R3, R8, R12 ;  /* 0x0000000803087223 */ /* 0x004fe2000001000c */
[----:B------:R-:W-:Y:S01]  /*c270*/  @!P6 PRMT R127, RZ, 0x654, R123 ;  /* 0x00000654ff7fe816 */ /* 0x000fe2000000007b */
[----:B------:R-:W-:Y:S01]  /*c280*/  FFMA.FTZ R175, R175, R0, -R120 ;  /* 0x00000000afaf7223 */ /* 0x000fe20000010878 */
[----:B------:R-:W-:Y:S01]  /*c290*/  F2FP.BF16.F32.PACK_AB R186, R133, R186 ;  /* 0x000000ba85ba723e */ /* 0x000fe200000010ff */
[----:B------:R-:W-:Y:S01]  /*c2a0*/  VIADD R10, R10, 0xffffffff ;  /* 0xffffffff0a0a7836 */ /* 0x000fe20000000000 */
[----:B------:R2:W-:Y:S01]  /*c2b0*/  @!P6 SYNCS.ARRIVE.TRANS64.RED.A1T0 RZ, [R127+URZ], RZ ;  /* 0x000000ff7fffe9a7 */ /* 0x0005e2000810043f */
[----:B------:R-:W-:Y:S01]  /*c2c0*/  F2FP.BF16.F32.PACK_AB R180, R137, R180 ;  /* 0x000000b489b4723e */ /* 0x000fe200000010ff */
[----:B------:R-:W3:Y:S01]  /*c2d0*/  MUFU.EX2 R149, R149 ;  /* 0x0000009500957308 */ /* 0x000ee20000000800 */
[----:B0-----:R-:W-:Y:S01]  /*c2e0*/  FADD.FTZ R9, R145, R8 ;  /* 0x0000000891097221 */ /* 0x001fe20000010000 */
[-CC-:B------:R-:W-:Y:S01]  /*c2f0*/  FFMA.FTZ R8, R151, R0.reuse, -R120.reuse ;  /* 0x0000000097087223 */ /* 0x180fe20000010878 */
[----:B------:R-:W-:-:S05]  /*c300*/  FFMA.FTZ R120, R167, R0, -R120 ;  /* 0x00000000a7787223 */ /* 0x000fca0000010878 */
[----:B------:R-:W0:Y:S01]  /*c310*/  MUFU.EX2 R20, R20 ;  /* 0x0000001400147308 */ /* 0x000e220000000800 */
[----:B-1----:R-:W-:-:S07]  /*c320*/  FADD.FTZ R130, R14, R9 ;  /* 0x000000090e827221 */ /* 0x002fce0000010000 */
[----:B------:R-:W1:Y:S01]  /*c330*/  MUFU.EX2 R153, R153 ;  /* 0x0000009900997308 */ /* 0x000e620000000800 */
[C---:B---3--:R-:W-:Y:S01]  /*c340*/  FADD.FTZ R9, R149.reuse, R130 ;  /* 0x0000008295097221 */ /* 0x048fe20000010000 */
[----:B------:R-:W-:-:S06]  /*c350*/  F2FP.BF16.F32.PACK_AB R191, R149, R14 ;  /* 0x0000000e95bf723e */ /* 0x000fcc00000010ff */
[----:B------:R-:W3:Y:S01]  /*c360*/  MUFU.EX2 R187, R187 ;  /* 0x000000bb00bb7308 */ /* 0x000ee20000000800 */
[----:B0-----:R-:W-:Y:S01]  /*c370*/  FADD.FTZ R130, R20, R9 ;  /* 0x0000000914827221 */ /* 0x001fe20000010000 */
[----:B------:R-:W-:-:S04]  /*c380*/  FADD.FTZ R9, R137, R132 ;  /* 0x0000008489097221 */ /* 0x000fc80000010000 */
[----:B------:R-:W-:Y:S01]  /*c390*/  FADD.FTZ R132, R182, R9 ;  /* 0x00000009b6847221 */ /* 0x000fe20000010000 */
        /* <DEDUP_REMOVED lines=8> */
[----:B---3--:R-:W-:Y:S01]  /*c420*/  FADD.FTZ R9, R187, R130 ;  /* 0x00000082bb097221 */ /* 0x008fe20000010000 */
[----:B------:R-:W-:-:S06]  /*c430*/  FADD.FTZ R123, R141, R132 ;  /* 0x000000848d7b7221 */ /* 0x000fcc0000010000 */
[----:B------:R-:W3:Y:S01]  /*c440*/  MUFU.EX2 R124, R124 ;  /* 0x0000007c007c7308 */ /* 0x000ee20000000800 */
[C---:B0-----:R-:W-:Y:S01]  /*c450*/  FADD.FTZ R130, R122.reuse, R9 ;  /* 0x000000097a827221 */ /* 0x041fe20000010000 */
[----:B------:R-:W-:-:S06]  /*c460*/  F2FP.BF16.F32.PACK_AB R187, R122, R187 ;  /* 0x000000bb7abb723e */ /* 0x000fcc00000010ff */
[----:B------:R-:W0:Y:S01]  /*c470*/  MUFU.EX2 R183, R183 ;  /* 0x000000b700b77308 */ /* 0x000e220000000800 */
[----:B-1----:R-:W-:-:S07]  /*c480*/  FADD.FTZ R9, R181, R130 ;  /* 0x00000082b5097221 */ /* 0x002fce0000010000 */
[----:B------:R1:W4:Y:S01]  /*c490*/  MUFU.EX2 R126, R189 ;  /* 0x000000bd007e7308 */ /* 0x0003220000000800 */
[C---:B---3--:R-:W-:Y:S01]  /*c4a0*/  FADD.FTZ R130, R124.reuse, R9 ;  /* 0x000000097c827221 */ /* 0x048fe20000010000 */
[----:B------:R-:W-:-:S06]  /*c4b0*/  F2FP.BF16.F32.PACK_AB R181, R124, R181 ;  /* 0x000000b57cb5723e */ /* 0x000fcc00000010ff */
[----:B------:R-:W3:Y:S01]  /*c4c0*/  MUFU.EX2 R177, R177 ;  /* 0x000000b100b17308 */ /* 0x000ee20000000800 */
[----:B0-----:R-:W-:Y:S01]  /*c4d0*/  FADD.FTZ R9, R183, R130 ;  /* 0x00000082b7097221 */ /* 0x001fe20000010000 */
[----:B-1----:R-:W-:Y:S01]  /*c4e0*/  F2FP.BF16.F32.PACK_AB R189, R145, R12 ;  /* 0x0000000c91bd723e */ /* 0x002fe200000010ff */
[----:B------:R-:W-:-:S05]  /*c4f0*/  IMAD.MOV.U32 R12, RZ, RZ, R5 ;  /* 0x000000ffff0c7224 */ /* 0x000fca00078e0005 */
[----:B------:R-:W0:Y:S01]  /*c500*/  MUFU.EX2 R128, R128 ;  /* 0x0000008000807308 */ /* 0x000e220000000800 */
[C---:B----4-:R-:W-:Y:S01]  /*c510*/  FADD.FTZ R130, R126.reuse, R9 ;  /* 0x000000097e827221 */ /* 0x050fe20000010000 */
[----:B------:R-:W-:-:S06]  /*c520*/  F2FP.BF16.F32.PACK_AB R183, R126, R183 ;  /* 0x000000b77eb7723e */ /* 0x000fcc00000010ff */
[----:B------:R-:W1:Y:S01]  /*c530*/  MUFU.EX2 R178, R178 ;  /* 0x000000b200b27308 */ /* 0x000e620000000800 */
[----:B---3--:R-:W-:-:S07]  /*c540*/  FADD.FTZ R9, R177, R130 ;  /* 0x00000082b1097221 */ /* 0x008fce0000010000 */
[----:B------:R-:W3:Y:S01]  /*c550*/  MUFU.EX2 R179, R179 ;  /* 0x000000b300b37308 */ /* 0x000ee20000000800 */
[C---:B0-----:R-:W-:Y:S01]  /*c560*/  FADD.FTZ R130, R128.reuse, R9 ;  /* 0x0000000980827221 */ /* 0x041fe20000010000 */
[----:B------:R-:W-:-:S06]  /*c570*/  F2FP.BF16.F32.PACK_AB R177, R128, R177 ;  /* 0x000000b180b1723e */ /* 0x000fcc00000010ff */
[----:B------:R-:W0:Y:S01]  /*c580*/  MUFU.EX2 R13, R13 ;  /* 0x0000000d000d7308 */ /* 0x000e220000000800 */
[----:B-1----:R-:W-:-:S07]  /*c590*/  FADD.FTZ R132, R178, R123 ;  /* 0x0000007bb2847221 */ /* 0x002fce0000010000 */
[----:B------:R-:W1:Y:S01]  /*c5a0*/  MUFU.EX2 R8, R8 ;  /* 0x0000000800087308 */ /* 0x000e620000000800 */
[----:B---3--:R-:W-:-:S07]  /*c5b0*/  FADD.FTZ R9, R179, R130 ;  /* 0x00000082b3097221 */ /* 0x008fce0000010000 */
[----:B------:R-:W3:Y:S01]  /*c5c0*/  MUFU.EX2 R172, R172 ;  /* 0x000000ac00ac7308 */ /* 0x000ee20000000800 */
[C---:B0-----:R-:W-:Y:S01]  /*c5d0*/  FADD.FTZ R123, R13.reuse, R132 ;  /* 0x000000840d7b7221 */ /* 0x041fe20000010000 */
[----:B------:R-:W-:-:S06]  /*c5e0*/  F2FP.BF16.F32.PACK_AB R178, R13, R178 ;  /* 0x000000b20db2723e */ /* 0x000fcc00000010ff */
[----:B------:R-:W0:Y:S01]  /*c5f0*/  MUFU.EX2 R11, R11 ;  /* 0x0000000b000b7308 */ /* 0x000e220000000800 */
[C---:B-1----:R-:W-:Y:S01]  /*c600*/  FADD.FTZ R130, R8.reuse, R9 ;  /* 0x0000000908827221 */ /* 0x042fe20000010000 */
[----:B------:R-:W-:-:S06]  /*c610*/  F2FP.BF16.F32.PACK_AB R179, R8, R179 ;  /* 0x000000b308b3723e */ /* 0x000fcc00000010ff */
[----:B------:R-:W1:Y:S01]  /*c620*/  MUFU.EX2 R15, R15 ;  /* 0x0000000f000f7308 */ /* 0x000e620000000800 */
[----:B---3--:R-:W-:-:S07]  /*c630*/  FADD.FTZ R132, R172, R123 ;  /* 0x0000007bac847221 */ /* 0x008fce0000010000 */
[----:B------:R-:W3:Y:S01]  /*c640*/  MUFU.EX2 R155, R155 ;  /* 0x0000009b009b7308 */ /* 0x000ee20000000800 */
[----:B0-----:R-:W-:-:S07]  /*c650*/  FADD.FTZ R130, R11, R130 ;  /* 0x000000820b827221 */ /* 0x001fce0000010000 */
        /* <DEDUP_REMOVED lines=8> */
[----:B-1----:R-:W-:-:S07]  /*c6e0*/  FADD.FTZ R130, R143, R130 ;  /* 0x000000828f827221 */ /* 0x002fce0000010000 */
[----:B------:R-:W1:Y:S01]  /*c6f0*/  MUFU.EX2 R168, R168 ;  /* 0x000000a800a87308 */ /* 0x000e620000000800 */
[C---:B---3--:R-:W-:Y:S01]  /*c700*/  FADD.FTZ R123, R21.reuse, R132 ;  /* 0x00000084157b7221 */ /* 0x048fe20000010000 */
[----:B------:R-:W-:-:S06]  /*c710*/  F2FP.BF16.F32.PACK_AB R174, R21, R174 ;  /* 0x000000ae15ae723e */ /* 0x000fcc00000010ff */
[----:B------:R3:W4:Y:S01]  /*c720*/  MUFU.EX2 R169, R173 ;  /* 0x000000ad00a97308 */ /* 0x0007220000000800 */
[----:B0-----:R-:W-:-:S07]  /*c730*/  FADD.FTZ R130, R159, R130 ;  /* 0x000000829f827221 */ /* 0x001fce0000010000 */
[----:B------:R-:W0:Y:S01]  /*c740*/  MUFU.EX2 R121, R121 ;  /* 0x0000007900797308 */ /* 0x000e220000000800 */
[----:B-1----:R-:W-:Y:S01]  /*c750*/  FADD.FTZ R132, R168, R123 ;  /* 0x0000007ba8847221 */ /* 0x002fe20000010000 */
[----:B---3--:R-:W-:Y:S01]  /*c760*/  F2FP.BF16.F32.PACK_AB R173, R155, R11 ;  /* 0x0000000b9bad723e */ /* 0x008fe200000010ff */
[----:B------:R-:W-:-:S05]  /*c770*/  IMAD.MOV.U32 R11, RZ, RZ, R4 ;  /* 0x000000ffff0b7224 */ /* 0x000fca00078e0004 */
[----:B------:R-:W1:Y:S01]  /*c780*/  MUFU.EX2 R163, R163 ;  /* 0x000000a300a37308 */ /* 0x000e620000000800 */
[----:B----4-:R-:W-:-:S07]  /*c790*/  FADD.FTZ R130, R169, R130 ;  /* 0x00000082a9827221 */ /* 0x010fce0000010000 */
[----:B------:R-:W3:Y:S01]  /*c7a0*/  MUFU.EX2 R170, R170 ;  /* 0x000000aa00aa7308 */ /* 0x000ee20000000800 */
[C---:B0-----:R-:W-:Y:S01]  /*c7b0*/  FADD.FTZ R9, R121.reuse, R132 ;  /* 0x0000008479097221 */ /* 0x041fe20000010000 */
[----:B------:R-:W-:-:S06]  /*c7c0*/  F2FP.BF16.F32.PACK_AB R168, R121, R168 ;  /* 0x000000a879a8723e */ /* 0x000fcc00000010ff */
[----:B------:R0:W4:Y:S01]  /*c7d0*/  MUFU.EX2 R171, R175 ;  /* 0x000000af00ab7308 */ /* 0x0001220000000800 */
[C---:B-1----:R-:W-:Y:S01]  /*c7e0*/  FADD.FTZ R130, R163.reuse, R130 ;  /* 0x00000082a3827221 */ /* 0x042fe20000010000 */
[----:B------:R-:W-:-:S06]  /*c7f0*/  F2FP.BF16.F32.PACK_AB R169, R163, R169 ;  /* 0x000000a9a3a9723e */ /* 0x000fcc00000010ff */
[----:B------:R-:W1:Y:S01]  /*c800*/  MUFU.EX2 R125, R125 ;  /* 0x0000007d007d7308 */ /* 0x000e620000000800 */
[----:B---3--:R-:W-:Y:S01]  /*c810*/  FADD.FTZ R132, R170, R9 ;  /* 0x00000009aa847221 */ /* 0x008fe20000010000 */
[----:B0-----:R-:W-:-:S06]  /*c820*/  F2FP.BF16.F32.PACK_AB R175, R159, R143 ;  /* 0x0000008f9faf723e */ /* 0x001fcc00000010ff */
[----:B------:R-:W0:Y:S01]  /*c830*/  MUFU.EX2 R120, R120 ;  /* 0x0000007800787308 */ /* 0x000e220000000800 */
[----:B----4-:R-:W-:Y:S01]  /*c840*/  FADD.FTZ R130, R171, R130 ;  /* 0x00000082ab827221 */ /* 0x010fe20000010000 */
[C---:B-1----:R-:W-:Y:S01]  /*c850*/  FADD.FTZ R9, R125.reuse, R132 ;  /* 0x000000847d097221 */ /* 0x042fe20000010000 */
[----:B------:R-:W-:Y:S02]  /*c860*/  F2FP.BF16.F32.PACK_AB R170, R125, R170 ;  /* 0x000000aa7daa723e */ /* 0x000fe400000010ff */
[C---:B0-----:R-:W-:Y:S01]  /*c870*/  FADD.FTZ R8, R120.reuse, R130 ;  /* 0x0000008278087221 */ /* 0x041fe20000010000 */
[----:B------:R-:W-:Y:S01]  /*c880*/  F2FP.BF16.F32.PACK_AB R171, R120, R171 ;  /* 0x000000ab78ab723e */ /* 0x000fe200000010ff */
[----:B--2---:R-:W-:Y:S06]  /*c890*/  @P1 BRA `(.L_x_1174) ;  /* 0xffffffd0002c1947 */ /* 0x004fec000383ffff */
.L_x_1157:
        /* <DEDUP_REMOVED lines=99> */
.L_x_1175:
[----:B------:R-:W-:Y:S01]  /*ced0*/  ULEA UR5, UR36, UR37, 0x3 ;  /* 0x0000002524057291 */ /* 0x000fe2000f8e183f */
[----:B------:R-:W-:-:S05]  /*cee0*/  IMAD.U32 R2, RZ, RZ, UR38 ;  /* 0x00000026ff027e24 */ /* 0x000fca000f8e00ff */
[----:B------:R-:W-:-:S04]  /*cef0*/  SHF.L.U32 R2, R2, 0x1f, RZ ;  /* 0x0000001f02027819 */ /* 0x000fc800000006ff */
[----:B------:R0:W1:Y:S01]  /*cf00*/  SYNCS.PHASECHK.TRANS64.TRYWAIT P1, [UR5+0x30850], R2 ;  /* 0x03085002ff0075a7 */ /* 0x0000620008020145 */
[----:B------:R-:W-:Y:S05]  /*cf10*/  @!P0 BRA `(.L_x_1176) ;  /* 0x0000000000048947 */ /* 0x000fea0003800000 */
[----:B------:R-:W-:Y:S01]  /*cf20*/  BPT.TRAP 0x1 ;  /* 0x000000040000795c */ /* 0x000fe20000300000 */
.L_x_1176:
[----:B-1----:R-:W-:Y:S05]  /*cf30*/  @P1 BRA `(.L_x_1177) ;  /* 0x0000000000081947 */ /* 0x002fea0003800000 */
[----:B------:R-:W1:Y:S02]  /*cf40*/  SYNCS.PHASECHK.TRANS64.TRYWAIT P0, [UR5+0x30850], R2 ;  /* 0x03085002ff0075a7 */ /* 0x000e640008000145 */
[----:B-1----:R-:W-:Y:S05]  /*cf50*/  @!P0 BRA `(.L_x_1178) ;  /* 0x0000008400448947 */ /* 0x002fea0003800000 */
.L_x_1177:
[----:B------:R-:W-:Y:S01]  /*cf60*/  UIADD3 UR37, UR37, 0x400, URZ ;  /* 0x0000040025257890 */ /* 0x000fe2000fffe03f */
[----:B------:R-:W-:Y:S01]  /*cf70*/  WARPGROUP.ARRIVE ;  /* 0x00000000000079c5 */ /* 0x000fe20000000000 */
[----:B------:R-:W-:Y:S01]  /*cf80*/  UMOV UR7, 0x40000040 ;  /* 0x4000004000077882 */ /* 0x000fe20000000000 */
[----:B01----:R-:W0:Y:S01]  /*cf90*/  SHFL.BFLY PT, R2, R9, 0x2, 0x1f ;  /* 0x0c401f0009027f89 */ /* 0x003e2200000e0000 */
[----:B------:R-:W-:Y:S01]  /*cfa0*/  USHF.R.U32.HI UR37, URZ, 0x4, UR37 ;  /* 0x000000043f257899 */ /* 0x000fe20008011625 */
[----:B------:R-:W-:Y:S01]  /*cfb0*/  IMAD.U32 R14, RZ, RZ, UR5 ;  /* 0x00000005ff0e7e24 */ /* 0x000fe2000f8e00ff */
[----:B------:R-:W-:Y:S01]  /*cfc0*/  R2UR UR8, R196 ;  /* 0x00000000c40872ca */ /* 0x000fe200000e0000 */
[----:B------:R-:W1:Y:S01]  /*cfd0*/  SHFL.BFLY PT, R3, R8, 0x2, 0x1f ;  /* 0x0c401f0008037f89 */ /* 0x000e6200000e0000 */
[----:B------:R-:W-:Y:S01]  /*cfe0*/  ULOP3.LUT UR37, UR37, 0x3fff, URZ, 0xc0, !UPT ;  /* 0x00003fff25257892 */ /* 0x000fe2000f8ec03f */
[----:B------:R-:W-:Y:S01]  /*cff0*/  IMAD.MOV.U32 R16, RZ, RZ, RZ ;  /* 0x000000ffff107224 */ /* 0x000fe200078e00ff */
[----:B------:R-:W2:Y:S02]  /*d000*/  S2R R15, SR_TID.X ;  /* 0x00000000000f7919 */ /* 0x000ea40000002100 */
[----:B------:R-:W-:-:S04]  /*d010*/  ULOP3.LUT UR4, UR37, 0x3000000, URZ, 0xfc, !UPT ;  /* 0x0300000025047892 */ /* 0x000fc8000f8efc3f */
[----:B------:R-:W-:Y:S02]  /*d020*/  UIMAD UR4, UR36, 0x900, UR4 ;  /* 0x00000900240478a4 */ /* 0x000fe4000f8e0204 */
[----:B------:R-:W-:Y:S02]  /*d030*/  UIADD3 UR36, UR36, 0x1, URZ ;  /* 0x0000000124247890 */ /* 0x000fe4000fffe03f */
[----:B------:R-:W-:Y:S02]  /*d040*/  UIADD3 UR8, UR8, 0x1, URZ ;  /* 0x0000000108087890 */ /* 0x000fe4000fffe03f */
[----:B------:R-:W-:Y:S01]  /*d050*/  UISETP.NE.AND UP0, UPT, UR36, 0x2, UPT ;  /* 0x000000022400788c */ /* 0x000fe2000bf05270 */
[----:B------:R-:W-:Y:S02]  /*d060*/  UMOV UR6, UR4 ;  /* 0x0000000400067c82 */ /* 0x000fe40008000000 */
[----:B------:R-:W-:Y:S01]  /*d070*/  HGMMA.64x192x16.F32.BF16 R24, R188, gdesc[UR4].tnspB, R24, gsb0 ;  /* 0x42e00004bc187df0 */ /* 0x000fe20008001818 */
[----:B------:R-:W-:Y:S01]  /*d080*/  UIADD3 UR6, UR4, 0x80, URZ ;  /* 0x0000008004067890 */ /* 0x000fe2000fffe03f */
[----:B0-----:R-:W-:Y:S01]  /*d090*/  FADD.FTZ R2, R2, R9 ;  /* 0x0000000902027221 */ /* 0x001fe20000010000 */
[----:B------:R-:W-:Y:S01]  /*d0a0*/  UMOV UR7, 0x40000040 ;  /* 0x4000004000077882 */ /* 0x000fe20000000000 */
[----:B------:R-:W-:-:S02]  /*d0b0*/  IMAD.U32 R196, RZ, RZ, UR8 ;  /* 0x00000008ffc47e24 */ /* 0x000fc4000f8e00ff */
[----:B-1----:R-:W-:Y:S01]  /*d0c0*/  FADD.FTZ R6, R3, R8 ;  /* 0x0000000803067221 */ /* 0x002fe20000010000 */
[----:B------:R-:W-:Y:S01]  /*d0d0*/  USEL UR36, UR36, URZ, UP0 ;  /* 0x0000003f24247287 */ /* 0x000fe20008000000 */
[----:B------:R-:W0:Y:S04]  /*d0e0*/  SHFL.BFLY PT, R3, R2, 0x1, 0x1f ;  /* 0x0c201f0002037f89 */ /* 0x000e2800000e0000 */
[----:B------:R-:W1:Y:S01]  /*d0f0*/  SHFL.BFLY PT, R7, R6, 0x1, 0x1f ;  /* 0x0c201f0006077f89 */ /* 0x000e6200000e0000 */
[----:B--2---:R-:W-:Y:S01]  /*d100*/  LOP3.LUT P2, RZ, R15, 0x7f, RZ, 0xc0, !PT ;  /* 0x0000007f0fff7812 */ /* 0x004fe2000784c0ff */
[----:B0-----:R-:W-:Y:S01]  /*d110*/  FADD.FTZ R12, R2, R3 ;  /* 0x00000003020c7221 */ /* 0x001fe20000010000 */
[----:B------:R-:W-:Y:S02]  /*d120*/  IMAD.MOV.U32 R3, RZ, RZ, -0x800000 ;  /* 0xff800000ff037424 */ /* 0x000fe400078e00ff */
[----:B------:R-:W-:-:S02]  /*d130*/  IMAD.MOV.U32 R2, RZ, RZ, -0x800000 ;  /* 0xff800000ff027424 */ /* 0x000fc400078e00ff */
[----:B-1----:R-:W-:Y:S01]  /*d140*/  FADD.FTZ R13, R6, R7 ;  /* 0x00000007060d7221 */ /* 0x002fe20000010000 */
[----:B------:R-:W-:Y:S01]  /*d150*/  FSETP.NE.FTZ.AND P0, PT, R12, RZ, PT ;  /* 0x000000ff0c00720b */ /* 0x000fe20003f15000 */
[----:B------:R-:W-:-:S03]  /*d160*/  IMAD.MOV.U32 R7, RZ, RZ, RZ ;  /* 0x000000ffff077224 */ /* 0x000fc600078e00ff */
[----:B------:R-:W-:-:S09]  /*d170*/  FSETP.NE.FTZ.AND P1, PT, R13, RZ, PT ;  /* 0x000000ff0d00720b */ /* 0x000fd20003f35000 */
[C---:B------:R-:W-:Y:S01]  /*d180*/  @P0 FMUL.FTZ R6, R0.reuse, 0.69314718246459960938 ;  /* 0x3f31721800060820 */ /* 0x040fe20000410000 */
[----:B------:R-:W0:Y:S03]  /*d190*/  @P0 MUFU.LG2 R10, R12 ;  /* 0x0000000c000a0308 */ /* 0x000e260000000c00 */
[----:B------:R-:W-:Y:S01]  /*d1a0*/  @P1 FMUL.FTZ R8, R0, 0.69314718246459960938 ;  /* 0x3f31721800081820 */ /* 0x000fe20000410000 */
[----:B------:R-:W-:-:S04]  /*d1b0*/  @!P2 VIADD R0, R14, 0x30860 ;  /* 0x000308600e00a836 */ /* 0x000fc80000000000 */
[----:B------:R-:W1:Y:S01]  /*d1c0*/  @P1 MUFU.LG2 R11, R13 ;  /* 0x0000000d000b1308 */ /* 0x000e620000000c00 */
[----:B------:R-:W-:-:S07]  /*d1d0*/  @!P2 PRMT R20, RZ, 0x654, R0 ;  /* 0x00000654ff14a816 */ /* 0x000fce0000000000 */
        /* <DEDUP_REMOVED lines=28> */
[----:B------:R-:W-:-:S04]  /*d3a0*/  USEL UR4, URZ, 0x1, UP0 ;  /* 0x000000013f047887 */ /* 0x000fc80008000000 */
[----:B------:R-:W-:Y:S01]  /*d3b0*/  ULOP3.LUT UR38, UR38, UR4, URZ, 0x3c, !UPT ;  /* 0x0000000426267292 */ /* 0x000fe2000f8e3c3f */
[----:B------:R-:W-:Y:S02]  /*d3c0*/  WARPGROUP.DEPBAR.LE gsb0, 0x0 ;  /* 0x00008000000079c5 */ /* 0x000fe40000010000 */
[----:B------:R-:W-:-:S10]  /*d3d0*/  WARPGROUP.ARRIVE ;  /* 0x00000000000079c5 */ /* 0x000fd40000000000 */
[----:B------:R-:W-:Y:S03]  /*d3e0*/  HGMMA.64x192x16.F32.BF16 R24, R168, gdesc[UR4].tnspB, R24, gsb0 ;  /* 0x42e00004a8187df0 */ /* 0x000fe60008001818 */
[----:B------:R-:W-:Y:S02]  /*d3f0*/  WARPGROUP.DEPBAR.LE gsb0, 0x0 ;  /* 0x00008000000079c5 */ /* 0x000fe40000010000 */
[----:B------:R1:W-:Y:S01]  /*d400*/  @!P2 SYNCS.ARRIVE.TRANS64.RED.A1T0 RZ, [R20+URZ], RZ ;  /* 0x000000ff14ffa9a7 */ /* 0x0003e2000810043f */
[-C--:B--2---:R-:W-:Y:S01]  /*d410*/  FMUL.FTZ R4, R24, R7.reuse ;  /* 0x0000000718047220 */ /* 0x084fe20000410000 */
        /* <DEDUP_REMOVED lines=95> */
.L_x_1108:
[----:B------:R-:W0:Y:S01]  /*da10*/  S2R R27, SR_CgaCtaId ;  /* 0x00000000001b7919 */ /* 0x000e220000008800 */
[----:B------:R-:W-:Y:S01]  /*da20*/  MOV R16, 0x400 ;  /* 0x0000040000107802 */ /* 0x000fe20000000f00 */
[----:B------:R-:W-:Y:S01]  /*da30*/  BSSY B0, `(.L_x_1179) ;  /* 0x000023c000007945 */ /* 0x000fe20003800000 */
[----:B------:R-:W-:Y:S02]  /*da40*/  BAR.SYNC.DEFER_BLOCKING 0x5, 0x180 ;  /* 0x0146000000007b1d */ /* 0x000fe40000010000 */
[----:B0-----:R-:W-:-:S05]  /*da50*/  LEA R16, R27, R16, 0x18 ;  /* 0x000000101b107211 */ /* 0x001fca00078ec0ff */
[----:B------:R-:W0:Y:S02]  /*da60*/  LDS R20, [R16+0x308d0] ;  /* 0x0308d00010147984 */ /* 0x000e240000000800 */
[----:B0-----:R-:W-:Y:S01]  /*da70*/  R2UR UR4, R20 ;  /* 0x00000000140472ca */ /* 0x001fe200000e0000 */
[----:B------:R-:W-:Y:S06]  /*da80*/  BAR.ARV 0x4, 0x180 ;  /* 0x0106000000007b1d */ /* 0x000fec0000002000 */
[----:B------:R-:W-:Y:S08]  /*da90*/  @P0 BRA `(.L_x_1180) ;  /* 0x0000001800140947 */ /* 0x000ff00003800000 */
[----:B------:R-:W0:Y:S01]  /*daa0*/  S2R R27, SR_SWINHI ;  /* 0x00000000001b7919 */ /* 0x000e220000002f00 */
[----:B------:R-:W1:Y:S01]  /*dab0*/  LDC R52, c[0x0][0xbe8] ;  /* 0x0002fa00ff347b82 */ /* 0x000e620000000800 */
[----:B------:R-:W-:Y:S01]  /*dac0*/  F2FP.BF16.F32.PACK_AB R4, R5, R4 ;  /* 0x000000040504723e */ /* 0x000fe200000010ff */
[----:B------:R-:W-:Y:S01]  /*dad0*/  ULDC.64 UR8, c[0x0][0xb90] ;  /* 0x0002e40000087ab9 */ /* 0x000fe20000000a00 */
[----:B------:R-:W-:Y:S01]  /*dae0*/  F2FP.BF16.F32.PACK_AB R5, R150, R21 ;  /* 0x000000159605723e */ /* 0x000fe200000010ff */
[----:B------:R-:W-:Y:S01]  /*daf0*/  ULDC.64 UR14, c[0x0][0x208] ;  /* 0x00008200000e7ab9 */ /* 0x000fe20000000a00 */
[----:B------:R-:W-:Y:S02]  /*db00*/  R2UR UR11, R193 ;  /* 0x00000000c10b72ca */ /* 0x000fe400000e0000 */
[----:B------:R-:W-:Y:S02]  /*db10*/  F2FP.BF16.F32.PACK_AB R6, R29, R6 ;  /* 0x000000061d06723e */ /* 0x000fe400000010ff */
[----:B------:R-:W-:-:S02]  /*db20*/  R2UR UR13, R194 ;  /* 0x00000000c20d72ca */ /* 0x000fc400000e0000 */
[----:B------:R-:W-:Y:S02]  /*db30*/  F2FP.BF16.F32.PACK_AB R7, R152, R7 ;  /* 0x000000079807723e */ /* 0x000fe400000010ff */
[----:B------:R-:W-:Y:S02]  /*db40*/  F2FP.BF16.F32.PACK_AB R10, R11, R10 ;  /* 0x0000000a0b0a723e */ /* 0x000fe400000010ff */
[----:B------:R-:W-:Y:S02]  /*db50*/  F2FP.BF16.F32.PACK_AB R8, R15, R8 ;  /* 0x000000080f08723e */ /* 0x000fe400000010ff */
[----:B------:R-:W-:Y:S01]  /*db60*/  F2FP.BF16.F32.PACK_AB R11, R147, R140 ;  /* 0x0000008c930b723e */ /* 0x000fe200000010ff */
[----:B------:R-:W-:Y:S01]  /*db70*/  USHF.R.S32.HI UR10, URZ, 0x1f, UR11 ;  /* 0x0000001f3f0a7899 */ /* 0x000fe2000801140b */
[----:B------:R-:W-:Y:S01]  /*db80*/  F2FP.BF16.F32.PACK_AB R12, R13, R12 ;  /* 0x0000000c0d0c723e */ /* 0x000fe200000010ff */
[----:B------:R-:W-:Y:S01]  /*db90*/  UIMAD.WIDE.U32 UR6, UR11, UR8, URZ ;  /* 0x000000080b0672a5 */ /* 0x000fe2000f8e003f */
[----:B------:R-:W-:Y:S01]  /*dba0*/  F2FP.BF16.F32.PACK_AB R13, R144, R139 ;  /* 0x0000008b900d723e */ /* 0x000fe200000010ff */
[----:B------:R-:W-:Y:S01]  /*dbb0*/  UIMAD UR5, UR10, UR8, URZ ;  /* 0x000000080a0572a4 */ /* 0x000fe2000f8e023f */
[----:B------:R-:W-:Y:S01]  /*dbc0*/  F2FP.BF16.F32.PACK_AB R14, R53, R14 ;  /* 0x0000000e350e723e */ /* 0x000fe200000010ff */
[----:B------:R-:W-:Y:S01]  /*dbd0*/  USHF.R.S32.HI UR12, URZ, 0x1f, UR13 ;  /* 0x0000001f3f0c7899 */ /* 0x000fe2000801140d */
[----:B------:R-:W-:Y:S01]  /*dbe0*/  F2FP.BF16.F32.PACK_AB R15, R145, R138 ;  /* 0x0000008a910f723e */ /* 0x000fe200000010ff */
[----:B------:R-:W-:Y:S01]  /*dbf0*/  UIMAD UR5, UR11, UR9, UR5 ;  /* 0x000000090b0572a4 */ /* 0x000fe2000f8e0205 */
[----:B------:R-:W-:-:S02]  /*dc00*/  F2FP.BF16.F32.PACK_AB R24, R57, R24 ;  /* 0x000000183918723e */ /* 0x000fc400000010ff */
[----:B------:R-:W-:Y:S01]  /*dc10*/  ULDC.64 UR8, c[0x0][0xb98] ;  /* 0x0002e60000087ab9 */ /* 0x000fe20000000a00 */
[----:B------:R-:W-:Y:S01]  /*dc20*/  UIADD3 UR7, UR7, UR5, URZ ;  /* 0x0000000507077290 */ /* 0x000fe2000fffe03f */
[----:B------:R-:W-:Y:S02]  /*dc30*/  MOV R48, R16 ;  /* 0x0000001000307202 */ /* 0x000fe40000000f00 */
[----:B0-----:R-:W-:Y:S01]  /*dc40*/  MOV R49, R27 ;  /* 0x0000001b00317202 */ /* 0x001fe20000000f00 */
[----:B------:R-:W-:Y:S01]  /*dc50*/  IMAD R27, R195, 0x40, R19 ;  /* 0x00000040c31b7824 */ /* 0x000fe200078e0213 */
[----:B------:R-:W-:Y:S01]  /*dc60*/  UIMAD UR5, UR12, UR8, URZ ;  /* 0x000000080c0572a4 */ /* 0x000fe2000f8e023f */
[----:B------:R-:W-:Y:S01]  /*dc70*/  F2FP.BF16.F32.PACK_AB R96, R97, R96 ;  /* 0x000000606160723e */ /* 0x000fe200000010ff */
[----:B------:R-:W-:Y:S01]  /*dc80*/  UIMAD.WIDE.U32 UR6, UR13, UR8, UR6 ;  /* 0x000000080d0672a5 */ /* 0x000fe2000f8e0006 */
[----:B------:R-:W-:Y:S01]  /*dc90*/  IMAD.WIDE R46, R200, 0x2, R48 ;  /* 0x00000002c82e7825 */ /* 0x000fe200078e0230 */
[----:B------:R-:W-:Y:S01]  /*dca0*/  UIMAD UR5, UR13, UR9, UR5 ;  /* 0x000000090d0572a4 */ /* 0x000fe2000f8e0205 */
[----:B------:R-:W-:-:S02]  /*dcb0*/  F2FP.BF16.F32.PACK_AB R97, R91, R98 ;  /* 0x000000625b61723e */ /* 0x000fc400000010ff */
[----:B------:R-:W-:Y:S01]  /*dcc0*/  IMAD.WIDE R48, R27, 0x2, R48 ;  /* 0x000000021b307825 */ /* 0x000fe200078e0230 */
[C---:B------:R-:W-:Y:S01]  /*dcd0*/  IADD3 R33, P5, R46.reuse, 0x8060, RZ ;  /* 0x000080602e217810 */ /* 0x040fe20007fbe0ff */
[----:B------:R-:W-:Y:S01]  /*dce0*/  ULDC.64 UR8, c[0x0][0xae8] ;  /* 0x0002ba0000087ab9 */ /* 0x000fe20000000a00 */
[----:B------:R-:W-:Y:S02]  /*dcf0*/  IADD3 R43, P2, R46, 0x4060, RZ ;  /* 0x000040602e2b7810 */ /* 0x000fe40007f5e0ff */
[----:B------:R-:W-:Y:S01]  /*dd00*/  LOP3.LUT R26, R33, 0x380, RZ, 0xc0, !PT ;  /* 0x00000380211a7812 */ /* 0x000fe200078ec0ff */
[--C-:B------:R-:W-:Y:S01]  /*dd10*/  IMAD.X R27, RZ, RZ, R47.reuse, P5 ;  /* 0x000000ffff1b7224 */ /* 0x100fe200028e062f */
[----:B------:R-:W-:Y:S01]  /*dd20*/  LOP3.LUT R20, R43, 0x380, RZ, 0xc0, !PT ;  /* 0x000003802b147812 */ /* 0x000fe200078ec0ff */
[----:B------:R-:W-:Y:S01]  /*dd30*/  IMAD.X R63, RZ, RZ, R47, P2 ;  /* 0x000000ffff3f7224 */ /* 0x000fe200010e062f */
[----:B------:R-:W-:Y:S02]  /*dd40*/  SHF.R.U64 R26, R26, 0x3, RZ ;  /* 0x000000031a1a7819 */ /* 0x000fe400000012ff */
[----:B------:R-:W-:-:S02]  /*dd50*/  SHF.R.U64 R20, R20, 0x3, RZ ;  /* 0x0000000314147819 */ /* 0x000fc400000012ff */
[----:B------:R-:W-:Y:S02]  /*dd60*/  LOP3.LUT R26, R26, R33, RZ, 0x3c, !PT ;  /* 0x000000211a1a7212 */ /* 0x000fe400078e3cff */
[C---:B------:R-:W-:Y:S02]  /*dd70*/  IADD3 R33, P3, R46.reuse, 0x20, RZ ;  /* 0x000000202e217810 */ /* 0x040fe40007f7e0ff */
[----:B------:R-:W-:Y:S02]  /*dd80*/  IADD3 R45, P1, R46, 0x8000, RZ ;  /* 0x000080002e2d7810 */ /* 0x000fe40007f3e0ff */
[----:B------:R-:W-:Y:S01]  /*dd90*/  LOP3.LUT R62, R20, R43, RZ, 0x3c, !PT ;  /* 0x0000002b143e7212 */ /* 0x000fe200078e3cff */
[--C-:B------:R-:W-:Y:S01]  /*dda0*/  IMAD.X R67, RZ, RZ, R47.reuse, P3 ;  /* 0x000000ffff437224 */ /* 0x100fe200018e062f */
[----:B------:R-:W-:Y:S01]  /*ddb0*/  LOP3.LUT R20, R33, 0x380, RZ, 0xc0, !PT ;  /* 0x0000038021147812 */ /* 0x000fe200078ec0ff */
[----:B------:R-:W-:Y:S01]  /*ddc0*/  IMAD.X R59, RZ, RZ, R47, P1 ;  /* 0x000000ffff3b7224 */ /* 0x000fe200008e062f */
[----:B------:R-:W-:-:S02]  /*ddd0*/  IADD3 R35, P1, R46, 0x40, RZ ;  /* 0x000000402e237810 */ /* 0x000fc40007f3e0ff */
[----:B------:R-:W-:Y:S02]  /*dde0*/  SHF.R.U64 R20, R20, 0x3, RZ ;  /* 0x0000000314147819 */ /* 0x000fe400000012ff */
[----:B------:R-:W-:Y:S01]  /*ddf0*/  IADD3 R103, P0, R46, 0x8020, RZ ;  /* 0x000080202e677810 */ /* 0x000fe20007f1e0ff */
[--C-:B------:R-:W-:Y:S01]  /*de00*/  IMAD.X R87, RZ, RZ, R47.reuse, P1 ;  /* 0x000000ffff577224 */ /* 0x100fe200008e062f */
[----:B------:R-:W-:Y:S02]  /*de10*/  LOP3.LUT R66, R20, R33, RZ, 0x3c, !PT ;  /* 0x0000002114427212 */ /* 0x000fe400078e3cff */
[----:B------:R-:W-:Y:S01]  /*de20*/  LOP3.LUT R20, R35, 0x380, RZ, 0xc0, !PT ;  /* 0x0000038023147812 */ /* 0x000fe200078ec0ff */
[----:B------:R-:W-:Y:S01]  /*de30*/  IMAD.X R55, RZ, RZ, R47, P0 ;  /* 0x000000ffff377224 */ /* 0x000fe200000e062f */
[----:B------:R-:W-:Y:S02]  /*de40*/  MOV R102, R26 ;  /* 0x0000001a00667202 */ /* 0x000fe40000000f00 */
[----:B------:R-:W-:-:S02]  /*de50*/  SHF.R.U64 R20, R20, 0x3, RZ ;  /* 0x0000000314147819 */ /* 0x000fc400000012ff */
[----:B------:R-:W-:Y:S02]  /*de60*/  IADD3 R37, P0, R46, 0x60, RZ ;  /* 0x000000602e257810 */ /* 0x000fe40007f1e0ff */
[----:B------:R-:W-:Y:S02]  /*de70*/  LOP3.LUT R86, R20, R35, RZ, 0x3c, !PT ;  /* 0x0000002314567212 */ /* 0x000fe400078e3cff */
[----:B------:R-:W-:Y:S01]  /*de80*/  IADD3 R35, P1, R48, 0x4000, RZ ;  /* 0x0000400030237810 */ /* 0x000fe20007f3e0ff */
[----:B------:R-:W-:Y:S01]  /*de90*/  IMAD.X R83, RZ, RZ, R47, P0 ;  /* 0x000000ffff537224 */ /* 0x000fe200000e062f */
[C---:B------:R-:W-:Y:S02]  /*dea0*/  IADD3 R34, P6, R46.reuse, 0x8040, RZ ;  /* 0x000080402e227810 */ /* 0x040fe40007fde0ff */
[----:B------:R-:W-:Y:S01]  /*deb0*/  LOP3.LUT R31, R46, 0x380, RZ, 0xc0, !PT ;  /* 0x000003802e1f7812 */ /* 0x000fe200078ec0ff */
[----:B------:R-:W-:Y:S01]  /*dec0*/  IMAD.X R21, RZ, RZ, R49, P1 ;  /* 0x000000ffff157224 */ /* 0x000fe200008e0631 */
[----:B-1----:R-:W-:Y:S01]  /*ded0*/  ISETP.NE.AND P1, PT, R52, 0x1, PT ;  /* 0x000000013400780c */ /* 0x002fe20003f25270 */
[----:B------:R-:W-:Y:S01]  /*dee0*/  IMAD.X R51, RZ, RZ, R47, P6 ;  /* 0x000000ffff337224 */ /* 0x000fe200030e062f */
[----:B------:R-:W-:-:S02]  /*def0*/  LOP3.LUT R30, R103, 0x380, RZ, 0xc0, !PT ;  /* 0x00000380671e7812 */ /* 0x000fc400078ec0ff */
[----:B------:R-:W-:Y:S02]  /*df00*/  LOP3.LUT R28, R45, 0x380, RZ, 0xc0, !PT ;  /* 0x000003802d1c7812 */ /* 0x000fe400078ec0ff */
[----:B------:R-:W-:Y:S02]  /*df10*/  IADD3 R33, P0, R48, 0x5000, RZ ;  /* 0x0000500030217810 */ /* 0x000fe40007f1e0ff */
[----:B------:R-:W-:Y:S02]  /*df20*/  SHF.R.U64 R31, R31, 0x3, RZ ;  /* 0x000000031f1f7819 */ /* 0x000fe400000012ff */
[----:B------:R-:W-:Y:S01]  /*df30*/  SHF.R.U64 R30, R30, 0x3, RZ ;  /* 0x000000031e1e7819 */ /* 0x000fe200000012ff */
[----:B------:R-:W-:Y:S01]  /*df40*/  IMAD.X R29, RZ, RZ, R49, P0 ;  /* 0x000000ffff1d7224 */ /* 0x000fe200000e0631 */
[----:B------:R-:W-:Y:S01]  /*df50*/  SHF.R.U64 R28, R28, 0x3, RZ ;  /* 0x000000031c1c7819 */ /* 0x000fe200000012ff */
[----:B------:R-:W0:Y:S01]  /*df60*/  @P1 LDC R26, c[0x0][0xbec] ;  /* 0x0002fb00ff1a1b82 */ /* 0x000e220000000800 */
[----:B------:R-:W-:-:S02]  /*df70*/  IADD3 R39, P6, R46, 0x4000, RZ ;  /* 0x000040002e277810 */ /* 0x000fc40007fde0ff */
[C---:B------:R-:W-:Y:S02]  /*df80*/  IADD3 R32, P4, R46.reuse, 0x4040, RZ ;  /* 0x000040402e207810 */ /* 0x040fe40007f9e0ff */
[----:B------:R-:W-:Y:S01]  /*df90*/  IADD3 R41, P5, R46, 0x4020, RZ ;  /* 0x000040202e297810 */ /* 0x000fe20007fbe0ff */
[--C-:B------:R-:W-:Y:S01]  /*dfa0*/  IMAD.X R79, RZ, RZ, R47.reuse, P6 ;  /* 0x000000ffff4f7224 */ /* 0x100fe200030e062f */
[----:B------:R-:W-:Y:S01]  /*dfb0*/  LOP3.LUT R46, R31, R46, RZ, 0x3c, !PT ;  /* 0x0000002e1f2e7212 */ /* 0x000fe200078e3cff */
[----:B------:R-:W1:Y:S01]  /*dfc0*/  @P1 LDC R27, c[0x0][0xbf0] ;  /* 0x0002fc00ff1b1b82 */ /* 0x000e620000000800 */
[----:B------:R-:W-:Y:S01]  /*dfd0*/  LOP3.LUT R54, R30, R103, RZ, 0x3c, !PT ;  /* 0x000000671e367212 */ /* 0x000fe200078e3cff */
[--C-:B------:R-:W-:Y:S01]  /*dfe0*/  IMAD.X R71, RZ, RZ, R47.reuse, P4 ;  /* 0x000000ffff477224 */ /* 0x100fe200020e062f */
[----:B------:R-:W-:Y:S01]  /*dff0*/  LOP3.LUT R58, R28, R45, RZ, 0x3c, !PT ;  /* 0x0000002d1c3a7212 */ /* 0x000fe200078e3cff */
[----:B------:R-:W-:Y:S01]  /*e000*/  IMAD.X R75, RZ, RZ, R47, P5 ;  /* 0x000000ffff4b7224 */ /* 0x000fe200028e062f */
[----:B------:R-:W-:-:S02]  /*e010*/  LOP3.LUT R28, R39, 0x380, RZ, 0xc0, !PT ;  /* 0x00000380271c7812 */ /* 0x000fc400078ec0ff */
[----:B------:R-:W-:Y:S02]  /*e020*/  IADD3 R103, P0, R48, 0xb000, RZ ;  /* 0x0000b00030677810 */ /* 0x000fe40007f1e0ff */
[----:B------:R-:W-:Y:S02]  /*e030*/  LOP3.LUT R31, R34, 0x380, RZ, 0xc0, !PT ;  /* 0x00000380221f7812 */ /* 0x000fe400078ec0ff */
[----:B------:R-:W-:Y:S01]  /*e040*/  MOV R151, R46 ;  /* 0x0000002e00977202 */ /* 0x000fe20000000f00 */
[----:B------:R-:W-:Y:S01]  /*e050*/  BAR.SYNC.DEFER_BLOCKING 0x1, 0x100 ;  /* 0x0044000000007b1d */ /* 0x000fe20000010000 */
[----:B------:R-:W-:Y:S01]  /*e060*/  SHF.R.U64 R28, R28, 0x3, RZ ;  /* 0x000000031c1c7819 */ /* 0x000fe200000012ff */
[----:B------:R-:W-:Y:S01]  /*e070*/  IMAD.X R47, RZ, RZ, R49, P0 ;  /* 0x000000ffff2f7224 */ /* 0x000fe200000e0631 */
[----:B------:R-:W-:Y:S02]  /*e080*/  LOP3.LUT R46, R103, 0x380, RZ, 0xc0, !PT ;  /* 0x00000380672e7812 */ /* 0x000fe400078ec0ff */
[----:B------:R-:W-:-:S02]  /*e090*/  SHF.R.U64 R31, R31, 0x3, RZ ;  /* 0x000000031f1f7819 */ /* 0x000fc400000012ff */
[----:B------:R-:W-:Y:S01]  /*e0a0*/  MOV R150, R54 ;  /* 0x0000003600967202 */ /* 0x000fe20000000f00 */
[----:B------:R-:W-:Y:S01]  /*e0b0*/  VIADD R55, R18, UR39 ;  /* 0x0000002712377c36 */ /* 0x000fe20008000000 */
[----:B------:R-:W-:Y:S02]  /*e0c0*/  LOP3.LUT R78, R28, R39, RZ, 0x3c, !PT ;  /* 0x000000271c4e7212 */ /* 0x000fe400078e3cff */
[----:B------:R-:W-:Y:S02]  /*e0d0*/  SHF.R.U64 R46, R46, 0x3, RZ ;  /* 0x000000032e2e7819 */ /* 0x000fe400000012ff */
[----:B------:R-:W-:Y:S02]  /*e0e0*/  LOP3.LUT R50, R31, R34, RZ, 0x3c, !PT ;  /* 0x000000221f327212 */ /* 0x000fe400078e3cff */
[----:B------:R-:W-:Y:S02]  /*e0f0*/  LOP3.LUT R28, R37, 0x380, RZ, 0xc0, !PT ;  /* 0x00000380251c7812 */ /* 0x000fe400078ec0ff */
[----:B------:R-:W-:-:S02]  /*e100*/  LOP3.LUT R46, R46, R103, RZ, 0x3c, !PT ;  /* 0x000000672e2e7212 */ /* 0x000fc400078e3cff */
[----:B------:R-:W-:Y:S02]  /*e110*/  SHF.R.U64 R28, R28, 0x3, RZ ;  /* 0x000000031c1c7819 */ /* 0x000fe400000012ff */
[----:B------:R-:W-:Y:S01]  /*e120*/  MOV R103, R50 ;  /* 0x0000003200677202 */ /* 0x000fe20000000f00 */
[----:B------:R-:W-:Y:S01]  /*e130*/  IMAD.MOV.U32 R50, RZ, RZ, R55 ;  /* 0x000000ffff327224 */ /* 0x000fe200078e0037 */
[----:B------:R-:W-:Y:S01]  /*e140*/  LOP3.LUT R82, R28, R37, RZ, 0x3c, !PT ;  /* 0x000000251c527212 */ /* 0x000fe200078e3cff */
[----:B------:R0:W-:Y:S01]  /*e150*/  STSM.16.M88.4 [R151], R4 ;  /* 0x0000000497007844 */ /* 0x0001e20000000200 */
[----:B------:R-:W-:Y:S02]  /*e160*/  MOV R66, R66 ;  /* 0x0000004200427202 */ /* 0x000fe40000000f00 */
[----:B------:R-:W-:Y:S02]  /*e170*/  LOP3.LUT R28, R33, 0x380, RZ, 0xc0, !PT ;  /* 0x00000380211c7812 */ /* 0x000fe400078ec0ff */
[----:B------:R-:W-:-:S02]  /*e180*/  MOV R86, R86 ;  /* 0x0000005600567202 */ /* 0x000fc40000000f00 */
[----:B------:R-:W-:Y:S02]  /*e190*/  MOV R82, R82 ;  /* 0x0000005200527202 */ /* 0x000fe40000000f00 */
[----:B------:R-:W-:Y:S02]  /*e1a0*/  LOP3.LUT R31, R32, 0x380, RZ, 0xc0, !PT ;  /* 0x00000380201f7812 */ /* 0x000fe400078ec0ff */
[----:B------:R-:W-:Y:S02]  /*e1b0*/  LOP3.LUT R30, R41, 0x380, RZ, 0xc0, !PT ;  /* 0x00000380291e7812 */ /* 0x000fe400078ec0ff */
[----:B------:R-:W-:Y:S02]  /*e1c0*/  SHF.R.U64 R28, R28, 0x3, RZ ;  /* 0x000000031c1c7819 */ /* 0x000fe400000012ff */
[----:B------:R-:W-:Y:S01]  /*e1d0*/  SHF.R.U64 R31, R31, 0x3, RZ ;  /* 0x000000031f1f7819 */ /* 0x000fe200000012ff */
[----:B0-----:R-:W-:Y:S01]  /*e1e0*/  @P1 IMAD.HI.U32 R4, R55, R26, RZ ;  /* 0x0000001a37041227 */ /* 0x001fe200078e00ff */
[----:B------:R-:W-:-:S02]  /*e1f0*/  F2FP.BF16.F32.PACK_AB R5, R148, R143 ;  /* 0x0000008f9405723e */ /* 0x000fc400000010ff */
[----:B------:R-:W-:Y:S02]  /*e200*/  F2FP.BF16.F32.PACK_AB R6, R25, R0 ;  /* 0x000000001906723e */ /* 0x000fe400000010ff */
[----:B-1----:R-:W-:Y:S02]  /*e210*/  @P1 SHF.R.U32.HI R50, RZ, R27, R4 ;  /* 0x0000001bff321219 */ /* 0x002fe40000011604 */
[----:B------:R-:W-:Y:S02]  /*e220*/  F2FP.BF16.F32.PACK_AB R4, R120, R9 ;  /* 0x000000097804723e */ /* 0x000fe400000010ff */
[----:B------:R-:W-:Y:S01]  /*e230*/  F2FP.BF16.F32.PACK_AB R7, R149, R142 ;  /* 0x0000008e9507723e */ /* 0x000fe200000010ff */
[----:B------:R-:W-:Y:S01]  /*e240*/  IMAD.MOV R51, RZ, RZ, -R50 ;  /* 0x000000ffff337224 */ /* 0x000fe200078e0a32 */
[----:B------:R-:W-:Y:S02]  /*e250*/  F2FP.BF16.F32.PACK_AB R9, R146, R141 ;  /* 0x0000008d9209723e */ /* 0x000fe400000010ff */
[----:B------:R-:W-:Y:S01]  /*e260*/  SHF.R.U64 R30, R30, 0x3, RZ ;  /* 0x000000031e1e7819 */ /* 0x000fe200000012ff */
[----:B------:R-:W-:Y:S01]  /*e270*/  STSM.16.M88.4 [R66], R4 ;  /* 0x0000000442007844 */ /* 0x000fe20000000200 */
[----:B------:R-:W-:Y:S01]  /*e280*/  IMAD R51, R52, R51, R55 ;  /* 0x0000003334337224 */ /* 0x000fe200078e0237 */
[----:B------:R-:W-:-:S02]  /*e290*/  LOP3.LUT R28, R28, R33, RZ, 0x3c, !PT ;  /* 0x000000211c1c7212 */ /* 0x000fc400078e3cff */
[----:B------:R0:W-:Y:S01]  /*e2a0*/  STSM.16.M88.4 [R86], R8 ;  /* 0x0000000856007844 */ /* 0x0001e20000000200 */
[----:B------:R-:W-:Y:S02]  /*e2b0*/  IADD3 R33, P3, R48, 0x7000, RZ ;  /* 0x0000700030217810 */ /* 0x000fe40007f7e0ff */
[----:B------:R-:W-:Y:S01]  /*e2c0*/  SHF.R.S32.HI R0, RZ, 0x1f, R51 ;  /* 0x0000001fff007819 */ /* 0x000fe20000011433 */
[----:B------:R1:W-:Y:S01]  /*e2d0*/  STSM.16.M88.4 [R82], R12 ;  /* 0x0000000c52007844 */ /* 0x0003e20000000200 */
[----:B------:R-:W-:Y:S02]  /*e2e0*/  LOP3.LUT R70, R31, R32, RZ, 0x3c, !PT ;  /* 0x000000201f467212 */ /* 0x000fe400078e3cff */
[----:B------:R-:W-:Y:S02]  /*e2f0*/  LOP3.LUT R74, R30, R41, RZ, 0x3c, !PT ;  /* 0x000000291e4a7212 */ /* 0x000fe400078e3cff */
[----:B------:R-:W-:Y:S02]  /*e300*/  IADD3 R31, P2, R48, 0x6000, RZ ;  /* 0x00006000301f7810 */ /* 0x000fe40007f5e0ff */
[----:B------:R-:W-:-:S02]  /*e310*/  LOP3.LUT R32, R33, 0x380, RZ, 0xc0, !PT ;  /* 0x0000038021207812 */ /* 0x000fc400078ec0ff */
[----:B------:R-:W-:Y:S02]  /*e320*/  MOV R78, R78 ;  /* 0x0000004e004e7202 */ /* 0x000fe40000000f00 */
[----:B------:R-:W-:Y:S01]  /*e330*/  F2FP.BF16.F32.PACK_AB R25, R137, R134 ;  /* 0x000000868919723e */ /* 0x000fe200000010ff */
[----:B0-----:R-:W-:Y:S01]  /*e340*/  IMAD.U32 R9, RZ, RZ, UR5 ;  /* 0x00000005ff097e24 */ /* 0x001fe2000f8e00ff */
[----:B------:R-:W-:Y:S01]  /*e350*/  SHF.R.S32.HI R8, RZ, 0x1f, R50 ;  /* 0x0000001fff087819 */ /* 0x000fe20000011432 */
[----:B------:R-:W-:Y:S01]  /*e360*/  ULDC UR5, c[0x0][0xa88] ;  /* 0x0002a20000057ab9 */ /* 0x000fe20000000800 */
[----:B------:R-:W-:Y:S01]  /*e370*/  F2FP.BF16.F32.PACK_AB R26, R61, R60 ;  /* 0x0000003c3d1a723e */ /* 0x000fe200000010ff */
[----:B-1----:R-:W-:Y:S01]  /*e380*/  VIADD R15, R199, UR39 ;  /* 0x00000027c70f7c36 */ /* 0x002fe20008000000 */
[----:B------:R-:W-:Y:S02]  /*e390*/  IADD3 R12, P0, R50, UR6, RZ ;  /* 0x00000006320c7c10 */ /* 0x000fe4000ff1e0ff */
[----:B------:R-:W-:-:S02]  /*e3a0*/  F2FP.BF16.F32.PACK_AB R27, R136, R133 ;  /* 0x00000085881b723e */ /* 0x000fc400000010ff */
[----:B------:R-:W-:Y:S01]  /*e3b0*/  IADD3.X R13, R8, UR7, R9, P0, !PT ;  /* 0x00000007080d7c10 */ /* 0x000fe200087fe409 */
[----:B------:R-:W-:Y:S01]  /*e3c0*/  ULDC.64 UR6, c[0x0][0xb88] ;  /* 0x0002e20000067ab9 */ /* 0x000fe20000000a00 */
[----:B------:R-:W-:Y:S01]  /*e3d0*/  LOP3.LUT R30, R31, 0x380, RZ, 0xc0, !PT ;  /* 0x000003801f1e7812 */ /* 0x000fe200078ec0ff */
[----:B------:R-:W-:Y:S01]  /*e3e0*/  IMAD R0, R0, UR6, RZ ;  /* 0x0000000600007c24 */ /* 0x000fe2000f8e02ff */
[----:B------:R-:W-:Y:S01]  /*e3f0*/  MOV R74, R74 ;  /* 0x0000004a004a7202 */ /* 0x000fe20000000f00 */
[----:B------:R-:W-:Y:S01]  /*e400*/  IMAD.WIDE.U32 R12, R51, UR6, R12 ;  /* 0x00000006330c7c25 */ /* 0x000fe2000f8e000c */
[----:B------:R-:W-:Y:S01]  /*e410*/  F2FP.BF16.F32.PACK_AB R4, R65, R64 ;  /* 0x000000404104723e */ /* 0x000fe200000010ff */
[----:B------:R0:W-:Y:S01]  /*e420*/  STSM.16.M88.4 [R78], R24 ;  /* 0x000000184e007844 */ /* 0x0001e20000000200 */
[----:B------:R-:W-:Y:S01]  /*e430*/  F2FP.BF16.F32.PACK_AB R5, R135, R132 ;  /* 0x000000848705723e */ /* 0x000fe200000010ff */
[----:B------:R-:W-:Y:S01]  /*e440*/  IMAD R51, R51, UR7, R0 ;  /* 0x0000000733337c24 */ /* 0x000fe2000f8e0200 */
[----:B------:R-:W-:Y:S01]  /*e450*/  F2FP.BF16.F32.PACK_AB R6, R69, R68 ;  /* 0x000000444506723e */ /* 0x000fe200000010ff */
[----:B------:R-:W-:Y:S01]  /*e460*/  ULDC.64 UR6, c[0x0][0xb50] ;  /* 0x0002d40000067ab9 */ /* 0x000fe20000000a00 */
[----:B------:R-:W-:Y:S01]  /*e470*/  F2FP.BF16.F32.PACK_AB R7, R131, R130 ;  /* 0x000000828307723e */ /* 0x000fe200000010ff */
[----:B------:R-:W-:Y:S01]  /*e480*/  IMAD R0, R52, UR5, RZ ;  /* 0x0000000534007c24 */ /* 0x000fe2000f8e02ff */
[----:B------:R-:W-:-:S02]  /*e490*/  SHF.R.U64 R32, R32, 0x3, RZ ;  /* 0x0000000320207819 */ /* 0x000fc400000012ff */
[----:B------:R-:W-:Y:S01]  /*e4a0*/  SHF.R.U64 R30, R30, 0x3, RZ ;  /* 0x000000031e1e7819 */ /* 0x000fe200000012ff */
[----:B------:R1:W-:Y:S01]  /*e4b0*/  STSM.16.M88.4 [R74], R4 ;  /* 0x000000044a007844 */ /* 0x0003e20000000200 */
[----:B------:R-:W-:Y:S01]  /*e4c0*/  LOP3.LUT R32, R32, R33, RZ, 0x3c, !PT ;  /* 0x0000002120207212 */ /* 0x000fe200078e3cff */
[--C-:B------:R-:W-:Y:S01]  /*e4d0*/  IMAD.X R33, RZ, RZ, R49.reuse, P3 ;  /* 0x000000ffff217224 */ /* 0x100fe200018e0631 */
[----:B------:R-:W-:Y:S02]  /*e4e0*/  LOP3.LUT P0, RZ, R197, 0x3, RZ, 0xc0, !PT ;  /* 0x00000003c5ff7812 */ /* 0x000fe4000780c0ff */
[----:B------:R-:W-:Y:S01]  /*e4f0*/  LOP3.LUT R30, R30, R31, RZ, 0x3c, !PT ;  /* 0x0000001f1e1e7212 */ /* 0x000fe200078e3cff */
[----:B------:R-:W-:Y:S01]  /*e500*/  IMAD.X R31, RZ, RZ, R49, P2 ;  /* 0x000000ffff1f7224 */ /* 0x000fe200010e0631 */
[----:B0-----:R-:W-:Y:S02]  /*e510*/  LEA R24, P3, R12, UR6, 0x2 ;  /* 0x000000060c187c11 */ /* 0x001fe4000f8610ff */
[----:B------:R-:W-:-:S02]  /*e520*/  ISETP.GE.OR P2, PT, R15, R0, P0 ;  /* 0x000000000f00720c */ /* 0x000fc40000746670 */
[----:B------:R-:W-:Y:S01]  /*e530*/  MOV R70, R70 ;  /* 0x0000004600467202 */ /* 0x000fe20000000f00 */
[----:B------:R-:W-:Y:S01]  /*e540*/  SHFL.IDX PT, R54, R24, RZ, 0x1c1f ;  /* 0x001c1fff18367589 */ /* 0x000fe200000e0000 */
[----:B------:R-:W-:Y:S02]  /*e550*/  F2FP.BF16.F32.PACK_AB R8, R73, R72 ;  /* 0x000000484908723e */ /* 0x000fe400000010ff */
[----:B------:R-:W-:Y:S01]  /*e560*/  F2FP.BF16.F32.PACK_AB R9, R128, R127 ;  /* 0x0000007f8009723e */ /* 0x000fe200000010ff */
[----:B-1----:R-:W-:Y:S01]  /*e570*/  VIADD R5, R15, 0x8 ;  /* 0x000000080f057836 */ /* 0x002fe20000000000 */
[----:B------:R-:W-:Y:S01]  /*e580*/  F2FP.BF16.F32.PACK_AB R10, R77, R76 ;  /* 0x0000004c4d0a723e */ /* 0x000fe200000010ff */
[----:B------:R-:W-:Y:S01]  /*e590*/  IMAD.IADD R7, R13, 0x1, R51 ;  /* 0x000000010d077824 */ /* 0x000fe200078e0233 */
[----:B------:R-:W-:Y:S01]  /*e5a0*/  F2FP.BF16.F32.PACK_AB R11, R129, R126 ;  /* 0x0000007e810b723e */ /* 0x000fe200000010ff */
[----:B------:R-:W-:Y:S01]  /*e5b0*/  SHFL.IDX PT, R64, R24, 0x1, 0x1c1f ;  /* 0x003c1f0018407f89 */ /* 0x000fe200000e0000 */
[----:B------:R-:W-:-:S02]  /*e5c0*/  ISETP.GE.OR P0, PT, R5, R0, P0 ;  /* 0x000000000500720c */ /* 0x000fc40000706670 */
[----:B------:R-:W-:Y:S01]  /*e5d0*/  LEA.HI.X R25, R12, UR7, R7, 0x2, P3 ;  /* 0x000000070c197c11 */ /* 0x000fe200098f1407 */
[----:B------:R-:W-:Y:S01]  /*e5e0*/  STSM.16.M88.4 [R70], R8 ;  /* 0x0000000846007844 */ /* 0x000fe20000000200 */
[----:B------:R-:W-:Y:S02]  /*e5f0*/  MOV R62, R62 ;  /* 0x0000003e003e7202 */ /* 0x000fe40000000f00 */
[----:B------:R-:W-:Y:S01]  /*e600*/  F2FP.BF16.F32.PACK_AB R4, R81, R80 ;  /* 0x000000505104723e */ /* 0x000fe200000010ff */
[----:B------:R-:W0:Y:S01]  /*e610*/  SHFL.IDX PT, R55, R25, RZ, 0x1c1f ;  /* 0x001c1fff19377589 */ /* 0x000e2200000e0000 */
[----:B------:R-:W-:Y:S02]  /*e620*/  F2FP.BF16.F32.PACK_AB R5, R124, R123 ;  /* 0x0000007b7c05723e */ /* 0x000fe400000010ff */
[----:B------:R-:W-:Y:S01]  /*e630*/  F2FP.BF16.F32.PACK_AB R6, R85, R84 ;  /* 0x000000545506723e */ /* 0x000fe200000010ff */
[----:B------:R-:W1:Y:S01]  /*e640*/  SHFL.IDX PT, R65, R25, 0x1, 0x1c1f ;  /* 0x003c1f0019417f89 */ /* 0x000e6200000e0000 */
[----:B------:R-:W-:-:S02]  /*e650*/  F2FP.BF16.F32.PACK_AB R7, R125, R122 ;  /* 0x0000007a7d07723e */ /* 0x000fc400000010ff */
[----:B------:R-:W-:Y:S02]  /*e660*/  MOV R58, R58 ;  /* 0x0000003a003a7202 */ /* 0x000fe40000000f00 */
[----:B------:R-:W-:Y:S01]  /*e670*/  F2FP.BF16.F32.PACK_AB R12, R89, R88 ;  /* 0x00000058590c723e */ /* 0x000fe200000010ff */
[----:B------:R-:W-:Y:S01]  /*e680*/  STSM.16.M88.4 [R62], R4 ;  /* 0x000000043e007844 */ /* 0x000fe20000000200 */
[----:B------:R-:W-:Y:S02]  /*e690*/  F2FP.BF16.F32.PACK_AB R13, R121, R90 ;  /* 0x0000005a790d723e */ /* 0x000fe400000010ff */
[----:B------:R-:W-:Y:S02]  /*e6a0*/  F2FP.BF16.F32.PACK_AB R14, R93, R92 ;  /* 0x0000005c5d0e723e */ /* 0x000fe400000010ff */
[----:B------:R-:W-:Y:S02]  /*e6b0*/  F2FP.BF16.F32.PACK_AB R15, R95, R94 ;  /* 0x0000005e5f0f723e */ /* 0x000fe400000010ff */
[----:B------:R-:W-:-:S02]  /*e6c0*/  F2FP.BF16.F32.PACK_AB R104, R105, R104 ;  /* 0x000000686968723e */ /* 0x000fc400000010ff */
[----:B------:R-:W-:Y:S01]  /*e6d0*/  F2FP.BF16.F32.PACK_AB R98, R101, R100 ;  /* 0x000000646562723e */ /* 0x000fe200000010ff */
[----:B------:R-:W-:Y:S01]  /*e6e0*/  STSM.16.M88.4 [R58], R12 ;  /* 0x0000000c3a007844 */ /* 0x000fe20000000200 */
[----:B------:R-:W-:Y:S02]  /*e6f0*/  F2FP.BF16.F32.PACK_AB R99, R56, R99 ;  /* 0x000000633863723e */ /* 0x000fe400000010ff */
[----:B------:R-:W-:Y:S02]  /*e700*/  F2FP.BF16.F32.PACK_AB R105, R107, R106 ;  /* 0x0000006a6b69723e */ /* 0x000fe400000010ff */
[----:B------:R-:W-:Y:S01]  /*e710*/  F2FP.BF16.F32.PACK_AB R112, R113, R112 ;  /* 0x000000707170723e */ /* 0x000fe200000010ff */
[----:B------:R-:W-:Y:S01]  /*e720*/  STSM.16.M88.4 [R150], R96 ;  /* 0x0000006096007844 */ /* 0x000fe20000000200 */
[----:B------:R-:W-:Y:S02]  /*e730*/  F2FP.BF16.F32.PACK_AB R106, R109, R108 ;  /* 0x0000006c6d6a723e */ /* 0x000fe400000010ff */
[----:B------:R-:W-:-:S02]  /*e740*/  F2FP.BF16.F32.PACK_AB R107, R111, R110 ;  /* 0x0000006e6f6b723e */ /* 0x000fc400000010ff */
        /* <DEDUP_REMOVED lines=8> */
[----:B------:R-:W-:Y:S01]  /*e7d0*/  LOP3.LUT R42, R43, 0x380, RZ, 0xc0, !PT ;  /* 0x000003802b2a7812 */ /* 0x000fe200078ec0ff */
[----:B------:R-:W-:Y:S01]  /*e7e0*/  BAR.SYNC.DEFER_BLOCKING 0x1, 0x100 ;  /* 0x0044000000007b1d */ /* 0x000fe20000010000 */
[----:B------:R-:W-:Y:S02]  /*e7f0*/  SHF.R.U64 R40, R40, 0x3, RZ ;  /* 0x0000000328287819 */ /* 0x000fe400000012ff */
[----:B------:R-:W-:Y:S02]  /*e800*/  SHF.R.U64 R42, R42, 0x3, RZ ;  /* 0x000000032a2a7819 */ /* 0x000fe400000012ff */
[----:B------:R-:W-:Y:S01]  /*e810*/  LOP3.LUT R40, R40, R41, RZ, 0x3c, !PT ;  /* 0x0000002928287212 */ /* 0x000fe200078e3cff */
[--C-:B------:R-:W-:Y:S01]  /*e820*/  IMAD.X R41, RZ, RZ, R49.reuse, P4 ;  /* 0x000000ffff297224 */ /* 0x100fe200020e0631 */
[----:B------:R-:W-:Y:S02]  /*e830*/  IADD3 R45, P6, R48, 0x3000, RZ ;  /* 0x00003000302d7810 */ /* 0x000fe40007fde0ff */
[----:B------:R-:W-:Y:S01]  /*e840*/  LOP3.LUT R42, R42, R43, RZ, 0x3c, !PT ;  /* 0x0000002b2a2a7212 */ /* 0x000fe200078e3cff */
[----:B------:R-:W-:Y:S01]  /*e850*/  IMAD.X R43, RZ, RZ, R49, P5 ;  /* 0x000000ffff2b7224 */ /* 0x000fe200028e0631 */
[----:B------:R-:W-:-:S02]  /*e860*/  LOP3.LUT R44, R45, 0x380, RZ, 0xc0, !PT ;  /* 0x000003802d2c7812 */ /* 0x000fc400078ec0ff */
[----:B------:R-:W-:Y:S02]  /*e870*/  LOP3.LUT R20, R35, 0x380, RZ, 0xc0, !PT ;  /* 0x0000038023147812 */ /* 0x000fe400078ec0ff */
[----:B------:R-:W-:Y:S02]  /*e880*/  IADD3 R37, P5, R48, 0x9000, RZ ;  /* 0x0000900030257810 */ /* 0x000fe40007fbe0ff */
[----:B------:R-:W-:Y:S01]  /*e890*/  SHF.R.U64 R44, R44, 0x3, RZ ;  /* 0x000000032c2c7819 */ /* 0x000fe200000012ff */
[----:B------:R-:W-:Y:S01]  /*e8a0*/  UIMAD UR5, UR10, UR8, URZ ;  /* 0x000000080a0572a4 */ /* 0x000fe2000f8e023f */
[----:B------:R-:W-:Y:S02]  /*e8b0*/  SHF.R.U64 R20, R20, 0x3, RZ ;  /* 0x0000000314147819 */ /* 0x000fe400000012ff */
[----:B------:R-:W-:Y:S02]  /*e8c0*/  LOP3.LUT R36, R37, 0x380, RZ, 0xc0, !PT ;  /* 0x0000038025247812 */ /* 0x000fe400078ec0ff */
[----:B------:R-:W-:Y:S01]  /*e8d0*/  LOP3.LUT R44, R44, R45, RZ, 0x3c, !PT ;  /* 0x0000002d2c2c7212 */ /* 0x000fe200078e3cff */
[----:B0-----:R0:W-:Y:S01]  /*e8e0*/  @!P2 ST.E desc[UR14][R54.64], R3 ;  /* 0x000000033600a985 */ /* 0x0011e2000c10190e */
[----:B------:R-:W-:Y:S01]  /*e8f0*/  LOP3.LUT R20, R20, R35, RZ, 0x3c, !PT ;  /* 0x0000002314147212 */ /* 0x000fe200078e3cff */
[----:B------:R-:W-:Y:S01]  /*e900*/  IMAD.X R45, RZ, RZ, R49, P6 ;  /* 0x000000ffff2d7224 */ /* 0x000fe200030e0631 */
[----:B------:R-:W-:Y:S01]  /*e910*/  SHF.R.U64 R36, R36, 0x3, RZ ;  /* 0x0000000324247819 */ /* 0x000fe200000012ff */
[----:B-1----:R1:W-:Y:S01]  /*e920*/  @!P0 ST.E desc[UR14][R64.64], R2 ;  /* 0x0000000240008985 */ /* 0x0023e2000c10190e */
[C---:B------:R-:W-:Y:S01]  /*e930*/  IADD3 R35, P4, R48.reuse, 0x8000, RZ ;  /* 0x0000800030237810 */ /* 0x040fe20007f9e0ff */
[----:B------:R-:W-:Y:S01]  /*e940*/  UIMAD.WIDE.U32 UR6, UR11, UR8, URZ ;  /* 0x000000080b0672a5 */ /* 0x000fe2000f8e003f */
[----:B------:R-:W-:Y:S01]  /*e950*/  IADD3 R39, P6, R48, 0xa000, RZ ;  /* 0x0000a00030277810 */ /* 0x000fe20007fde0ff */
[----:B------:R2:W5:Y:S01]  /*e960*/  LD.E.128 R24, desc[UR14][R40.64] ;  /* 0x0000000e28187980 */ /* 0x000562000c101d00 */
[----:B------:R-:W-:Y:S01]  /*e970*/  UIMAD UR5, UR11, UR9, UR5 ;  /* 0x000000090b0572a4 */ /* 0x000fe2000f8e0205 */
[----:B------:R-:W-:Y:S01]  /*e980*/  LOP3.LUT R36, R36, R37, RZ, 0x3c, !PT ;  /* 0x0000002524247212 */ /* 0x000fe200078e3cff */
[----:B0-----:R-:W0:Y:S01]  /*e990*/  @P1 LDC R3, c[0x0][0xbec] ;  /* 0x0002fb00ff031b82 */ /* 0x001e220000000800 */
[----:B------:R3:W5:Y:S01]  /*e9a0*/  LD.E.128 R60, desc[UR14][R28.64] ;  /* 0x0000000e1c3c7980 */ /* 0x000762000c101d00 */
[----:B------:R-:W-:Y:S01]  /*e9b0*/  ULDC.64 UR10, c[0x0][0xaf0] ;  /* 0x0002bc00000a7ab9 */ /* 0x000fe20000000a00 */
[----:B------:R-:W-:Y:S01]  /*e9c0*/  LOP3.LUT R34, R35, 0x380, RZ, 0xc0, !PT ;  /* 0x0000038023227812 */ /* 0x000fe200078ec0ff */
[----:B-1----:R-:W-:Y:S01]  /*e9d0*/  IMAD R2, R192, 0x20, R195 ;  /* 0x00000020c0027824 */ /* 0x002fe200078e02c3 */
[----:B------:R-:W-:Y:S01]  /*e9e0*/  LOP3.LUT R38, R39, 0x380, RZ, 0xc0, !PT ;  /* 0x0000038027267812 */ /* 0x000fe200078ec0ff */
[----:B------:R1:W5:Y:S01]  /*e9f0*/  LD.E.128 R68, desc[UR14][R20.64] ;  /* 0x0000000e14447980 */ /* 0x000362000c101d00 */
[----:B------:R-:W-:Y:S01]  /*ea00*/  LOP3.LUT R37, R48, 0x380, RZ, 0xc0, !PT ;  /* 0x0000038030257812 */ /* 0x000fe200078ec0ff */
[----:B--2---:R-:W2:Y:S01]  /*ea10*/  @P1 LDC R41, c[0x0][0xbf0] ;  /* 0x0002fc00ff291b82 */ /* 0x004ea20000000800 */
[----:B------:R-:W-:Y:S01]  /*ea20*/  UIMAD UR8, UR12, UR10, URZ ;  /* 0x0000000a0c0872a4 */ /* 0x000fe2000f8e023f */
[----:B------:R-:W-:Y:S01]  /*ea30*/  SHF.R.U64 R34, R34, 0x3, RZ ;  /* 0x0000000322227819 */ /* 0x000fe200000012ff */
[----:B---3--:R-:W-:Y:S01]  /*ea40*/  VIADD R28, R2, UR39 ;  /* 0x00000027021c7c36 */ /* 0x008fe20008000000 */
[----:B------:R-:W-:Y:S01]  /*ea50*/  UIADD3 UR7, UR7, UR5, URZ ;  /* 0x0000000507077290 */ /* 0x000fe2000fffe03f */
[----:B------:R-:W-:Y:S01]  /*ea60*/  SHF.R.U64 R38, R38, 0x3, RZ ;  /* 0x0000000326267819 */ /* 0x000fe200000012ff */
[----:B------:R-:W-:Y:S01]  /*ea70*/  UIMAD UR5, UR13, UR11, UR8 ;  /* 0x0000000b0d0572a4 */ /* 0x000fe2000f8e0208 */
[----:B------:R-:W-:Y:S01]  /*ea80*/  SHF.R.U64 R37, R37, 0x3, RZ ;  /* 0x0000000325257819 */ /* 0x000fe200000012ff */
[----:B-1----:R-:W-:Y:S01]  /*ea90*/  IMAD.MOV.U32 R21, RZ, RZ, R28 ;  /* 0x000000ffff157224 */ /* 0x002fe200078e001c */
[----:B------:R-:W-:Y:S01]  /*eaa0*/  UIMAD.WIDE.U32 UR6, UR13, UR10, UR6 ;  /* 0x0000000a0d0672a5 */ /* 0x000fe2000f8e0006 */
[----:B------:R-:W-:Y:S01]  /*eab0*/  LOP3.LUT R34, R34, R35, RZ, 0x3c, !PT ;  /* 0x0000002322227212 */ /* 0x000fe200078e3cff */
[--C-:B------:R-:W-:Y:S01]  /*eac0*/  IMAD.X R35, RZ, RZ, R49.reuse, P4 ;  /* 0x000000ffff237224 */ /* 0x100fe200020e0631 */
[----:B------:R-:W-:Y:S01]  /*ead0*/  LOP3.LUT R38, R38, R39, RZ, 0x3c, !PT ;  /* 0x0000002726267212 */ /* 0x000fe200078e3cff */
[----:B------:R-:W5:Y:S01]  /*eae0*/  LD.E.128 R8, desc[UR14][R42.64] ;  /* 0x0000000e2a087980 */ /* 0x000f62000c101d00 */
[----:B------:R-:W-:Y:S01]  /*eaf0*/  LOP3.LUT R48, R37, R48, RZ, 0x3c, !PT ;  /* 0x0000003025307212 */ /* 0x000fe200078e3cff */
[----:B0-----:R-:W-:Y:S01]  /*eb00*/  @P1 IMAD.HI.U32 R2, R28, R3, RZ ;  /* 0x000000031c021227 */ /* 0x001fe200078e00ff */
[----:B------:R-:W-:Y:S01]  /*eb10*/  UIADD3 UR5, UR7, UR5, URZ ;  /* 0x0000000507057290 */ /* 0x000fe2000fffe03f */
[----:B------:R-:W5:Y:S01]  /*eb20*/  LD.E.128 R4, desc[UR14][R44.64] ;  /* 0x0000000e2c047980 */ /* 0x000f62000c101d00 */
[----:B------:R-:W-:Y:S01]  /*eb30*/  ULDC.64 UR8, c[0x0][0xae0] ;  /* 0x0002b80000087ab9 */ /* 0x000fe20000000a00 */
[----:B------:R-:W-:-:S02]  /*eb40*/  IMAD.X R37, RZ, RZ, R49, P5 ;  /* 0x000000ffff257224 */ /* 0x000fc400028e0631 */
[----:B------:R-:W-:Y:S01]  /*eb50*/  IMAD.X R39, RZ, RZ, R49, P6 ;  /* 0x000000ffff277224 */ /* 0x000fe200030e0631 */
[----:B------:R0:W5:Y:S01]  /*eb60*/  LD.E.128 R56, desc[UR14][R30.64] ;  /* 0x0000000e1e387980 */ /* 0x000162000c101d00 */
[----:B--2---:R-:W-:Y:S01]  /*eb70*/  @P1 SHF.R.U32.HI R21, RZ, R41, R2 ;  /* 0x00000029ff151219 */ /* 0x004fe20000011602 */
[----:B------:R-:W-:Y:S02]  /*eb80*/  IMAD.U32 R3, RZ, RZ, UR7 ;  /* 0x00000007ff037e24 */ /* 0x000fe4000f8e00ff */
[----:B------:R-:W5:Y:S01]  /*eb90*/  LD.E.128 R48, desc[UR14][R48.64] ;  /* 0x0000000e30307980 */ /* 0x000f62000c101d00 */
[--C-:B------:R-:W-:Y:S01]  /*eba0*/  SHF.R.S32.HI R20, RZ, 0x1f, R21.reuse ;  /* 0x0000001fff147819 */ /* 0x100fe20000011415 */
[----:B------:R-:W-:Y:S02]  /*ebb0*/  IMAD.MOV R29, RZ, RZ, -R21 ;  /* 0x000000ffff1d7224 */ /* 0x000fe400078e0a15 */
[----:B------:R1:W5:Y:S02]  /*ebc0*/  LD.E.128 R12, desc[UR14][R32.64] ;  /* 0x0000000e200c7980 */ /* 0x000364000c101d00 */
[----:B------:R-:W-:-:S02]  /*ebd0*/  IMAD R20, R20, UR8, RZ ;  /* 0x0000000814147c24 */ /* 0x000fc4000f8e02ff */
[----:B------:R-:W-:Y:S01]  /*ebe0*/  IMAD R29, R52, R29, R28 ;  /* 0x0000001d341d7224 */ /* 0x000fe200078e021c */
[----:B------:R2:W5:Y:S01]  /*ebf0*/  LD.E.128 R80, desc[UR14][R34.64] ;  /* 0x0000000e22507980 */ /* 0x000562000c101d00 */
[----:B------:R-:W-:Y:S01]  /*ec00*/  IMAD.U32 R2, RZ, RZ, UR6 ;  /* 0x00000006ff027e24 */ /* 0x000fe2000f8e00ff */
[----:B------:R-:W-:Y:S01]  /*ec10*/  ULDC.64 UR6, c[0x0][0xad8] ;  /* 0x0002b60000067ab9 */ /* 0x000fe20000000a00 */
[----:B------:R-:W-:Y:S01]  /*ec20*/  IMAD.U32 R3, RZ, RZ, UR5 ;  /* 0x00000005ff037e24 */ /* 0x000fe2000f8e00ff */
[----:B------:R2:W5:Y:S01]  /*ec30*/  LD.E.128 R76, desc[UR14][R36.64] ;  /* 0x0000000e244c7980 */ /* 0x000562000c101d00 */
[----:B0-----:R-:W-:-:S03]  /*ec40*/  IMAD R31, R21, UR9, R20 ;  /* 0x00000009151f7c24 */ /* 0x001fc6000f8e0214 */
[----:B------:R2:W5:Y:S01]  /*ec50*/  LD.E.128 R72, desc[UR14][R38.64] ;  /* 0x0000000e26487980 */ /* 0x000562000c101d00 */
[----:B------:R-:W-:-:S03]  /*ec60*/  SHF.R.S32.HI R20, RZ, 0x1f, R29 ;  /* 0x0000001fff147819 */ /* 0x000fc6000001141d */
[----:B------:R2:W5:Y:S01]  /*ec70*/  LD.E.128 R64, desc[UR14][R46.64] ;  /* 0x0000000e2e407980 */ /* 0x000562000c101d00 */
[----:B------:R-:W-:Y:S01]  /*ec80*/  IMAD.WIDE.U32 R2, R21, UR8, R2 ;  /* 0x0000000815027c25 */ /* 0x000fe2000f8e0002 */
[----:B------:R-:W-:Y:S01]  /*ec90*/  @!PT LDS RZ, [RZ] ;  /* 0x00000000fffff984 */ /* 0x000fe20000000800 */
[----:B------:R-:W-:Y:S01]  /*eca0*/  @!PT LDS RZ, [RZ] ;  /* 0x00000000fffff984 */ /* 0x000fe20000000800 */
[----:B------:R-:W-:Y:S01]  /*ecb0*/  @!PT LDS RZ, [RZ] ;  /* 0x00000000fffff984 */ /* 0x000fe20000000800 */
[----:B------:R-:W-:Y:S01]  /*ecc0*/  @!PT LDS RZ, [RZ] ;  /* 0x00000000fffff984 */ /* 0x000fe20000000800 */
[----:B------:R0:W-:Y:S06]  /*ecd0*/  MEMBAR.ALL.CTA ;  /* 0x0000000000007992 */ /* 0x0001ec0000008000 */
[----:B0-----:R-:W0:Y:S01]  /*ece0*/  FENCE.VIEW.ASYNC.S ;  /* 0x00000000000073c6 */ /* 0x001e220000000000 */
[----:B------:R-:W-:Y:S02]  /*ecf0*/  IMAD.IADD R3, R3, 0x1, R31 ;  /* 0x0000000103037824 */ /* 0x000fe400078e021f */
[----:B------:R-:W-:-:S02]  /*ed00*/  IMAD R20, R20, UR6, RZ ;  /* 0x0000000614147c24 */ /* 0x000fc4000f8e02ff */
[----:B-1----:R-:W-:Y:S02]  /*ed10*/  VIADD R33, R195, UR39 ;  /* 0x00000027c3217c36 */ /* 0x002fe40008000000 */
[C---:B------:R-:W-:Y:S02]  /*ed20*/  IMAD R31, R29.reuse, UR7, R20 ;  /* 0x000000071d1f7c24 */ /* 0x040fe4000f8e0214 */
[----:B------:R-:W-:Y:S01]  /*ed30*/  IMAD.WIDE.U32 R2, R29, UR6, R2 ;  /* 0x000000061d027c25 */ /* 0x000fe2000f8e0002 */
[----:B------:R-:W-:Y:S01]  /*ed40*/  ISETP.GE.AND P2, PT, R33, R0, PT ;  /* 0x000000002100720c */ /* 0x000fe20003f46270 */
[----:B------:R-:W-:Y:S02]  /*ed50*/  ULDC.64 UR6, c[0x0][0xa80] ;  /* 0x0002a00000067ab9 */ /* 0x000fe40000000a00 */
[----:B------:R-:W-:Y:S01]  /*ed60*/  VIADD R16, R16, 0x30820 ;  /* 0x0003082010107836 */ /* 0x000fe20000000000 */
[----:B------:R-:W-:Y:S01]  /*ed70*/  LEA R30, P3, R2, UR6, 0x1 ;  /* 0x00000006021e7c11 */ /* 0x000fe2000f8608ff */
[----:B------:R-:W-:-:S02]  /*ed80*/  IMAD.IADD R3, R3, 0x1, R31 ;  /* 0x0000000103037824 */ /* 0x000fc400078e021f */
[----:B------:R-:W-:Y:S01]  /*ed90*/  VIADD R21, R33, 0x20 ;  /* 0x0000002021157836 */ /* 0x000fe20000000000 */
[----:B------:R-:W-:Y:S02]  /*eda0*/  PRMT R16, RZ, 0x654, R16 ;  /* 0x00000654ff107816 */ /* 0x000fe40000000010 */
[----:B------:R-:W-:Y:S02]  /*edb0*/  LEA.HI.X R31, R2, UR7, R3, 0x1, P3 ;  /* 0x00000007021f7c11 */ /* 0x000fe400098f0c03 */
[-C--:B------:R-:W-:Y:S01]  /*edc0*/  ISETP.GE.AND P1, PT, R21, R0.reuse, PT ;  /* 0x000000001500720c */ /* 0x080fe20003f26270 */
[----:B------:R-:W-:Y:S01]  /*edd0*/  VIADD R21, R33, 0x40 ;  /* 0x0000004021157836 */ /* 0x000fe20000000000 */
[----:B0-----:R0:W-:Y:S01]  /*ede0*/  SYNCS.ARRIVE.TRANS64.RED.A1T0 RZ, [R16+URZ], RZ ;  /* 0x000000ff10ff79a7 */ /* 0x0011e2000810043f */
[----:B------:R2:W1:Y:S01]  /*edf0*/  SHFL.IDX PT, R28, R30, RZ, 0x181f ;  /* 0x00181fff1e1c7589 */ /* 0x00046200000e0000 */
[----:B------:R-:W-:Y:S02]  /*ee00*/  BSSY B1, `(.L_x_1181) ;  /* 0x0000012000017945 */ /* 0x000fe40003800000 */
[----:B------:R-:W-:Y:S01]  /*ee10*/  ISETP.GE.AND P0, PT, R21, R0, PT ;  /* 0x000000001500720c */ /* 0x000fe20003f06270 */
[----:B0-----:R2:W0:Y:S01]  /*ee20*/  SHFL.IDX PT, R16, R31, RZ, 0x181f ;  /* 0x00181fff1f107589 */ /* 0x00142200000e0000 */
[----:B------:R-:W-:Y:S11]  /*ee30*/  @P2 BRA `(.L_x_1182) ;  /* 0x0000000000382947 */ /* 0x000ff60003800000 */
[----:B------:R-:W-:Y:S01]  /*ee40*/  ULDC UR5, c[0x0][0xac8] ;  /* 0x0002b20000057ab9 */ /* 0x000fe20000000800 */
[----:B------:R-:W-:Y:S01]  /*ee50*/  ULDC.64 UR6, c[0x0][0x208] ;  /* 0x0000820000067ab9 */ /* 0x000fe20000000a00 */
[----:B------:R-:W-:Y:S02]  /*ee60*/  ISETP.GE.AND P4, PT, R19, UR5, PT ;  /* 0x0000000513007c0c */ /* 0x000fe4000bf86270 */
[----:B------:R-:W-:Y:S02]  /*ee70*/  ISETP.GE.AND P3, PT, R22, UR5, PT ;  /* 0x0000000516007c0c */ /* 0x000fe4000bf66270 */
[----:B------:R-:W-:-:S09]  /*ee80*/  ISETP.GE.AND P2, PT, R23, UR5, PT ;  /* 0x0000000517007c0c */ /* 0x000fd2000bf46270 */
[CC--:B-1----:R-:W-:Y:S02]  /*ee90*/  @!P4 LEA R2, P6, R19.reuse, R28.reuse, 0x1 ;  /* 0x0000001c1302c211 */ /* 0x0c2fe400078c08ff */
[C---:B------:R-:W-:Y:S02]  /*eea0*/  @!P3 LEA R20, P5, R22.reuse, R28, 0x1 ;  /* 0x0000001c1614b211 */ /* 0x040fe400078a08ff */
[----:B0-----:R-:W-:Y:S02]  /*eeb0*/  @!P4 LEA.HI.X R3, R19, R16, R204, 0x1, P6 ;  /* 0x000000101303c211 */ /* 0x001fe400030f0ccc */
[C---:B------:R-:W-:Y:S02]  /*eec0*/  @!P2 LEA R28, P6, R23.reuse, R28, 0x1 ;  /* 0x0000001c171ca211 */ /* 0x040fe400078c08ff */
[-C--:B------:R-:W-:Y:S01]  /*eed0*/  @!P3 LEA.HI.X R21, R22, R16.reuse, R203, 0x1, P5 ;  /* 0x000000101615b211 */ /* 0x080fe200028f0ccb */
[----:B-----5:R3:W-:Y:S01]  /*eee0*/  @!P4 ST.E.128 desc[UR6][R2.64], R48 ;  /* 0x000000300200c985 */ /* 0x0207e2000c101d06 */
[----:B------:R-:W-:-:S03]  /*eef0*/  @!P2 LEA.HI.X R29, R23, R16, R202, 0x1, P6 ;  /* 0x00000010171da211 */ /* 0x000fc600030f0cca */
[----:B------:R3:W-:Y:S04]  /*ef00*/  @!P3 ST.E.128 desc[UR6][R20.64], R68 ;  /* 0x000000441400b985 */ /* 0x0007e8000c101d06 */
[----:B------:R3:W-:Y:S02]  /*ef10*/  @!P2 ST.E.128 desc[UR6][R28.64], R80 ;  /* 0x000000501c00a985 */ /* 0x0007e4000c101d06 */
.L_x_1182:
[----:B------:R-:W-:Y:S05]  /*ef20*/  BSYNC B1 ;  /* 0x0000000000017941 */ /* 0x000fea0003800000 */
.L_x_1181:
[----:B0-----:R0:W4:Y:S01]  /*ef30*/  SHFL.IDX PT, R16, R31, 0x1, 0x181f ;  /* 0x00381f001f107f89 */ /* 0x00112200000e0000 */
[----:B------:R-:W-:Y:S03]  /*ef40*/  BSSY B1, `(.L_x_1183) ;  /* 0x0000011000017945 */ /* 0x000fe60003800000 */
[----:B-1-3--:R0:W1:Y:S01]  /*ef50*/  SHFL.IDX PT, R28, R30, 0x1, 0x181f ;  /* 0x00381f001e1c7f89 */ /* 0x00a06200000e0000 */
[----:B------:R-:W-:Y:S05]  /*ef60*/  @P1 BRA `(.L_x_1184) ;  /* 0x0000000000381947 */ /* 0x000fea0003800000 */
[----:B------:R-:W-:Y:S01]  /*ef70*/  ULDC UR5, c[0x0][0xac8] ;  /* 0x0002b20000057ab9 */ /* 0x000fe20000000800 */
[----:B------:R-:W-:Y:S01]  /*ef80*/  ULDC.64 UR6, c[0x0][0x208] ;  /* 0x0000820000067ab9 */ /* 0x000fe20000000a00 */
[----:B------:R-:W-:Y:S02]  /*ef90*/  ISETP.GE.AND P4, PT, R19, UR5, PT ;  /* 0x0000000513007c0c */ /* 0x000fe4000bf86270 */
[----:B------:R-:W-:Y:S02]  /*efa0*/  ISETP.GE.AND P5, PT, R22, UR5, PT ;  /* 0x0000000516007c0c */ /* 0x000fe4000bfa6270 */
[----:B------:R-:W-:-:S09]  /*efb0*/  ISETP.GE.AND P6, PT, R23, UR5, PT ;  /* 0x0000000517007c0c */ /* 0x000fd2000bfc6270 */
[-C--:B-1----:R-:W-:Y:S02]  /*efc0*/  @!P4 LEA R2, P1, R19, R28.reuse, 0x1 ;  /* 0x0000001c1302c211 */ /* 0x082fe400078208ff */
[CC--:B------:R-:W-:Y:S02]  /*efd0*/  @!P5 LEA R20, P2, R22.reuse, R28.reuse, 0x1 ;  /* 0x0000001c1614d211 */ /* 0x0c0fe400078408ff */
[----:B------:R-:W-:Y:S02]  /*efe0*/  @!P6 LEA R28, P3, R23, R28, 0x1 ;  /* 0x0000001c171ce211 */ /* 0x000fe400078608ff */
[-C--:B----4-:R-:W-:Y:S02]  /*eff0*/  @!P4 LEA.HI.X R3, R19, R16.reuse, R204, 0x1, P1 ;  /* 0x000000101303c211 */ /* 0x090fe400008f0ccc */
[-C--:B------:R-:W-:Y:S02]  /*f000*/  @!P5 LEA.HI.X R21, R22, R16.reuse, R203, 0x1, P2 ;  /* 0x000000101615d211 */ /* 0x080fe400010f0ccb */
[----:B------:R-:W-:Y:S01]  /*f010*/  @!P6 LEA.HI.X R29, R23, R16, R202, 0x1, P3 ;  /* 0x00000010171de211 */ /* 0x000fe200018f0cca */
[----:B-----5:R3:W-:Y:S04]  /*f020*/  @!P4 ST.E.128 desc[UR6][R2.64], R24 ;  /* 0x000000180200c985 */ /* 0x0207e8000c101d06 */
[----:B------:R3:W-:Y:S04]  /*f030*/  @!P5 ST.E.128 desc[UR6][R20.64], R60 ;  /* 0x0000003c1400d985 */ /* 0x0007e8000c101d06 */
[----:B------:R3:W-:Y:S02]  /*f040*/  @!P6 ST.E.128 desc[UR6][R28.64], R76 ;  /* 0x0000004c1c00e985 */ /* 0x0007e4000c101d06 */
.L_x_1184:
[----:B------:R-:W-:Y:S05]  /*f050*/  BSYNC B1 ;  /* 0x0000000000017941 */ /* 0x000fea0003800000 */
.L_x_1183:
[----:B----4-:R4:W0:Y:S01]  /*f060*/  SHFL.IDX PT, R16, R31, 0x2, 0x181f ;  /* 0x00581f001f107f89 */ /* 0x01082200000e0000 */
[----:B------:R-:W-:Y:S03]  /*f070*/  BSSY B1, `(.L_x_1185) ;  /* 0x0000011000017945 */ /* 0x000fe60003800000 */
[----:B---3-5:R4:W3:Y:S01]  /*f080*/  SHFL.IDX PT, R24, R30, 0x2, 0x181f ;  /* 0x00581f001e187f89 */ /* 0x0288e200000e0000 */
[----:B------:R-:W-:Y:S05]  /*f090*/  @P0 BRA `(.L_x_1186) ;  /* 0x0000000000380947 */ /* 0x000fea0003800000 */
[----:B------:R-:W-:Y:S01]  /*f0a0*/  ULDC UR5, c[0x0][0xac8] ;  /* 0x0002b20000057ab9 */ /* 0x000fe20000000800 */
[----:B------:R-:W-:Y:S01]  /*f0b0*/  ULDC.64 UR6, c[0x0][0x208] ;  /* 0x0000820000067ab9 */ /* 0x000fe20000000a00 */
[----:B------:R-:W-:Y:S02]  /*f0c0*/  ISETP.GE.AND P3, PT, R19, UR5, PT ;  /* 0x0000000513007c0c */ /* 0x000fe4000bf66270 */
[----:B------:R-:W-:Y:S02]  /*f0d0*/  ISETP.GE.AND P4, PT, R22, UR5, PT ;  /* 0x0000000516007c0c */ /* 0x000fe4000bf86270 */
[----:B------:R-:W-:-:S09]  /*f0e0*/  ISETP.GE.AND P5, PT, R23, UR5, PT ;  /* 0x0000000517007c0c */ /* 0x000fd2000bfa6270 */
[-C--:B---3--:R-:W-:Y:S02]  /*f0f0*/  @!P3 LEA R2, P0, R19, R24.reuse, 0x1 ;  /* 0x000000181302b211 */ /* 0x088fe400078008ff */
[CC--:B------:R-:W-:Y:S02]  /*f100*/  @!P4 LEA R20, P1, R22.reuse, R24.reuse, 0x1 ;  /* 0x000000181614c211 */ /* 0x0c0fe400078208ff */
[----:B------:R-:W-:Y:S02]  /*f110*/  @!P5 LEA R24, P2, R23, R24, 0x1 ;  /* 0x000000181718d211 */ /* 0x000fe400078408ff */
[-C--:B0-----:R-:W-:Y:S02]  /*f120*/  @!P3 LEA.HI.X R3, R19, R16.reuse, R204, 0x1, P0 ;  /* 0x000000101303b211 */ /* 0x081fe400000f0ccc */
[-C--:B------:R-:W-:Y:S02]  /*f130*/  @!P4 LEA.HI.X R21, R22, R16.reuse, R203, 0x1, P1 ;  /* 0x000000101615c211 */ /* 0x080fe400008f0ccb */
[----:B------:R-:W-:Y:S01]  /*f140*/  @!P5 LEA.HI.X R25, R23, R16, R202, 0x1, P2 ;  /* 0x000000101719d211 */ /* 0x000fe200010f0cca */
[----:B------:R0:W-:Y:S04]  /*f150*/  @!P3 ST.E.128 desc[UR6][R2.64], R8 ;  /* 0x000000080200b985 */ /* 0x0001e8000c101d06 */
[----:B------:R0:W-:Y:S04]  /*f160*/  @!P4 ST.E.128 desc[UR6][R20.64], R56 ;  /* 0x000000381400c985 */ /* 0x0001e8000c101d06 */
[----:B------:R0:W-:Y:S02]  /*f170*/  @!P5 ST.E.128 desc[UR6][R24.64], R72 ;  /* 0x000000481800d985 */ /* 0x0001e4000c101d06 */
.L_x_1186:
[----:B------:R-:W-:Y:S05]  /*f180*/  BSYNC B1 ;  /* 0x0000000000017941 */ /* 0x000fea0003800000 */
.L_x_1185:
[----:B0-----:R-:W-:Y:S01]  /*f190*/  VIADD R3, R33, 0x60 ;  /* 0x0000006021037836 */ /* 0x001fe20000000000 */
[----:B--2-4-:R-:W4:Y:S04]  /*f1a0*/  SHFL.IDX PT, R31, R31, 0x3, 0x181f ;  /* 0x00781f001f1f7f89 */ /* 0x014f2800000e0000 */
[----:B------:R-:W-:Y:S01]  /*f1b0*/  ISETP.GE.AND P0, PT, R3, R0, PT ;  /* 0x000000000300720c */ /* 0x000fe20003f06270 */
[----:B------:R-:W0:-:S12]  /*f1c0*/  SHFL.IDX PT, R30, R30, 0x3, 0x181f ;  /* 0x00781f001e1e7f89 */ /* 0x000e1800000e0000 */
[----:B------:R-:W-:Y:S05]  /*f1d0*/  @P0 BRA `(.L_x_1187) ;  /* 0x0000000c00040947 */ /* 0x000fea0003800000 */
[----:B------:R-:W-:Y:S01]  /*f1e0*/  ULDC UR5, c[0x0][0xac8] ;  /* 0x0002b20000057ab9 */ /* 0x000fe20000000800 */
[----:B------:R-:W-:Y:S01]  /*f1f0*/  ULDC.64 UR6, c[0x0][0x208] ;  /* 0x0000820000067ab9 */ /* 0x000fe20000000a00 */
[----:B------:R-:W-:Y:S02]  /*f200*/  ISETP.GE.AND P2, PT, R19, UR5, PT ;  /* 0x0000000513007c0c */ /* 0x000fe4000bf46270 */
[----:B------:R-:W-:-:S11]  /*f210*/  ISETP.GE.AND P3, PT, R22, UR5, PT ;  /* 0x0000000516007c0c */ /* 0x000fd6000bf66270 */
[CC--:B0-----:R-:W-:Y:S02]  /*f220*/  @!P2 LEA R2, P0, R19.reuse, R30.reuse, 0x1 ;  /* 0x0000001e1302a211 */ /* 0x0c1fe400078008ff */
[C---:B------:R-:W-:Y:S02]  /*f230*/  @!P3 LEA R8, P1, R22.reuse, R30, 0x1 ;  /* 0x0000001e1608b211 */ /* 0x040fe400078208ff */
[-C--:B----4-:R-:W-:Y:S02]  /*f240*/  @!P2 LEA.HI.X R3, R19, R31.reuse, R204, 0x1, P0 ;  /* 0x0000001f1303a211 */ /* 0x090fe400000f0ccc */
[----:B------:R-:W-:Y:S02]  /*f250*/  ISETP.GE.AND P0, PT, R23, UR5, PT ;  /* 0x0000000517007c0c */ /* 0x000fe4000bf06270 */
[----:B------:R-:W-:Y:S01]  /*f260*/  @!P3 LEA.HI.X R9, R22, R31, R203, 0x1, P1 ;  /* 0x0000001f1609b211 */ /* 0x000fe200008f0ccb */
[----:B------:R0:W-:Y:S04]  /*f270*/  @!P2 ST.E.128 desc[UR6][R2.64], R4 ;  /* 0x000000040200a985 */ /* 0x0001e8000c101d06 */
[----:B------:R0:W-:Y:S06]  /*f280*/  @!P3 ST.E.128 desc[UR6][R8.64], R12 ;  /* 0x0000000c0800b985 */ /* 0x0001ec000c101d06 */
[----:B------:R-:W-:Y:S05]  /*f290*/  @P0 BRA `(.L_x_1187) ;  /* 0x0000000800d40947 */ /* 0x000fea0003800000 */
[----:B0-----:R-:W-:Y:S01]  /*f2a0*/  LEA R2, P0, R23, R30, 0x1 ;  /* 0x0000001e17027211 */ /* 0x001fe200078008ff */
[----:B------:R-:W-:-:S03]  /*f2b0*/  ULDC.64 UR6, c[0x0][0x208] ;  /* 0x0000820000067ab9 */ /* 0x000fc60000000a00 */
[----:B------:R-:W-:-:S05]  /*f2c0*/  LEA.HI.X R3, R23, R31, R202, 0x1, P0 ;  /* 0x0000001f17037211 */ /* 0x000fca00000f0cca */
[----:B------:R0:W-:Y:S01]  /*f2d0*/  ST.E.128 desc[UR6][R2.64], R64 ;  /* 0x0000004002007985 */ /* 0x0001e2000c101d06 */
[----:B------:R-:W-:Y:S05]  /*f2e0*/  BRA `(.L_x_1187) ;  /* 0x0000000800c07947 */ /* 0x000fea0003800000 */
.L_x_1180:
[----:B------:R-:W0:Y:S01]  /*f2f0*/  LDC R8, c[0x0][0xbe8] ;  /* 0x0002fa00ff087b82 */ /* 0x000e220000000800 */
[----:B------:R-:W-:Y:S01]  /*f300*/  R2UR UR6, R193 ;  /* 0x00000000c10672ca */ /* 0x000fe200000e0000 */
[----:B------:R-:W-:Y:S01]  /*f310*/  BSSY B1, `(.L_x_1188) ;  /* 0x0000035000017945 */ /* 0x000fe20003800000 */
[----:B------:R-:W-:Y:S01]  /*f320*/  R2UR UR5, R194 ;  /* 0x00000000c20572ca */ /* 0x000fe200000e0000 */
[----:B------:R-:W-:Y:S01]  /*f330*/  IMAD R6, R192, 0x20, R195 ;  /* 0x00000020c0067824 */ /* 0x000fe200078e02c3 */
[----:B------:R-:W-:-:S09]  /*f340*/  ISETP.GE.AND P0, PT, R205, 0x80, PT ;  /* 0x00000080cd00780c */ /* 0x000fd20003f06270 */
[----:B------:R-:W-:Y:S02]  /*f350*/  USHF.R.S32.HI UR8, URZ, 0x1f, UR6 ;  /* 0x0000001f3f087899 */ /* 0x000fe40008011406 */
[----:B------:R-:W-:Y:S01]  /*f360*/  USHF.R.S32.HI UR9, URZ, 0x1f, UR5 ;  /* 0x0000001f3f097899 */ /* 0x000fe20008011405 */
[----:B0-----:R-:W-:-:S13]  /*f370*/  ISETP.NE.AND P1, PT, R8, 0x1, PT ;  /* 0x000000010800780c */ /* 0x001fda0003f25270 */
[----:B------:R-:W0:Y:S08]  /*f380*/  @P1 LDC R9, c[0x0][0xbec] ;  /* 0x0002fb00ff091b82 */ /* 0x000e300000000800 */
[----:B------:R-:W1:Y:S01]  /*f390*/  @P1 LDC R11, c[0x0][0xbf0] ;  /* 0x0002fc00ff0b1b82 */ /* 0x000e620000000800 */
[----:B------:R-:W-:Y:S05]  /*f3a0*/  @P0 BRA `(.L_x_1189) ;  /* 0x0000000000ac0947 */ /* 0x000fea0003800000 */
[----:B------:R-:W2:Y:S01]  /*f3b0*/  S2R R0, SR_TID.X ;  /* 0x0000000000007919 */ /* 0x000ea20000002100 */
[----:B------:R-:W3:Y:S01]  /*f3c0*/  LDC R3, c[0x0][0xbe8] ;  /* 0x0002fa00ff037b82 */ /* 0x000ee20000000800 */
[----:B------:R-:W-:Y:S01]  /*f3d0*/  IMAD.U32 R4, RZ, RZ, UR39 ;  /* 0x00000027ff047e24 */ /* 0x000fe2000f8e00ff */
[----:B------:R-:W-:Y:S02]  /*f3e0*/  ULDC UR5, c[0x0][0xa88] ;  /* 0x0002a20000057ab9 */ /* 0x000fe40000000800 */
[----:B---3--:R-:W-:Y:S02]  /*f3f0*/  IMAD R5, R3, UR5, RZ ;  /* 0x0000000503057c24 */ /* 0x008fe4000f8e02ff */
[----:B--2---:R-:W-:-:S04]  /*f400*/  IADD3 R4, R4, -0x80, R0 ;  /* 0xffffff8004047810 */ /* 0x004fc80007ffe000 */
[----:B------:R-:W-:-:S13]  /*f410*/  ISETP.GE.AND P0, PT, R4, R5, PT ;  /* 0x000000050400720c */ /* 0x000fda0003f06270 */
[----:B------:R-:W-:Y:S05]  /*f420*/  @P0 BRA `(.L_x_1189) ;  /* 0x00000000008c0947 */ /* 0x000fea0003800000 */
[----:B------:R-:W-:Y:S01]  /*f430*/  ISETP.NE.AND P0, PT, R3, 0x1, PT ;  /* 0x000000010300780c */ /* 0x000fe20003f05270 */
[----:B------:R-:W-:Y:S01]  /*f440*/  ULDC.64 UR10, c[0x0][0xb90] ;  /* 0x0002e400000a7ab9 */ /* 0x000fe20000000a00 */
[----:B------:R-:W-:Y:S01]  /*f450*/  R2UR UR13, R193 ;  /* 0x00000000c10d72ca */ /* 0x000fe200000e0000 */
[----:B------:R-:W-:Y:S01]  /*f460*/  UIMAD UR5, UR8, UR10, URZ ;  /* 0x0000000a080572a4 */ /* 0x000fe2000f8e023f */
[----:B------:R-:W-:Y:S01]  /*f470*/  R2UR UR12, R194 ;  /* 0x00000000c20c72ca */ /* 0x000fe200000e0000 */
[----:B------:R-:W-:-:S08]  /*f480*/  IMAD.MOV.U32 R2, RZ, RZ, R4 ;  /* 0x000000ffff027224 */ /* 0x000fd000078e0004 */
[----:B------:R-:W2:Y:S02]  /*f490*/  @P0 LDC R5, c[0x0][0xbec] ;  /* 0x0002fb00ff050b82 */ /* 0x000ea40000000800 */
[----:B------:R-:W-:Y:S02]  /*f4a0*/  UIMAD.WIDE.U32 UR6, UR13, UR10, URZ ;  /* 0x0000000a0d0672a5 */ /* 0x000fe4000f8e003f */
[----:B------:R-:W-:-:S03]  /*f4b0*/  UIMAD UR5, UR13, UR11, UR5 ;  /* 0x0000000b0d0572a4 */ /* 0x000fc6000f8e0205 */
[----:B------:R-:W-:Y:S01]  /*f4c0*/  ULDC.64 UR10, c[0x0][0xb98] ;  /* 0x0002e600000a7ab9 */ /* 0x000fe20000000a00 */
[----:B------:R-:W3:Y:S01]  /*f4d0*/  @P0 LDC R7, c[0x0][0xbf0] ;  /* 0x0002fc00ff070b82 */ /* 0x000ee20000000800 */
[----:B------:R-:W-:Y:S02]  /*f4e0*/  UIADD3 UR7, UR7, UR5, URZ ;  /* 0x0000000507077290 */ /* 0x000fe4000fffe03f */
[----:B------:R-:W-:Y:S02]  /*f4f0*/  UIMAD UR5, UR9, UR10, URZ ;  /* 0x0000000a090572a4 */ /* 0x000fe4000f8e023f */
[----:B------:R-:W-:Y:S02]  /*f500*/  UIMAD.WIDE.U32 UR6, UR12, UR10, UR6 ;  /* 0x0000000a0c0672a5 */ /* 0x000fe4000f8e0006 */
[----:B------:R-:W-:-:S03]  /*f510*/  UIMAD UR5, UR12, UR11, UR5 ;  /* 0x0000000b0c0572a4 */ /* 0x000fc6000f8e0205 */
[----:B------:R-:W-:Y:S01]  /*f520*/  ULDC.64 UR10, c[0x0][0xb88] ;  /* 0x0002e200000a7ab9 */ /* 0x000fe20000000a00 */
[----:B------:R-:W-:Y:S01]  /*f530*/  ULDC.64 UR12, c[0x0][0x208] ;  /* 0x00008200000c7ab9 */ /* 0x000fe20000000a00 */
[----:B--2---:R-:W-:-:S05]  /*f540*/  @P0 IMAD.HI.U32 R0, R4, R5, RZ ;  /* 0x0000000504000227 */ /* 0x004fca00078e00ff */
[----:B---3--:R-:W-:-:S05]  /*f550*/  @P0 SHF.R.U32.HI R2, RZ, R7, R0 ;  /* 0x00000007ff020219 */ /* 0x008fca0000011600 */
[----:B------:R-:W-:-:S04]  /*f560*/  IMAD.MOV R5, RZ, RZ, -R2 ;  /* 0x000000ffff057224 */ /* 0x000fc800078e0a02 */
[----:B------:R-:W-:Y:S01]  /*f570*/  IMAD R5, R3, R5, R4 ;  /* 0x0000000503057224 */ /* 0x000fe200078e0204 */
[----:B------:R-:W-:Y:S01]  /*f580*/  SHF.R.S32.HI R3, RZ, 0x1f, R2 ;  /* 0x0000001fff037819 */ /* 0x000fe20000011402 */
[----:B------:R-:W-:Y:S01]  /*f590*/  IMAD.U32 R4, RZ, RZ, UR5 ;  /* 0x00000005ff047e24 */ /* 0x000fe2000f8e00ff */
[----:B------:R-:W-:Y:S02]  /*f5a0*/  IADD3 R2, P0, R2, UR6, RZ ;  /* 0x0000000602027c10 */ /* 0x000fe4000ff1e0ff */
[----:B------:R-:W-:Y:S02]  /*f5b0*/  SHF.R.S32.HI R0, RZ, 0x1f, R5 ;  /* 0x0000001fff007819 */ /* 0x000fe40000011405 */
[----:B------:R-:W-:Y:S01]  /*f5c0*/  IADD3.X R3, R3, UR7, R4, P0, !PT ;  /* 0x0000000703037c10 */ /* 0x000fe200087fe404 */
[----:B------:R-:W-:Y:S02]  /*f5d0*/  ULDC.64 UR6, c[0x0][0xb50] ;  /* 0x0002d40000067ab9 */ /* 0x000fe40000000a00 */
[----:B------:R-:W-:-:S02]  /*f5e0*/  IMAD R0, R0, UR10, RZ ;  /* 0x0000000a00007c24 */ /* 0x000fc4000f8e02ff */
[----:B------:R-:W-:-:S04]  /*f5f0*/  IMAD.WIDE.U32 R2, R5, UR10, R2 ;  /* 0x0000000a05027c25 */ /* 0x000fc8000f8e0002 */
[----:B------:R-:W-:Y:S01]  /*f600*/  IMAD R7, R5, UR11, R0 ;  /* 0x0000000b05077c24 */ /* 0x000fe2000f8e0200 */
[----:B------:R-:W-:-:S03]  /*f610*/  LEA R4, P0, R2, UR6, 0x2 ;  /* 0x0000000602047c11 */ /* 0x000fc6000f8010ff */
[----:B------:R-:W-:-:S05]  /*f620*/  IMAD.IADD R3, R3, 0x1, R7 ;  /* 0x0000000103037824 */ /* 0x000fca00078e0207 */
[----:B------:R-:W-:Y:S01]  /*f630*/  LEA.HI.X R5, R2, UR7, R3, 0x2, P0 ;  /* 0x0000000702057c11 */ /* 0x000fe200080f1403 */
[----:B------:R-:W-:-:S05]  /*f640*/  IMAD.MOV.U32 R3, RZ, RZ, -0x800000 ;  /* 0xff800000ff037424 */ /* 0x000fca00078e00ff */
[----:B------:R2:W-:Y:S02]  /*f650*/  STG.E desc[UR12][R4.64], R3 ;  /* 0x0000000304007986 */ /* 0x0005e4000c10190c */
.L_x_1189:
[----:B------:R-:W-:Y:S05]  /*f660*/  BSYNC B1 ;  /* 0x0000000000017941 */ /* 0x000fea0003800000 */
.L_x_1188:
[----:B------:R-:W-:Y:S01]  /*f670*/  R2UR UR13, R193 ;  /* 0x00000000c10d72ca */ /* 0x000fe200000e0000 */
[----:B------:R-:W-:Y:S01]  /*f680*/  ULDC.64 UR10, c[0x0][0xae8] ;  /* 0x0002ba00000a7ab9 */ /* 0x000fe20000000a00 */
[----:B------:R-:W-:Y:S01]  /*f690*/  R2UR UR12, R194 ;  /* 0x00000000c20c72ca */ /* 0x000fe200000e0000 */
[----:B------:R-:W-:Y:S01]  /*f6a0*/  UIMAD UR5, UR8, UR10, URZ ;  /* 0x0000000a080572a4 */ /* 0x000fe2000f8e023f */
[----:B------:R-:W-:Y:S01]  /*f6b0*/  VIADD R6, R6, UR39 ;  /* 0x0000002706067c36 */ /* 0x000fe20008000000 */
[----:B------:R-:W-:Y:S03]  /*f6c0*/  BSSY B1, `(.L_x_1190) ;  /* 0x0000039000017945 */ /* 0x000fe60003800000 */
[----:B0-----:R-:W-:-:S04]  /*f6d0*/  @P1 IMAD.HI.U32 R0, R6, R9, RZ ;  /* 0x0000000906001227 */ /* 0x001fc800078e00ff */
[----:B--2---:R-:W-:Y:S01]  /*f6e0*/  IMAD.MOV.U32 R5, RZ, RZ, R6 ;  /* 0x000000ffff057224 */ /* 0x004fe200078e0006 */
[----:B------:R-:W-:Y:S01]  /*f6f0*/  UIMAD.WIDE.U32 UR6, UR13, UR10, URZ ;  /* 0x0000000a0d0672a5 */ /* 0x000fe2000f8e003f */
[----:B-1----:R-:W-:Y:S01]  /*f700*/  @P1 SHF.R.U32.HI R5, RZ, R11, R0 ;  /* 0x0000000bff051219 */ /* 0x002fe20000011600 */
[----:B------:R-:W-:-:S03]  /*f710*/  UIMAD UR5, UR13, UR11, UR5 ;  /* 0x0000000b0d0572a4 */ /* 0x000fc6000f8e0205 */
[----:B------:R-:W-:Y:S01]  /*f720*/  ULDC.64 UR10, c[0x0][0xaf0] ;  /* 0x0002bc00000a7ab9 */ /* 0x000fe20000000a00 */
[----:B------:R-:W-:Y:S01]  /*f730*/  UIADD3 UR7, UR7, UR5, URZ ;  /* 0x0000000507077290 */ /* 0x000fe2000fffe03f */
[--C-:B------:R-:W-:Y:S01]  /*f740*/  SHF.R.S32.HI R0, RZ, 0x1f, R5.reuse ;  /* 0x0000001fff007819 */ /* 0x100fe20000011405 */
[----:B------:R-:W-:Y:S01]  /*f750*/  UIMAD UR5, UR9, UR10, URZ ;  /* 0x0000000a090572a4 */ /* 0x000fe2000f8e023f */
[----:B------:R-:W-:Y:S01]  /*f760*/  IMAD.MOV R7, RZ, RZ, -R5 ;  /* 0x000000ffff077224 */ /* 0x000fe200078e0a05 */
[----:B------:R-:W-:Y:S02]  /*f770*/  UIMAD.WIDE.U32 UR6, UR12, UR10, UR6 ;  /* 0x0000000a0c0672a5 */ /* 0x000fe4000f8e0006 */
[----:B------:R-:W-:Y:S01]  /*f780*/  UIMAD UR5, UR12, UR11, UR5 ;  /* 0x0000000b0c0572a4 */ /* 0x000fe2000f8e0205 */
[----:B------:R-:W-:Y:S01]  /*f790*/  IMAD R7, R8, R7, R6 ;  /* 0x0000000708077224 */ /* 0x000fe200078e0206 */
[----:B------:R-:W-:Y:S01]  /*f7a0*/  ULDC.64 UR8, c[0x0][0xae0] ;  /* 0x0002b80000087ab9 */ /* 0x000fe20000000a00 */
[----:B------:R-:W-:Y:S01]  /*f7b0*/  VIADD R6, R195, UR39 ;  /* 0x00000027c3067c36 */ /* 0x000fe20008000000 */
[----:B------:R-:W-:Y:S01]  /*f7c0*/  UIADD3 UR5, UR7, UR5, URZ ;  /* 0x0000000507057290 */ /* 0x000fe2000fffe03f */
[----:B------:R-:W-:-:S02]  /*f7d0*/  IMAD R0, R0, UR8, RZ ;  /* 0x0000000800007c24 */ /* 0x000fc4000f8e02ff */
[----:B------:R-:W-:Y:S02]  /*f7e0*/  IMAD.U32 R3, RZ, RZ, UR7 ;  /* 0x00000007ff037e24 */ /* 0x000fe4000f8e00ff */
[----:B------:R-:W-:Y:S01]  /*f7f0*/  IMAD.U32 R2, RZ, RZ, UR6 ;  /* 0x00000006ff027e24 */ /* 0x000fe2000f8e00ff */
[----:B------:R-:W-:Y:S01]  /*f800*/  ULDC.64 UR6, c[0x0][0xad8] ;  /* 0x0002b60000067ab9 */ /* 0x000fe20000000a00 */
[----:B------:R-:W-:Y:S01]  /*f810*/  IMAD.U32 R3, RZ, RZ, UR5 ;  /* 0x00000005ff037e24 */ /* 0x000fe2000f8e00ff */
[----:B------:R-:W-:Y:S01]  /*f820*/  ULDC UR5, c[0x0][0xa88] ;  /* 0x0002a20000057ab9 */ /* 0x000fe20000000800 */
[C---:B------:R-:W-:Y:S01]  /*f830*/  IMAD R9, R5.reuse, UR9, R0 ;  /* 0x0000000905097c24 */ /* 0x040fe2000f8e0200 */
[----:B------:R-:W-:Y:S01]  /*f840*/  SHF.R.S32.HI R0, RZ, 0x1f, R7 ;  /* 0x0000001fff007819 */ /* 0x000fe20000011407 */
[----:B------:R-:W-:-:S04]  /*f850*/  IMAD.WIDE.U32 R2, R5, UR8, R2 ;  /* 0x0000000805027c25 */ /* 0x000fc8000f8e0002 */
[----:B------:R-:W-:Y:S02]  /*f860*/  IMAD.IADD R3, R3, 0x1, R9 ;  /* 0x0000000103037824 */ /* 0x000fe400078e0209 */
[----:B------:R-:W-:Y:S02]  /*f870*/  IMAD R4, R0, UR6, RZ ;  /* 0x0000000600047c24 */ /* 0x000fe4000f8e02ff */
[----:B------:R-:W-:Y:S02]  /*f880*/  IMAD R9, R8, UR5, RZ ;  /* 0x0000000508097c24 */ /* 0x000fe4000f8e02ff */
        /* <DEDUP_REMOVED lines=10> */
[----:B------:R0:W1:Y:S02]  /*f930*/  SHFL.IDX PT, R2, R4, RZ, 0x181f ;  /* 0x00181fff04027589 */ /* 0x00006400000e0000 */
[----:B------:R-:W-:Y:S02]  /*f940*/  ISETP.GE.AND P0, PT, R0, R9, PT ;  /* 0x000000090000720c */ /* 0x000fe40003f06270 */
[----:B------:R0:W2:Y:S01]  /*f950*/  SHFL.IDX PT, R0, R5, RZ, 0x181f ;  /* 0x00181fff05007589 */ /* 0x0000a200000e0000 */
[----:B------:R-:W-:Y:S10]  /*f960*/  @P2 BRA `(.L_x_1191) ;  /* 0x0000000000382947 */ /* 0x000ff40003800000 */
[----:B------:R-:W-:Y:S01]  /*f970*/  ULDC UR5, c[0x0][0xac8] ;  /* 0x0002b20000057ab9 */ /* 0x000fe20000000800 */
[----:B------:R-:W-:Y:S01]  /*f980*/  ULDC.64 UR6, c[0x0][0x208] ;  /* 0x0000820000067ab9 */ /* 0x000fe20000000a00 */
[----:B------:R-:W-:Y:S02]  /*f990*/  ISETP.GE.AND P4, PT, R19, UR5, PT ;  /* 0x0000000513007c0c */ /* 0x000fe4000bf86270 */
[----:B------:R-:W-:Y:S02]  /*f9a0*/  ISETP.GE.AND P3, PT, R22, UR5, PT ;  /* 0x0000000516007c0c */ /* 0x000fe4000bf66270 */
[----:B------:R-:W-:-:S09]  /*f9b0*/  ISETP.GE.AND P2, PT, R23, UR5, PT ;  /* 0x0000000517007c0c */ /* 0x000fd2000bf46270 */
[CC--:B-1----:R-:W-:Y:S02]  /*f9c0*/  @!P4 LEA R10, P6, R19.reuse, R2.reuse, 0x1 ;  /* 0x00000002130ac211 */ /* 0x0c2fe400078c08ff */
[C---:B------:R-:W-:Y:S02]  /*f9d0*/  @!P3 LEA R12, P5, R22.reuse, R2, 0x1 ;  /* 0x00000002160cb211 */ /* 0x040fe400078a08ff */
[----:B--2---:R-:W-:Y:S02]  /*f9e0*/  @!P4 LEA.HI.X R11, R19, R0, R204, 0x1, P6 ;  /* 0x00000000130bc211 */ /* 0x004fe400030f0ccc */
[C---:B------:R-:W-:Y:S02]  /*f9f0*/  @!P2 LEA R2, P6, R23.reuse, R2, 0x1 ;  /* 0x000000021702a211 */ /* 0x040fe400078c08ff */
[-C--:B------:R-:W-:Y:S01]  /*fa00*/  @!P3 LEA.HI.X R13, R22, R0.reuse, R203, 0x1, P5 ;  /* 0x00000000160db211 */ /* 0x080fe200028f0ccb */
[----:B------:R3:W-:Y:S01]  /*fa10*/  @!P4 ST.E.128 desc[UR6][R10.64], RZ ;  /* 0x000000ff0a00c985 */ /* 0x0007e2000c101d06 */
[----:B------:R-:W-:-:S03]  /*fa20*/  @!P2 LEA.HI.X R3, R23, R0, R202, 0x1, P6 ;  /* 0x000000001703a211 */ /* 0x000fc600030f0cca */
[----:B------:R3:W-:Y:S04]  /*fa30*/  @!P3 ST.E.128 desc[UR6][R12.64], RZ ;  /* 0x000000ff0c00b985 */ /* 0x0007e8000c101d06 */
[----:B------:R3:W-:Y:S02]  /*fa40*/  @!P2 ST.E.128 desc[UR6][R2.64], RZ ;  /* 0x000000ff0200a985 */ /* 0x0007e4000c101d06 */
.L_x_1191:
[----:B------:R-:W-:Y:S05]  /*fa50*/  BSYNC B1 ;  /* 0x0000000000017941 */ /* 0x000fea0003800000 */
.L_x_1190:
[----:B--2---:R2:W4:Y:S01]  /*fa60*/  SHFL.IDX PT, R0, R5, 0x1, 0x181f ;  /* 0x00381f0005007f89 */ /* 0x00452200000e0000 */
        /* <DEDUP_REMOVED lines=14> */
[----:B------:R3:W-:Y:S04]  /*fb50*/  @!P4 ST.E.128 desc[UR6][R10.64], RZ ;  /* 0x000000ff0a00c985 */ /* 0x0007e8000c101d06 */
[----:B------:R3:W-:Y:S04]  /*fb60*/  @!P5 ST.E.128 desc[UR6][R12.64], RZ ;  /* 0x000000ff0c00d985 */ /* 0x0007e8000c101d06 */
[----:B------:R3:W-:Y:S02]  /*fb70*/  @!P6 ST.E.128 desc[UR6][R2.64], RZ ;  /* 0x000000ff0200e985 */ /* 0x0007e4000c101d06 */
.L_x_1193:
[----:B------:R-:W-:Y:S05]  /*fb80*/  BSYNC B1 ;  /* 0x0000000000017941 */ /* 0x000fea0003800000 */
.L_x_1192:
[----:B----4-:R4:W0:Y:S01]  /*fb90*/  SHFL.IDX PT, R0, R5, 0x2, 0x181f ;  /* 0x00581f0005007f89 */ /* 0x01082200000e0000 */
        /* <DEDUP_REMOVED lines=11> */
[-C--:B0-----:R-:W-:Y:S02]  /*fc50*/  @!P3 LEA.HI.X R11, R19, R0.reuse, R204, 0x1, P0 ;  /* 0x00000000130bb211 */ /* 0x081fe400000f0ccc */
[-C--:B------:R-:W-:Y:S02]  /*fc60*/  @!P4 LEA.HI.X R13, R22, R0.reuse, R203, 0x1, P1 ;  /* 0x00000000160dc211 */ /* 0x080fe400008f0ccb */
[----:B------:R-:W-:Y:S01]  /*fc70*/  @!P5 LEA.HI.X R3, R23, R0, R202, 0x1, P2 ;  /* 0x000000001703d211 */ /* 0x000fe200010f0cca */
[----:B------:R3:W-:Y:S04]  /*fc80*/  @!P3 ST.E.128 desc[UR6][R10.64], RZ ;  /* 0x000000ff0a00b985 */ /* 0x0007e8000c101d06 */
[----:B------:R3:W-:Y:S04]  /*fc90*/  @!P4 ST.E.128 desc[UR6][R12.64], RZ ;  /* 0x000000ff0c00c985 */ /* 0x0007e8000c101d06 */
[----:B------:R3:W-:Y:S02]  /*fca0*/  @!P5 ST.E.128 desc[UR6][R2.64], RZ ;  /* 0x000000ff0200d985 */ /* 0x0007e4000c101d06 */
.L_x_1195:
[----:B------:R-:W-:Y:S05]  /*fcb0*/  BSYNC B1 ;  /* 0x0000000000017941 */ /* 0x000fea0003800000 */
.L_x_1194:
[----:B0-----:R-:W-:Y:S01]  /*fcc0*/  VIADD R0, R6, 0x60 ;  /* 0x0000006006007836 */ /* 0x001fe20000000000 */
[----:B--2-4-:R-:W0:Y:S04]  /*fcd0*/  SHFL.IDX PT, R5, R5, 0x3, 0x181f ;  /* 0x00781f0005057f89 */ /* 0x014e2800000e0000 */
[----:B------:R-:W-:Y:S01]  /*fce0*/  ISETP.GE.AND P0, PT, R0, R9, PT ;  /* 0x000000090000720c */ /* 0x000fe20003f06270 */
[----:B-1-3--:R1:W2:-:S12]  /*fcf0*/  SHFL.IDX PT, R2, R4, 0x3, 0x181f ;  /* 0x00781f0004027f89 */ /* 0x00a29800000e0000 */
[----:B-1----:R-:W-:Y:S05]  /*fd00*/  @P0 BRA `(.L_x_1187) ;  /* 0x0000000000380947 */ /* 0x002fea0003800000 */
[----:B------:R-:W-:Y:S01]  /*fd10*/  ULDC UR5, c[0x0][0xac8] ;  /* 0x0002b20000057ab9 */ /* 0x000fe20000000800 */
[----:B------:R-:W-:Y:S01]  /*fd20*/  ULDC.64 UR6, c[0x0][0x208] ;  /* 0x0000820000067ab9 */ /* 0x000fe20000000a00 */
[----:B------:R-:W-:Y:S02]  /*fd30*/  ISETP.GE.AND P3, PT, R19, UR5, PT ;  /* 0x0000000513007c0c */ /* 0x000fe4000bf66270 */
[----:B------:R-:W-:Y:S02]  /*fd40*/  ISETP.GE.AND P4, PT, R22, UR5, PT ;  /* 0x0000000516007c0c */ /* 0x000fe4000bf86270 */
[----:B------:R-:W-:-:S09]  /*fd50*/  ISETP.GE.AND P5, PT, R23, UR5, PT ;  /* 0x0000000517007c0c */ /* 0x000fd2000bfa6270 */
[-C--:B--2---:R-:W-:Y:S02]  /*fd60*/  @!P3 LEA R6, P0, R19, R2.reuse, 0x1 ;  /* 0x000000021306b211 */ /* 0x084fe400078008ff */
        /* <DEDUP_REMOVED lines=8> */
.L_x_1187:
[----:B------:R-:W-:Y:S05]  /*fdf0*/  BSYNC B0 ;  /* 0x0000000000007941 */ /* 0x000fea0003800000 */
.L_x_1179:
[----:B------:R-:W-:Y:S02]  /*fe00*/  ULDC UR5, c[0x0][0xc38] ;  /* 0x00030e0000057ab9 */ /* 0x000fe40000000800 */
[----:B------:R-:W-:-:S06]  /*fe10*/  UISETP.GE.AND UP0, UPT, UR4, UR5, UPT ;  /* 0x000000050400728c */ /* 0x000fcc000bf06270 */
[----:B------:R-:W-:-:S13]  /*fe20*/  PLOP3.LUT P0, PT, PT, PT, UP0, 0x80, 0x0 ;  /* 0x000000000000781c */ /* 0x000fda0003f0f008 */
[----:B------:R-:W-:Y:S05]  /*fe30*/  @!P0 BRA `(.L_x_1196) ;  /* 0xffffff0c00e88947 */ /* 0x000fea000383ffff */
[----:B------:R-:W-:Y:S05]  /*fe40*/  EXIT ;  /* 0x000000000000794d */ /* 0x000fea0003800000 */
.L_x_1098:
[----:B------:R-:W-:-:S08]  /*fe50*/  NOP ;  /* 0x0000000000007918 */ /* 0x000fd00000000000 */
[----:B0-----:R-:W0:-:S00]  /*fe60*/  USETMAXREG.DEALLOC.CTAPOOL 0x18 ;  /* 0x00000018000079c8 */ /* 0x001e0000080e0500 */
[----:B0-----:R-:W2:Y:S01]  /*fe70*/  LDL.LU R2, [R1+0xc] ;  /* 0x00000c0001027983 */ /* 0x001ea20000300800 */
[----:B------:R-:W-:-:S05]  /*fe80*/  LOP3.LUT R0, R0, 0x3, RZ, 0xc0, !PT ;  /* 0x0000000300007812 */ /* 0x000fca00078ec0ff */
[----:B------:R-:W0:Y:S01]  /*fe90*/  S2UR UR6, SR_CTAID.X ;  /* 0x00000000000679c3 */ /* 0x000e220000002500 */
[----:B------:R-:W-:Y:S01]  /*fea0*/  IMAD.MOV.U32 R18, RZ, RZ, RZ ;  /* 0x000000ffff127224 */ /* 0x000fe200078e00ff */
[----:B------:R-:W1:Y:S02]  /*feb0*/  SHFL.IDX PT, R0, R0, RZ, 0x1f ;  /* 0x00001fff00007589 */ /* 0x000e6400000e0000 */
[----:B-1----:R-:W-:-:S04]  /*fec0*/  ISETP.NE.AND P0, PT, R0, RZ, PT ;  /* 0x000000ff0000720c */ /* 0x002fc80003f05270 */
[----:B------:R-:W0:Y:S09]  /*fed0*/  LDC R0, c[0x0][0xc38] ;  /* 0x00030e00ff007b82 */ /* 0x000e320000000800 */
[----:B------:R-:W-:Y:S06]  /*fee0*/  @P0 BAR.ARV 0x4, 0x180 ;  /* 0x0106000000000b1d */ /* 0x000fec0000002000 */
[----:B--2---:R-:W-:-:S04]  /*fef0*/  LOP3.LUT R2, R2, 0xfffffffb, RZ, 0xc0, !PT ;  /* 0xfffffffb02027812 */ /* 0x004fc800078ec0ff */
[----:B------:R-:W-:Y:S02]  /*ff00*/  @P0 LOP3.LUT R2, R2, 0x4, RZ, 0xfc, !PT ;  /* 0x0000000402020812 */ /* 0x000fe400078efcff */
[----:B0-----:R-:W-:Y:S01]  /*ff10*/  ISETP.LE.AND P0, PT, R0, UR6, PT ;  /* 0x0000000600007c0c */ /* 0x001fe2000bf03270 */
[----:B------:R-:W-:Y:S02]  /*ff20*/  IMAD.MOV.U32 R0, RZ, RZ, 0x1 ;  /* 0x00000001ff007424 */ /* 0x000fe400078e00ff */
[----:B------:R0:W-:Y:S04]  /*ff30*/  STL [R1+0xc], R2 ;  /* 0x00000c0201007387 */ /* 0x0001e80000100800 */
[----:B------:R0:W-:Y:S04]  /*ff40*/  STL [R1+0x18], RZ ;  /* 0x000018ff01007387 */ /* 0x0001e80000100800 */
[----:B------:R0:W-:Y:S02]  /*ff50*/  STL [R1+0x4], R0 ;  /* 0x0000040001007387 */ /* 0x0001e40000100800 */
[----:B------:R-:W-:Y:S05]  /*ff60*/  @P0 BRA `(.L_x_1197) ;  /* 0x0000004c00900947 */ /* 0x000fea0003800000 */
[----:B------:R-:W1:Y:S01]  /*ff70*/  S2R R6, SR_TID.X ;  /* 0x0000000000067919 */ /* 0x000e620000002100 */
[----:B------:R-:W2:Y:S01]  /*ff80*/  S2UR UR5, SR_CgaCtaId ;  /* 0x00000000000579c3 */ /* 0x000ea20000008800 */
[----:B------:R-:W-:Y:S01]  /*ff90*/  UMOV UR4, 0x400 ;  /* 0x0000040000047882 */ /* 0x000fe20000000000 */
[----:B------:R-:W-:Y:S01]  /*ffa0*/  IMAD.MOV.U32 R18, RZ, RZ, RZ ;  /* 0x000000ffff127224 */ /* 0x000fe200078e00ff */
[----:B------:R-:W-:Y:S01]  /*ffb0*/  ULDC UR44, c[0x0][0xc] ;  /* 0x00000300002c7ab9 */ /* 0x000fe20000000800 */
[----:B------:R-:W-:Y:S01]  /*ffc0*/  ULDC.64 UR38, c[0x0][0x198] ;  /* 0x0000660000267ab9 */ /* 0x000fe20000000a00 */
[----:B--2---:R-:W-:-:S06]  /*ffd0*/  ULEA UR4, UR5, UR4, 0x18 ;  /* 0x0000000405047291 */ /* 0x004fcc000f8ec03f */
[----:B------:R-:W-:Y:S01]  /*ffe0*/  IMAD.U32 R17, RZ, RZ, UR4 ;  /* 0x00000004ff117e24 */ /* 0x000fe2000f8e00ff */
[C---:B-1----:R-:W-:Y:S01]  /*fff0*/  LOP3.LUT R5, R6.reuse, 0x7f, RZ, 0xc0, !PT ;  /* 0x0000007f06057812 */ /* 0x042fe200078ec0ff */
[----:B0-----:R-:W-:-:S05]  /*10000*/  IMAD.SHL.U32 R0, R6, 0x8, RZ ;  /* 0x0000000806007824 */ /* 0x001fca00078e00ff */
[C---:B------:R-:W-:Y:S02]  /*10010*/  LOP3.LUT R2, R0.reuse, 0x1f8, RZ, 0xc0, !PT ;  /* 0x000001f800027812 */ /* 0x040fe400078ec0ff */
[----:B------:R-:W-:Y:S02]  /*10020*/  LOP3.LUT R0, R0, 0x38, RZ, 0xc0, !PT ;  /* 0x0000003800007812 */ /* 0x000fe400078ec0ff */
[----:B------:R-:W-:Y:S01]  /*10030*/  LOP3.LUT R3, R2, 0x38, R6, 0x78, !PT ;  /* 0x0000003802037812 */ /* 0x000fe200078e7806 */
[----:B------:R-:W-:-:S05]  /*10040*/  IMAD.SHL.U32 R2, R5, 0x8, RZ ;  /* 0x0000000805027824 */ /* 0x000fca00078e00ff */
[----:B------:R-:W-:Y:S01]  /*10050*/  LOP3.LUT R4, R3, 0x200, R2, 0xf8, !PT ;  /* 0x0000020003047812 */ /* 0x000fe200078ef802 */
[----:B------:R-:W-:Y:S01]  /*10060*/  IMAD.SHL.U32 R2, R6, 0x10, RZ ;  /* 0x0000001006027824 */ /* 0x000fe200078e00ff */
[----:B------:R-:W-:-:S03]  /*10070*/  SHF.R.U32.HI R3, RZ, 0x3, R5 ;  /* 0x00000003ff037819 */ /* 0x000fc60000011605 */
[----:B------:R-:W-:Y:S01]  /*10080*/  IMAD R4, R4, 0x2, R17 ;  /* 0x0000000204047824 */ /* 0x000fe200078e0211 */
[----:B------:R-:W-:Y:S01]  /*10090*/  LOP3.LUT R2, R3, 0x70, R2, 0xf8, !PT ;  /* 0x0000007003027812 */ /* 0x000fe200078ef802 */
[----:B------:R-:W-:Y:S02]  /*100a0*/  IMAD.U32 R3, RZ, RZ, UR6 ;  /* 0x00000006ff037e24 */ /* 0x000fe4000f8e00ff */
[----:B------:R-:W-:Y:S01]  /*100b0*/  IMAD.MOV.U32 R2, RZ, RZ, 0x1 ;  /* 0x00000001ff027424 */ /* 0x000fe200078e00ff */
[----:B------:R-:W-:Y:S04]  /*100c0*/  STL [R1+0x10], R4 ;  /* 0x0000100401007387 */ /* 0x000fe80000100800 */
[----:B------:R-:W-:Y:S04]  /*100d0*/  STL [R1+0x14], R3 ;  /* 0x0000140301007387 */ /* 0x000fe80000100800 */
[----:B------:R-:W-:Y:S04]  /*100e0*/  STL [R1+0x18], RZ ;  /* 0x000018ff01007387 */ /* 0x000fe80000100800 */
[----:B------:R0:W-:Y:S02]  /*100f0*/  STL [R1+0x4], R2 ;  /* 0x0000040201007387 */ /* 0x0001e40000100800 */
[----:B0-----:R-:W-:-:S02]  /*10100*/  LOP3.LUT R2, R0, 0x40, RZ, 0xfc, !PT ;  /* 0x0000004000027812 */ /* 0x001fc400078efcff */
[----:B------:R-:W-:-:S07]  /*10110*/  LOP3.LUT R0, R0, 0x80, RZ, 0xfc, !PT ;  /* 0x0000008000007812 */ /* 0x000fce00078efcff */
.L_x_1297:
[----:B--2---:R-:W2:Y:S01]  /*10120*/  LDL R0, [R1+0x14] ;  /* 0x0000140001007983 */ /* 0x004ea20000100800 */
[----:B------:R-:W-:Y:S02]  /*10130*/  ULDC UR8, c[0x0][0xc60] ;  /* 0x0003180000087ab9 */ /* 0x000fe40000000800 */
[----:B------:R-:W-:-:S11]  /*10140*/  UISETP.NE.AND UP0, UPT, UR8, 0x1, UPT ;  /* 0x000000010800788c */ /* 0x000fd6000bf05270 */
[----:B------:R-:W-:Y:S01]  /*10150*/  @UP0 ULDC UR4, c[0x0][0xc64] ;  /* 0x0003190000040ab9 */ /* 0x000fe20000000800 */
[----:B------:R-:W-:Y:S01]  /*10160*/  @UP0 ULDC UR9, c[0x0][0xc68] ;  /* 0x00031a0000090ab9 */ /* 0x000fe20000000800 */
[C---:B--2---:R-:W-:Y:S02]  /*10170*/  R2UR UR7, R0.reuse ;  /* 0x00000000000772ca */ /* 0x044fe400000e0000 */
[----:B------:R-:W-:-:S11]  /*10180*/  R2UR UR6, R0 ;  /* 0x00000000000672ca */ /* 0x000fd600000e0000 */
[----:B------:R-:W-:-:S04]  /*10190*/  UIMAD.WIDE.U32 UR4, UR7, UR4, URZ ;  /* 0x00000004070472a5 */ /* 0x000fc8000f8e003f */
[----:B------:R-:W-:-:S03]  /*101a0*/  @UP0 USHF.R.U32.HI UR7, URZ, UR9, UR5 ;  /* 0x000000093f070299 */ /* 0x000fc60008011605 */
[----:B------:R-:W-:Y:S02]  /*101b0*/  ULDC UR4, c[0x0][0xc78] ;  /* 0x00031e0000047ab9 */ /* 0x000fe40000000800 */
[----:B------:R-:W-:Y:S02]  /*101c0*/  UISETP.GE.AND UP0, UPT, UR7, UR4, UPT ;  /* 0x000000040700728c */ /* 0x000fe4000bf06270 */
[----:B------:R-:W-:-:S04]  /*101d0*/  UIADD3 UR4, -UR7, URZ, URZ ;  /* 0x0000003f07047290 */ /* 0x000fc8000fffe13f */
[----:B------:R-:W-:Y:S01]  /*101e0*/  PLOP3.LUT P0, PT, PT, PT, UP0, 0x80, 0x0 ;  /* 0x000000000000781c */ /* 0x000fe20003f0f008 */
[----:B------:R-:W-:-:S12]  /*101f0*/  UIMAD UR8, UR8, UR4, UR6 ;  /* 0x00000004080872a4 */ /* 0x000fd8000f8e0206 */
[----:B01-3--:R-:W-:Y:S05]  /*10200*/  @!P0 BRA `(.L_x_1198) ;  /* 0x0000000000208947 */ /* 0x00bfea0003800000 */
        /* <DEDUP_REMOVED lines=8> */
.L_x_1198:
[----:B------:R-:W-:Y:S01]  /*10290*/  ULDC UR9, c[0x0][0xc54] ;  /* 0x0003150000097ab9 */ /* 0x000fe20000000800 */
[----:B------:R-:W-:Y:S01]  /*102a0*/  UMOV UR6, UR8 ;  /* 0x0000000800067c82 */ /* 0x000fe20008000000 */
[----:B------:R-:W-:-:S11]  /*102b0*/  UISETP.NE.AND UP0, UPT, UR9, 0x1, UPT ;  /* 0x000000010900788c */ /* 0x000fd6000bf05270 */
[----:B------:R-:W-:Y:S02]  /*102c0*/  @UP0 ULDC.64 UR10, c[0x0][0xc58] ;  /* 0x00031600000a0ab9 */ /* 0x000fe40000000a00 */
[----:B------:R-:W-:-:S04]  /*102d0*/  UIMAD.WIDE.U32 UR4, UR8, UR10, URZ ;  /* 0x0000000a080472a5 */ /* 0x000fc8000f8e003f */
[----:B------:R-:W-:-:S04]  /*102e0*/  @UP0 USHF.R.U32.HI UR6, URZ, UR11, UR5 ;  /* 0x0000000b3f060299 */ /* 0x000fc80008011605 */
[----:B------:R-:W-:-:S12]  /*102f0*/  UIMAD UR4, UR6, UR9, URZ ;  /* 0x00000009060472a4 */ /* 0x000fd8000f8e023f */
.L_x_1199:
[----:B------:R-:W-:Y:S02]  /*10300*/  UIADD3 UR4, UR8, -UR4, URZ ;  /* 0x8000000408047290 */ /* 0x000fe4000fffe03f */
[----:B------:R-:W-:Y:S01]  /*10310*/  ULOP3.LUT UR5, URZ, UR6, URZ, 0x33, !UPT ;  /* 0x000000063f057292 */ /* 0x000fe2000f8e333f */
[----:B------:R-:W-:Y:S01]  /*10320*/  ULDC UR14, c[0x0][0xc48] ;  /* 0x00031200000e7ab9 */ /* 0x000fe20000000800 */
[----:B------:R-:W-:Y:S01]  /*10330*/  ULDC UR8, c[0x0][0x448] ;  /* 0x0001120000087ab9 */ /* 0x000fe20000000800 */
[----:B------:R-:W-:Y:S01]  /*10340*/  ULDC UR43, c[0x0][0xc3c] ;  /* 0x00030f00002b7ab9 */ /* 0x000fe20000000800 */
[----:B------:R-:W-:Y:S02]  /*10350*/  UISETP.NE.AND UP2, UPT, UR14, 0x1, UPT ;  /* 0x000000010e00788c */ /* 0x000fe4000bf45270 */
[----:B------:R-:W-:Y:S02]  /*10360*/  UISETP.NE.AND UP1, UPT, UR8, 0x1, UPT ;  /* 0x000000010800788c */ /* 0x000fe4000bf25270 */
[----:B------:R-:W-:Y:S01]  /*10370*/  UIADD3 UR43, UR5, UR43, URZ ;  /* 0x0000002b052b7290 */ /* 0x000fe2000fffe03f */
[----:B------:R-:W-:Y:S01]  /*10380*/  ULDC.64 UR10, c[0x0][0x418] ;  /* 0x00010600000a7ab9 */ /* 0x000fe20000000a00 */
[----:B------:R-:W-:Y:S01]  /*10390*/  ULDC UR13, c[0x0][0xc54] ;  /* 0x00031500000d7ab9 */ /* 0x000fe20000000800 */
[----:B------:R-:W-:-:S02]  /*103a0*/  UISETP.NE.U32.AND UP0, UPT, UR10, URZ, UPT ;  /* 0x0000003f0a00728c */ /* 0x000fc4000bf05070 */
[----:B------:R-:W-:Y:S02]  /*103b0*/  UIMAD UR13, UR7, UR13, UR4 ;  /* 0x0000000d070d72a4 */ /* 0x000fe4000f8e0204 */
[----:B------:R-:W-:Y:S01]  /*103c0*/  USHF.L.U32 UR43, UR43, 0x7, URZ ;  /* 0x000000072b2b7899 */ /* 0x000fe2000800063f */
[----:B------:R-:W-:Y:S01]  /*103d0*/  ULDC.64 UR4, c[0x0][0x9e0] ;  /* 0x0002780000047ab9 */ /* 0x000fe20000000a00 */
[----:B------:R-:W-:Y:S02]  /*103e0*/  UISETP.NE.AND.EX UP0, UPT, UR11, URZ, UPT, UP0 ;  /* 0x0000003f0b00728c */ /* 0x000fe4000bf05300 */
[----:B------:R-:W-:Y:S02]  /*103f0*/  UISETP.GE.AND UP3, UPT, UR5, 0x1, UPT ;  /* 0x000000010500788c */ /* 0x000fe4000bf66270 */
[----:B------:R-:W-:Y:S01]  /*10400*/  UIADD3 UR12, UR43, 0x7f, URZ ;  /* 0x0000007f2b0c7890 */ /* 0x000fe2000fffe03f */
[----:B------:R-:W-:Y:S01]  /*10410*/  ULDC UR10, c[0x0][0x424] ;  /* 0x00010900000a7ab9 */ /* 0x000fe20000000800 */
[----:B------:R-:W-:Y:S01]  /*10420*/  ULDC UR6, c[0x0][0x288] ;  /* 0x0000a20000067ab9 */ /* 0x000fe20000000800 */
[----:B------:R-:W-:Y:S01]  /*10430*/  @UP2 ULDC UR8, c[0x0][0xc4c] ;  /* 0x0003130000082ab9 */ /* 0x000fe20000000800 */
[----:B------:R-:W-:Y:S01]  /*10440*/  @UP1 ULDC UR11, c[0x0][0x44c] ;  /* 0x00011300000b1ab9 */ /* 0x000fe20000000800 */
[----:B------:R-:W-:Y:S01]  /*10450*/  USEL UR15, UR10, 0x1, UP0 ;  /* 0x000000010a0f7887 */ /* 0x000fe20008000000 */
[----:B------:R-:W-:Y:S01]  /*10460*/  PLOP3.LUT P1, PT, PT, PT, UP3, 0x80, 0x0 ;  /* 0x000000000000781c */ /* 0x000fe20003f2f038 */
[----:B------:R-:W-:-:S02]  /*10470*/  UIADD3 UR16, -UR6, 0x1, URZ ;  /* 0x0000000106107890 */ /* 0x000fc4000fffe13f */
[----:B------:R-:W-:Y:S02]  /*10480*/  UIMAD.WIDE.U32 UR8, UR13, UR8, URZ ;  /* 0x000000080d0872a5 */ /* 0x000fe4000f8e003f */
[----:B------:R-:W-:Y:S01]  /*10490*/  UIMAD.WIDE.U32 UR10, UR12, UR11, URZ ;  /* 0x0000000b0c0a72a5 */ /* 0x000fe2000f8e003f */
[----:B------:R-:W-:Y:S01]  /*104a0*/  ULDC UR7, c[0x0][0x2f0] ;  /* 0x0000bc0000077ab9 */ /* 0x000fe20000000800 */
[----:B------:R-:W-:Y:S01]  /*104b0*/  @UP2 ULDC UR17, c[0x0][0xc50] ;  /* 0x0003140000112ab9 */ /* 0x000fe20000000800 */
[----:B------:R-:W-:Y:S01]  /*104c0*/  @UP1 ULDC UR18, c[0x0][0x450] ;  /* 0x0001140000121ab9 */ /* 0x000fe20000000800 */
[----:B------:R-:W-:Y:S01]  /*104d0*/  UMOV UR42, UR13 ;  /* 0x0000000d002a7c82 */ /* 0x000fe20008000000 */
[----:B------:R-:W-:Y:S02]  /*104e0*/  UIMAD UR16, UR15, UR7, UR16 ;  /* 0x000000070f1072a4 */ /* 0x000fe4000f8e0210 */
[----:B------:R-:W-:Y:S02]  /*104f0*/  @UP2 USHF.R.U32.HI UR42, URZ, UR17, UR9 ;  /* 0x000000113f2a2299 */ /* 0x000fe40008011609 */
[----:B------:R-:W-:-:S02]  /*10500*/  @UP1 USHF.R.U32.HI UR12, URZ, UR18, UR11 ;  /* 0x000000123f0c1299 */ /* 0x000fc4000801160b */
[----:B------:R-:W-:Y:S02]  /*10510*/  UIADD3 UR36, -UR42, URZ, URZ ;  /* 0x0000003f2a247290 */ /* 0x000fe4000fffe13f */
[----:B------:R-:W-:Y:S02]  /*10520*/  UIADD3 UR12, UR16, UR12, URZ ;  /* 0x0000000c100c7290 */ /* 0x000fe4000fffe03f */
[----:B------:R-:W-:Y:S02]  /*10530*/  UIMAD UR36, UR14, UR36, UR13 ;  /* 0x000000240e2472a4 */ /* 0x000fe4000f8e020d */
[----:B------:R-:W-:Y:S01]  /*10540*/  UIADD3 UR4, UR12, UR4, URZ ;  /* 0x000000040c047290 */ /* 0x000fe2000fffe03f */
[----:B------:R-:W-:Y:S11]  /*10550*/  @!P1 BRA `(.L_x_1200) ;  /* 0x0000000000449947 */ /* 0x000ff60003800000 */
        /* <DEDUP_REMOVED lines=10> */
.L_x_1201:
[----:B------:R-:W-:-:S11]  /*10600*/  UISETP.NE.AND UP0, UPT, UR5, 0x1, UPT ;  /* 0x000000010500788c */ /* 0x000fd6000bf05270 */
[----:B------:R-:W-:Y:S02]  /*10610*/  @UP0 ULDC.64 UR12, c[0x0][0x9e8] ;  /* 0x00027a00000c0ab9 */ /* 0x000fe40000000a00 */
[----:B------:R-:W-:-:S04]  /*10620*/  UIMAD.WIDE.U32 UR8, UR10, UR12, URZ ;  /* 0x0000000c0a0872a5 */ /* 0x000fc8000f8e003f */
[----:B------:R-:W-:-:S12]  /*10630*/  @UP0 USHF.R.U32.HI UR10, URZ, UR13, UR9 ;  /* 0x0000000d3f0a0299 */ /* 0x000fd80008011609 */
.L_x_1202:
[----:B------:R-:W-:-:S04]  /*10640*/  UIMAD UR10, UR10, UR5, UR5 ;  /* 0x000000050a0a72a4 */ /* 0x000fc8000f8e0205 */
[----:B------:R-:W-:-:S04]  /*10650*/  UISETP.LT.AND UP0, UPT, UR4, UR10, UPT ;  /* 0x0000000a0400728c */ /* 0x000fc8000bf01270 */
[----:B------:R-:W-:-:S12]  /*10660*/  USEL UR4, UR4, UR10, UP0 ;  /* 0x0000000a04047287 */ /* 0x000fd80008000000 */
.L_x_1200:
[----:B------:R-:W-:Y:S02]  /*10670*/  UIMAD UR8, UR15, UR7, 0x5f ;  /* 0x0000005f0f0874a4 */ /* 0x000fe4000f8e0207 */
[----:B------:R-:W-:Y:S02]  /*10680*/  UIADD3 UR10, UR4, 0x5f, URZ ;  /* 0x0000005f040a7890 */ /* 0x000fe4000fffe03f */
[----:B------:R-:W-:Y:S02]  /*10690*/  UIMAD.WIDE UR8, UR8, 0x2aaaaaab, URZ ;  /* 0x2aaaaaab080878a5 */ /* 0x000fe4000f8e023f */
[----:B------:R-:W-:Y:S01]  /*106a0*/  UIMAD.WIDE UR10, UR10, 0x2aaaaaab, URZ ;  /* 0x2aaaaaab0a0a78a5 */ /* 0x000fe2000f8e023f */
[----:B------:R-:W-:Y:S01]  /*106b0*/  @UP1 ULDC UR12, c[0x0][0x44c] ;  /* 0x00011300000c1ab9 */ /* 0x000fe20000000800 */
[----:B------:R-:W-:Y:S02]  /*106c0*/  UIMAD UR7, UR15, UR7, -UR6 ;  /* 0x000000070f0772a4 */ /* 0x000fe4000f8e0a06 */
[----:B------:R-:W-:-:S02]  /*106d0*/  UIMAD.WIDE.U32 UR12, UR43, UR12, URZ ;  /* 0x0000000c2b0c72a5 */ /* 0x000fc4000f8e003f */
[----:B------:R-:W-:Y:S02]  /*106e0*/  USHF.R.U32.HI UR6, URZ, 0x1f, UR9 ;  /* 0x0000001f3f067899 */ /* 0x000fe40008011609 */
[----:B------:R-:W-:Y:S01]  /*106f0*/  USHF.R.U32.HI UR4, URZ, 0x1f, UR11 ;  /* 0x0000001f3f047899 */ /* 0x000fe2000801160b */
[----:B------:R-:W-:Y:S01]  /*10700*/  @UP1 ULDC UR16, c[0x0][0x450] ;  /* 0x0001140000101ab9 */ /* 0x000fe20000000800 */
[----:B------:R-:W-:Y:S01]  /*10710*/  UMOV UR14, UR43 ;  /* 0x0000002b000e7c82 */ /* 0x000fe20008000000 */
[----:B------:R-:W-:Y:S02]  /*10720*/  @UP1 USHF.R.U32.HI UR14, URZ, UR16, UR13 ;  /* 0x000000103f0e1299 */ /* 0x000fe4000801160d */
[----:B------:R-:W-:Y:S02]  /*10730*/  ULEA.HI.SX32 UR9, UR9, UR6, 0x1c ;  /* 0x0000000609097291 */ /* 0x000fe4000f8fe23f */
[----:B------:R-:W-:Y:S02]  /*10740*/  ULEA.HI.SX32 UR4, UR11, UR4, 0x1c ;  /* 0x000000040b047291 */ /* 0x000fe4000f8fe23f */
[----:B------:R-:W-:-:S02]  /*10750*/  UIADD3 UR6, UR7, UR14, URZ ;  /* 0x0000000e07067290 */ /* 0x000fc4000fffe03f */
[----:B------:R-:W-:Y:S01]  /*10760*/  UISETP.LT.AND UP0, UPT, UR9, UR4, UPT ;  /* 0x000000040900728c */ /* 0x000fe2000bf01270 */
[----:B------:R-:W-:Y:S02]  /*10770*/  ULDC UR8, c[0x0][0x9dc] ;  /* 0x0002770000087ab9 */ /* 0x000fe40000000800 */
[----:B------:R-:W-:Y:S02]  /*10780*/  UIADD3 UR8, UR6, -UR8, URZ ;  /* 0x8000000806087290 */ /* 0x000fe4000fffe03f */
[----:B------:R-:W-:Y:S01]  /*10790*/  USEL UR41, UR9, UR4, UP0 ;  /* 0x0000000409297287 */ /* 0x000fe20008000000 */
[----:B------:R-:W-:Y:S11]  /*107a0*/  @!P1 BRA `(.L_x_1203) ;  /* 0x0000000000489947 */ /* 0x000ff60003800000 */
        /* <DEDUP_REMOVED lines=11> */
.L_x_1204:
[----:B------:R-:W-:-:S11]  /*10860*/  UISETP.NE.AND UP0, UPT, UR5, 0x1, UPT ;  /* 0x000000010500788c */ /* 0x000fd6000bf05270 */
[----:B------:R-:W-:Y:S02]  /*10870*/  @UP0 ULDC.64 UR10, c[0x0][0x9e8] ;  /* 0x00027a00000a0ab9 */ /* 0x000fe40000000a00 */
[----:B------:R-:W-:-:S04]  /*10880*/  UIMAD.WIDE.U32 UR6, UR4, UR10, URZ ;  /* 0x0000000a040672a5 */ /* 0x000fc8000f8e003f */
[----:B------:R-:W-:-:S12]  /*10890*/  @UP0 USHF.R.U32.HI UR4, URZ, UR11, UR7 ;  /* 0x0000000b3f040299 */ /* 0x000fd80008011607 */
.L_x_1205:
[----:B------:R-:W-:-:S04]  /*108a0*/  UIMAD UR4, UR4, UR5, URZ ;  /* 0x00000005040472a4 */ /* 0x000fc8000f8e023f */
[----:B------:R-:W-:-:S04]  /*108b0*/  UISETP.LT.AND UP0, UPT, UR8, UR4, UPT ;  /* 0x000000040800728c */ /* 0x000fc8000bf01270 */
[----:B------:R-:W-:-:S12]  /*108c0*/  USEL UR8, UR8, UR4, !UP0 ;  /* 0x0000000408087287 */ /* 0x000fd8000c000000 */
.L_x_1203:
[----:B------:R-:W-:Y:S01]  /*108d0*/  UIMAD.WIDE UR4, UR8, 0x2aaaaaab, URZ ;  /* 0x2aaaaaab080478a5 */ /* 0x000fe2000f8e023f */
[----:B------:R-:W-:Y:S03]  /*108e0*/  BSSY B7, `(.L_x_1206) ;  /* 0x000042f000077945 */ /* 0x000fe60003800000 */
[----:B------:R-:W-:-:S04]  /*108f0*/  USHF.R.U32.HI UR4, URZ, 0x1f, UR5 ;  /* 0x0000001f3f047899 */ /* 0x000fc80008011605 */
[----:B------:R-:W-:-:S04]  /*10900*/  ULEA.HI.SX32 UR4, UR5, UR4, 0x1c ;  /* 0x0000000405047291 */ /* 0x000fc8000f8fe23f */
[----:B------:R-:W-:-:S04]  /*10910*/  UISETP.LT.AND UP0, UPT, URZ, UR4, UPT ;  /* 0x000000043f00728c */ /* 0x000fc8000bf01270 */
[----:B------:R-:W-:-:S04]  /*10920*/  USEL UR40, URZ, UR4, !UP0 ;  /* 0x000000043f287287 */ /* 0x000fc8000c000000 */
[----:B------:R-:W-:-:S06]  /*10930*/  UISETP.GT.AND UP0, UPT, UR41, UR40, UPT ;  /* 0x000000282900728c */ /* 0x000fcc000bf04270 */
[----:B------:R-:W-:-:S13]  /*10940*/  PLOP3.LUT P0, PT, PT, PT, UP0, 0x80, 0x0 ;  /* 0x000000000000781c */ /* 0x000fda0003f0f008 */
[----:B------:R-:W-:Y:S05]  /*10950*/  @P0 BRA `(.L_x_1207) ;  /* 0x00000000004c0947 */ /* 0x000fea0003800000 */
[----:B------:R-:W0:Y:S02]  /*10960*/  S2R R0, SR_TID.X ;  /* 0x0000000000007919 */ /* 0x000e240000002100 */
[----:B0-----:R-:W-:-:S04]  /*10970*/  LOP3.LUT R0, R0, 0x7f, RZ, 0xc0, !PT ;  /* 0x0000007f00007812 */ /* 0x001fc800078ec0ff */
[----:B------:R-:W-:-:S13]  /*10980*/  ISETP.NE.AND P1, PT, R0, RZ, PT ;  /* 0x000000ff0000720c */ /* 0x000fda0003f25270 */
[----:B------:R-:W-:Y:S05]  /*10990*/  @P1 BRA `(.L_x_1208) ;  /* 0x00000040008c1947 */ /* 0x000fea0003800000 */
[----:B------:R-:W0:Y:S01]  /*109a0*/  S2R R5, SR_LANEID ;  /* 0x0000000000057919 */ /* 0x000e220000000000 */
[----:B------:R-:W-:Y:S01]  /*109b0*/  VOTEU.ANY UR4, UPT, PT ;  /* 0x0000000000047886 */ /* 0x000fe200038e0100 */
[----:B------:R-:W1:Y:S01]  /*109c0*/  LDC.64 R2, c[0x0][0xc80] ;  /* 0x00032000ff027b82 */ /* 0x000e620000000a00 */
[----:B------:R-:W0:Y:S01]  /*109d0*/  FLO.U32 R0, UR4 ;  /* 0x0000000400007d00 */ /* 0x000e2200080e0000 */
[----:B------:R-:W-:Y:S01]  /*109e0*/  ULDC.64 UR6, c[0x0][0x208] ;  /* 0x0000820000067ab9 */ /* 0x000fe20000000a00 */
[----:B0-----:R-:W-:-:S06]  /*109f0*/  ISETP.EQ.U32.AND P0, PT, R0, R5, PT ;  /* 0x000000050000720c */ /* 0x001fcc0003f02070 */
[----:B------:R-:W1:Y:S07]  /*10a00*/  POPC R5, UR4 ;  /* 0x0000000400057d09 */ /* 0x000e6e0008000000 */
[----:B-1----:R-:W2:Y:S01]  /*10a10*/  @P0 ATOMG.E.ADD.STRONG.GPU PT, R3, desc[UR6][R2.64], R5 ;  /* 0x00000005020309a8 */ /* 0x002ea200081ee1c6 */
[----:B------:R-:W0:Y:S02]  /*10a20*/  S2R R4, SR_LTMASK ;  /* 0x0000000000047919 */ /* 0x000e240000003900 */
[----:B0-----:R-:W-:-:S04]  /*10a30*/  LOP3.LUT R4, R4, UR4, RZ, 0xc0, !PT ;  /* 0x0000000404047c12 */ /* 0x001fc8000f8ec0ff */
[----:B------:R-:W0:Y:S01]  /*10a40*/  POPC R7, R4 ;  /* 0x0000000400077309 */ /* 0x000e220000000000 */
[----:B--2---:R-:W0:Y:S02]  /*10a50*/  SHFL.IDX PT, R0, R3, R0, 0x1f ;  /* 0x00001f0003007589 */ /* 0x004e2400000e0000 */
[----:B0-----:R-:W-:-:S05]  /*10a60*/  IADD3 R0, R0, UR44, R7 ;  /* 0x0000002c00007c10 */ /* 0x001fca000fffe007 */
[----:B------:R1:W-:Y:S01]  /*10a70*/  STL [R1+0x14], R0 ;  /* 0x0000140001007387 */ /* 0x0003e20000100800 */
[----:B------:R-:W-:Y:S05]  /*10a80*/  BRA `(.L_x_1208) ;  /* 0x0000004000507947 */ /* 0x000fea0003800000 */
.L_x_1207:
[----:B------:R-:W-:Y:S01]  /*10a90*/  VIADD R0, R17, 0x1e400 ;  /* 0x0001e40011007836 */ /* 0x000fe20000000000 */
[----:B------:R-:W-:Y:S04]  /*10aa0*/  BSSY B6, `(.L_x_1209) ;  /* 0x0000013000067945 */ /* 0x000fe80003800000 */
        /* <DEDUP_REMOVED lines=18> */
.L_x_1210:
[----:B------:R-:W-:Y:S05]  /*10bd0*/  BSYNC B6 ;  /* 0x0000000000067941 */ /* 0x000fea0003800000 */
.L_x_1209:
        /* <DEDUP_REMOVED lines=8> */
[----:B------:R0:W1:Y:S01]  /*10c60*/  LDC.64 R2, c[0x4][R16] ;  /* 0x0100000010027b82 */ /* 0x0000620000000a00 */
        /* <DEDUP_REMOVED lines=11> */
.L_x_1213:
        /* <DEDUP_REMOVED lines=15> */
.L_x_1212:
[----:B------:R-:W-:Y:S05]  /*10e10*/  BSYNC B6 ;  /* 0x0000000000067941 */ /* 0x000fea0003800000 */
.L_x_1211:
[----:B------:R-:W-:Y:S01]  /*10e20*/  ULDC.64 UR4, c[0x0][0x9f8] ;  /* 0x00027e0000047ab9 */ /* 0x000fe20000000a00 */
[----:B------:R-:W2:Y:S01]  /*10e30*/  LDL.LU R0, [R1+0xc] ;  /* 0x00000c0001007983 */ /* 0x000ea20000300800 */
[----:B------:R-:W-:Y:S01]  /*10e40*/  UISETP.NE.U32.AND UP0, UPT, UR4, URZ, UPT ;  /* 0x0000003f0400728c */ /* 0x000fe2000bf05070 */
[----:B------:R-:W-:Y:S01]  /*10e50*/  IMAD.U32 R7, RZ, RZ, UR42 ;  /* 0x0000002aff077e24 */ /* 0x000fe2000f8e00ff */
[----:B------:R-:W-:Y:S02]  /*10e60*/  ULDC.64 UR6, c[0x0][0x208] ;  /* 0x0000820000067ab9 */ /* 0x000fe40000000a00 */
[----:B------:R-:W-:-:S06]  /*10e70*/  UISETP.NE.AND.EX UP0, UPT, UR5, URZ, UPT, UP0 ;  /* 0x0000003f0500728c */ /* 0x000fcc000bf05300 */
[----:B------:R-:W-:-:S05]  /*10e80*/  PLOP3.LUT P0, PT, PT, PT, UP0, 0x80, 0x0 ;  /* 0x000000000000781c */ /* 0x000fca0003f0f008 */
[----:B------:R-:W-:Y:S02]  /*10e90*/  @UP0 ULDC.64 UR4, c[0x0][0x9f8] ;  /* 0x00027e0000040ab9 */ /* 0x000fe40000000a00 */
[----:B------:R-:W-:-:S06]  /*10ea0*/  @UP0 UIMAD.WIDE UR4, UR42, 0x4, UR4 ;  /* 0x000000042a0408a5 */ /* 0x000fcc000f8e0204 */
[----:B------:R-:W-:Y:S02]  /*10eb0*/  IMAD.U32 R2, RZ, RZ, UR4 ;  /* 0x00000004ff027e24 */ /* 0x000fe4000f8e00ff */
[----:B------:R-:W-:-:S05]  /*10ec0*/  IMAD.U32 R3, RZ, RZ, UR5 ;  /* 0x00000005ff037e24 */ /* 0x000fca000f8e00ff */
[----:B------:R0:W3:Y:S01]  /*10ed0*/  @P0 LDG.E R7, desc[UR6][R2.64] ;  /* 0x0000000602070981 */ /* 0x0000e2000c1e1900 */
[----:B------:R-:W-:Y:S01]  /*10ee0*/  UMOV UR4, 0xffffffff ;  /* 0xffffffff00047882 */ /* 0x000fe20000000000 */
[----:B------:R-:W-:Y:S01]  /*10ef0*/  IMAD.U32 R19, RZ, RZ, UR41 ;  /* 0x00000029ff137e24 */ /* 0x000fe2000f8e00ff */
[----:B------:R-:W1:Y:S03]  /*10f00*/  S2R R4, SR_TID.X ;  /* 0x0000000000047919 */ /* 0x000e660000002100 */
[----:B------:R-:W-:Y:S01]  /*10f10*/  VIADD R19, R19, 0xffffffff ;  /* 0xffffffff13137836 */ /* 0x000fe20000000000 */
[----:B0-----:R-:W0:Y:S02]  /*10f20*/  LDC.64 R2, c[0x0][0x418] ;  /* 0x00010600ff027b82 */ /* 0x001e240000000a00 */
[----:B0-----:R-:W-:Y:S02]  /*10f30*/  ISETP.NE.U32.AND P0, PT, R2, RZ, PT ;  /* 0x000000ff0200720c */ /* 0x001fe40003f05070 */
[----:B-1----:R-:W-:-:S02]  /*10f40*/  SHF.R.U32.HI R4, RZ, 0x5, R4 ;  /* 0x00000005ff047819 */ /* 0x002fc40000011604 */
[----:B------:R-:W-:Y:S02]  /*10f50*/  ISETP.NE.AND.EX P1, PT, R3, RZ, PT, P0 ;  /* 0x000000ff0300720c */ /* 0x000fe40003f25300 */
[----:B------:R-:W-:Y:S02]  /*10f60*/  LOP3.LUT R4, R4, 0x3, RZ, 0xc0, !PT ;  /* 0x0000000304047812 */ /* 0x000fe400078ec0ff */
[----:B--2---:R-:W-:-:S09]  /*10f70*/  LOP3.LUT R0, R0, 0xfffffffe, RZ, 0xc0, !PT ;  /* 0xfffffffe00007812 */ /* 0x004fd200078ec0ff */
[----:B------:R-:W-:Y:S02]  /*10f80*/  @P1 LOP3.LUT R0, R0, 0x1, RZ, 0xfc, !PT ;  /* 0x0000000100001812 */ /* 0x000fe400078efcff */
[----:B---3--:R-:W-:Y:S01]  /*10f90*/  SHF.R.S32.HI R8, RZ, 0x1f, R7 ;  /* 0x0000001fff087819 */ /* 0x008fe20000011407 */
[----:B------:R0:W-:Y:S01]  /*10fa0*/  STL [R1], R7 ;  /* 0x0000000701007387 */ /* 0x0001e20000100800 */
[----:B------:R-:W-:-:S03]  /*10fb0*/  SEL R16, R7, RZ, !P1 ;  /* 0x000000ff07107207 */ /* 0x000fc60004800000 */
[----:B------:R0:W-:Y:S04]  /*10fc0*/  STL [R1+0x8], R8 ;  /* 0x0000080801007387 */ /* 0x0001e80000100800 */
[----:B------:R0:W-:Y:S01]  /*10fd0*/  STL [R1+0xc], R0 ;  /* 0x00000c0001007387 */ /* 0x0001e20000100800 */
[----:B------:R-:W-:Y:S05]  /*10fe0*/  BRA.DIV UR4, `(.L_x_1214) ;  /* 0x0000004604387947 */ /* 0x000fea000b800000 */
[----:B------:R1:W2:Y:S02]  /*10ff0*/  SHFL.IDX PT, R14, R4, RZ, 0x1f ;  /* 0x00001fff040e7589 */ /* 0x0002a400000e0000 */
.L_x_1312:
[----:B------:R-:W-:Y:S02]  /*11000*/  PLOP3.LUT P2, PT, PT, PT, PT, 0x8, 0x0 ;  /* 0x000000000000781c */ /* 0x000fe40003f4e170 */
[----:B0-----:R-:W-:Y:S02]  /*11010*/  LOP3.LUT R0, R0, 0xfffffffd, RZ, 0xc0, !PT ;  /* 0xfffffffd00007812 */ /* 0x001fe400078ec0ff */
[----:B--2---:R-:W-:-:S09]  /*11020*/  ISETP.NE.AND P0, PT, R14, RZ, PT ;  /* 0x000000ff0e00720c */ /* 0x004fd20003f05270 */
[----:B------:R-:W-:-:S05]  /*11030*/  @P2 LOP3.LUT R0, R0, 0x2, RZ, 0xfc, !PT ;  /* 0x0000000200002812 */ /* 0x000fca00078efcff */
[----:B------:R0:W-:Y:S01]  /*11040*/  STL [R1+0xc], R0 ;  /* 0x00000c0001007387 */ /* 0x0001e20000100800 */
[----:B------:R-:W-:Y:S05]  /*11050*/  @P0 BRA `(.L_x_1215) ;  /* 0x0000000400280947 */ /* 0x000fea0003800000 */
[----:B------:R-:W-:-:S03]  /*11060*/  UMOV UR4, 0xffffffff ;  /* 0xffffffff00047882 */ /* 0x000fc60000000000 */
[----:B------:R-:W-:Y:S05]  /*11070*/  BRA.DIV UR4, `(.L_x_1216) ;  /* 0x0000004604347947 */ /* 0x000fea000b800000 */
[----:B------:R-:W-:-:S13]  /*11080*/  ELECT P6, URZ, PT ;  /* 0x00000000003f782f */ /* 0x000fda00038c0000 */
.L_x_1315:
[----:B------:R-:W-:Y:S05]  /*11090*/  @!P6 BRA `(.L_x_1215) ;  /* 0x000000040018e947 */ /* 0x000fea0003800000 */
[----:B------:R-:W-:Y:S01]  /*110a0*/  IMAD.MOV.U32 R16, RZ, RZ, R7 ;  /* 0x000000ffff107224 */ /* 0x000fe200078e0007 */
[----:B------:R-:W-:Y:S06]  /*110b0*/  @!P1 BRA `(.L_x_1217) ;  /* 0x0000000000489947 */ /* 0x000fec0003800000 */
[----:B------:R-:W2:Y:S01]  /*110c0*/  LDC R6, c[0x0][0x43c] ;  /* 0x00010f00ff067b82 */ /* 0x000ea20000000800 */
[----:B------:R-:W-:Y:S01]  /*110d0*/  ULDC.64 UR4, c[0x0][0x428] ;  /* 0x00010a0000047ab9 */ /* 0x000fe20000000a00 */
[----:B------:R-:W-:Y:S01]  /*110e0*/  ULDC.64 UR6, c[0x0][0x208] ;  /* 0x0000820000067ab9 */ /* 0x000fe20000000a00 */
[----:B--2---:R-:W-:-:S13]  /*110f0*/  ISETP.NE.AND P0, PT, R6, 0x1, PT ;  /* 0x000000010600780c */ /* 0x004fda0003f05270 */
[----:B-1----:R-:W0:Y:S02]  /*11100*/  @P0 LDC.64 R4, c[0x0][0x440] ;  /* 0x00011000ff040b82 */ /* 0x002e240000000a00 */
[----:B0-----:R-:W-:-:S04]  /*11110*/  @P0 IMAD.HI.U32 R0, R19, R4, RZ ;  /* 0x0000000413000227 */ /* 0x001fc800078e00ff */
[----:B------:R-:W-:Y:S01]  /*11120*/  IMAD.MOV.U32 R4, RZ, RZ, R19 ;  /* 0x000000ffff047224 */ /* 0x000fe200078e0013 */
[----:B------:R-:W-:-:S04]  /*11130*/  @P0 SHF.R.U32.HI R4, RZ, R5, R0 ;  /* 0x00000005ff040219 */ /* 0x000fc80000011600 */
[--C-:B------:R-:W-:Y:S01]  /*11140*/  SHF.R.S32.HI R5, RZ, 0x1f, R4.reuse ;  /* 0x0000001fff057819 */ /* 0x100fe20000011404 */
[----:B------:R-:W-:-:S04]  /*11150*/  IMAD.MOV R0, RZ, RZ, -R4 ;  /* 0x000000ffff007224 */ /* 0x000fc800078e0a04 */
[----:B------:R-:W-:Y:S02]  /*11160*/  IMAD R19, R6, R0, R19 ;  /* 0x0000000006137224 */ /* 0x000fe400078e0213 */
[----:B------:R-:W-:Y:S02]  /*11170*/  IMAD R0, R8, UR4, RZ ;  /* 0x0000000408007c24 */ /* 0x000fe4000f8e02ff */
[----:B------:R-:W-:-:S04]  /*11180*/  IMAD.WIDE.U32 R4, R7, UR4, R4 ;  /* 0x0000000407047c25 */ /* 0x000fc8000f8e0004 */
[----:B------:R-:W-:Y:S01]  /*11190*/  IMAD R0, R7, UR5, R0 ;  /* 0x0000000507007c24 */ /* 0x000fe2000f8e0200 */
[----:B------:R-:W-:-:S03]  /*111a0*/  LEA R2, P0, R4, R2, 0x2 ;  /* 0x0000000204027211 */ /* 0x000fc600078010ff */
[----:B------:R-:W-:-:S05]  /*111b0*/  IMAD.IADD R0, R5, 0x1, R0 ;  /* 0x0000000105007824 */ /* 0x000fca00078e0200 */
[----:B------:R-:W-:-:S05]  /*111c0*/  LEA.HI.X R3, R4, R3, R0, 0x2, P0 ;  /* 0x0000000304037211 */ /* 0x000fca00000f1400 */
[----:B------:R2:W5:Y:S02]  /*111d0*/  LDG.E R16, desc[UR6][R2.64] ;  /* 0x0000000602107981 */ /* 0x000564000c1e1900 */
.L_x_1217:
[----:B--2---:R-:W2:Y:S01]  /*111e0*/  LDL R2, [R1+0x4] ;  /* 0x0000040001027983 */ /* 0x004ea20000100800 */
[----:B0-----:R-:W-:Y:S01]  /*111f0*/  IMAD R0, R18, 0x8, R17 ;  /* 0x0000000812007824 */ /* 0x001fe200078e0211 */
[----:B--2---:R-:W-:-:S04]  /*11200*/  SHF.L.U32 R2, R2, 0x1f, RZ ;  /* 0x0000001f02027819 */ /* 0x004fc800000006ff */
[----:B------:R-:W0:Y:S02]  /*11210*/  SYNCS.PHASECHK.TRANS64.TRYWAIT P0, [R0+URZ+0x30840], R2 ;  /* 0x03084002000075a7 */ /* 0x000e24000800017f */
[----:B0-----:R-:W-:Y:S05]  /*11220*/  @!P0 BRA `(.L_x_1218) ;  /* 0x0000004000e88947 */ /* 0x001fea0003800000 */
.L_x_1316:
        /* <DEDUP_REMOVED lines=11> */
.L_x_1219:
[----:B0-----:R-:W2:Y:S01]  /*112e0*/  LDL.LU R2, [R1+0xc] ;  /* 0x00000c0001027983 */ /* 0x001ea20000300800 */
[----:B------:R-:W-:Y:S01]  /*112f0*/  R2UR UR33, R0 ;  /* 0x00000000002172ca */ /* 0x000fe200000e0000 */
[----:B------:R-:W-:Y:S01]  /*11300*/  IMAD R0, R18, 0x9000, R17 ;  /* 0x0000900012007824 */ /* 0x000fe200078e0211 */
[----:B------:R-:W-:Y:S01]  /*11310*/  R2UR UR35, R19 ;  /* 0x00000000132372ca */ /* 0x000fe200000e0000 */
[----:B------:R-:W-:Y:S01]  /*11320*/  UIADD3 UR4, UP0, UR38, 0x370, URZ ;  /* 0x0000037026047890 */ /* 0x000fe2000ff1e03f */
[----:B------:R-:W-:Y:S01]  /*11330*/  PLOP3.LUT P0, PT, PT, PT, PT, 0x80, 0x0 ;  /* 0x000000000000781c */ /* 0x000fe20003f0f070 */
[----:B------:R-:W-:Y:S01]  /*11340*/  UMOV UR6, 0x0 ;  /* 0x0000000000067882 */ /* 0x000fe20000000000 */
[----:B------:R-:W-:Y:S01]  /*11350*/  R2UR UR8, R0 ;  /* 0x00000000000872ca */ /* 0x000fe200000e0000 */
[----:B------:R-:W-:Y:S01]  /*11360*/  UIADD3.X UR5, URZ, UR39, URZ, UP0, !UPT ;  /* 0x000000273f057290 */ /* 0x000fe200087fe43f */
[----:B-----5:R-:W-:Y:S01]  /*11370*/  R2UR UR37, R16 ;  /* 0x00000000102572ca */ /* 0x020fe200000e0000 */
[----:B------:R-:W-:Y:S01]  /*11380*/  UMOV UR7, 0x14f00000 ;  /* 0x14f0000000077882 */ /* 0x000fe20000000000 */
[----:B------:R-:W-:Y:S01]  /*11390*/  UMOV UR34, URZ ;  /* 0x0000003f00227c82 */ /* 0x000fe20008000000 */
[----:B------:R-:W-:Y:S01]  /*113a0*/  UMOV UR18, 0x40 ;  /* 0x0000004000127882 */ /* 0x000fe20000000000 */
[----:B------:R-:W-:Y:S01]  /*113b0*/  UMOV UR20, UR36 ;  /* 0x0000002400147c82 */ /* 0x000fe20008000000 */
[----:B------:R-:W-:-:S02]  /*113c0*/  UIADD3 UR33, UR33, 0x30830, URZ ;  /* 0x0003083021217890 */ /* 0x000fc4000fffe03f */
[----:B------:R-:W-:Y:S01]  /*113d0*/  UIMAD UR35, UR35, 0x60, URZ ;  /* 0x00000060232378a4 */ /* 0x000fe2000f8e023f */
[----:B------:R-:W-:Y:S01]  /*113e0*/  UMOV UR10, 0x80 ;  /* 0x00000080000a7882 */ /* 0x000fe20000000000 */
[----:B------:R-:W-:Y:S02]  /*113f0*/  UMOV UR12, UR36 ;  /* 0x00000024000c7c82 */ /* 0x000fe40008000000 */
[----:B------:R-:W-:Y:S02]  /*11400*/  UIADD3 UR32, UR8, 0x1e400, URZ ;  /* 0x0001e40008207890 */ /* 0x000fe4000fffe03f */
[----:B------:R-:W-:Y:S02]  /*11410*/  UIADD3 UR16, UR8, 0x21400, URZ ;  /* 0x0002140008107890 */ /* 0x000fe4000fffe03f */
[----:B------:R-:W-:Y:S01]  /*11420*/  UIADD3 UR8, UR8, 0x24400, URZ ;  /* 0x0002440008087890 */ /* 0x000fe2000fffe03f */
[----:B------:R-:W-:Y:S01]  /*11430*/  UMOV UR21, UR37 ;  /* 0x0000002500157c82 */ /* 0x000fe20008000000 */
[----:B------:R-:W-:Y:S01]  /*11440*/  UMOV UR17, UR33 ;  /* 0x0000002100117c82 */ /* 0x000fe20008000000 */
[----:B------:R-:W-:Y:S01]  /*11450*/  UMOV UR19, UR35 ;  /* 0x0000002300137c82 */ /* 0x000fe20008000000 */
[----:B------:R-:W-:Y:S01]  /*11460*/  UMOV UR13, UR37 ;  /* 0x00000025000d7c82 */ /* 0x000fe20008000000 */
[----:B------:R-:W-:Y:S01]  /*11470*/  UMOV UR9, UR33 ;  /* 0x0000002100097c82 */ /* 0x000fe20008000000 */
[----:B------:R-:W-:Y:S01]  /*11480*/  UMOV UR11, UR35 ;  /* 0x00000023000b7c82 */ /* 0x000fe20008000000 */
[----:B------:R3:W-:Y:S01]  /*11490*/  UTMALDG.4D [UR32], [UR4], desc[UR6] ;  /* 0x00000620040075b4 */ /* 0x0007e20008019000 */
[----:B------:R3:W-:Y:S01]  /*114a0*/  UTMALDG.4D [UR16], [UR4], desc[UR6] ;  /* 0x00000610040075b4 */ /* 0x0007e20008019000 */
[----:B------:R3:W-:Y:S01]  /*114b0*/  UTMALDG.4D [UR8], [UR4], desc[UR6] ;  /* 0x00000608040075b4 */ /* 0x0007e20008019000 */
[----:B--2---:R-:W-:-:S04]  /*114c0*/  LOP3.LUT R2, R2, 0xfffffffd, RZ, 0xc0, !PT ;  /* 0xfffffffd02027812 */ /* 0x004fc800078ec0ff */
[----:B------:R-:W-:-:S05]  /*114d0*/  @P0 LOP3.LUT R2, R2, 0x2, RZ, 0xfc, !PT ;  /* 0x0000000202020812 */ /* 0x000fca00078efcff */
[----:B------:R3:W-:Y:S01]  /*114e0*/  STL [R1+0xc], R2 ;  /* 0x00000c0201007387 */ /* 0x0007e20000100800 */
[----:B------:R-:W-:Y:S01]  /*114f0*/  NOP ;  /* 0x0000000000007918 */ /* 0x000fe20000000000 */
.L_x_1215:
[----:B0-----:R-:W-:Y:S01]  /*11500*/  VIADD R0, R17, 0x12400 ;  /* 0x0001240011007836 */ /* 0x001fe20000000000 */
[----:B------:R-:W-:Y:S05]  /*11510*/  WARPSYNC.ALL ;  /* 0x0000000000007948 */ /* 0x000fea0003800000 */
[----:B------:R-:W-:Y:S01]  /*11520*/  BAR.SYNC.DEFER_BLOCKING 0x8, 0x180 ;  /* 0x0206000000007b1d */ /* 0x000fe20000010000 */
[----:B------:R-:W-:-:S05]  /*11530*/  LOP3.LUT P0, RZ, R0, 0x3ff, RZ, 0xc0, !PT ;  /* 0x000003ff00ff7812 */ /* 0x000fca000780c0ff */
[----:B------:R-:W-:Y:S08]  /*11540*/  BSSY B6, `(.L_x_1220) ;  /* 0x0000012000067945 */ /* 0x000ff00003800000 */
[----:B------:R-:W-:Y:S05]  /*11550*/  @!P0 BRA `(.L_x_1221) ;  /* 0x0000000000408947 */ /* 0x000fea0003800000 */
[----:B---3--:R-:W-:Y:S01]  /*11560*/  MOV R2, 0x0 ;  /* 0x0000000000027802 */ /* 0x008fe20000000f00 */
        /* <DEDUP_REMOVED lines=15> */
.L_x_1221:
[----:B---3--:R-:W-:Y:S05]  /*11660*/  BSYNC B6 ;  /* 0x0000000000067941 */ /* 0x008fea0003800000 */
.L_x_1220:
[----:B------:R-:W0:Y:S01]  /*11670*/  S2R R2, SR_TID.X ;  /* 0x0000000000027919 */ /* 0x000e220000002100 */
[----:B------:R-:W2:Y:S01]  /*11680*/  LDC R7, c[0x0][0x448] ;  /* 0x00011200ff077b82 */ /* 0x000ea20000000800 */
[----:B------:R-:W-:Y:S01]  /*11690*/  USHF.R.S32.HI UR4, URZ, 0x1f, UR36 ;  /* 0x0000001f3f047899 */ /* 0x000fe20008011424 */
[----:B------:R-:W-:Y:S01]  /*116a0*/  ULDC.64 UR8, c[0x0][0x2d8] ;  /* 0x0000b60000087ab9 */ /* 0x000fe20000000a00 */
[----:B------:R-:W3:Y:S02]  /*116b0*/  S2R R9, SR_TID.X ;  /* 0x0000000000097919 */ /* 0x000ee40000002100 */
[----:B------:R-:W-:Y:S02]  /*116c0*/  UIMAD UR6, UR4, UR8, URZ ;  /* 0x00000008040672a4 */ /* 0x000fe4000f8e023f */
[----:B------:R-:W-:Y:S01]  /*116d0*/  UIMAD.WIDE.U32 UR4, UR36, UR8, URZ ;  /* 0x00000008240472a5 */ /* 0x000fe2000f8e003f */
[----:B------:R-:W4:Y:S01]  /*116e0*/  S2R R8, SR_TID.X ;  /* 0x0000000000087919 */ /* 0x000f220000002100 */
[----:B------:R-:W-:-:S02]  /*116f0*/  UIMAD UR6, UR36, UR9, UR6 ;  /* 0x00000009240672a4 */ /* 0x000fc4000f8e0206 */
[----:B------:R-:W-:Y:S02]  /*11700*/  USHF.R.S32.HI UR7, URZ, 0x1f, UR42 ;  /* 0x0000001f3f077899 */ /* 0x000fe4000801142a */
[----:B------:R-:W-:Y:S01]  /*11710*/  UIADD3 UR5, UR5, UR6, URZ ;  /* 0x0000000605057290 */ /* 0x000fe2000fffe03f */
[----:B------:R-:W-:-:S03]  /*11720*/  ULDC.64 UR8, c[0x0][0x2e0] ;  /* 0x0000b80000087ab9 */ /* 0x000fc60000000a00 */
[----:B------:R-:W-:Y:S02]  /*11730*/  UIMAD.WIDE.U32 UR4, UR42, UR8, UR4 ;  /* 0x000000082a0472a5 */ /* 0x000fe4000f8e0004 */
[----:B------:R-:W-:-:S04]  /*11740*/  UIMAD UR6, UR7, UR8, URZ ;  /* 0x00000008070672a4 */ /* 0x000fc8000f8e023f */
[----:B------:R-:W-:Y:S01]  /*11750*/  UIMAD UR6, UR42, UR9, UR6 ;  /* 0x000000092a0672a4 */ /* 0x000fe2000f8e0206 */
[----:B--2---:R-:W-:Y:S01]  /*11760*/  ISETP.NE.AND P0, PT, R7, 0x1, PT ;  /* 0x000000010700780c */ /* 0x004fe20003f05270 */
[----:B-1----:R-:W-:Y:S02]  /*11770*/  IMAD.U32 R4, RZ, RZ, UR4 ;  /* 0x00000004ff047e24 */ /* 0x002fe4000f8e00ff */
[----:B------:R-:W-:Y:S02]  /*11780*/  UIADD3 UR6, UR5, UR6, URZ ;  /* 0x0000000605067290 */ /* 0x000fe4000fffe03f */
[----:B------:R-:W-:Y:S01]  /*11790*/  IMAD.U32 R5, RZ, RZ, UR5 ;  /* 0x00000005ff057e24 */ /* 0x000fe2000f8e00ff */
[----:B------:R-:W-:Y:S01]  /*117a0*/  ULDC.64 UR4, c[0x0][0x2d0] ;  /* 0x0000b40000047ab9 */ /* 0x000fe20000000a00 */
[C---:B0-----:R-:W-:Y:S01]  /*117b0*/  LOP3.LUT R0, R2.reuse, 0x7f, RZ, 0xc0, !PT ;  /* 0x0000007f02007812 */ /* 0x041fe200078ec0ff */
[----:B------:R-:W-:-:S03]  /*117c0*/  IMAD.SHL.U32 R2, R2, 0x10, RZ ;  /* 0x0000001002027824 */ /* 0x000fc600078e00ff */
[----:B------:R-:W-:Y:S01]  /*117d0*/  SHF.R.U32.HI R0, RZ, 0x3, R0 ;  /* 0x00000003ff007819 */ /* 0x000fe20000011600 */
[----:B---3--:R-:W-:Y:S01]  /*117e0*/  IMAD.SHL.U32 R9, R9, 0x8, RZ ;  /* 0x0000000809097824 */ /* 0x008fe200078e00ff */
[----:B------:R-:W0:Y:S02]  /*117f0*/  @P0 LDC R3, c[0x0][0x44c] ;  /* 0x00011300ff030b82 */ /* 0x000e240000000800 */
[----:B------:R-:W-:Y:S01]  /*11800*/  LOP3.LUT R2, R0, 0x70, R2, 0xf8, !PT ;  /* 0x0000007000027812 */ /* 0x000fe200078ef802 */
[----:B----4-:R-:W-:Y:S01]  /*11810*/  IMAD.SHL.U32 R10, R8, 0x8, RZ ;  /* 0x00000008080a7824 */ /* 0x010fe200078e00ff */
[----:B------:R-:W-:-:S03]  /*11820*/  LOP3.LUT R9, R9, 0x38, RZ, 0xc0, !PT ;  /* 0x0000003809097812 */ /* 0x000fc600078ec0ff */
[----:B------:R-:W-:Y:S01]  /*11830*/  VIADD R2, R2, UR43 ;  /* 0x0000002b02027c36 */ /* 0x000fe20008000000 */
[----:B------:R-:W1:Y:S01]  /*11840*/  @P0 LDC R0, c[0x0][0x450] ;  /* 0x00011400ff000b82 */ /* 0x000e620000000800 */
[C---:B------:R-:W-:Y:S02]  /*11850*/  LOP3.LUT R11, R9.reuse, 0x40, RZ, 0xfc, !PT ;  /* 0x00000040090b7812 */ /* 0x040fe400078efcff */
[----:B------:R-:W-:Y:S01]  /*11860*/  IMAD.MOV.U32 R6, RZ, RZ, R2 ;  /* 0x000000ffff067224 */ /* 0x000fe200078e0002 */
[----:B------:R-:W-:Y:S02]  /*11870*/  LOP3.LUT R9, R9, 0x80, RZ, 0xfc, !PT ;  /* 0x0000008009097812 */ /* 0x000fe400078efcff */
[----:B------:R-:W-:Y:S01]  /*11880*/  LOP3.LUT R10, R10, 0x38, RZ, 0xc0, !PT ;  /* 0x000000380a0a7812 */ /* 0x000fe200078ec0ff */
[----:B0-----:R-:W-:-:S05]  /*11890*/  @P0 IMAD.HI.U32 R3, R2, R3, RZ ;  /* 0x0000000302030227 */ /* 0x001fca00078e00ff */
[----:B-1----:R-:W-:Y:S01]  /*118a0*/  @P0 SHF.R.U32.HI R6, RZ, R0, R3 ;  /* 0x00000000ff060219 */ /* 0x002fe20000011603 */
[----:B------:R-:W-:Y:S01]  /*118b0*/  IMAD.U32 R3, RZ, RZ, UR6 ;  /* 0x00000006ff037e24 */ /* 0x000fe2000f8e00ff */
[----:B------:R-:W-:-:S03]  /*118c0*/  ULDC.64 UR6, c[0x0][0x280] ;  /* 0x0000a00000067ab9 */ /* 0x000fc60000000a00 */
[----:B------:R-:W-:-:S04]  /*118d0*/  IMAD.MOV R0, RZ, RZ, -R6 ;  /* 0x000000ffff007224 */ /* 0x000fc800078e0a06 */
[----:B------:R-:W-:Y:S02]  /*118e0*/  IMAD R0, R7, R0, R2 ;  /* 0x0000000007007224 */ /* 0x000fe400078e0202 */
[----:B------:R-:W-:Y:S01]  /*118f0*/  IMAD.MOV.U32 R2, RZ, RZ, R4 ;  /* 0x000000ffff027224 */ /* 0x000fe200078e0004 */
[----:B------:R-:W-:-:S03]  /*11900*/  SHF.R.S32.HI R4, RZ, 0x1f, R6 ;  /* 0x0000001fff047819 */ /* 0x000fc60000011406 */
[----:B------:R-:W-:-:S04]  /*11910*/  IMAD.WIDE.U32 R2, R6, UR4, R2 ;  /* 0x0000000406027c25 */ /* 0x000fc8000f8e0002 */
        /* <DEDUP_REMOVED lines=26> */
[----:B------:R-:W-:-:S05]  /*11ac0*/  VIADD R4, R8, UR43 ;  /* 0x0000002b08047c36 */ /* 0x000fca0008000000 */
        /* <DEDUP_REMOVED lines=9> */
[----:B------:R0:W-:Y:S02]  /*11b60*/  @!P4 LDGSTS.E.BYPASS.LTC128B.128 [R9+0x1a400], desc[UR6][R2.64+0x100], !P2 ;  /* 0x1a4001000209cfae */ /* 0x0001e4000d101d46 */
[----:B0-----:R-:W-:-:S02]  /*11b70*/  VIADD R2, R4, 0x10 ;  /* 0x0000001004027836 */ /* 0x001fc40000000000 */
[----:B------:R-:W0:Y:S03]  /*11b80*/  SHFL.IDX PT, R3, R0, 0x1, 0x181f ;  /* 0x00381f0000037f89 */ /* 0x000e2600000e0000 */
[----:B------:R-:W-:Y:S02]  /*11b90*/  ISETP.GE.AND P4, PT, R2, R5, PT ;  /* 0x000000050200720c */ /* 0x000fe40003f86270 */
[----:B------:R-:W1:Y:S11]  /*11ba0*/  SHFL.IDX PT, R2, R6, 0x1, 0x181f ;  /* 0x00381f0006027f89 */ /* 0x000e7600000e0000 */
[----:B0-----:R-:W-:-:S05]  /*11bb0*/  @!P4 LEA R3, P3, R10, R3, 0x1 ;  /* 0x000000030a03c211 */ /* 0x001fca00078608ff */
[----:B-1----:R-:W-:-:S05]  /*11bc0*/  @!P4 IMAD.X R2, RZ, RZ, R2, P3 ;  /* 0x000000ffff02c224 */ /* 0x002fca00018e0602 */
[----:B------:R-:W-:-:S04]  /*11bd0*/  @!P4 LOP3.LUT R3, R3, R2, RZ, 0x3c, !PT ;  /* 0x000000020303c212 */ /* 0x000fc800078e3cff */
[----:B------:R-:W-:-:S04]  /*11be0*/  @!P4 LOP3.LUT R2, R3, R2, RZ, 0x3c, !PT ;  /* 0x000000020302c212 */ /* 0x000fc800078e3cff */
[----:B------:R-:W-:-:S05]  /*11bf0*/  @!P4 LOP3.LUT R3, R3, R2, RZ, 0x3c, !PT ;  /* 0x000000020303c212 */ /* 0x000fca00078e3cff */
[----:B------:R-:W-:Y:S04]  /*11c00*/  @!P4 LDGSTS.E.BYPASS.LTC128B.128 [R9+0x12c00], desc[UR6][R2.64], !P0 ;  /* 0x12c000000209cfae */ /* 0x000fe8000c101d46 */
        /* <DEDUP_REMOVED lines=52> */
[----:B------:R-:W-:Y:S01]  /*11f50*/  ISETP.GE.AND P4, PT, R2, R5, PT ;  /* 0x000000050200720c */ /* 0x000fe20003f86270 */
[----:B------:R-:W-:Y:S04]  /*11f60*/  SHFL.IDX PT, R0, R0, 0x7, 0x181f ;  /* 0x00f81f0000007f89 */ /* 0x000fe800000e0000 */
[----:B------:R-:W1:Y:S04]  /*11f70*/  SHFL.IDX PT, R2, R6, 0x6, 0x181f ;  /* 0x00d81f0006027f89 */ /* 0x000e6800000e0000 */
[----:B------:R-:W2:Y:S04]  /*11f80*/  SHFL.IDX PT, R6, R6, 0x7, 0x181f ;  /* 0x00f81f0006067f89 */ /* 0x000ea800000e0000 */
[----:B0-----:R-:W-:-:S05]  /*11f90*/  @!P4 LEA R3, P3, R10, R3, 0x1 ;  /* 0x000000030a03c211 */ /* 0x001fca00078608ff */
[----:B-1----:R-:W-:-:S05]  /*11fa0*/  @!P4 IMAD.X R2, RZ, RZ, R2, P3 ;  /* 0x000000ffff02c224 */ /* 0x002fca00018e0602 */
[----:B------:R-:W-:-:S04]  /*11fb0*/  @!P4 LOP3.LUT R3, R3, R2, RZ, 0x3c, !PT ;  /* 0x000000020303c212 */ /* 0x000fc800078e3cff */
[----:B------:R-:W-:-:S04]  /*11fc0*/  @!P4 LOP3.LUT R2, R3, R2, RZ, 0x3c, !PT ;  /* 0x000000020302c212 */ /* 0x000fc800078e3cff */
[----:B------:R-:W-:-:S05]  /*11fd0*/  @!P4 LOP3.LUT R3, R3, R2, RZ, 0x3c, !PT ;  /* 0x000000020303c212 */ /* 0x000fca00078e3cff */
[----:B------:R0:W-:Y:S04]  /*11fe0*/  @!P4 LDGSTS.E.BYPASS.LTC128B.128 [R9+0x15400], desc[UR6][R2.64], !P0 ;  /* 0x154000000209cfae */ /* 0x0001e8000c101d46 */
[----:B------:R0:W-:Y:S04]  /*11ff0*/  @!P4 LDGSTS.E.BYPASS.LTC128B.128 [R9+0x19400], desc[UR6][R2.64+0x80], !P1 ;  /* 0x194000800209cfae */ /* 0x0001e8000c901d46 */
[----:B--2---:R0:W-:Y:S02]  /*12000*/  @!P4 LDGSTS.E.BYPASS.LTC128B.128 [R9+0x1d400], desc[UR6][R2.64+0x100], !P2 ;  /* 0x1d4001000209cfae */ /* 0x0041e4000d101d46 */
.L_x_1333:
[----:B------:R-:W-:Y:S01]  /*12010*/  VIADD R4, R4, 0x70 ;  /* 0x0000007004047836 */ /* 0x000fe20000000000 */
[----:B------:R-:W-:Y:S04]  /*12020*/  BSSY B0, `(.L_x_1223) ;  /* 0x000000c000007945 */ /* 0x000fe80003800000 */
[----:B------:R-:W-:-:S13]  /*12030*/  ISETP.GE.AND P3, PT, R4, R5, PT ;  /* 0x000000050400720c */ /* 0x000fda0003f66270 */
[----:B------:R-:W-:Y:S05]  /*12040*/  @P3 BRA `(.L_x_1224) ;  /* 0x0000000000243947 */ /* 0x000fea0003800000 */
[----:B0-----:R-:W-:Y:S01]  /*12050*/  LEA R2, P3, R10, R0, 0x1 ;  /* 0x000000000a027211 */ /* 0x001fe200078608ff */
[----:B------:R-:W-:-:S04]  /*12060*/  ULDC.64 UR4, c[0x0][0x208] ;  /* 0x0000820000047ab9 */ /* 0x000fc80000000a00 */
[----:B------:R-:W-:-:S05]  /*12070*/  IMAD.X R3, RZ, RZ, R6, P3 ;  /* 0x000000ffff037224 */ /* 0x000fca00018e0606 */
[----:B------:R-:W-:Y:S01]  /*12080*/  @!PT LDS RZ, [RZ] ;  /* 0x00000000fffff984 */ /* 0x000fe20000000800 */
[----:B------:R-:W-:Y:S01]  /*12090*/  @!PT LDS RZ, [RZ] ;  /* 0x00000000fffff984 */ /* 0x000fe20000000800 */
[----:B------:R-:W-:Y:S01]  /*120a0*/  @!PT LDS RZ, [RZ] ;  /* 0x00000000fffff984 */ /* 0x000fe20000000800 */
[----:B------:R1:W-:Y:S04]  /*120b0*/  LDGSTS.E.BYPASS.LTC128B.128 [R9+0x15c00], desc[UR4][R2.64], !P0 ;  /* 0x15c0000002097fae */ /* 0x0003e8000c101d44 */
[----:B------:R1:W-:Y:S04]  /*120c0*/  LDGSTS.E.BYPASS.LTC128B.128 [R9+0x19c00], desc[UR4][R2.64+0x80], !P1 ;  /* 0x19c0008002097fae */ /* 0x0003e8000c901d44 */
[----:B------:R1:W-:Y:S02]  /*120d0*/  LDGSTS.E.BYPASS.LTC128B.128 [R9+0x1dc00], desc[UR4][R2.64+0x100], !P2 ;  /* 0x1dc0010002097fae */ /* 0x0003e4000d101d44 */
.L_x_1224:
[----:B------:R-:W-:Y:S05]  /*120e0*/  BSYNC B0 ;  /* 0x0000000000007941 */ /* 0x000fea0003800000 */
.L_x_1223:
[----:B------:R-:W-:Y:S01]  /*120f0*/  NOP ;  /* 0x0000000000007918 */ /* 0x000fe20000000000 */
[----:B------:R-:W-:Y:S01]  /*12100*/  PLOP3.LUT P0, PT, PT, PT, PT, 0x80, 0x0 ;  /* 0x000000000000781c */ /* 0x000fe20003f0f070 */
[----:B------:R-:W-:-:S12]  /*12110*/  VIADD R6, R17, 0x30800 ;  /* 0x0003080011067836 */ /* 0x000fd80000000000 */
.L_x_1225:
[----:B------:R-:W-:Y:S02]  /*12120*/  PLOP3.LUT P1, PT, P1, P0, PT, 0xa2, 0x0 ;  /* 0x000000000000781c */ /* 0x000fe40000f21472 */
[----:B------:R-:W-:-:S08]  /*12130*/  @P0 R2UR P1, UR4, R17 ;  /* 0x00000000110402ca */ /* 0x000fd00000020000 */
[----:B------:R-:W-:-:S05]  /*12140*/  @P0 PLOP3.LUT P0, PT, P1, PT, PT, 0x80, 0x0 ;  /* 0x000000000000081c */ /* 0x000fca0000f0f070 */
[----:B------:R-:W-:Y:S01]  /*12150*/  @!P1 SYNCS.ARRIVE.TRANS64.RED.A0T1 RZ, [UR4+0x30800], RZ ;  /* 0x030800ffffff99a7 */ /* 0x000fe20008200404 */
[----:B------:R-:W-:Y:S07]  /*12160*/  @!P1 ARRIVES.LDGSTSBAR.64.TRANSCNT [UR4+0x30800] ;  /* 0x03080000ff0099b0 */ /* 0x000fee0008000a84 */
[----:B------:R-:W-:Y:S05]  /*12170*/  @P0 BRA.U.ANY `(.L_x_1225) ;  /* 0xfffffffd00e80947 */ /* 0x000fea000393ffff */
[----:B01----:R-:W2:Y:S02]  /*12180*/  LDL.LU R2, [R1+0x18] ;  /* 0x0000180001027983 */ /* 0x003ea40000300800 */
        /* <DEDUP_REMOVED lines=11> */
.L_x_1334:
[----:B------:R-:W-:Y:S05]  /*12240*/  BSYNC B0 ;  /* 0x0000000000007941 */ /* 0x000fea0003800000 */
.L_x_1226:
[----:B------:R-:W-:-:S04]  /*12250*/  UIADD3 UR4, UR41, -0x2, URZ ;  /* 0xfffffffe29047890 */ /* 0x000fc8000fffe03f */
[----:B------:R-:W-:-:S06]  /*12260*/  UISETP.GE.AND UP0, UPT, UR4, UR40, UPT ;  /* 0x000000280400728c */ /* 0x000fcc000bf06270 */
[----:B------:R-:W-:-:S13]  /*12270*/  PLOP3.LUT P0, PT, PT, PT, UP0, 0x80, 0x0 ;  /* 0x000000000000781c */ /* 0x000fda0003f0f008 */
[----:B------:R-:W-:Y:S05]  /*12280*/  @!P0 BRA `(.L_x_1228) ;  /* 0x0000002000c08947 */ /* 0x000fea0003800000 */
[----:B0-----:R-:W-:Y:S01]  /*12290*/  IMAD R0, RZ, RZ, -UR41 ;  /* 0x80000029ff007e24 */ /* 0x001fe2000f8e02ff */
[----:B------:R-:W-:-:S04]  /*122a0*/  LOP3.LUT R8, RZ, UR40, RZ, 0x33, !PT ;  /* 0x00000028ff087c12 */ /* 0x000fc8000f8e33ff */
[----:B------:R-:W-:-:S05]  /*122b0*/  VIADDMNMX R8, R0, 0x1, R8, !PT ;  /* 0x0000000100087846 */ /* 0x000fca0007800108 */
[----:B------:R-:W-:-:S05]  /*122c0*/  VIADD R0, R8, UR41 ;  /* 0x0000002908007c36 */ /* 0x000fca0008000000 */
[----:B------:R-:W-:-:S04]  /*122d0*/  LOP3.LUT R0, R0, 0x1, RZ, 0xc0, !PT ;  /* 0x0000000100007812 */ /* 0x000fc800078ec0ff */
[----:B------:R-:W-:Y:S01]  /*122e0*/  ISETP.NE.U32.AND P0, PT, R0, 0x1, PT ;  /* 0x000000010000780c */ /* 0x000fe20003f05070 */
[----:B------:R-:W-:-:S12]  /*122f0*/  IMAD.U32 R0, RZ, RZ, UR4 ;  /* 0x00000004ff007e24 */ /* 0x000fd8000f8e00ff */
[----:B------:R-:W-:Y:S05]  /*12300*/  @P0 BRA `(.L_x_1229) ;  /* 0x0000000800e00947 */ /* 0x000fea0003800000 */
[----:B------:R-:W2:Y:S04]  /*12310*/  LDL R2, [R1+0xc] ;  /* 0x00000c0001027983 */ /* 0x000ea80000100800 */
[----:B------:R-:W3:Y:S01]  /*12320*/  LDL R3, [R1+0x4] ;  /* 0x0000040001037983 */ /* 0x000ee20000100800 */
[----:B------:R-:W-:-:S05]  /*12330*/  VIADD R7, R18, 0x1 ;  /* 0x0000000112077836 */ /* 0x000fca0000000000 */
[C---:B------:R-:W-:Y:S01]  /*12340*/  ISETP.NE.AND P0, PT, R7.reuse, 0x2, PT ;  /* 0x000000020700780c */ /* 0x040fe20003f05270 */
[----:B------:R-:W-:Y:S03]  /*12350*/  BSSY B0, `(.L_x_1230) ;  /* 0x00000af000007945 */ /* 0x000fe60003800000 */
[----:B------:R-:W-:Y:S02]  /*12360*/  SEL R10, RZ, 0x1, P0 ;  /* 0x00000001ff0a7807 */ /* 0x000fe40000000000 */
[----:B------:R-:W-:Y:S02]  /*12370*/  SEL R7, R7, RZ, P0 ;  /* 0x000000ff07077207 */ /* 0x000fe40000000000 */
[----:B--2---:R-:W-:Y:S02]  /*12380*/  LOP3.LUT P1, RZ, R2, 0x2, RZ, 0xc0, !PT ;  /* 0x0000000202ff7812 */ /* 0x004fe4000782c0ff */
[----:B---3--:R-:W-:-:S11]  /*12390*/  LOP3.LUT R10, R3, R10, RZ, 0x3c, !PT ;  /* 0x0000000a030a7212 */ /* 0x008fd600078e3cff */
[----:B------:R-:W-:Y:S05]  /*123a0*/  @!P1 BRA `(.L_x_1231) ;  /* 0x0000000800a49947 */ /* 0x000fea0003800000 */
[----:B------:R-:W-:Y:S01]  /*123b0*/  LOP3.LUT P1, RZ, R2, 0x1, RZ, 0xc0, !PT ;  /* 0x0000000102ff7812 */ /* 0x000fe2000782c0ff */
[----:B------:R-:W-:-:S12]  /*123c0*/  IMAD.MOV.U32 R5, RZ, RZ, R16 ;  /* 0x000000ffff057224 */ /* 0x000fd800078e0010 */
[----:B------:R-:W-:Y:S05]  /*123d0*/  @!P1 BRA `(.L_x_1232) ;  /* 0x0000000000549947 */ /* 0x000fea0003800000 */
[----:B------:R-:W2:Y:S01]  /*123e0*/  LDL R9, [R1+0x8] ;  /* 0x0000080001097983 */ /* 0x000ea20000100800 */
[----:B------:R-:W0:Y:S03]  /*123f0*/  LDC R5, c[0x0][0x43c] ;  /* 0x00010f00ff057b82 */ /* 0x000e260000000800 */
[----:B------:R-:W3:Y:S01]  /*12400*/  LDL R11, [R1] ;  /* 0x00000000010b7983 */ /* 0x000ee20000100800 */
[----:B------:R-:W-:Y:S01]  /*12410*/  IMAD.MOV.U32 R4, RZ, RZ, R0 ;  /* 0x000000ffff047224 */ /* 0x000fe200078e0000 */
[----:B------:R-:W-:Y:S01]  /*12420*/  ULDC.64 UR4, c[0x0][0x428] ;  /* 0x00010a0000047ab9 */ /* 0x000fe20000000a00 */
[----:B------:R-:W-:Y:S01]  /*12430*/  ULDC.64 UR6, c[0x0][0x208] ;  /* 0x0000820000067ab9 */ /* 0x000fe20000000a00 */
[----:B0-----:R-:W-:-:S13]  /*12440*/  ISETP.NE.AND P0, PT, R5, 0x1, PT ;  /* 0x000000010500780c */ /* 0x001fda0003f05270 */
[----:B------:R-:W0:Y:S02]  /*12450*/  @P0 LDC.64 R2, c[0x0][0x440] ;  /* 0x00011000ff020b82 */ /* 0x000e240000000a00 */
[----:B0-----:R-:W-:-:S05]  /*12460*/  @P0 IMAD.HI.U32 R2, R0, R2, RZ ;  /* 0x0000000200020227 */ /* 0x001fca00078e00ff */
[----:B------:R-:W-:-:S05]  /*12470*/  @P0 SHF.R.U32.HI R4, RZ, R3, R2 ;  /* 0x00000003ff040219 */ /* 0x000fca0000011602 */
[----:B------:R-:W-:-:S04]  /*12480*/  IMAD.MOV R2, RZ, RZ, -R4 ;  /* 0x000000ffff027224 */ /* 0x000fc800078e0a04 */
[----:B------:R-:W-:Y:S01]  /*12490*/  IMAD R0, R5, R2, R0 ;  /* 0x0000000205007224 */ /* 0x000fe200078e0200 */
[----:B------:R-:W-:Y:S01]  /*124a0*/  SHF.R.S32.HI R5, RZ, 0x1f, R4 ;  /* 0x0000001fff057819 */ /* 0x000fe20000011404 */
[----:B------:R-:W0:Y:S01]  /*124b0*/  LDC.64 R2, c[0x0][0x418] ;  /* 0x00010600ff027b82 */ /* 0x000e220000000a00 */
[----:B--2---:R-:W-:-:S04]  /*124c0*/  IMAD R9, R9, UR4, RZ ;  /* 0x0000000409097c24 */ /* 0x004fc8000f8e02ff */
[C---:B---3--:R-:W-:Y:S02]  /*124d0*/  IMAD R9, R11.reuse, UR5, R9 ;  /* 0x000000050b097c24 */ /* 0x048fe4000f8e0209 */
[----:B------:R-:W-:-:S04]  /*124e0*/  IMAD.WIDE.U32 R4, R11, UR4, R4 ;  /* 0x000000040b047c25 */ /* 0x000fc8000f8e0004 */
[----:B------:R-:W-:Y:S01]  /*124f0*/  IMAD.IADD R5, R9, 0x1, R5 ;  /* 0x0000000109057824 */ /* 0x000fe200078e0205 */
[----:B0-----:R-:W-:-:S04]  /*12500*/  LEA R2, P0, R4, R2, 0x2 ;  /* 0x0000000204027211 */ /* 0x001fc800078010ff */
[----:B------:R-:W-:-:S05]  /*12510*/  LEA.HI.X R3, R4, R3, R5, 0x2, P0 ;  /* 0x0000000304037211 */ /* 0x000fca00000f1405 */
[----:B------:R0:W5:Y:S04]  /*12520*/  LDG.E R5, desc[UR6][R2.64] ;  /* 0x0000000602057981 */ /* 0x000168000c1e1900 */
.L_x_1232:
[----:B0-----:R-:W-:Y:S01]  /*12530*/  IMAD R3, R7, 0x8, R17 ;  /* 0x0000000807037824 */ /* 0x001fe200078e0211 */
[----:B------:R-:W-:Y:S01]  /*12540*/  SHF.L.U32 R2, R10, 0x1f, RZ ;  /* 0x0000001f0a027819 */ /* 0x000fe200000006ff */
[----:B------:R-:W-:Y:S03]  /*12550*/  BSSY B1, `(.L_x_1233) ;  /* 0x0000003000017945 */ /* 0x000fe60003800000 */
[----:B------:R-:W0:Y:S02]  /*12560*/  SYNCS.PHASECHK.TRANS64.TRYWAIT P0, [R3+URZ+0x30840], R2 ;  /* 0x03084002030075a7 */ /* 0x000e24000800017f */
[----:B0-----:R-:W-:Y:S05]  /*12570*/  @!P0 BRA `(.L_x_1234) ;  /* 0x0000003c00408947 */ /* 0x001fea0003800000 */
.L_x_1335:
[----:B------:R-:W-:Y:S05]  /*12580*/  BSYNC B1 ;  /* 0x0000000000017941 */ /* 0x000fea0003800000 */
.L_x_1233:
[----:B------:R-:W1:Y:S01]  /*12590*/  S2R R4, SR_TID.X ;  /* 0x0000000000047919 */ /* 0x000e620000002100 */
[----:B------:R-:W-:Y:S01]  /*125a0*/  BSSY B1, `(.L_x_1235) ;  /* 0x000000b000017945 */ /* 0x000fe20003800000 */
[----:B-1----:R-:W-:-:S04]  /*125b0*/  LOP3.LUT R4, R4, 0x7f, RZ, 0xc0, !PT ;  /* 0x0000007f04047812 */ /* 0x002fc800078ec0ff */
[----:B------:R-:W-:-:S13]  /*125c0*/  ISETP.NE.AND P1, PT, R4, RZ, PT ;  /* 0x000000ff0400720c */ /* 0x000fda0003f25270 */
[----:B------:R-:W-:Y:S05]  /*125d0*/  @P1 BRA `(.L_x_1236) ;  /* 0x00000000001c1947 */ /* 0x000fea0003800000 */
[----:B------:R-:W1:Y:S01]  /*125e0*/  S2R R4, SR_TID.X ;  /* 0x0000000000047919 */ /* 0x000e620000002100 */
[----:B0-----:R-:W-:-:S04]  /*125f0*/  IMAD.MOV.U32 R2, RZ, RZ, 0x9000 ;  /* 0x00009000ff027424 */ /* 0x001fc800078e00ff */
[----:B------:R2:W-:Y:S01]  /*12600*/  SYNCS.ARRIVE.TRANS64 RZ, [R3+URZ+0x30830], R2 ;  /* 0x0308300203ff79a7 */ /* 0x0005e2000800003f */
[----:B-1----:R-:W-:-:S04]  /*12610*/  LOP3.LUT R4, R4, 0x1f, RZ, 0xc0, !PT ;  /* 0x0000001f04047812 */ /* 0x002fc800078ec0ff */
[----:B------:R-:W-:-:S13]  /*12620*/  ISETP.NE.AND P0, PT, R4, RZ, PT ;  /* 0x000000ff0400720c */ /* 0x000fda0003f05270 */
[----:B--2---:R-:W-:Y:S05]  /*12630*/  @!P0 BRA `(.L_x_1236) ;  /* 0x0000000000048947 */ /* 0x004fea0003800000 */
[----:B------:R-:W-:Y:S01]  /*12640*/  BPT.TRAP 0x1 ;  /* 0x000000040000795c */ /* 0x000fe20000300000 */
.L_x_1236:
[----:B------:R-:W-:Y:S05]  /*12650*/  BSYNC B1 ;  /* 0x0000000000017941 */ /* 0x000fea0003800000 */
.L_x_1235:
[----:B------:R-:W-:Y:S01]  /*12660*/  IMAD.MOV.U32 R11, RZ, RZ, RZ ;  /* 0x000000ffff0b7224 */ /* 0x000fe200078e00ff */
[----:B------:R-:W-:Y:S01]  /*12670*/  UIADD3 UR4, UP0, UR38, 0x370, URZ ;  /* 0x0000037026047890 */ /* 0x000fe2000ff1e03f */
[----:B------:R-:W-:Y:S01]  /*12680*/  IMAD R4, R7, 0x9000, R17 ;  /* 0x0000900007047824 */ /* 0x000fe200078e0211 */
[----:B------:R-:W-:Y:S01]  /*12690*/  PLOP3.LUT P0, PT, PT, PT, PT, 0x80, 0x0 ;  /* 0x000000000000781c */ /* 0x000fe20003f0f070 */
[----:B0-----:R-:W-:Y:S01]  /*126a0*/  VIADD R3, R3, 0x30830 ;  /* 0x0003083003037836 */ /* 0x001fe20000000000 */
[----:B------:R-:W-:Y:S01]  /*126b0*/  R2UR UR10, R11 ;  /* 0x000000000b0a72ca */ /* 0x000fe200000e0000 */
[----:B------:R-:W-:Y:S01]  /*126c0*/  IMAD R2, R0, 0x60, RZ ;  /* 0x0000006000027824 */ /* 0x000fe200078e02ff */
[----:B------:R-:W-:Y:S01]  /*126d0*/  UIADD3.X UR5, URZ, UR39, URZ, UP0, !UPT ;  /* 0x000000273f057290 */ /* 0x000fe200087fe43f */
[----:B------:R-:W-:Y:S01]  /*126e0*/  VIADD R9, R4, 0x1e400 ;  /* 0x0001e40004097836 */ /* 0x000fe20000000000 */
[----:B------:R-:W-:Y:S01]  /*126f0*/  UMOV UR6, 0x0 ;  /* 0x0000000000067882 */ /* 0x000fe20000000000 */
[----:B------:R-:W-:-:S10]  /*12700*/  UMOV UR7, 0x14f00000 ;  /* 0x14f0000000077882 */ /* 0x000fd40000000000 */
.L_x_1237:
[----:B------:R-:W-:-:S13]  /*12710*/  @P0 ELECT P2, URZ, PT ;  /* 0x00000000003f082f */ /* 0x000fda0003840000 */
[----:B-----5:R-:W-:Y:S01]  /*12720*/  @P2 R2UR UR13, R5 ;  /* 0x00000000050d22ca */ /* 0x020fe200000e0000 */
[----:B------:R-:W-:Y:S01]  /*12730*/  UMOV UR12, UR36 ;  /* 0x00000024000c7c82 */ /* 0x000fe20008000000 */
[----:B------:R-:W-:Y:S02]  /*12740*/  @P2 R2UR UR11, R2 ;  /* 0x00000000020b22ca */ /* 0x000fe400000e0000 */
[----:B------:R-:W-:Y:S02]  /*12750*/  @P2 R2UR UR9, R3 ;  /* 0x00000000030922ca */ /* 0x000fe400000e0000 */
[----:B------:R-:W-:Y:S02]  /*12760*/  @P2 R2UR UR8, R9 ;  /* 0x00000000090822ca */ /* 0x000fe400000e0000 */
[----:B------:R-:W-:Y:S02]  /*12770*/  @P2 PLOP3.LUT P0, PT, P2, PT, PT, 0x8, 0x0 ;  /* 0x000000000000281c */ /* 0x000fe4000170e170 */
        /* <DEDUP_REMOVED lines=9> */
.L_x_1238:
[----:B------:R-:W-:-:S13]  /*12810*/  @P0 ELECT P2, URZ, PT ;  /* 0x00000000003f082f */ /* 0x000fda0003840000 */
[----:B------:R-:W-:Y:S01]  /*12820*/  @P2 R2UR UR13, R5 ;  /* 0x00000000050d22ca */ /* 0x000fe200000e0000 */
        /* <DEDUP_REMOVED lines=14> */
.L_x_1239:
        /* <DEDUP_REMOVED lines=16> */
.L_x_1336:
[----:B------:R-:W-:Y:S05]  /*12a10*/  BSYNC B1 ;  /* 0x0000000000017941 */ /* 0x000fea0003800000 */
.L_x_1240:
[----:B------:R-:W-:Y:S01]  /*12a20*/  BSSY B1, `(.L_x_1242) ;  /* 0x000000c000017945 */ /* 0x000fe20003800000 */
[----:B------:R-:W-:Y:S02]  /*12a30*/  IMAD.MOV.U32 R12, RZ, RZ, 0x0 ;  /* 0x00000000ff0c7424 */ /* 0x000fe400078e00ff */
[----:B------:R-:W-:Y:S01]  /*12a40*/  IMAD.MOV.U32 R13, RZ, RZ, 0x14f00000 ;  /* 0x14f00000ff0d7424 */ /* 0x000fe200078e00ff */
[----:B------:R-:W-:Y:S06]  /*12a50*/  @P1 BRA `(.L_x_1243) ;  /* 0x0000000000201947 */ /* 0x000fec0003800000 */
[----:B------:R-:W1:Y:S01]  /*12a60*/  S2R R4, SR_TID.X ;  /* 0x0000000000047919 */ /* 0x000e620000002100 */
[----:B0-----:R-:W-:Y:S02]  /*12a70*/  IMAD R2, R18, 0x8, R17 ;  /* 0x0000000812027824 */ /* 0x001fe400078e0211 */
[----:B------:R-:W-:-:S04]  /*12a80*/  IMAD.MOV.U32 R3, RZ, RZ, 0x9000 ;  /* 0x00009000ff037424 */ /* 0x000fc800078e00ff */
[----:B------:R2:W-:Y:S01]  /*12a90*/  SYNCS.ARRIVE.TRANS64 RZ, [R2+URZ+0x30850], R3 ;  /* 0x0308500302ff79a7 */ /* 0x0005e2000800003f */
[----:B-1----:R-:W-:-:S04]  /*12aa0*/  LOP3.LUT R4, R4, 0x1f, RZ, 0xc0, !PT ;  /* 0x0000001f04047812 */ /* 0x002fc800078ec0ff */
[----:B------:R-:W-:-:S13]  /*12ab0*/  ISETP.NE.AND P0, PT, R4, RZ, PT ;  /* 0x000000ff0400720c */ /* 0x000fda0003f05270 */
[----:B--2---:R-:W-:Y:S05]  /*12ac0*/  @!P0 BRA `(.L_x_1243) ;  /* 0x0000000000048947 */ /* 0x004fea0003800000 */
[----:B------:R-:W-:Y:S01]  /*12ad0*/  BPT.TRAP 0x1 ;  /* 0x000000040000795c */ /* 0x000fe20000300000 */
.L_x_1243:
[----:B------:R-:W-:Y:S05]  /*12ae0*/  BSYNC B1 ;  /* 0x0000000000017941 */ /* 0x000fea0003800000 */
.L_x_1242:
[----:B------:R-:W-:Y:S01]  /*12af0*/  R2UR UR10, R11 ;  /* 0x000000000b0a72ca */ /* 0x000fe200000e0000 */
[--C-:B0-----:R-:W-:Y:S01]  /*12b00*/  IMAD R2, R18, 0x8, R17.reuse ;  /* 0x0000000812027824 */ /* 0x101fe200078e0211 */
[----:B------:R-:W-:Y:S01]  /*12b10*/  R2UR UR6, R12 ;  /* 0x000000000c0672ca */ /* 0x000fe200000e0000 */
[----:B------:R-:W-:Y:S01]  /*12b20*/  IMAD R3, R18, 0x9000, R17 ;  /* 0x0000900012037824 */ /* 0x000fe200078e0211 */
[----:B------:R-:W-:Y:S01]  /*12b30*/  R2UR UR7, R13 ;  /* 0x000000000d0772ca */ /* 0x000fe200000e0000 */
[----:B------:R-:W-:Y:S01]  /*12b40*/  UIADD3 UR4, UP0, UR38, 0x470, URZ ;  /* 0x0000047026047890 */ /* 0x000fe2000ff1e03f */
[----:B------:R-:W-:Y:S01]  /*12b50*/  PLOP3.LUT P0, PT, PT, PT, PT, 0x80, 0x0 ;  /* 0x000000000000781c */ /* 0x000fe20003f0f070 */
[----:B------:R-:W-:Y:S02]  /*12b60*/  IMAD R4, R19, 0x60, RZ ;  /* 0x0000006013047824 */ /* 0x000fe400078e02ff */
[----:B------:R-:W-:Y:S01]  /*12b70*/  VIADD R2, R2, 0x30850 ;  /* 0x0003085002027836 */ /* 0x000fe20000000000 */
[----:B------:R-:W-:Y:S01]  /*12b80*/  UIADD3.X UR5, URZ, UR39, URZ, UP0, !UPT ;  /* 0x000000273f057290 */ /* 0x000fe200087fe43f */
[----:B------:R-:W-:-:S11]  /*12b90*/  VIADD R9, R3, 0x400 ;  /* 0x0000040003097836 */ /* 0x000fd60000000000 */
.L_x_1244:
        /* <DEDUP_REMOVED lines=15> */
.L_x_1245:
        /* <DEDUP_REMOVED lines=15> */
.L_x_1246:
        /* <DEDUP_REMOVED lines=10> */
[----:B------:R-:W-:Y:S02]  /*12e20*/  IMAD.MOV.U32 R16, RZ, RZ, R5 ;  /* 0x000000ffff107224 */ /* 0x000fe400078e0005 */
[----:B------:R-:W-:-:S07]  /*12e30*/  IMAD.MOV.U32 R19, RZ, RZ, R0 ;  /* 0x000000ffff137224 */ /* 0x000fce00078e0000 */
.L_x_1231:
[----:B------:R-:W-:Y:S05]  /*12e40*/  BSYNC B0 ;  /* 0x0000000000007941 */ /* 0x000fea0003800000 */
.L_x_1230:
[----:B------:R0:W-:Y:S01]  /*12e50*/  STL [R1+0x4], R10 ;  /* 0x0000040a01007387 */ /* 0x0001e20000100800 */
[----:B------:R-:W-:Y:S01]  /*12e60*/  UIADD3 UR4, UR41, -0x3, URZ ;  /* 0xfffffffd29047890 */ /* 0x000fe2000fffe03f */
[----:B------:R-:W-:-:S05]  /*12e70*/  IMAD.MOV.U32 R18, RZ, RZ, R7 ;  /* 0x000000ffff127224 */ /* 0x000fca00078e0007 */
[----:B------:R-:W-:-:S07]  /*12e80*/  IMAD.U32 R0, RZ, RZ, UR4 ;  /* 0x00000004ff007e24 */ /* 0x000fce000f8e00ff */
.L_x_1229:
[----:B------:R-:W-:Y:S01]  /*12e90*/  ULOP3.LUT UR4, URZ, UR41, URZ, 0x33, !UPT ;  /* 0x000000293f047292 */ /* 0x000fe2000f8e333f */
[----:B------:R-:W-:Y:S01]  /*12ea0*/  VIADD R8, R8, 0xfffffffe ;  /* 0xfffffffe08087836 */ /* 0x000fe20000000000 */
[----:B------:R-:W-:Y:S04]  /*12eb0*/  BSSY B0, `(.L_x_1228) ;  /* 0x000016d000007945 */ /* 0x000fe80003800000 */
[----:B------:R-:W-:-:S13]  /*12ec0*/  ISETP.NE.AND P0, PT, R8, UR4, PT ;  /* 0x0000000408007c0c */ /* 0x000fda000bf05270 */
[----:B------:R-:W-:Y:S05]  /*12ed0*/  @!P0 BRA `(.L_x_1247) ;  /* 0x0000001400a88947 */ /* 0x000fea0003800000 */
[----:B------:R-:W-:-:S07]  /*12ee0*/  IMAD.MOV.U32 R8, RZ, RZ, R16 ;  /* 0x000000ffff087224 */ /* 0x000fce00078e0010 */
.L_x_1282:
[----:B------:R-:W2:Y:S04]  /*12ef0*/  LDL R2, [R1+0xc] ;  /* 0x00000c0001027983 */ /* 0x000ea80000100800 */
[----:B------:R-:W3:Y:S01]  /*12f00*/  LDL R3, [R1+0x4] ;  /* 0x0000040001037983 */ /* 0x000ee20000100800 */
[----:B------:R-:W-:Y:S01]  /*12f10*/  VIADD R4, R18, 0x1 ;  /* 0x0000000112047836 */ /* 0x000fe20000000000 */
[----:B------:R-:W-:Y:S05]  /*12f20*/  YIELD ;  /* 0x0000000000007946 */ /* 0x000fea0003800000 */
[----:B------:R-:W-:Y:S01]  /*12f30*/  ISETP.NE.AND P0, PT, R4, 0x2, PT ;  /* 0x000000020400780c */ /* 0x000fe20003f05270 */
[----:B------:R-:W-:Y:S03]  /*12f40*/  BSSY B1, `(.L_x_1248) ;  /* 0x00000ad000017945 */ /* 0x000fe60003800000 */
[----:B------:R-:W-:-:S02]  /*12f50*/  SEL R5, RZ, 0x1, P0 ;  /* 0x00000001ff057807 */ /* 0x000fc40000000000 */
[----:B------:R-:W-:Y:S02]  /*12f60*/  SEL R4, R4, RZ, P0 ;  /* 0x000000ff04047207 */ /* 0x000fe40000000000 */
[----:B--2---:R-:W-:Y:S02]  /*12f70*/  LOP3.LUT P1, RZ, R2, 0x2, RZ, 0xc0, !PT ;  /* 0x0000000202ff7812 */ /* 0x004fe4000782c0ff */
[----:B---3--:R-:W-:-:S11]  /*12f80*/  LOP3.LUT R5, R3, R5, RZ, 0x3c, !PT ;  /* 0x0000000503057212 */ /* 0x008fd600078e3cff */
[----:B------:R-:W-:Y:S05]  /*12f90*/  @!P1 BRA `(.L_x_1249) ;  /* 0x00000008009c9947 */ /* 0x000fea0003800000 */
[----:B------:R-:W-:Y:S01]  /*12fa0*/  LOP3.LUT P1, RZ, R2, 0x1, RZ, 0xc0, !PT ;  /* 0x0000000102ff7812 */ /* 0x000fe2000782c0ff */
[----:B------:R-:W-:-:S12]  /*12fb0*/  IMAD.MOV.U32 R7, RZ, RZ, R0 ;  /* 0x000000ffff077224 */ /* 0x000fd800078e0000 */
[----:B------:R-:W-:Y:S05]  /*12fc0*/  @!P1 BRA `(.L_x_1250) ;  /* 0x0000000000549947 */ /* 0x000fea0003800000 */
[----:B0-----:R-:W2:Y:S01]  /*12fd0*/  LDL R10, [R1+0x8] ;  /* 0x00000800010a7983 */ /* 0x001ea20000100800 */
        /* <DEDUP_REMOVED lines=20> */
.L_x_1250:
[----:B------:R-:W-:Y:S01]  /*13120*/  IMAD R3, R4, 0x8, R17 ;  /* 0x0000000804037824 */ /* 0x000fe200078e0211 */
[----:B------:R-:W-:Y:S01]  /*13130*/  SHF.L.U32 R2, R5, 0x1f, RZ ;  /* 0x0000001f05027819 */ /* 0x000fe200000006ff */
[----:B------:R-:W-:Y:S03]  /*13140*/  BSSY B2, `(.L_x_1251) ;  /* 0x0000003000027945 */ /* 0x000fe60003800000 */
[----:B------:R-:W2:Y:S02]  /*13150*/  SYNCS.PHASECHK.TRANS64.TRYWAIT P0, [R3+URZ+0x30840], R2 ;  /* 0x03084002030075a7 */ /* 0x000ea4000800017f */
[----:B--2---:R-:W-:Y:S05]  /*13160*/  @!P0 BRA `(.L_x_1252) ;  /* 0x00000030006c8947 */ /* 0x004fea0003800000 */
.L_x_1337:
[----:B------:R-:W-:Y:S05]  /*13170*/  BSYNC B2 ;  /* 0x0000000000027941 */ /* 0x000fea0003800000 */
.L_x_1251:
[----:B-1----:R-:W1:Y:S01]  /*13180*/  S2R R9, SR_TID.X ;  /* 0x0000000000097919 */ /* 0x002e620000002100 */
[----:B------:R-:W-:Y:S01]  /*13190*/  BSSY B2, `(.L_x_1253) ;  /* 0x000000b000027945 */ /* 0x000fe20003800000 */
[----:B-1----:R-:W-:-:S04]  /*131a0*/  LOP3.LUT R9, R9, 0x7f, RZ, 0xc0, !PT ;  /* 0x0000007f09097812 */ /* 0x002fc800078ec0ff */
[----:B------:R-:W-:-:S13]  /*131b0*/  ISETP.NE.AND P1, PT, R9, RZ, PT ;  /* 0x000000ff0900720c */ /* 0x000fda0003f25270 */
[----:B------:R-:W-:Y:S05]  /*131c0*/  @P1 BRA `(.L_x_1254) ;  /* 0x00000000001c1947 */ /* 0x000fea0003800000 */
[----:B------:R-:W1:Y:S01]  /*131d0*/  S2R R9, SR_TID.X ;  /* 0x0000000000097919 */ /* 0x000e620000002100 */
[----:B--2---:R-:W-:-:S04]  /*131e0*/  IMAD.MOV.U32 R2, RZ, RZ, 0x9000 ;  /* 0x00009000ff027424 */ /* 0x004fc800078e00ff */
[----:B------:R3:W-:Y:S01]  /*131f0*/  SYNCS.ARRIVE.TRANS64 RZ, [R3+URZ+0x30830], R2 ;  /* 0x0308300203ff79a7 */ /* 0x0007e2000800003f */
[----:B-1----:R-:W-:-:S04]  /*13200*/  LOP3.LUT R9, R9, 0x1f, RZ, 0xc0, !PT ;  /* 0x0000001f09097812 */ /* 0x002fc800078ec0ff */
[----:B------:R-:W-:-:S13]  /*13210*/  ISETP.NE.AND P0, PT, R9, RZ, PT ;  /* 0x000000ff0900720c */ /* 0x000fda0003f05270 */
[----:B---3--:R-:W-:Y:S05]  /*13220*/  @!P0 BRA `(.L_x_1254) ;  /* 0x0000000000048947 */ /* 0x008fea0003800000 */
[----:B------:R-:W-:Y:S01]  /*13230*/  BPT.TRAP 0x1 ;  /* 0x000000040000795c */ /* 0x000fe20000300000 */
.L_x_1254:
[----:B------:R-:W-:Y:S05]  /*13240*/  BSYNC B2 ;  /* 0x0000000000027941 */ /* 0x000fea0003800000 */
.L_x_1253:
[----:B------:R-:W-:Y:S01]  /*13250*/  IMAD.MOV.U32 R11, RZ, RZ, RZ ;  /* 0x000000ffff0b7224 */ /* 0x000fe200078e00ff */
[----:B------:R-:W-:Y:S01]  /*13260*/  UIADD3 UR4, UP0, UR38, 0x370, URZ ;  /* 0x0000037026047890 */ /* 0x000fe2000ff1e03f */
[----:B------:R-:W-:Y:S01]  /*13270*/  IMAD R9, R4, 0x9000, R17 ;  /* 0x0000900004097824 */ /* 0x000fe200078e0211 */
[----:B------:R-:W-:Y:S01]  /*13280*/  PLOP3.LUT P0, PT, PT, PT, PT, 0x80, 0x0 ;  /* 0x000000000000781c */ /* 0x000fe20003f0f070 */
[----:B--2---:R-:W-:Y:S01]  /*13290*/  VIADD R3, R3, 0x30830 ;  /* 0x0003083003037836 */ /* 0x004fe20000000000 */
[----:B------:R-:W-:Y:S01]  /*132a0*/  R2UR UR10, R11 ;  /* 0x000000000b0a72ca */ /* 0x000fe200000e0000 */
[----:B------:R-:W-:Y:S01]  /*132b0*/  IMAD R2, R7, 0x60, RZ ;  /* 0x0000006007027824 */ /* 0x000fe200078e02ff */
[----:B------:R-:W-:Y:S01]  /*132c0*/  UIADD3.X UR5, URZ, UR39, URZ, UP0, !UPT ;  /* 0x000000273f057290 */ /* 0x000fe200087fe43f */
[----:B0-----:R-:W-:Y:S01]  /*132d0*/  VIADD R10, R9, 0x1e400 ;  /* 0x0001e400090a7836 */ /* 0x001fe20000000000 */
[----:B------:R-:W-:Y:S01]  /*132e0*/  UMOV UR6, 0x0 ;  /* 0x0000000000067882 */ /* 0x000fe20000000000 */
[----:B------:R-:W-:-:S10]  /*132f0*/  UMOV UR7, 0x14f00000 ;  /* 0x14f0000000077882 */ /* 0x000fd40000000000 */
.L_x_1255:
        /* <DEDUP_REMOVED lines=16> */
.L_x_1256:
        /* <DEDUP_REMOVED lines=16> */
.L_x_1257:
        /* <DEDUP_REMOVED lines=16> */
.L_x_1338:
[----:B------:R-:W-:Y:S05]  /*13600*/  BSYNC B2 ;  /* 0x0000000000027941 */ /* 0x000fea0003800000 */
.L_x_1258:
[----:B------:R-:W-:Y:S01]  /*13610*/  BSSY B2, `(.L_x_1260) ;  /* 0x000000b000027945 */ /* 0x000fe20003800000 */
[----:B0-----:R-:W-:Y:S02]  /*13620*/  IMAD.MOV.U32 R2, RZ, RZ, 0x0 ;  /* 0x00000000ff027424 */ /* 0x001fe400078e00ff */
[----:B------:R-:W-:Y:S01]  /*13630*/  IMAD.MOV.U32 R3, RZ, RZ, 0x14f00000 ;  /* 0x14f00000ff037424 */ /* 0x000fe200078e00ff */
[----:B------:R-:W-:Y:S06]  /*13640*/  @P1 BRA `(.L_x_1261) ;  /* 0x00000000001c1947 */ /* 0x000fec0003800000 */
[----:B------:R-:W0:Y:S02]  /*13650*/  S2R R10, SR_TID.X ;  /* 0x00000000000a7919 */ /* 0x000e240000002100 */
[----:B0-----:R-:W-:Y:S01]  /*13660*/  LOP3.LUT R14, R10, 0x1f, RZ, 0xc0, !PT ;  /* 0x0000001f0a0e7812 */ /* 0x001fe200078ec0ff */
[----:B------:R-:W-:-:S03]  /*13670*/  IMAD.MOV.U32 R10, RZ, RZ, 0x9000 ;  /* 0x00009000ff0a7424 */ /* 0x000fc600078e00ff */
[----:B------:R-:W-:Y:S01]  /*13680*/  ISETP.NE.AND P0, PT, R14, RZ, PT ;  /* 0x000000ff0e00720c */ /* 0x000fe20003f05270 */
[----:B------:R0:W-:-:S12]  /*13690*/  SYNCS.ARRIVE.TRANS64 RZ, [R9+URZ+0x50], R10 ;  /* 0x0000500a09ff79a7 */ /* 0x0001d8000800003f */
[----:B0-----:R-:W-:Y:S05]  /*136a0*/  @!P0 BRA `(.L_x_1261) ;  /* 0x0000000000048947 */ /* 0x001fea0003800000 */
[----:B------:R-:W-:Y:S01]  /*136b0*/  BPT.TRAP 0x1 ;  /* 0x000000040000795c */ /* 0x000fe20000300000 */
.L_x_1261:
[----:B------:R-:W-:Y:S05]  /*136c0*/  BSYNC B2 ;  /* 0x0000000000027941 */ /* 0x000fea0003800000 */
.L_x_1260:
[----:B------:R-:W-:Y:S01]  /*136d0*/  R2UR UR6, R2 ;  /* 0x00000000020672ca */ /* 0x000fe200000e0000 */
[----:B------:R-:W-:Y:S01]  /*136e0*/  IMAD R18, R18, 0x9000, R17 ;  /* 0x0000900012127824 */ /* 0x000fe200078e0211 */
[----:B------:R-:W-:Y:S01]  /*136f0*/  R2UR UR7, R3 ;  /* 0x00000000030772ca */ /* 0x000fe200000e0000 */
[----:B------:R-:W-:Y:S01]  /*13700*/  UIADD3 UR4, UP0, UR38, 0x470, URZ ;  /* 0x0000047026047890 */ /* 0x000fe2000ff1e03f */
[----:B------:R-:W-:Y:S01]  /*13710*/  R2UR UR10, R11 ;  /* 0x000000000b0a72ca */ /* 0x000fe200000e0000 */
[----:B------:R-:W-:Y:S01]  /*13720*/  IMAD R10, R19, 0x60, RZ ;  /* 0x00000060130a7824 */ /* 0x000fe200078e02ff */
[----:B------:R-:W-:Y:S01]  /*13730*/  PLOP3.LUT P0, PT, PT, PT, PT, 0x80, 0x0 ;  /* 0x000000000000781c */ /* 0x000fe20003f0f070 */
[----:B------:R-:W-:Y:S01]  /*13740*/  VIADD R9, R9, 0x50 ;  /* 0x0000005009097836 */ /* 0x000fe20000000000 */
[----:B------:R-:W-:Y:S01]  /*13750*/  UIADD3.X UR5, URZ, UR39, URZ, UP0, !UPT ;  /* 0x000000273f057290 */ /* 0x000fe200087fe43f */
[----:B------:R-:W-:-:S11]  /*13760*/  VIADD R11, R18, 0x400 ;  /* 0x00000400120b7836 */ /* 0x000fd60000000000 */
.L_x_1262:
        /* <DEDUP_REMOVED lines=15> */
.L_x_1263:
        /* <DEDUP_REMOVED lines=15> */
.L_x_1264:
        /* <DEDUP_REMOVED lines=12> */
.L_x_1249:
[----:B------:R-:W-:Y:S05]  /*13a10*/  BSYNC B1 ;  /* 0x0000000000017941 */ /* 0x000fea0003800000 */
.L_x_1248:
[----:B------:R-:W2:Y:S01]  /*13a20*/  LDL R3, [R1+0xc] ;  /* 0x00000c0001037983 */ /* 0x000ea20000100800 */
[----:B------:R-:W-:Y:S01]  /*13a30*/  VIADD R18, R4, 0x1 ;  /* 0x0000000104127836 */ /* 0x000fe20000000000 */
[----:B------:R-:W-:Y:S01]  /*13a40*/  BSSY B1, `(.L_x_1265) ;  /* 0x00000b0000017945 */ /* 0x000fe20003800000 */
[----:B------:R-:W-:-:S03]  /*13a50*/  VIADD R7, R0, 0xffffffff ;  /* 0xffffffff00077836 */ /* 0x000fc60000000000 */
[----:B------:R-:W-:-:S04]  /*13a60*/  ISETP.NE.AND P0, PT, R18, 0x2, PT ;  /* 0x000000021200780c */ /* 0x000fc80003f05270 */
[----:B------:R-:W-:Y:S02]  /*13a70*/  SEL R2, RZ, 0x1, P0 ;  /* 0x00000001ff027807 */ /* 0x000fe40000000000 */
[----:B------:R-:W-:Y:S02]  /*13a80*/  SEL R18, R18, RZ, P0 ;  /* 0x000000ff12127207 */ /* 0x000fe40000000000 */
[----:B------:R-:W-:-:S05]  /*13a90*/  LOP3.LUT R11, R5, R2, RZ, 0x3c, !PT ;  /* 0x00000002050b7212 */ /* 0x000fca00078e3cff */
[----:B------:R1:W-:Y:S01]  /*13aa0*/  STL [R1+0x4], R11 ;  /* 0x0000040b01007387 */ /* 0x0003e20000100800 */
[----:B--2---:R-:W-:-:S13]  /*13ab0*/  LOP3.LUT P1, RZ, R3, 0x2, RZ, 0xc0, !PT ;  /* 0x0000000203ff7812 */ /* 0x004fda000782c0ff */
[----:B-1----:R-:W-:Y:S05]  /*13ac0*/  @!P1 BRA `(.L_x_1266) ;  /* 0x00000008009c9947 */ /* 0x002fea0003800000 */
[----:B------:R-:W-:Y:S01]  /*13ad0*/  LOP3.LUT P1, RZ, R3, 0x1, RZ, 0xc0, !PT ;  /* 0x0000000103ff7812 */ /* 0x000fe2000782c0ff */
[----:B0-----:R-:W-:-:S12]  /*13ae0*/  IMAD.MOV.U32 R10, RZ, RZ, R7 ;  /* 0x000000ffff0a7224 */ /* 0x001fd800078e0007 */
        /* <DEDUP_REMOVED lines=22> */
.L_x_1267:
[----:B------:R-:W-:Y:S01]  /*13c50*/  IMAD R2, R18, 0x8, R17 ;  /* 0x0000000812027824 */ /* 0x000fe200078e0211 */
[----:B------:R-:W-:Y:S01]  /*13c60*/  SHF.L.U32 R3, R11, 0x1f, RZ ;  /* 0x0000001f0b037819 */ /* 0x000fe200000006ff */
[----:B------:R-:W-:Y:S03]  /*13c70*/  BSSY B2, `(.L_x_1268) ;  /* 0x0000003000027945 */ /* 0x000fe60003800000 */
[----:B------:R-:W1:Y:S02]  /*13c80*/  SYNCS.PHASECHK.TRANS64.TRYWAIT P0, [R2+URZ+0x30840], R3 ;  /* 0x03084003020075a7 */ /* 0x000e64000800017f */
[----:B-1----:R-:W-:Y:S05]  /*13c90*/  @!P0 BRA `(.L_x_1269) ;  /* 0x0000002400c88947 */ /* 0x002fea0003800000 */
.L_x_1339:
[----:B------:R-:W-:Y:S05]  /*13ca0*/  BSYNC B2 ;  /* 0x0000000000027941 */ /* 0x000fea0003800000 */
.L_x_1268:
        /* <DEDUP_REMOVED lines=12> */
.L_x_1271:
[----:B------:R-:W-:Y:S05]  /*13d70*/  BSYNC B2 ;  /* 0x0000000000027941 */ /* 0x000fea0003800000 */
.L_x_1270:
[----:B------:R-:W-:Y:S01]  /*13d80*/  IMAD.MOV.U32 R14, RZ, RZ, RZ ;  /* 0x000000ffff0e7224 */ /* 0x000fe200078e00ff */
[----:B------:R-:W-:Y:S01]  /*13d90*/  UIADD3 UR4, UP0, UR38, 0x370, URZ ;  /* 0x0000037026047890 */ /* 0x000fe2000ff1e03f */
[C---:B-1----:R-:W-:Y:S01]  /*13da0*/  IMAD R3, R18.reuse, 0x8, R6 ;  /* 0x0000000812037824 */ /* 0x042fe200078e0206 */
[----:B------:R-:W-:Y:S01]  /*13db0*/  PLOP3.LUT P0, PT, PT, PT, PT, 0x80, 0x0 ;  /* 0x000000000000781c */ /* 0x000fe20003f0f070 */
[----:B------:R-:W-:Y:S01]  /*13dc0*/  IMAD R9, R18, 0x9000, R17 ;  /* 0x0000900012097824 */ /* 0x000fe200078e0211 */
[----:B------:R-:W-:Y:S01]  /*13dd0*/  R2UR UR10, R14 ;  /* 0x000000000e0a72ca */ /* 0x000fe200000e0000 */
[----:B------:R-:W-:Y:S01]  /*13de0*/  VIADD R3, R3, 0x30 ;  /* 0x0000003003037836 */ /* 0x000fe20000000000 */
[----:B------:R-:W-:Y:S01]  /*13df0*/  UIADD3.X UR5, URZ, UR39, URZ, UP0, !UPT ;  /* 0x000000273f057290 */ /* 0x000fe200087fe43f */
[----:B------:R-:W-:Y:S01]  /*13e00*/  IMAD R2, R10, 0x60, RZ ;  /* 0x000000600a027824 */ /* 0x000fe200078e02ff */
[----:B------:R-:W-:Y:S01]  /*13e10*/  UMOV UR6, 0x0 ;  /* 0x0000000000067882 */ /* 0x000fe20000000000 */
[----:B------:R-:W-:Y:S01]  /*13e20*/  VIADD R11, R9, 0x1e400 ;  /* 0x0001e400090b7836 */ /* 0x000fe20000000000 */
[----:B------:R-:W-:-:S09]  /*13e30*/  UMOV UR7, 0x14f00000 ;  /* 0x14f0000000077882 */ /* 0x000fd20000000000 */
.L_x_1272:
        /* <DEDUP_REMOVED lines=16> */
.L_x_1273:
        /* <DEDUP_REMOVED lines=16> */
.L_x_1274:
        /* <DEDUP_REMOVED lines=15> */
.L_x_1340:
[----:B------:R-:W-:Y:S05]  /*14130*/  BSYNC B2 ;  /* 0x0000000000027941 */ /* 0x000fea0003800000 */
.L_x_1275:
[----:B------:R-:W-:Y:S01]  /*14140*/  BSSY B2, `(.L_x_1277) ;  /* 0x000000b000027945 */ /* 0x000fe20003800000 */
[----:B------:R-:W-:Y:S02]  /*14150*/  IMAD.MOV.U32 R12, RZ, RZ, 0x0 ;  /* 0x00000000ff0c7424 */ /* 0x000fe400078e00ff */
[----:B------:R-:W-:Y:S01]  /*14160*/  IMAD.MOV.U32 R13, RZ, RZ, 0x14f00000 ;  /* 0x14f00000ff0d7424 */ /* 0x000fe200078e00ff */
[----:B------:R-:W-:Y:S06]  /*14170*/  @P1 BRA `(.L_x_1278) ;  /* 0x00000000001c1947 */ /* 0x000fec0003800000 */
[----:B------:R-:W1:Y:S02]  /*14180*/  S2R R3, SR_TID.X ;  /* 0x0000000000037919 */ /* 0x000e640000002100 */
[----:B-1----:R-:W-:Y:S01]  /*14190*/  LOP3.LUT R9, R3, 0x1f, RZ, 0xc0, !PT ;  /* 0x0000001f03097812 */ /* 0x002fe200078ec0ff */
[----:B------:R-:W-:-:S03]  /*141a0*/  IMAD.MOV.U32 R3, RZ, RZ, 0x9000 ;  /* 0x00009000ff037424 */ /* 0x000fc600078e00ff */
[----:B------:R-:W-:Y:S01]  /*141b0*/  ISETP.NE.AND P0, PT, R9, RZ, PT ;  /* 0x000000ff0900720c */ /* 0x000fe20003f05270 */
[----:B------:R1:W-:-:S12]  /*141c0*/  SYNCS.ARRIVE.TRANS64 RZ, [R2+URZ+0x50], R3 ;  /* 0x0000500302ff79a7 */ /* 0x0003d8000800003f */
[----:B-1----:R-:W-:Y:S05]  /*141d0*/  @!P0 BRA `(.L_x_1278) ;  /* 0x0000000000048947 */ /* 0x002fea0003800000 */
[----:B------:R-:W-:Y:S01]  /*141e0*/  BPT.TRAP 0x1 ;  /* 0x000000040000795c */ /* 0x000fe20000300000 */
.L_x_1278:
[----:B------:R-:W-:Y:S05]  /*141f0*/  BSYNC B2 ;  /* 0x0000000000027941 */ /* 0x000fea0003800000 */
.L_x_1277:
[----:B------:R-:W-:Y:S01]  /*14200*/  R2UR UR10, R14 ;  /* 0x000000000e0a72ca */ /* 0x000fe200000e0000 */
[----:B------:R-:W-:Y:S01]  /*14210*/  IMAD R4, R4, 0x9000, R17 ;  /* 0x0000900004047824 */ /* 0x000fe200078e0211 */
[----:B------:R-:W-:Y:S01]  /*14220*/  R2UR UR6, R12 ;  /* 0x000000000c0672ca */ /* 0x000fe200000e0000 */
[----:B------:R-:W-:Y:S01]  /*14230*/  UIADD3 UR4, UP0, UR38, 0x470, URZ ;  /* 0x0000047026047890 */ /* 0x000fe2000ff1e03f */
[----:B------:R-:W-:Y:S01]  /*14240*/  R2UR UR7, R13 ;  /* 0x000000000d0772ca */ /* 0x000fe200000e0000 */
[----:B------:R-:W-:Y:S01]  /*14250*/  IMAD R3, R19, 0x60, RZ ;  /* 0x0000006013037824 */ /* 0x000fe200078e02ff */
[----:B------:R-:W-:Y:S01]  /*14260*/  PLOP3.LUT P0, PT, PT, PT, PT, 0x80, 0x0 ;  /* 0x000000000000781c */ /* 0x000fe20003f0f070 */
[----:B0-----:R-:W-:Y:S01]  /*14270*/  VIADD R2, R2, 0x50 ;  /* 0x0000005002027836 */ /* 0x001fe20000000000 */
[----:B------:R-:W-:Y:S01]  /*14280*/  UIADD3.X UR5, URZ, UR39, URZ, UP0, !UPT ;  /* 0x000000273f057290 */ /* 0x000fe200087fe43f */
[----:B------:R-:W-:-:S11]  /*14290*/  VIADD R5, R4, 0x400 ;  /* 0x0000040004057836 */ /* 0x000fd60000000000 */
.L_x_1279:
        /* <DEDUP_REMOVED lines=15> */
.L_x_1280:
        /* <DEDUP_REMOVED lines=15> */
.L_x_1281:
        /* <DEDUP_REMOVED lines=12> */
.L_x_1266:
[----:B------:R-:W-:Y:S05]  /*14540*/  BSYNC B1 ;  /* 0x0000000000017941 */ /* 0x000fea0003800000 */
.L_x_1265:
[----:B------:R-:W-:Y:S01]  /*14550*/  ISETP.GT.AND P0, PT, R7, UR40, PT ;  /* 0x0000002807007c0c */ /* 0x000fe2000bf04270 */
[----:B------:R-:W-:-:S12]  /*14560*/  VIADD R0, R0, 0xfffffffe ;  /* 0xfffffffe00007836 */ /* 0x000fd80000000000 */
[----:B------:R-:W-:Y:S05]  /*14570*/  @P0 BRA `(.L_x_1282) ;  /* 0xffffffe8005c0947 */ /* 0x000fea000383ffff */
.L_x_1247:
[----:B------:R-:W-:Y:S05]  /*14580*/  BSYNC B0 ;  /* 0x0000000000007941 */ /* 0x000fea0003800000 */
.L_x_1228:
[----:B0-----:R-:W0:Y:S01]  /*14590*/  S2R R0, SR_TID.X ;  /* 0x0000000000007919 */ /* 0x001e220000002100 */
[----:B------:R-:W-:Y:S01]  /*145a0*/  BSSY B0, `(.L_x_1283) ;  /* 0x0000012000007945 */ /* 0x000fe20003800000 */
[----:B0-----:R-:W-:-:S04]  /*145b0*/  LOP3.LUT R6, R0, 0x7f, RZ, 0xc0, !PT ;  /* 0x0000007f00067812 */ /* 0x001fc800078ec0ff */
[----:B------:R-:W-:-:S13]  /*145c0*/  ISETP.NE.AND P1, PT, R6, RZ, PT ;  /* 0x000000ff0600720c */ /* 0x000fda0003f25270 */
[----:B------:R-:W-:Y:S05]  /*145d0*/  @P1 BRA `(.L_x_1284) ;  /* 0x0000000000381947 */ /* 0x000fea0003800000 */
[----:B------:R-:W0:Y:S01]  /*145e0*/  S2R R3, SR_LANEID ;  /* 0x0000000000037919 */ /* 0x000e220000000000 */
[----:B------:R-:W-:Y:S01]  /*145f0*/  VOTEU.ANY UR4, UPT, PT ;  /* 0x0000000000047886 */ /* 0x000fe200038e0100 */
[----:B------:R-:W-:Y:S01]  /*14600*/  ULDC.64 UR6, c[0x0][0x208] ;  /* 0x0000820000067ab9 */ /* 0x000fe20000000a00 */
[----:B------:R-:W0:Y:S08]  /*14610*/  FLO.U32 R0, UR4 ;  /* 0x0000000400007d00 */ /* 0x000e3000080e0000 */
[----:B------:R-:W1:Y:S01]  /*14620*/  POPC R5, UR4 ;  /* 0x0000000400057d09 */ /* 0x000e620008000000 */
[----:B0-----:R-:W-:-:S02]  /*14630*/  ISETP.EQ.U32.AND P0, PT, R0, R3, PT ;  /* 0x000000030000720c */ /* 0x001fc40003f02070 */
[----:B------:R-:W1:Y:S11]  /*14640*/  LDC.64 R2, c[0x0][0xc80] ;  /* 0x00032000ff027b82 */ /* 0x000e760000000a00 */
[----:B-1----:R-:W2:Y:S01]  /*14650*/  @P0 ATOMG.E.ADD.STRONG.GPU PT, R3, desc[UR6][R2.64], R5 ;  /* 0x00000005020309a8 */ /* 0x002ea200081ee1c6 */
[----:B------:R-:W0:Y:S02]  /*14660*/  S2R R4, SR_LTMASK ;  /* 0x0000000000047919 */ /* 0x000e240000003900 */
[----:B0-----:R-:W-:-:S04]  /*14670*/  LOP3.LUT R4, R4, UR4, RZ, 0xc0, !PT ;  /* 0x0000000404047c12 */ /* 0x001fc8000f8ec0ff */
[----:B------:R-:W0:Y:S01]  /*14680*/  POPC R7, R4 ;  /* 0x0000000400077309 */ /* 0x000e220000000000 */
[----:B--2---:R-:W0:Y:S02]  /*14690*/  SHFL.IDX PT, R0, R3, R0, 0x1f ;  /* 0x00001f0003007589 */ /* 0x004e2400000e0000 */
[----:B0-----:R-:W-:-:S05]  /*146a0*/  IADD3 R0, R0, UR44, R7 ;  /* 0x0000002c00007c10 */ /* 0x001fca000fffe007 */
[----:B------:R0:W-:Y:S02]  /*146b0*/  STL [R1+0x14], R0 ;  /* 0x0000140001007387 */ /* 0x0001e40000100800 */
.L_x_1284:
[----:B------:R-:W-:Y:S05]  /*146c0*/  BSYNC B0 ;  /* 0x0000000000007941 */ /* 0x000fea0003800000 */
.L_x_1283:
[----:B0-----:R-:W2:Y:S01]  /*146d0*/  LDL R0, [R1+0xc] ;  /* 0x00000c0001007983 */ /* 0x001ea20000100800 */
[----:B------:R-:W-:Y:S01]  /*146e0*/  BSSY B0, `(.L_x_1285) ;  /* 0x0000047000007945 */ /* 0x000fe20003800000 */
[----:B--2---:R-:W-:-:S13]  /*146f0*/  LOP3.LUT P0, RZ, R0, 0x2, RZ, 0xc0, !PT ;  /* 0x0000000200ff7812 */ /* 0x004fda000780c0ff */
[----:B------:R-:W-:Y:S05]  /*14700*/  @!P0 BRA `(.L_x_1286) ;  /* 0x0000000400108947 */ /* 0x000fea0003800000 */
[----:B------:R-:W2:Y:S01]  /*14710*/  LDL R0, [R1+0x4] ;  /* 0x0000040001007983 */ /* 0x000ea20000100800 */
[----:B------:R-:W-:Y:S01]  /*14720*/  IMAD R2, R18, 0x8, R17 ;  /* 0x0000000812027824 */ /* 0x000fe200078e0211 */
[----:B------:R-:W-:Y:S01]  /*14730*/  BSSY B1, `(.L_x_1287) ;  /* 0x0000005000017945 */ /* 0x000fe20003800000 */
[----:B------:R-:W-:Y:S02]  /*14740*/  ISETP.NE.AND P2, PT, R6, RZ, PT ;  /* 0x000000ff0600720c */ /* 0x000fe40003f45270 */
[----:B--2---:R-:W-:-:S04]  /*14750*/  SHF.L.U32 R3, R0, 0x1f, RZ ;  /* 0x0000001f00037819 */ /* 0x004fc800000006ff */
[----:B------:R-:W0:Y:S02]  /*14760*/  SYNCS.PHASECHK.TRANS64.TRYWAIT P0, [R2+URZ+0x30860], R3 ;  /* 0x03086003020075a7 */ /* 0x000e24000800017f */
[----:B0-----:R-:W-:Y:S05]  /*14770*/  @!P0 BRA `(.L_x_1288) ;  /* 0x0000001c00388947 */ /* 0x001fea0003800000 */
.L_x_1341:
[----:B------:R-:W-:Y:S05]  /*14780*/  BSYNC B1 ;  /* 0x0000000000017941 */ /* 0x000fea0003800000 */
.L_x_1287:
[----:B------:R-:W-:Y:S04]  /*14790*/  BSSY B1, `(.L_x_1289) ;  /* 0x0000009000017945 */ /* 0x000fe80003800000 */
        /* <DEDUP_REMOVED lines=8> */
.L_x_1290:
[----:B------:R-:W-:Y:S05]  /*14820*/  BSYNC B1 ;  /* 0x0000000000017941 */ /* 0x000fea0003800000 */
.L_x_1289:
[----:B------:R-:W-:Y:S01]  /*14830*/  IMAD R0, R18, 0x9000, R17 ;  /* 0x0000900012007824 */ /* 0x000fe200078e0211 */
[----:B------:R-:W-:Y:S01]  /*14840*/  UIADD3 UR4, UP0, UR38, 0x470, URZ ;  /* 0x0000047026047890 */ /* 0x000fe2000ff1e03f */
[----:B------:R-:W-:Y:S01]  /*14850*/  PLOP3.LUT P0, PT, PT, PT, PT, 0x80, 0x0 ;  /* 0x000000000000781c */ /* 0x000fe20003f0f070 */
[----:B------:R-:W-:Y:S01]  /*14860*/  IMAD R19, R19, 0x60, RZ ;  /* 0x0000006013137824 */ /* 0x000fe200078e02ff */
[----:B------:R-:W-:Y:S01]  /*14870*/  UMOV UR6, 0x0 ;  /* 0x0000000000067882 */ /* 0x000fe20000000000 */
[----:B0-----:R-:W-:Y:S01]  /*14880*/  VIADD R2, R2, 0x30850 ;  /* 0x0003085002027836 */ /* 0x001fe20000000000 */
[----:B------:R-:W-:Y:S01]  /*14890*/  UIADD3.X UR5, URZ, UR39, URZ, UP0, !UPT ;  /* 0x000000273f057290 */ /* 0x000fe200087fe43f */
[----:B------:R-:W-:Y:S01]  /*148a0*/  VIADD R3, R0, 0x400 ;  /* 0x0000040000037836 */ /* 0x000fe20000000000 */
[----:B------:R-:W-:Y:S01]  /*148b0*/  UMOV UR7, 0x14f00000 ;  /* 0x14f0000000077882 */ /* 0x000fe20000000000 */
[----:B------:R-:W-:-:S09]  /*148c0*/  UMOV UR10, URZ ;  /* 0x0000003f000a7c82 */ /* 0x000fd20008000000 */
.L_x_1291:
        /* <DEDUP_REMOVED lines=10> */
[----:B------:R-:W-:Y:S01]  /*14970*/  PLOP3.LUT P0, PT, PT, PT, PT, 0x80, 0x0 ;  /* 0x000000000000781c */ /* 0x000fe20003f0f070 */
[----:B------:R-:W-:Y:S01]  /*14980*/  VIADD R3, R0, 0x3400 ;  /* 0x0000340000037836 */ /* 0x000fe20000000000 */
[----:B------:R-:W-:Y:S01]  /*14990*/  UMOV UR6, 0x0 ;  /* 0x0000000000067882 */ /* 0x000fe20000000000 */
[----:B------:R-:W-:Y:S01]  /*149a0*/  UMOV UR7, 0x14f00000 ;  /* 0x14f0000000077882 */ /* 0x000fe20000000000 */
[----:B------:R-:W-:-:S09]  /*149b0*/  UMOV UR10, 0x40 ;  /* 0x00000040000a7882 */ /* 0x000fd20000000000 */
.L_x_1292:
        /* <DEDUP_REMOVED lines=15> */
.L_x_1293:
        /* <DEDUP_REMOVED lines=10> */
.L_x_1286:
[----:B------:R-:W-:Y:S05]  /*14b50*/  BSYNC B0 ;  /* 0x0000000000007941 */ /* 0x000fea0003800000 */
.L_x_1285:
[----:B------:R-:W2:Y:S01]  /*14b60*/  LDL.LU R3, [R1+0x4] ;  /* 0x0000040001037983 */ /* 0x000ea20000300800 */
[----:B------:R-:W-:-:S05]  /*14b70*/  VIADD R18, R18, 0x1 ;  /* 0x0000000112127836 */ /* 0x000fca0000000000 */
[----:B------:R-:W-:-:S04]  /*14b80*/  ISETP.NE.AND P0, PT, R18, 0x2, PT ;  /* 0x000000021200780c */ /* 0x000fc80003f05270 */
[----:B------:R-:W-:Y:S02]  /*14b90*/  SEL R0, RZ, 0x1, P0 ;  /* 0x00000001ff007807 */ /* 0x000fe40000000000 */
[----:B------:R-:W-:Y:S02]  /*14ba0*/  SEL R18, R18, RZ, P0 ;  /* 0x000000ff12127207 */ /* 0x000fe40000000000 */
[----:B--2---:R-:W-:-:S05]  /*14bb0*/  LOP3.LUT R3, R3, R0, RZ, 0x3c, !PT ;  /* 0x0000000003037212 */ /* 0x004fca00078e3cff */
[----:B------:R0:W-:Y:S02]  /*14bc0*/  STL [R1+0x4], R3 ;  /* 0x0000040301007387 */ /* 0x0001e40000100800 */
.L_x_1208:
[----:B------:R-:W-:Y:S05]  /*14bd0*/  BSYNC B7 ;  /* 0x0000000000077941 */ /* 0x000fea0003800000 */
.L_x_1206:
[----:B-1----:R-:W2:Y:S04]  /*14be0*/  LDL R0, [R1+0xc] ;  /* 0x00000c0001007983 */ /* 0x002ea80000100800 */
[----:B------:R1:W5:Y:S01]  /*14bf0*/  LDL R2, [R1+0x14] ;  /* 0x0000140001027983 */ /* 0x0003620000100800 */
[----:B--2---:R-:W-:-:S13]  /*14c00*/  LOP3.LUT P0, RZ, R0, 0x4, RZ, 0xc0, !PT ;  /* 0x0000000400ff7812 */ /* 0x004fda000780c0ff */
[----:B-1----:R-:W-:Y:S05]  /*14c10*/  @!P0 BRA `(.L_x_1294) ;  /* 0x0000000000288947 */ /* 0x002fea0003800000 */
[----:B------:R-:W-:Y:S05]  /*14c20*/  WARPSYNC.ALL ;  /* 0x0000000000007948 */ /* 0x000fea0003800000 */
[----:B------:R-:W1:Y:S08]  /*14c30*/  S2UR UR5, SR_CgaCtaId ;  /* 0x00000000000579c3 */ /* 0x000e700000008800 */
[----:B------:R-:W-:Y:S06]  /*14c40*/  BAR.SYNC.DEFER_BLOCKING 0x5, 0x180 ;  /* 0x0146000000007b1d */ /* 0x000fec0000010000 */
[----:B------:R-:W-:-:S02]  /*14c50*/  UMOV UR4, 0x400 ;  /* 0x0000040000047882 */ /* 0x000fc40000000000 */
[----:B-1----:R-:W-:-:S06]  /*14c60*/  ULEA UR4, UR5, UR4, 0x18 ;  /* 0x0000000405047291 */ /* 0x002fcc000f8ec03f */
[----:B------:R-:W-:-:S05]  /*14c70*/  IMAD.U32 R17, RZ, RZ, UR4 ;  /* 0x00000004ff117e24 */ /* 0x000fca000f8e00ff */
[----:B-----5:R-:W1:Y:S04]  /*14c80*/  LDS R2, [R17+0x308d0] ;  /* 0x0308d00011027984 */ /* 0x020e680000000800 */
[----:B-1----:R3:W-:Y:S01]  /*14c90*/  STL [R1+0x14], R2 ;  /* 0x0000140201007387 */ /* 0x0027e20000100800 */
[----:B------:R-:W-:Y:S06]  /*14ca0*/  BAR.ARV 0x4, 0x180 ;  /* 0x0106000000007b1d */ /* 0x000fec0000002000 */
[----:B------:R-:W-:Y:S05]  /*14cb0*/  BRA `(.L_x_1295) ;  /* 0x00000000002c7947 */ /* 0x000fea0003800000 */
.L_x_1294:
[----:B------:R-:W-:-:S03]  /*14cc0*/  UMOV UR4, 0xffffffff ;  /* 0xffffffff00047882 */ /* 0x000fc60000000000 */
[----:B------:R-:W-:Y:S05]  /*14cd0*/  BRA.DIV UR4, `(.L_x_1296) ;  /* 0x0000001604f47947 */ /* 0x000fea000b800000 */
[----:B-----5:R1:W2:Y:S02]  /*14ce0*/  SHFL.IDX PT, R14, R2, RZ, 0x1f ;  /* 0x00001fff020e7589 */ /* 0x0202a400000e0000 */
.L_x_1344:
[----:B0-----:R-:W0:Y:S01]  /*14cf0*/  @!P1 S2R R3, SR_CgaCtaId ;  /* 0x0000000000039919 */ /* 0x001e220000008800 */
[----:B------:R-:W-:Y:S05]  /*14d00*/  WARPSYNC.ALL ;  /* 0x0000000000007948 */ /* 0x000fea0003800000 */
[----:B------:R-:W-:Y:S01]  /*14d10*/  BAR.SYNC.DEFER_BLOCKING 0x4, 0x180 ;  /* 0x0106000000007b1d */ /* 0x000fe20000010000 */
[----:B------:R-:W-:-:S05]  /*14d20*/  @!P1 MOV R0, 0x400 ;  /* 0x0000040000009802 */ /* 0x000fca0000000f00 */
[----:B--2---:R2:W-:Y:S01]  /*14d30*/  STL [R1+0x14], R14 ;  /* 0x0000140e01007387 */ /* 0x0045e20000100800 */
[----:B0-----:R-:W-:-:S05]  /*14d40*/  @!P1 LEA R17, R3, R0, 0x18 ;  /* 0x0000000003119211 */ /* 0x001fca00078ec0ff */
[----:B------:R2:W-:Y:S01]  /*14d50*/  @!P1 STS [R17+0x308d0], R2 ;  /* 0x0308d00211009388 */ /* 0x0005e20000000800 */
[----:B------:R-:W-:Y:S06]  /*14d60*/  BAR.ARV 0x5, 0x180 ;  /* 0x0146000000007b1d */ /* 0x000fec0000002000 */
.L_x_1295:
[----:B------:R-:W4:Y:S01]  /*14d70*/  LDL R0, [R1+0x14] ;  /* 0x0000140001007983 */ /* 0x000f220000100800 */
[----:B------:R-:W-:Y:S02]  /*14d80*/  ULDC UR4, c[0x0][0xc38] ;  /* 0x00030e0000047ab9 */ /* 0x000fe40000000800 */
[----:B----4-:R-:W-:-:S13]  /*14d90*/  ISETP.GE.AND P0, PT, R0, UR4, PT ;  /* 0x0000000400007c0c */ /* 0x010fda000bf06270 */
[----:B------:R-:W-:Y:S05]  /*14da0*/  @!P0 BRA `(.L_x_1297) ;  /* 0xffffffb000dc8947 */ /* 0x000fea000383ffff */
.L_x_1197:
[----:B0-----:R-:W4:Y:S01]  /*14db0*/  LDL.LU R0, [R1+0x18] ;  /* 0x0000180001007983 */ /* 0x001f220000300800 */
[----:B------:R-:W-:Y:S01]  /*14dc0*/  BSSY B0, `(.L_x_1298) ;  /* 0x000000b000007945 */ /* 0x000fe20003800000 */
[----:B------:R-:W0:Y:S01]  /*14dd0*/  S2R R5, SR_CgaCtaId ;  /* 0x0000000000057919 */ /* 0x000e220000008800 */
[----:B----4-:R-:W-:-:S05]  /*14de0*/  VIADD R0, R0, 0x1 ;  /* 0x0000000100007836 */ /* 0x010fca0000000000 */
[----:B-123--:R-:W-:-:S04]  /*14df0*/  LEA.HI R2, R0, R0, RZ, 0x1 ;  /* 0x0000000000027211 */ /* 0x00efc800078f08ff */
[----:B------:R-:W-:-:S05]  /*14e00*/  LOP3.LUT R3, R2, 0xfffffffe, RZ, 0xc0, !PT ;  /* 0xfffffffe02037812 */ /* 0x000fca00078ec0ff */
[----:B------:R-:W-:Y:S01]  /*14e10*/  IMAD.IADD R3, R0, 0x1, -R3 ;  /* 0x0000000100037824 */ /* 0x000fe200078e0a03 */
[----:B------:R-:W-:-:S04]  /*14e20*/  MOV R0, 0x400 ;  /* 0x0000040000007802 */ /* 0x000fc80000000f00 */
[----:B0-----:R-:W-:Y:S02]  /*14e30*/  LEA R0, R5, R0, 0x18 ;  /* 0x0000000005007211 */ /* 0x001fe400078ec0ff */
[----:B------:R-:W-:-:S04]  /*14e40*/  SHF.L.U32 R3, R3, 0x1f, RZ ;  /* 0x0000001f03037819 */ /* 0x000fc800000006ff */
[----:B------:R-:W0:Y:S02]  /*14e50*/  SYNCS.PHASECHK.TRANS64.TRYWAIT P0, [R0+URZ+0x30820], R3 ;  /* 0x03082003000075a7 */ /* 0x000e24000800017f */
[----:B0-----:R-:W-:Y:S05]  /*14e60*/  @!P0 BRA `(.L_x_1299) ;  /* 0x0000001400b88947 */ /* 0x001fea0003800000 */
.L_x_1345:
[----:B------:R-:W-:Y:S05]  /*14e70*/  BSYNC B0 ;  /* 0x0000000000007941 */ /* 0x000fea0003800000 */
.L_x_1298:
[----:B------:R-:W-:-:S03]  /*14e80*/  UMOV UR4, 0xffffffff ;  /* 0xffffffff00047882 */ /* 0x000fc60000000000 */
[----:B------:R-:W-:Y:S05]  /*14e90*/  BRA.DIV UR4, `(.L_x_1300) ;  /* 0x0000001604c07947 */ /* 0x000fea000b800000 */
[----:B------:R-:W1:Y:S02]  /*14ea0*/  S2R R2, SR_TID.X ;  /* 0x0000000000027919 */ /* 0x000e640000002100 */
[----:B-1----:R-:W-:-:S04]  /*14eb0*/  SHF.R.U32.HI R2, RZ, 0x5, R2 ;  /* 0x00000005ff027819 */ /* 0x002fc80000011602 */
[----:B------:R-:W-:-:S05]  /*14ec0*/  LOP3.LUT R2, R2, 0x3, RZ, 0xc0, !PT ;  /* 0x0000000302027812 */ /* 0x000fca00078ec0ff */
[----:B------:R1:W2:Y:S02]  /*14ed0*/  SHFL.IDX PT, R14, R2, RZ, 0x1f ;  /* 0x00001fff020e7589 */ /* 0x0002a400000e0000 */
.L_x_1348:
[----:B--2---:R-:W-:Y:S01]  /*14ee0*/  ISETP.NE.AND P0, PT, R14, RZ, PT ;  /* 0x000000ff0e00720c */ /* 0x004fe20003f05270 */
[----:B------:R-:W-:-:S12]  /*14ef0*/  BSSY B0, `(.L_x_1301) ;  /* 0x0000027000007945 */ /* 0x000fd80003800000 */
[----:B------:R-:W-:Y:S05]  /*14f00*/  @P0 BRA `(.L_x_1302) ;  /* 0x0000000000940947 */ /* 0x000fea0003800000 */
[----:B------:R-:W-:-:S03]  /*14f10*/  UMOV UR4, 0xffffffff ;  /* 0xffffffff00047882 */ /* 0x000fc60000000000 */
[----:B------:R-:W-:Y:S05]  /*14f20*/  BRA.DIV UR4, `(.L_x_1303) ;  /* 0x0000001604d07947 */ /* 0x000fea000b800000 */
[----:B------:R-:W-:-:S13]  /*14f30*/  ELECT P6, URZ, PT ;  /* 0x00000000003f782f */ /* 0x000fda00038c0000 */
.L_x_1351:
[----:B------:R-:W-:Y:S05]  /*14f40*/  @!P6 BRA `(.L_x_1302) ;  /* 0x000000000084e947 */ /* 0x000fea0003800000 */
[----:B-1----:R-:W2:Y:S02]  /*14f50*/  LDL R2, [R1+0x1c] ;  /* 0x00001c0001027983 */ /* 0x002ea40000100800 */
[----:B--2---:R-:W-:-:S13]  /*14f60*/  R2UR UR4, R2 ;  /* 0x00000000020472ca */ /* 0x004fda00000e0000 */
[----:B------:R-:W-:-:S06]  /*14f70*/  ULOP3.LUT UR4, UR4, 0x2, URZ, 0xfc, !UPT ;  /* 0x0000000204047892 */ /* 0x000fcc000f8efc3f */
[----:B------:R-:W-:-:S05]  /*14f80*/  IMAD.U32 R2, RZ, RZ, UR4 ;  /* 0x00000004ff027e24 */ /* 0x000fca000f8e00ff */
[----:B------:R-:W-:-:S13]  /*14f90*/  ISETP.NE.AND P2, PT, R2, 0x3, PT ;  /* 0x000000030200780c */ /* 0x000fda0003f45270 */
[----:B------:R-:W-:Y:S05]  /*14fa0*/  @!P2 BRA `(.L_x_1304) ;  /* 0x000000000004a947 */ /* 0x000fea0003800000 */
[----:B------:R-:W-:Y:S01]  /*14fb0*/  BPT.TRAP 0x1 ;  /* 0x000000040000795c */ /* 0x000fe20000300000 */
.L_x_1304:
[----:B------:R-:W2:Y:S01]  /*14fc0*/  LDL.LU R7, [R1+0x4] ;  /* 0x0000040001077983 */ /* 0x000ea20000300800 */
[----:B0-----:R-:W-:Y:S02]  /*14fd0*/  VIADD R3, R0, 0x30840 ;  /* 0x0003084000037836 */ /* 0x001fe40000000000 */
[C---:B------:R-:W-:Y:S02]  /*14fe0*/  VIADD R2, R18.reuse, 0x1 ;  /* 0x0000000112027836 */ /* 0x040fe40000000000 */
[----:B------:R-:W-:-:S03]  /*14ff0*/  IMAD R6, R18, 0x8, R3 ;  /* 0x0000000812067824 */ /* 0x000fc600078e0203 */
[----:B------:R-:W-:-:S04]  /*15000*/  ISETP.NE.AND P1, PT, R2, 0x2, PT ;  /* 0x000000020200780c */ /* 0x000fc80003f25270 */
[----:B------:R-:W-:Y:S02]  /*15010*/  SEL R4, RZ, 0x1, P1 ;  /* 0x00000001ff047807 */ /* 0x000fe40000800000 */
[C---:B--2---:R-:W-:Y:S02]  /*15020*/  SHF.L.U32 R5, R7.reuse, 0x1f, RZ ;  /* 0x0000001f07057819 */ /* 0x044fe400000006ff */
[----:B------:R-:W-:Y:S02]  /*15030*/  LOP3.LUT R7, R7, R4, RZ, 0x3c, !PT ;  /* 0x0000000407077212 */ /* 0x000fe400078e3cff */
[----:B------:R-:W0:Y:S01]  /*15040*/  SYNCS.PHASECHK.TRANS64.TRYWAIT P0, [R6+URZ], R5 ;  /* 0x00000005060075a7 */ /* 0x000e22000800017f */
[----:B------:R-:W-:Y:S02]  /*15050*/  SEL R4, R2, RZ, P1 ;  /* 0x000000ff02047207 */ /* 0x000fe40000800000 */
[----:B------:R-:W-:-:S03]  /*15060*/  SHF.L.U32 R2, R7, 0x1f, RZ ;  /* 0x0000001f07027819 */ /* 0x000fc600000006ff */
[----:B------:R-:W-:Y:S01]  /*15070*/  IMAD R3, R4, 0x8, R3 ;  /* 0x0000000804037824 */ /* 0x000fe200078e0203 */
[----:B0-----:R-:W-:Y:S06]  /*15080*/  @!P0 BRA `(.L_x_1305) ;  /* 0x0000001400988947 */ /* 0x001fec0003800000 */
.L_x_1352:
[----:B------:R-:W1:Y:S02]  /*15090*/  SYNCS.PHASECHK.TRANS64.TRYWAIT P0, [R3+URZ], R2 ;  /* 0x00000002030075a7 */ /* 0x000e64000800017f */
[----:B-1----:R-:W-:Y:S05]  /*150a0*/  @!P0 BRA `(.L_x_1306) ;  /* 0x0000001400a48947 */ /* 0x002fea0003800000 */
.L_x_1353:
[----:B------:R-:W-:Y:S05]  /*150b0*/  @!P2 BRA `(.L_x_1307) ;  /* 0x000000000004a947 */ /* 0x000fea0003800000 */
[----:B------:R-:W-:Y:S01]  /*150c0*/  BPT.TRAP 0x1 ;  /* 0x000000040000795c */ /* 0x000fe20000300000 */
.L_x_1307:
[----:B-1----:R-:W-:-:S04]  /*150d0*/  VIADD R3, R0, 0x30860 ;  /* 0x0003086000037836 */ /* 0x002fc80000000000 */
[----:B------:R-:W-:-:S04]  /*150e0*/  IMAD R18, R18, 0x8, R3 ;  /* 0x0000000812127824 */ /* 0x000fc800078e0203 */
[----:B------:R-:W1:Y:S02]  /*150f0*/  SYNCS.PHASECHK.TRANS64.TRYWAIT P0, [R18+URZ], R5 ;  /* 0x00000005120075a7 */ /* 0x000e64000800017f */
[----:B-1----:R-:W-:Y:S05]  /*15100*/  @!P0 BRA `(.L_x_1308) ;  /* 0x0000001400a08947 */ /* 0x002fea0003800000 */
.L_x_1354:
[----:B------:R-:W-:-:S07]  /*15110*/  IMAD R3, R4, 0x8, R3 ;  /* 0x0000000804037824 */ /* 0x000fce00078e0203 */
.L_x_1309:
[----:B--2---:R2:W3:Y:S02]  /*15120*/  SYNCS.PHASECHK.TRANS64.TRYWAIT P0, [R3+URZ], R2 ;  /* 0x00000002030075a7 */ /* 0x0044e4000800017f */
[----:B---3--:R-:W-:Y:S05]  /*15130*/  @!P0 NANOSLEEP.SYNCS 0x989680 ;  /* 0x009896800000895d */ /* 0x008fea0003900000 */
[----:B------:R-:W3:Y:S02]  /*15140*/  @!P0 SYNCS.PHASECHK.TRANS64 P0, [R3+URZ], R2 ;  /* 0x00000002030085a7 */ /* 0x000ee4000800007f */
[----:B---3--:R-:W-:Y:S05]  /*15150*/  @!P0 BRA `(.L_x_1309) ;  /* 0xfffffffc00f08947 */ /* 0x008fea000383ffff */
.L_x_1302:
[----:B------:R-:W-:Y:S05]  /*15160*/  BSYNC B0 ;  /* 0x0000000000007941 */ /* 0x000fea0003800000 */
.L_x_1301:
[----:B------:R-:W-:Y:S05]  /*15170*/  EXIT ;  /* 0x000000000000794d */ /* 0x000fea0003800000 */
.L_x_1110:
[----:B0-----:R-:W-:-:S04]  /*15180*/  IMAD.U32 R3, RZ, RZ, UR37 ;  /* 0x00000025ff037e24 */ /* 0x001fc8000f8e00ff */
[----:B------:R0:W1:Y:S03]  /*15190*/  SYNCS.PHASECHK.TRANS64.TRYWAIT P1, [R3+URZ+0x30800], R0 ;  /* 0x03080000030075a7 */ /* 0x000066000802017f */
[----:B-1----:R-:W-:Y:S05]  /*151a0*/  @!P1 NANOSLEEP.SYNCS 0x989680 ;  /* 0x009896800000995d */ /* 0x002fea0003900000 */
[----:B------:R-:W1:Y:S02]  /*151b0*/  @!P1 SYNCS.PHASECHK.TRANS64 P1, [R3+URZ+0x30800], R0 ;  /* 0x03080000030095a7 */ /* 0x000e64000802007f */
[----:B-1----:R-:W-:Y:S05]  /*151c0*/  @!P1 BRA `(.L_x_1110) ;  /* 0xfffffffc00ec9947 */ /* 0x002fea000383ffff */
[----:B------:R-:W-:Y:S05]  /*151d0*/  BRA `(.L_x_1310) ;  /* 0xfffffec800807947 */ /* 0x000fea000383ffff */
.L_x_1114:
[----:B-1----:R1:W3:Y:S02]  /*151e0*/  SYNCS.PHASECHK.TRANS64.TRYWAIT P1, [R3+URZ+0x30830], R0 ;  /* 0x03083000030075a7 */ /* 0x0022e4000802017f */
[----:B---3--:R-:W-:Y:S05]  /*151f0*/  @!P1 NANOSLEEP.SYNCS 0x989680 ;  /* 0x009896800000995d */ /* 0x008fea0003900000 */
[----:B------:R-:W3:Y:S02]  /*15200*/  @!P1 SYNCS.PHASECHK.TRANS64 P1, [R3+URZ+0x30830], R0 ;  /* 0x03083000030095a7 */ /* 0x000ee4000802007f */
[----:B---3--:R-:W-:Y:S05]  /*15210*/  @!P1 BRA `(.L_x_1114) ;  /* 0xfffffffc00f09947 */ /* 0x008fea000383ffff */
[----:B------:R-:W-:Y:S05]  /*15220*/  BRA `(.L_x_1113) ;  /* 0xfffffec800b47947 */ /* 0x000fea000383ffff */
.L_x_1130:
[----:B-1----:R-:W-:-:S04]  /*15230*/  IMAD.U32 R11, RZ, RZ, UR6 ;  /* 0x00000006ff0b7e24 */ /* 0x002fc8000f8e00ff */
[----:B------:R1:W2:Y:S03]  /*15240*/  SYNCS.PHASECHK.TRANS64.TRYWAIT P1, [R11+URZ+0x30830], R0 ;  /* 0x030830000b0075a7 */ /* 0x0002a6000802017f */
[----:B--2---:R-:W-:Y:S05]  /*15250*/  @!P1 NANOSLEEP.SYNCS 0x989680 ;  /* 0x009896800000995d */ /* 0x004fea0003900000 */
[----:B------:R-:W2:Y:S02]  /*15260*/  @!P1 SYNCS.PHASECHK.TRANS64 P1, [R11+URZ+0x30830], R0 ;  /* 0x030830000b0095a7 */ /* 0x000ea4000802007f */
[----:B--2---:R-:W-:Y:S05]  /*15270*/  @!P1 BRA `(.L_x_1130) ;  /* 0xfffffffc00ec9947 */ /* 0x004fea000383ffff */
[----:B------:R-:W-:Y:S05]  /*15280*/  BRA `(.L_x_1129) ;  /* 0xfffffef400cc7947 */ /* 0x000fea000383ffff */
.L_x_1134:
[----:B-1----:R-:W-:-:S04]  /*15290*/  IMAD.U32 R3, RZ, RZ, UR5 ;  /* 0x00000005ff037e24 */ /* 0x002fc8000f8e00ff */
[----:B------:R1:W2:Y:S03]  /*152a0*/  SYNCS.PHASECHK.TRANS64.TRYWAIT P1, [R3+URZ+0x30850], R0 ;  /* 0x03085000030075a7 */ /* 0x0002a6000802017f */
[----:B--2---:R-:W-:Y:S05]  /*152b0*/  @!P1 NANOSLEEP.SYNCS 0x989680 ;  /* 0x009896800000995d */ /* 0x004fea0003900000 */
[----:B------:R-:W2:Y:S02]  /*152c0*/  @!P1 SYNCS.PHASECHK.TRANS64 P1, [R3+URZ+0x30850], R0 ;  /* 0x03085000030095a7 */ /* 0x000ea4000802007f */
[----:B--2---:R-:W-:Y:S05]  /*152d0*/  @!P1 BRA `(.L_x_1134) ;  /* 0xfffffffc00ec9947 */ /* 0x004fea000383ffff */
[----:B------:R-:W-:Y:S05]  /*152e0*/  BRA `(.L_x_1133) ;  /* 0xffffff0000647947 */ /* 0x000fea000383ffff */
.L_x_1151:
[----:B-1----:R-:W-:-:S04]  /*152f0*/  IMAD.U32 R5, RZ, RZ, UR5 ;  /* 0x00000005ff057e24 */ /* 0x002fc8000f8e00ff */
[----:B------:R1:W2:Y:S03]  /*15300*/  SYNCS.PHASECHK.TRANS64.TRYWAIT P1, [R5+URZ+0x30830], R0 ;  /* 0x03083000050075a7 */ /* 0x0002a6000802017f */
[----:B--2---:R-:W-:Y:S05]  /*15310*/  @!P1 NANOSLEEP.SYNCS 0x989680 ;  /* 0x009896800000995d */ /* 0x004fea0003900000 */
[----:B------:R-:W2:Y:S02]  /*15320*/  @!P1 SYNCS.PHASECHK.TRANS64 P1, [R5+URZ+0x30830], R0 ;  /* 0x03083000050095a7 */ /* 0x000ea4000802007f */
[----:B--2---:R-:W-:Y:S05]  /*15330*/  @!P1 BRA `(.L_x_1151) ;  /* 0xfffffffc00ec9947 */ /* 0x004fea000383ffff */
[----:B------:R-:W-:Y:S05]  /*15340*/  BRA `(.L_x_1150) ;  /* 0xffffff2800387947 */ /* 0x000fea000383ffff */
.L_x_1155:
[----:B-1----:R-:W-:-:S04]  /*15350*/  IMAD.U32 R3, RZ, RZ, UR5 ;  /* 0x00000005ff037e24 */ /* 0x002fc8000f8e00ff */
[----:B------:R1:W2:Y:S03]  /*15360*/  SYNCS.PHASECHK.TRANS64.TRYWAIT P1, [R3+URZ+0x30850], R0 ;  /* 0x03085000030075a7 */ /* 0x0002a6000802017f */
[----:B--2---:R-:W-:Y:S05]  /*15370*/  @!P1 NANOSLEEP.SYNCS 0x989680 ;  /* 0x009896800000995d */ /* 0x004fea0003900000 */
[----:B------:R-:W2:Y:S02]  /*15380*/  @!P1 SYNCS.PHASECHK.TRANS64 P1, [R3+URZ+0x30850], R0 ;  /* 0x03085000030095a7 */ /* 0x000ea4000802007f */
[----:B--2---:R-:W-:Y:S05]  /*15390*/  @!P1 BRA `(.L_x_1155) ;  /* 0xfffffffc00ec9947 */ /* 0x004fea000383ffff */
[----:B------:R-:W-:Y:S05]  /*153a0*/  BRA `(.L_x_1154) ;  /* 0xffffff3000d07947 */ /* 0x000fea000383ffff */
.L_x_1161:
[----:B-1----:R-:W-:-:S04]  /*153b0*/  IMAD.U32 R5, RZ, RZ, UR5 ;  /* 0x00000005ff057e24 */ /* 0x002fc8000f8e00ff */
[----:B------:R1:W2:Y:S03]  /*153c0*/  SYNCS.PHASECHK.TRANS64.TRYWAIT P1, [R5+URZ+0x30830], R0 ;  /* 0x03083000050075a7 */ /* 0x0002a6000802017f */
[----:B--2---:R-:W-:Y:S05]  /*153d0*/  @!P1 NANOSLEEP.SYNCS 0x989680 ;  /* 0x009896800000995d */ /* 0x004fea0003900000 */
[----:B------:R-:W2:Y:S02]  /*153e0*/  @!P1 SYNCS.PHASECHK.TRANS64 P1, [R5+URZ+0x30830], R0 ;  /* 0x03083000050095a7 */ /* 0x000ea4000802007f */
[----:B--2---:R-:W-:Y:S05]  /*153f0*/  @!P1 BRA `(.L_x_1161) ;  /* 0xfffffffc00ec9947 */ /* 0x004fea000383ffff */
[----:B------:R-:W-:Y:S05]  /*15400*/  BRA `(.L_x_1160) ;  /* 0xffffff4400947947 */ /* 0x000fea000383ffff */
.L_x_1165:
[----:B-1----:R-:W-:-:S04]  /*15410*/  IMAD.U32 R3, RZ, RZ, UR5 ;  /* 0x00000005ff037e24 */ /* 0x002fc8000f8e00ff */
[----:B------:R1:W2:Y:S03]  /*15420*/  SYNCS.PHASECHK.TRANS64.TRYWAIT P1, [R3+URZ+0x30850], R0 ;  /* 0x03085000030075a7 */ /* 0x0002a6000802017f */
[----:B--2---:R-:W-:Y:S05]  /*15430*/  @!P1 NANOSLEEP.SYNCS 0x989680 ;  /* 0x009896800000995d */ /* 0x004fea0003900000 */
[----:B------:R-:W2:Y:S02]  /*15440*/  @!P1 SYNCS.PHASECHK.TRANS64 P1, [R3+URZ+0x30850], R0 ;  /* 0x03085000030095a7 */ /* 0x000ea4000802007f */
[----:B--2---:R-:W-:Y:S05]  /*15450*/  @!P1 BRA `(.L_x_1165) ;  /* 0xfffffffc00ec9947 */ /* 0x004fea000383ffff */
[----:B------:R-:W-:Y:S05]  /*15460*/  BRA `(.L_x_1164) ;  /* 0xffffff50002c7947 */ /* 0x000fea000383ffff */
.L_x_1178:
[----:B-1----:R-:W-:-:S04]  /*15470*/  IMAD.U32 R3, RZ, RZ, UR5 ;  /* 0x00000005ff037e24 */ /* 0x002fc8000f8e00ff */
[----:B------:R1:W2:Y:S03]  /*15480*/  SYNCS.PHASECHK.TRANS64.TRYWAIT P0, [R3+URZ+0x30850], R2 ;  /* 0x03085002030075a7 */ /* 0x0002a6000800017f */
[----:B--2---:R-:W-:Y:S05]  /*15490*/  @!P0 NANOSLEEP.SYNCS 0x989680 ;  /* 0x009896800000895d */ /* 0x004fea0003900000 */
[----:B------:R-:W2:Y:S02]  /*154a0*/  @!P0 SYNCS.PHASECHK.TRANS64 P0, [R3+URZ+0x30850], R2 ;  /* 0x03085002030085a7 */ /* 0x000ea4000800007f */
[----:B--2---:R-:W-:Y:S05]  /*154b0*/  @!P0 BRA `(.L_x_1178) ;  /* 0xfffffffc00ec8947 */ /* 0x004fea000383ffff */
[----:B------:R-:W-:Y:S05]  /*154c0*/  BRA `(.L_x_1177) ;  /* 0xffffff7800a47947 */ /* 0x000fea000383ffff */
.L_x_1214:
[----:B------:R-:W-:Y:S02]  /*154d0*/  IMAD.MOV.U32 R13, RZ, RZ, R4 ;  /* 0x000000ffff0d7224 */ /* 0x000fe400078e0004 */
[----:B------:R-:W-:Y:S02]  /*154e0*/  IMAD.MOV.U32 R12, RZ, RZ, RZ ;  /* 0x000000ffff0c7224 */ /* 0x000fe400078e00ff */
[----:B------:R-:W-:Y:S02]  /*154f0*/  IMAD.MOV.U32 R11, RZ, RZ, 0x1f ;  /* 0x0000001fff0b7424 */ /* 0x000fe400078e00ff */
[----:B------:R-:W-:-:S07]  /*15500*/  IMAD.MOV.U32 R15, RZ, RZ, -0x1 ;  /* 0xffffffffff0f7424 */ /* 0x000fce00078e00ff */
[----:B0-----:R-:W-:Y:S05]  /*15510*/  WARPSYNC.COLLECTIVE R15, `(.L_x_1311) ;  /* 0x000000000f087348 */ /* 0x001fea0003c00000 */
[----:B------:R1:W2:Y:S02]  /*15520*/  SHFL.IDX P6, R14, R13, R12, R11 ;  /* 0x0000000c0d0e7389 */ /* 0x0002a400000c000b */
[----:B012---:R-:W-:Y:S01]  /*15530*/  ENDCOLLECTIVE ;  /* 0x000000000000791b */ /* 0x007fe20003800000 */
.L_x_1311:
[----:B------:R-:W-:Y:S05]  /*15540*/  BRA `(.L_x_1312) ;  /* 0xffffffb800ac7947 */ /* 0x000fea000383ffff */
.L_x_1216:
[----:B------:R-:W-:Y:S01]  /*15550*/  BSSY B0, `(.L_x_1313) ;  /* 0x0000006000007945 */ /* 0x000fe20003800000 */
[----:B------:R-:W-:-:S07]  /*15560*/  IMAD.MOV.U32 R15, RZ, RZ, -0x1 ;  /* 0xffffffffff0f7424 */ /* 0x000fce00078e00ff */
[----:B01----:R-:W-:Y:S05]  /*15570*/  WARPSYNC.COLLECTIVE R15, `(.L_x_1314) ;  /* 0x000000000f0c7348 */ /* 0x003fea0003c00000 */
[----:B------:R-:W-:Y:S02]  /*15580*/  ELECT P6, UR62, PT ;  /* 0x00000000003e782f */ /* 0x000fe400038c0000 */
[----:B------:R-:W-:Y:S01]  /*15590*/  MOV R14, UR62 ;  /* 0x0000003e000e7c02 */ /* 0x000fe20008000f00 */
[----:B01----:R-:W-:Y:S10]  /*155a0*/  ENDCOLLECTIVE ;  /* 0x000000000000791b */ /* 0x003ff40003800000 */
.L_x_1314:
[----:B------:R-:W-:Y:S05]  /*155b0*/  BSYNC B0 ;  /* 0x0000000000007941 */ /* 0x000fea0003800000 */
.L_x_1313:
[----:B------:R-:W-:Y:S05]  /*155c0*/  BRA `(.L_x_1315) ;  /* 0xffffffb800b07947 */ /* 0x000fea000383ffff */
.L_x_1218:
[----:B0-----:R0:W2:Y:S02]  /*155d0*/  SYNCS.PHASECHK.TRANS64.TRYWAIT P0, [R0+URZ+0x30840], R2 ;  /* 0x03084002000075a7 */ /* 0x0010a4000800017f */
[----:B--2---:R-:W-:Y:S05]  /*155e0*/  @!P0 NANOSLEEP.SYNCS 0x989680 ;  /* 0x009896800000895d */ /* 0x004fea0003900000 */
[----:B------:R-:W2:Y:S02]  /*155f0*/  @!P0 SYNCS.PHASECHK.TRANS64 P0, [R0+URZ+0x30840], R2 ;  /* 0x03084002000085a7 */ /* 0x000ea4000800007f */
[----:B--2---:R-:W-:Y:S05]  /*15600*/  @!P0 BRA `(.L_x_1218) ;  /* 0xfffffffc00f08947 */ /* 0x004fea000383ffff */
[----:B------:R-:W-:Y:S05]  /*15610*/  BRA `(.L_x_1316) ;  /* 0xffffffbc00047947 */ /* 0x000fea000383ffff */
.L_x_1222:
[----:B------:R-:W-:Y:S01]  /*15620*/  IMAD.MOV.U32 R13, RZ, RZ, R6 ;  /* 0x000000ffff0d7224 */ /* 0x000fe200078e0006 */
[----:B------:R-:W-:Y:S01]  /*15630*/  LOP3.LUT R8, R8, 0x7f, RZ, 0xc0, !PT ;  /* 0x0000007f08087812 */ /* 0x000fe200078ec0ff */
[----:B------:R-:W-:Y:S02]  /*15640*/  IMAD.MOV.U32 R12, RZ, RZ, RZ ;  /* 0x000000ffff0c7224 */ /* 0x000fe400078e00ff */
[----:B------:R-:W-:Y:S01]  /*15650*/  IMAD.MOV.U32 R11, RZ, RZ, 0x181f ;  /* 0x0000181fff0b7424 */ /* 0x000fe200078e00ff */
[----:B------:R-:W-:Y:S01]  /*15660*/  SHF.R.U32.HI R8, RZ, 0x3, R8 ;  /* 0x00000003ff087819 */ /* 0x000fe20000011608 */
[----:B------:R-:W-:-:S04]  /*15670*/  IMAD.MOV.U32 R15, RZ, RZ, -0x1 ;  /* 0xffffffffff0f7424 */ /* 0x000fc800078e00ff */
[----:B------:R-:W-:-:S07]  /*15680*/  VIADD R4, R8, UR43 ;  /* 0x0000002b08047c36 */ /* 0x000fce0008000000 */
[----:B-----5:R-:W-:Y:S05]  /*15690*/  WARPSYNC.COLLECTIVE R15, `(.L_x_1317) ;  /* 0x000000000f087348 */ /* 0x020fea0003c00000 */
[----:B------:R0:W1:Y:S02]  /*156a0*/  SHFL.IDX P6, R14, R13, R12, R11 ;  /* 0x0000000c0d0e7389 */ /* 0x00006400000c000b */
[----:B01---5:R-:W-:Y:S01]  /*156b0*/  ENDCOLLECTIVE ;  /* 0x000000000000791b */ /* 0x023fe20003800000 */
.L_x_1317:
[----:B------:R-:W-:Y:S02]  /*156c0*/  VIADD R8, R4, 0x10 ;  /* 0x0000001004087836 */ /* 0x000fe40000000000 */
[----:B------:R-:W-:Y:S02]  /*156d0*/  IMAD.MOV.U32 R13, RZ, RZ, R0 ;  /* 0x000000ffff0d7224 */ /* 0x000fe400078e0000 */
[----:B------:R-:W-:-:S07]  /*156e0*/  IMAD.MOV.U32 R2, RZ, RZ, R14 ;  /* 0x000000ffff027224 */ /* 0x000fce00078e000e */
[----:B------:R-:W-:Y:S05]  /*156f0*/  WARPSYNC.COLLECTIVE R15, `(.L_x_1318) ;  /* 0x000000000f087348 */ /* 0x000fea0003c00000 */
[----:B------:R0:W1:Y:S02]  /*15700*/  SHFL.IDX P6, R14, R13, R12, R11 ;  /* 0x0000000c0d0e7389 */ /* 0x00006400000c000b */
[----:B01----:R-:W-:Y:S01]  /*15710*/  ENDCOLLECTIVE ;  /* 0x000000000000791b */ /* 0x003fe20003800000 */
.L_x_1318:
[----:B------:R-:W-:Y:S01]  /*15720*/  ULDC UR4, c[0x0][0x288] ;  /* 0x0000a20000047ab9 */ /* 0x000fe20000000800 */
[----:B------:R-:W-:Y:S01]  /*15730*/  ULDC.64 UR6, c[0x0][0x208] ;  /* 0x0000820000067ab9 */ /* 0x000fe20000000a00 */
[----:B------:R-:W-:-:S05]  /*15740*/  IMAD R5, R7, UR4, RZ ;  /* 0x0000000407057c24 */ /* 0x000fca000f8e02ff */
        /* <DEDUP_REMOVED lines=19> */
.L_x_1319:
[----:B------:R-:W-:Y:S02]  /*15880*/  IMAD.MOV.U32 R13, RZ, RZ, R0 ;  /* 0x000000ffff0d7224 */ /* 0x000fe400078e0000 */
[----:B------:R-:W-:-:S07]  /*15890*/  IMAD.MOV.U32 R2, RZ, RZ, R14 ;  /* 0x000000ffff027224 */ /* 0x000fce00078e000e */
[----:B------:R-:W-:Y:S05]  /*158a0*/  WARPSYNC.COLLECTIVE R15, `(.L_x_1320) ;  /* 0x000000000f087348 */ /* 0x000fea0003c00000 */
[----:B------:R0:W1:Y:S02]  /*158b0*/  SHFL.IDX P6, R14, R13, R12, R11 ;  /* 0x0000000c0d0e7389 */ /* 0x00006400000c000b */
[----:B01----:R-:W-:Y:S01]  /*158c0*/  ENDCOLLECTIVE ;  /* 0x000000000000791b */ /* 0x003fe20003800000 */
.L_x_1320:
[----:B------:R-:W-:Y:S01]  /*158d0*/  ULDC.64 UR4, c[0x0][0x208] ;  /* 0x0000820000047ab9 */ /* 0x000fe20000000a00 */
[----:B------:R-:W-:Y:S02]  /*158e0*/  IMAD.MOV.U32 R13, RZ, RZ, R6 ;  /* 0x000000ffff0d7224 */ /* 0x000fe400078e0006 */
[----:B------:R-:W-:Y:S02]  /*158f0*/  IMAD.MOV.U32 R12, RZ, RZ, 0x2 ;  /* 0x00000002ff0c7424 */ /* 0x000fe400078e00ff */
[----:B------:R-:W-:-:S05]  /*15900*/  IMAD.MOV.U32 R3, RZ, RZ, R14 ;  /* 0x000000ffff037224 */ /* 0x000fca00078e000e */
        /* <DEDUP_REMOVED lines=14> */
.L_x_1321:
[----:B------:R-:W-:-:S05]  /*159f0*/  VIADD R2, R4, 0x20 ;  /* 0x0000002004027836 */ /* 0x000fca0000000000 */
[----:B------:R-:W-:Y:S01]  /*15a00*/  ISETP.GE.AND P4, PT, R2, R5, PT ;  /* 0x000000050200720c */ /* 0x000fe20003f86270 */
[----:B------:R-:W-:Y:S02]  /*15a10*/  IMAD.MOV.U32 R13, RZ, RZ, R0 ;  /* 0x000000ffff0d7224 */ /* 0x000fe400078e0000 */
[----:B------:R-:W-:-:S10]  /*15a20*/  IMAD.MOV.U32 R2, RZ, RZ, R14 ;  /* 0x000000ffff027224 */ /* 0x000fd400078e000e */
[----:B------:R-:W-:Y:S05]  /*15a30*/  WARPSYNC.COLLECTIVE R15, `(.L_x_1322) ;  /* 0x000000000f087348 */ /* 0x000fea0003c00000 */
[----:B------:R0:W1:Y:S02]  /*15a40*/  SHFL.IDX P6, R14, R13, R12, R11 ;  /* 0x0000000c0d0e7389 */ /* 0x00006400000c000b */
[----:B01----:R-:W-:Y:S01]  /*15a50*/  ENDCOLLECTIVE ;  /* 0x000000000000791b */ /* 0x003fe20003800000 */
.L_x_1322:
        /* <DEDUP_REMOVED lines=18> */
.L_x_1323:
[----:B------:R-:W-:-:S05]  /*15b80*/  VIADD R2, R4, 0x30 ;  /* 0x0000003004027836 */ /* 0x000fca0000000000 */
[----:B------:R-:W-:Y:S01]  /*15b90*/  ISETP.GE.AND P4, PT, R2, R5, PT ;  /* 0x000000050200720c */ /* 0x000fe20003f86270 */
[----:B------:R-:W-:Y:S02]  /*15ba0*/  IMAD.MOV.U32 R13, RZ, RZ, R0 ;  /* 0x000000ffff0d7224 */ /* 0x000fe400078e0000 */
[----:B------:R-:W-:-:S10]  /*15bb0*/  IMAD.MOV.U32 R2, RZ, RZ, R14 ;  /* 0x000000ffff027224 */ /* 0x000fd400078e000e */
[----:B------:R-:W-:Y:S05]  /*15bc0*/  WARPSYNC.COLLECTIVE R15, `(.L_x_1324) ;  /* 0x000000000f087348 */ /* 0x000fea0003c00000 */
[----:B------:R0:W1:Y:S02]  /*15bd0*/  SHFL.IDX P6, R14, R13, R12, R11 ;  /* 0x0000000c0d0e7389 */ /* 0x00006400000c000b */
[----:B01----:R-:W-:Y:S01]  /*15be0*/  ENDCOLLECTIVE ;  /* 0x000000000000791b */ /* 0x003fe20003800000 */
.L_x_1324:
        /* <DEDUP_REMOVED lines=18> */
.L_x_1325:
[----:B------:R-:W-:-:S05]  /*15d10*/  VIADD R2, R4, 0x40 ;  /* 0x0000004004027836 */ /* 0x000fca0000000000 */
[----:B------:R-:W-:Y:S01]  /*15d20*/  ISETP.GE.AND P4, PT, R2, R5, PT ;  /* 0x000000050200720c */ /* 0x000fe20003f86270 */
[----:B------:R-:W-:Y:S02]  /*15d30*/  IMAD.MOV.U32 R13, RZ, RZ, R0 ;  /* 0x000000ffff0d7224 */ /* 0x000fe400078e0000 */
[----:B------:R-:W-:-:S10]  /*15d40*/  IMAD.MOV.U32 R2, RZ, RZ, R14 ;  /* 0x000000ffff027224 */ /* 0x000fd400078e000e */
[----:B------:R-:W-:Y:S05]  /*15d50*/  WARPSYNC.COLLECTIVE R15, `(.L_x_1326) ;  /* 0x000000000f087348 */ /* 0x000fea0003c00000 */
[----:B------:R0:W1:Y:S02]  /*15d60*/  SHFL.IDX P6, R14, R13, R12, R11 ;  /* 0x0000000c0d0e7389 */ /* 0x00006400000c000b */
[----:B01----:R-:W-:Y:S01]  /*15d70*/  ENDCOLLECTIVE ;  /* 0x000000000000791b */ /* 0x003fe20003800000 */
.L_x_1326:
        /* <DEDUP_REMOVED lines=18> */
.L_x_1327:
[----:B------:R-:W-:-:S05]  /*15ea0*/  VIADD R2, R4, 0x50 ;  /* 0x0000005004027836 */ /* 0x000fca0000000000 */
[----:B------:R-:W-:Y:S01]  /*15eb0*/  ISETP.GE.AND P4, PT, R2, R5, PT ;  /* 0x000000050200720c */ /* 0x000fe20003f86270 */
[----:B------:R-:W-:Y:S02]  /*15ec0*/  IMAD.MOV.U32 R13, RZ, RZ, R0 ;  /* 0x000000ffff0d7224 */ /* 0x000fe400078e0000 */
[----:B------:R-:W-:-:S10]  /*15ed0*/  IMAD.MOV.U32 R2, RZ, RZ, R14 ;  /* 0x000000ffff027224 */ /* 0x000fd400078e000e */
[----:B------:R-:W-:Y:S05]  /*15ee0*/  WARPSYNC.COLLECTIVE R15, `(.L_x_1328) ;  /* 0x000000000f087348 */ /* 0x000fea0003c00000 */
[----:B------:R0:W1:Y:S02]  /*15ef0*/  SHFL.IDX P6, R14, R13, R12, R11 ;  /* 0x0000000c0d0e7389 */ /* 0x00006400000c000b */
[----:B01----:R-:W-:Y:S01]  /*15f00*/  ENDCOLLECTIVE ;  /* 0x000000000000791b */ /* 0x003fe20003800000 */
.L_x_1328:
        /* <DEDUP_REMOVED lines=18> */
.L_x_1329:
[----:B------:R-:W-:-:S05]  /*16030*/  VIADD R2, R4, 0x60 ;  /* 0x0000006004027836 */ /* 0x000fca0000000000 */
[----:B------:R-:W-:Y:S01]  /*16040*/  ISETP.GE.AND P4, PT, R2, R5, PT ;  /* 0x000000050200720c */ /* 0x000fe20003f86270 */
[----:B------:R-:W-:Y:S02]  /*16050*/  IMAD.MOV.U32 R13, RZ, RZ, R0 ;  /* 0x000000ffff0d7224 */ /* 0x000fe400078e0000 */
[----:B------:R-:W-:-:S10]  /*16060*/  IMAD.MOV.U32 R2, RZ, RZ, R14 ;  /* 0x000000ffff027224 */ /* 0x000fd400078e000e */
[----:B------:R-:W-:Y:S05]  /*16070*/  WARPSYNC.COLLECTIVE R15, `(.L_x_1330) ;  /* 0x000000000f087348 */ /* 0x000fea0003c00000 */
[----:B------:R0:W1:Y:S02]  /*16080*/  SHFL.IDX P6, R14, R13, R12, R11 ;  /* 0x0000000c0d0e7389 */ /* 0x00006400000c000b */
[----:B01----:R-:W-:Y:S01]  /*16090*/  ENDCOLLECTIVE ;  /* 0x000000000000791b */ /* 0x003fe20003800000 */
.L_x_1330:
        /* <DEDUP_REMOVED lines=18> */
.L_x_1331:
[----:B------:R-:W-:Y:S02]  /*161c0*/  IMAD.MOV.U32 R13, RZ, RZ, R0 ;  /* 0x000000ffff0d7224 */ /* 0x000fe400078e0000 */
[----:B------:R-:W-:-:S07]  /*161d0*/  IMAD.MOV.U32 R6, RZ, RZ, R14 ;  /* 0x000000ffff067224 */ /* 0x000fce00078e000e */
[----:B------:R-:W-:Y:S05]  /*161e0*/  WARPSYNC.COLLECTIVE R15, `(.L_x_1332) ;  /* 0x000000000f087348 */ /* 0x000fea0003c00000 */
[----:B------:R0:W1:Y:S02]  /*161f0*/  SHFL.IDX P6, R14, R13, R12, R11 ;  /* 0x0000000c0d0e7389 */ /* 0x00006400000c000b */
[----:B01----:R-:W-:Y:S01]  /*16200*/  ENDCOLLECTIVE ;  /* 0x000000000000791b */ /* 0x003fe20003800000 */
.L_x_1332:
[----:B------:R-:W-:Y:S01]  /*16210*/  IMAD.MOV.U32 R0, RZ, RZ, R14 ;  /* 0x000000ffff007224 */ /* 0x000fe200078e000e */
[----:B------:R-:W-:Y:S06]  /*16220*/  BRA `(.L_x_1333) ;  /* 0xffffffbc00787947 */ /* 0x000fec000383ffff */
.L_x_1227:
[----:B0-----:R0:W1:Y:S02]  /*16230*/  SYNCS.PHASECHK.TRANS64.TRYWAIT P0, [R17+URZ+0x30820], R0 ;  /* 0x03082000110075a7 */ /* 0x001064000800017f */
[----:B-1----:R-:W-:Y:S05]  /*16240*/  @!P0 NANOSLEEP.SYNCS 0x989680 ;  /* 0x009896800000895d */ /* 0x002fea0003900000 */
[----:B------:R-:W1:Y:S02]  /*16250*/  @!P0 SYNCS.PHASECHK.TRANS64 P0, [R17+URZ+0x30820], R0 ;  /* 0x03082000110085a7 */ /* 0x000e64000800007f */
[----:B-1----:R-:W-:Y:S05]  /*16260*/  @!P0 BRA `(.L_x_1227) ;  /* 0xfffffffc00f08947 */ /* 0x002fea000383ffff */
[----:B------:R-:W-:Y:S05]  /*16270*/  BRA `(.L_x_1334) ;  /* 0xffffffbc00f07947 */ /* 0x000fea000383ffff */
.L_x_1234:
[----:B0-----:R0:W1:Y:S02]  /*16280*/  SYNCS.PHASECHK.TRANS64.TRYWAIT P0, [R3+URZ+0x30840], R2 ;  /* 0x03084002030075a7 */ /* 0x001064000800017f */
[----:B-1----:R-:W-:Y:S05]  /*16290*/  @!P0 NANOSLEEP.SYNCS 0x989680 ;  /* 0x009896800000895d */ /* 0x002fea0003900000 */
[----:B------:R-:W1:Y:S02]  /*162a0*/  @!P0 SYNCS.PHASECHK.TRANS64 P0, [R3+URZ+0x30840], R2 ;  /* 0x03084002030085a7 */ /* 0x000e64000800007f */
[----:B-1----:R-:W-:Y:S05]  /*162b0*/  @!P0 BRA `(.L_x_1234) ;  /* 0xfffffffc00f08947 */ /* 0x002fea000383ffff */
[----:B------:R-:W-:Y:S05]  /*162c0*/  BRA `(.L_x_1335) ;  /* 0xffffffc000ac7947 */ /* 0x000fea000383ffff */
.L_x_1241:
[----:B0-----:R0:W1:Y:S02]  /*162d0*/  SYNCS.PHASECHK.TRANS64.TRYWAIT P0, [R3+URZ+0x60], R2 ;  /* 0x00006002030075a7 */ /* 0x001064000800017f */
[----:B-1----:R-:W-:Y:S05]  /*162e0*/  @!P0 NANOSLEEP.SYNCS 0x989680 ;  /* 0x009896800000895d */ /* 0x002fea0003900000 */
[----:B------:R-:W1:Y:S02]  /*162f0*/  @!P0 SYNCS.PHASECHK.TRANS64 P0, [R3+URZ+0x60], R2 ;  /* 0x00006002030085a7 */ /* 0x000e64000800007f */
[----:B-1----:R-:W-:Y:S05]  /*16300*/  @!P0 BRA `(.L_x_1241) ;  /* 0xfffffffc00f08947 */ /* 0x002fea000383ffff */
[----:B------:R-:W-:Y:S05]  /*16310*/  BRA `(.L_x_1336) ;  /* 0xffffffc400bc7947 */ /* 0x000fea000383ffff */
.L_x_1252:
[----:B--2---:R2:W3:Y:S02]  /*16320*/  SYNCS.PHASECHK.TRANS64.TRYWAIT P0, [R3+URZ+0x30840], R2 ;  /* 0x03084002030075a7 */ /* 0x0044e4000800017f */
[----:B---3--:R-:W-:Y:S05]  /*16330*/  @!P0 NANOSLEEP.SYNCS 0x989680 ;  /* 0x009896800000895d */ /* 0x008fea0003900000 */
[----:B------:R-:W3:Y:S02]  /*16340*/  @!P0 SYNCS.PHASECHK.TRANS64 P0, [R3+URZ+0x30840], R2 ;  /* 0x03084002030085a7 */ /* 0x000ee4000800007f */
[----:B---3--:R-:W-:Y:S05]  /*16350*/  @!P0 BRA `(.L_x_1252) ;  /* 0xfffffffc00f08947 */ /* 0x008fea000383ffff */
[----:B------:R-:W-:Y:S05]  /*16360*/  BRA `(.L_x_1337) ;  /* 0xffffffcc00807947 */ /* 0x000fea000383ffff */
.L_x_1259:
[----:B0-----:R0:W1:Y:S02]  /*16370*/  SYNCS.PHASECHK.TRANS64.TRYWAIT P0, [R9+URZ+0x60], R2 ;  /* 0x00006002090075a7 */ /* 0x001064000800017f */
[----:B-1----:R-:W-:Y:S05]  /*16380*/  @!P0 NANOSLEEP.SYNCS 0x989680 ;  /* 0x009896800000895d */ /* 0x002fea0003900000 */
[----:B------:R-:W1:Y:S02]  /*16390*/  @!P0 SYNCS.PHASECHK.TRANS64 P0, [R9+URZ+0x60], R2 ;  /* 0x00006002090085a7 */ /* 0x000e64000800007f */
[----:B-1----:R-:W-:Y:S05]  /*163a0*/  @!P0 BRA `(.L_x_1259) ;  /* 0xfffffffc00f08947 */ /* 0x002fea000383ffff */
[----:B------:R-:W-:Y:S05]  /*163b0*/  BRA `(.L_x_1338) ;  /* 0xffffffd000907947 */ /* 0x000fea000383ffff */
.L_x_1269:
[----:B-1----:R1:W2:Y:S02]  /*163c0*/  SYNCS.PHASECHK.TRANS64.TRYWAIT P0, [R2+URZ+0x30840], R3 ;  /* 0x03084003020075a7 */ /* 0x0022a4000800017f */
[----:B--2---:R-:W-:Y:S05]  /*163d0*/  @!P0 NANOSLEEP.SYNCS 0x989680 ;  /* 0x009896800000895d */ /* 0x004fea0003900000 */
[----:B------:R-:W2:Y:S02]  /*163e0*/  @!P0 SYNCS.PHASECHK.TRANS64 P0, [R2+URZ+0x30840], R3 ;  /* 0x03084003020085a7 */ /* 0x000ea4000800007f */
[----:B--2---:R-:W-:Y:S05]  /*163f0*/  @!P0 BRA `(.L_x_1269) ;  /* 0xfffffffc00f08947 */ /* 0x004fea000383ffff */
[----:B------:R-:W-:Y:S05]  /*16400*/  BRA `(.L_x_1339) ;  /* 0xffffffd800247947 */ /* 0x000fea000383ffff */
.L_x_1276:
[----:B0-----:R0:W1:Y:S02]  /*16410*/  SYNCS.PHASECHK.TRANS64.TRYWAIT P0, [R2+URZ+0x60], R5 ;  /* 0x00006005020075a7 */ /* 0x001064000800017f */
[----:B-1----:R-:W-:Y:S05]  /*16420*/  @!P0 NANOSLEEP.SYNCS 0x989680 ;  /* 0x009896800000895d */ /* 0x002fea0003900000 */
[----:B------:R-:W1:Y:S02]  /*16430*/  @!P0 SYNCS.PHASECHK.TRANS64 P0, [R2+URZ+0x60], R5 ;  /* 0x00006005020085a7 */ /* 0x000e64000800007f */
[----:B-1----:R-:W-:Y:S05]  /*16440*/  @!P0 BRA `(.L_x_1276) ;  /* 0xfffffffc00f08947 */ /* 0x002fea000383ffff */
[----:B------:R-:W-:Y:S05]  /*16450*/  BRA `(.L_x_1340) ;  /* 0xffffffdc00347947 */ /* 0x000fea000383ffff */
.L_x_1288:
[----:B0-----:R0:W1:Y:S02]  /*16460*/  SYNCS.PHASECHK.TRANS64.TRYWAIT P0, [R2+URZ+0x30860], R3 ;  /* 0x03086003020075a7 */ /* 0x001064000800017f */
[----:B-1----:R-:W-:Y:S05]  /*16470*/  @!P0 NANOSLEEP.SYNCS 0x989680 ;  /* 0x009896800000895d */ /* 0x002fea0003900000 */
[----:B------:R-:W1:Y:S02]  /*16480*/  @!P0 SYNCS.PHASECHK.TRANS64 P0, [R2+URZ+0x30860], R3 ;  /* 0x03086003020085a7 */ /* 0x000e64000800007f */
[----:B-1----:R-:W-:Y:S05]  /*16490*/  @!P0 BRA `(.L_x_1288) ;  /* 0xfffffffc00f08947 */ /* 0x002fea000383ffff */
[----:B------:R-:W-:Y:S05]  /*164a0*/  BRA `(.L_x_1341) ;  /* 0xffffffe000b47947 */ /* 0x000fea000383ffff */
.L_x_1296:
[----:B------:R-:W-:Y:S01]  /*164b0*/  BSSY B0, `(.L_x_1342) ;  /* 0x0000008000007945 */ /* 0x000fe20003800000 */
[----:B-----5:R-:W-:Y:S02]  /*164c0*/  IMAD.MOV.U32 R13, RZ, RZ, R2 ;  /* 0x000000ffff0d7224 */ /* 0x020fe400078e0002 */
[----:B------:R-:W-:Y:S02]  /*164d0*/  IMAD.MOV.U32 R12, RZ, RZ, RZ ;  /* 0x000000ffff0c7224 */ /* 0x000fe400078e00ff */
[----:B------:R-:W-:Y:S02]  /*164e0*/  IMAD.MOV.U32 R11, RZ, RZ, 0x1f ;  /* 0x0000001fff0b7424 */ /* 0x000fe400078e00ff */
[----:B------:R-:W-:-:S07]  /*164f0*/  IMAD.MOV.U32 R15, RZ, RZ, -0x1 ;  /* 0xffffffffff0f7424 */ /* 0x000fce00078e00ff */
[----:B0-----:R-:W-:Y:S05]  /*16500*/  WARPSYNC.COLLECTIVE R15, `(.L_x_1343) ;  /* 0x000000000f087348 */ /* 0x001fea0003c00000 */
[----:B------:R1:W2:Y:S02]  /*16510*/  SHFL.IDX P6, R14, R13, R12, R11 ;  /* 0x0000000c0d0e7389 */ /* 0x0002a400000c000b */
[----:B012---:R-:W-:Y:S01]  /*16520*/  ENDCOLLECTIVE ;  /* 0x000000000000791b */ /* 0x007fe20003800000 */
.L_x_1343:
[----:B------:R-:W-:Y:S05]  /*16530*/  BSYNC B0 ;  /* 0x0000000000007941 */ /* 0x000fea0003800000 */
.L_x_1342:
[----:B------:R-:W-:Y:S05]  /*16540*/  BRA `(.L_x_1344) ;  /* 0xffffffe400e87947 */ /* 0x000fea000383ffff */
.L_x_1299:
[----:B0-----:R0:W1:Y:S02]  /*16550*/  SYNCS.PHASECHK.TRANS64.TRYWAIT P0, [R0+URZ+0x30820], R3 ;  /* 0x03082003000075a7 */ /* 0x001064000800017f */
[----:B-1----:R-:W-:Y:S05]  /*16560*/  @!P0 NANOSLEEP.SYNCS 0x989680 ;  /* 0x009896800000895d */ /* 0x002fea0003900000 */
[----:B------:R-:W1:Y:S02]  /*16570*/  @!P0 SYNCS.PHASECHK.TRANS64 P0, [R0+URZ+0x30820], R3 ;  /* 0x03082003000085a7 */ /* 0x000e64000800007f */
[----:B-1----:R-:W-:Y:S05]  /*16580*/  @!P0 BRA `(.L_x_1299) ;  /* 0xfffffffc00f08947 */ /* 0x002fea000383ffff */
[----:B------:R-:W-:Y:S05]  /*16590*/  BRA `(.L_x_1345) ;  /* 0xffffffe800347947 */ /* 0x000fea000383ffff */
.L_x_1300:
        /* <DEDUP_REMOVED lines=8> */
[----:B0-----:R-:W-:Y:S05]  /*16620*/  WARPSYNC.COLLECTIVE R15, `(.L_x_1347) ;  /* 0x000000000f087348 */ /* 0x001fea0003c00000 */
[----:B------:R1:W2:Y:S02]  /*16630*/  SHFL.IDX P6, R14, R13, R12, R11 ;  /* 0x0000000c0d0e7389 */ /* 0x0002a400000c000b */
[----:B012---:R-:W-:Y:S01]  /*16640*/  ENDCOLLECTIVE ;  /* 0x000000000000791b */ /* 0x007fe20003800000 */
.L_x_1347:
[----:B------:R-:W-:Y:S05]  /*16650*/  BSYNC B0 ;  /* 0x0000000000007941 */ /* 0x000fea0003800000 */
.L_x_1346:
[----:B------:R-:W-:Y:S05]  /*16660*/  BRA `(.L_x_1348) ;  /* 0xffffffe8001c7947 */ /* 0x000fea000383ffff */
.L_x_1303:
[----:B------:R-:W-:Y:S01]  /*16670*/  BSSY B1, `(.L_x_1349) ;  /* 0x0000006000017945 */ /* 0x000fe20003800000 */
[----:B------:R-:W-:-:S07]  /*16680*/  IMAD.MOV.U32 R15, RZ, RZ, -0x1 ;  /* 0xffffffffff0f7424 */ /* 0x000fce00078e00ff */
[----:B01----:R-:W-:Y:S05]  /*16690*/  WARPSYNC.COLLECTIVE R15, `(.L_x_1350) ;  /* 0x000000000f0c7348 */ /* 0x003fea0003c00000 */
[----:B------:R-:W-:Y:S02]  /*166a0*/  ELECT P6, UR62, PT ;  /* 0x00000000003e782f */ /* 0x000fe400038c0000 */
[----:B------:R-:W-:Y:S01]  /*166b0*/  MOV R14, UR62 ;  /* 0x0000003e000e7c02 */ /* 0x000fe20008000f00 */
[----:B01----:R-:W-:Y:S10]  /*166c0*/  ENDCOLLECTIVE ;  /* 0x000000000000791b */ /* 0x003ff40003800000 */
.L_x_1350:
[----:B------:R-:W-:Y:S05]  /*166d0*/  BSYNC B1 ;  /* 0x0000000000017941 */ /* 0x000fea0003800000 */
.L_x_1349:
[----:B------:R-:W-:Y:S05]  /*166e0*/  BRA `(.L_x_1351) ;  /* 0xffffffe800147947 */ /* 0x000fea000383ffff */
.L_x_1305:
[----:B0-----:R0:W1:Y:S02]  /*166f0*/  SYNCS.PHASECHK.TRANS64.TRYWAIT P0, [R6+URZ], R5 ;  /* 0x00000005060075a7 */ /* 0x001064000800017f */
[----:B-1----:R-:W-:Y:S05]  /*16700*/  @!P0 NANOSLEEP.SYNCS 0x989680 ;  /* 0x009896800000895d */ /* 0x002fea0003900000 */
[----:B------:R-:W1:Y:S02]  /*16710*/  @!P0 SYNCS.PHASECHK.TRANS64 P0, [R6+URZ], R5 ;  /* 0x00000005060085a7 */ /* 0x000e64000800007f */
[----:B-1----:R-:W-:Y:S05]  /*16720*/  @!P0 BRA `(.L_x_1305) ;  /* 0xfffffffc00f08947 */ /* 0x002fea000383ffff */
[----:B------:R-:W-:Y:S05]  /*16730*/  BRA `(.L_x_1352) ;  /* 0xffffffe800547947 */ /* 0x000fea000383ffff */
.L_x_1306:
[----:B-1----:R1:W2:Y:S02]  /*16740*/  SYNCS.PHASECHK.TRANS64.TRYWAIT P0, [R3+URZ], R2 ;  /* 0x00000002030075a7 */ /* 0x0022a4000800017f */
[----:B--2---:R-:W-:Y:S05]  /*16750*/  @!P0 NANOSLEEP.SYNCS 0x989680 ;  /* 0x009896800000895d */ /* 0x004fea0003900000 */
[----:B------:R-:W2:Y:S02]  /*16760*/  @!P0 SYNCS.PHASECHK.TRANS64 P0, [R3+URZ], R2 ;  /* 0x00000002030085a7 */ /* 0x000ea4000800007f */
[----:B--2---:R-:W-:Y:S05]  /*16770*/  @!P0 BRA `(.L_x_1306) ;  /* 0xfffffffc00f08947 */ /* 0x004fea000383ffff */
[----:B------:R-:W-:Y:S05]  /*16780*/  BRA `(.L_x_1353) ;  /* 0xffffffe800487947 */ /* 0x000fea000383ffff */
.L_x_1308:
[----:B-1----:R1:W2:Y:S02]  /*16790*/  SYNCS.PHASECHK.TRANS64.TRYWAIT P0, [R18+URZ], R5 ;  /* 0x00000005120075a7 */ /* 0x0022a4000800017f */
[----:B--2---:R-:W-:Y:S05]  /*167a0*/  @!P0 NANOSLEEP.SYNCS 0x989680 ;  /* 0x009896800000895d */ /* 0x004fea0003900000 */
[----:B------:R-:W2:Y:S02]  /*167b0*/  @!P0 SYNCS.PHASECHK.TRANS64 P0, [R18+URZ], R5 ;  /* 0x00000005120085a7 */ /* 0x000ea4000800007f */
[----:B--2---:R-:W-:Y:S05]  /*167c0*/  @!P0 BRA `(.L_x_1308) ;  /* 0xfffffffc00f08947 */ /* 0x004fea000383ffff */
[----:B------:R-:W-:Y:S05]  /*167d0*/  BRA `(.L_x_1354) ;  /* 0xffffffe8004c7947 */ /* 0x000fea000383ffff */
.L_x_1355:
        /* <DEDUP_REMOVED lines=10> */
.L_x_3243:


//--------------------- .text._ZN7cutlass13device_kernelIN5flash11enable_sm90INS1_16FlashAttnFwdSm90INS1_25CollectiveMainloopFwdSm90ILi2EN4cute5tupleIJNS5_1CILi1EEES8_S8_EEENS6_IJNS7_ILi128EEENS7_ILi96EEENS7_ILi192EEEEEELi192ENS_10bfloat16_tEfNS_4arch4Sm90ELb0ELb1ELb0ELb1ELb0ELb0ELb0ELb1ELb1ELb1ELb0ELb0EEENS1_21CollectiveEpilogueFwdINS6_IJSA_SC_SB_EEES9_SE_SG_Li256ELb1ELb1ELb0ELb0EEENS1_36VarlenDynamicPersistentTileSchedulerILi128ELi96ELi256ELi128ELb0ELb1ELb1ELb1ELb0ELb1EEEEEEEEEvNT_6ParamsE --------------------------
	.section	.text._ZN7cutlass13device_kernelIN5flash11enable_sm90INS1_16FlashAttnFwdSm90INS1_25CollectiveMainloopFwdSm90ILi2EN4cute5tupleIJNS5_1CILi1EEES8_S8_EEENS6_IJNS7_ILi128EEENS7_ILi96EEENS7_ILi192EEEEEELi192ENS_10bfloat16_tEfNS_4arch4Sm90ELb0ELb1ELb0ELb1ELb0ELb0ELb0ELb1ELb1ELb1ELb0ELb0EEENS1_21CollectiveEpilogueFwdINS6_IJSA_SC_SB_EEES9_SE_SG_Li256ELb1ELb1ELb0ELb0EEENS1_36VarlenDynamicPersistentTileSchedulerILi128ELi96ELi256ELi128ELb0ELb1ELb1ELb1ELb0ELb1EEEEEEEEEvNT_6ParamsE,"ax",@progbits
	.align	128
.text._ZN7cutlass13device_kernelIN5flash11enable_sm90INS1_16FlashAttnFwdSm90INS1_25CollectiveMainloopFwdSm90ILi2EN4cute5tupleIJNS5_1CILi1EEES8_S8_EEENS6_IJNS7_ILi128EEENS7_ILi96EEENS7_ILi192EEEEEELi192ENS_10bfloat16_tEfNS_4arch4Sm90ELb0ELb1ELb0ELb1ELb0ELb0ELb0ELb1ELb1ELb1ELb0ELb0EEENS1_21CollectiveEpilogueFwdINS6_IJSA_SC_SB_EEES9_SE_SG_Li256ELb1ELb1ELb0ELb0EEENS1_36VarlenDynamicPersistentTileSchedulerILi128ELi96ELi256ELi128ELb0ELb1ELb1ELb1ELb0ELb1EEEEEEEEEvNT_6ParamsE:
        .type           _ZN7cutlass13device_kernelIN5flash11enable_sm90INS1_16FlashAttnFwdSm90INS1_25CollectiveMainloopFwdSm90ILi2EN4cute5tupleIJNS5_1CILi1EEES8_S8_EEENS6_IJNS7_ILi128EEENS7_ILi96EEENS7_ILi192EEEEEELi192ENS_10bfloat16_tEfNS_4arch4Sm90ELb0ELb1ELb0ELb1ELb0ELb0ELb0ELb1ELb1ELb1ELb0ELb0EEENS1_21CollectiveEpilogueFwdINS6_IJSA_SC_SB_EEES9_SE_SG_Li256ELb1ELb1ELb0ELb0EEENS1_36VarlenDynamicPersistentTileSchedulerILi128ELi96ELi256ELi128ELb0ELb1ELb1ELb1ELb0ELb1EEEEEEEEEvNT_6ParamsE,@function
        .size           _ZN7cutlass13device_kernelIN5flash11enable_sm90INS1_16FlashAttnFwdSm90INS1_25CollectiveMainloopFwdSm90ILi2EN4cute5tupleIJNS5_1CILi1EEES8_S8_EEENS6_IJNS7_ILi128EEENS7_ILi96EEENS7_ILi192EEEEEELi192ENS_10bfloat16_tEfNS_4arch4Sm90ELb0ELb1ELb0ELb1ELb0ELb0ELb0ELb1ELb1ELb1ELb0ELb0EEENS1_21CollectiveEpilogueFwdINS6_IJSA_SC_SB_EEES9_SE_SG_Li256ELb1ELb1ELb0ELb0EEENS1_36VarlenDynamicPersistentTileSchedulerILi128ELi96ELi256ELi128ELb0ELb1ELb1ELb1ELb0ELb1EEEEEEEEEvNT_6ParamsE,(.L_x_3244 - _ZN7cutlass13device_kernelIN5flash11enable_sm90INS1_16FlashAttnFwdSm90INS1_25CollectiveMainloopFwdSm90ILi2EN4cute5tupleIJNS5_1CILi1EEES8_S8_EEENS6_IJNS7_ILi128EEENS7_ILi96EEENS7_ILi192EEEEEELi192ENS_10bfloat16_tEfNS_4arch4Sm90ELb0ELb1ELb0ELb1ELb0ELb0ELb0ELb1ELb1ELb1ELb0ELb0EEENS1_21CollectiveEpilogueFwdINS6_IJSA_SC_SB_EEES9_SE_SG_Li256ELb1ELb1ELb0ELb0EEENS1_36VarlenDynamicPersistentTileSchedulerILi128ELi96ELi256ELi128ELb0ELb1ELb1ELb1ELb0ELb1EEEEEEEEEvNT_6ParamsE)
        .other          _ZN7cutlass13device_kernelIN5flash11enable_sm90INS1_16FlashAttnFwdSm90INS1_25CollectiveMainloopFwdSm90ILi2EN4cute5tupleIJNS5_1CILi1EEES8_S8_EEENS6_IJNS7_ILi128EEENS7_ILi96EEENS7_ILi192EEEEEELi192ENS_10bfloat16_tEfNS_4arch4Sm90ELb0ELb1ELb0ELb1ELb0ELb0ELb0ELb1ELb1ELb1ELb0ELb0EEENS1_21CollectiveEpilogueFwdINS6_IJSA_SC_SB_EEES9_SE_SG_Li256ELb1ELb1ELb0ELb0EEENS1_36VarlenDynamicPersistentTileSchedulerILi128ELi96ELi256ELi128ELb0ELb1ELb1ELb1ELb0ELb1EEEEEEEEEvNT_6ParamsE,@"STO_CUDA_ENTRY STV_DEFAULT"
_ZN7cutlass13device_kernelIN5flash11enable_sm90INS1_16FlashAttnFwdSm90INS1_25CollectiveMainloopFwdSm90ILi2EN4cute5tupleIJNS5_1CILi1EEES8_S8_EEENS6_IJNS7_ILi128EEENS7_ILi96EEENS7_ILi192EEEEEELi192ENS_10bfloat16_tEfNS_4arch4Sm90ELb0ELb1ELb0ELb1ELb0ELb0ELb0ELb1ELb1ELb1ELb0ELb0EEENS1_21CollectiveEpilogueFwdINS6_IJSA_SC_SB_EEES9_SE_SG_Li256ELb1ELb1ELb0ELb0EEENS1_36VarlenDynamicPersistentTileSchedulerILi128ELi96ELi256ELi128ELb0ELb1ELb1ELb1ELb0ELb1EEEEEEEEEvNT_6ParamsE:
        /* <DEDUP_REMOVED lines=18> */
.L_x_1357:
[----:B------:R-:W-:Y:S05]  /*0120*/  BSYNC B0 ;  /* 0x0000000000007941 */ /* 0x000fea0003800000 */
.L_x_1356:
        /* <DEDUP_REMOVED lines=41> */
.L_x_1358:
        /* <DEDUP_REMOVED lines=22> */
.L_x_1359:
        /* <DEDUP_REMOVED lines=18> */
.L_x_1360:
        /* <DEDUP_REMOVED lines=22> */
.L_x_1361:
        /* <DEDUP_REMOVED lines=22> */
.L_x_1362:
        /* <DEDUP_REMOVED lines=8> */
.L_x_1364:
        /* <DEDUP_REMOVED lines=14> */
[----:B0-----:R-:W2:Y:S01]  /*0a60*/  LDL R2, [R1+0x48] ;  /* 0x0000480001027983 */ /* 0x001ea20000100800 */
[----:B------:R-:W-:Y:S01]  /*0a70*/  R2UR UR5, R9 ;  /* 0x00000000090572ca */ /* 0x000fe200000e0000 */
[----:B------:R-:W-:Y:S01]  /*0a80*/  UMOV UR38, URZ ;  /* 0x0000003f00267c82 */ /* 0x000fe20008000000 */
[----:B------:R-:W-:Y:S01]  /*0a90*/  R2UR UR7, R10 ;  /* 0x000000000a0772ca */ /* 0x000fe200000e0000 */
[----:B------:R-:W0:Y:S01]  /*0aa0*/  S2R R0, SR_TID.X ;  /* 0x0000000000007919 */ /* 0x000e220000002100 */
[----:B------:R-:W-:Y:S01]  /*0ab0*/  R2UR UR6, R11 ;  /* 0x000000000b0672ca */ /* 0x000fe200000e0000 */
[----:B------:R-:W-:Y:S01]  /*0ac0*/  UMOV UR36, URZ ;  /* 0x0000003f00247c82 */ /* 0x000fe20008000000 */
[----:B0-----:R-:W-:-:S05]  /*0ad0*/  VIADD R206, R0, 0xffffff80 ;  /* 0xffffff8000ce7836 */ /* 0x001fca0000000000 */
[----:B------:R-:W-:-:S04]  /*0ae0*/  SHF.R.S32.HI R3, RZ, 0x1f, R206 ;  /* 0x0000001fff037819 */ /* 0x000fc800000114ce */
[CC--:B------:R-:W-:Y:S02]  /*0af0*/  LEA.HI R0, R3.reuse, R206.reuse, RZ, 0x7 ;  /* 0x000000ce03007211 */ /* 0x0c0fe400078f38ff */
[CC--:B------:R-:W-:Y:S02]  /*0b00*/  LEA.HI R4, R3.reuse, R206.reuse, RZ, 0x5 ;  /* 0x000000ce03047211 */ /* 0x0c0fe400078f28ff */
[----:B------:R-:W-:Y:S02]  /*0b10*/  LOP3.LUT R5, R0, 0xffffff80, RZ, 0xc0, !PT ;  /* 0xffffff8000057812 */ /* 0x000fe400078ec0ff */
[----:B------:R-:W-:Y:S01]  /*0b20*/  LEA.HI R10, R3, R206, RZ, 0x2 ;  /* 0x000000ce030a7211 */ /* 0x000fe200078f10ff */
[----:B------:R-:W-:Y:S01]  /*0b30*/  IMAD.SHL.U32 R4, R4, 0x20, RZ ;  /* 0x0000002004047824 */ /* 0x000fe200078e00ff */
[----:B------:R-:W-:Y:S01]  /*0b40*/  SHF.R.S32.HI R199, RZ, 0x7, R0 ;  /* 0x00000007ffc77819 */ /* 0x000fe20000011400 */
[----:B------:R-:W-:-:S03]  /*0b50*/  IMAD.IADD R198, R206, 0x1, -R5 ;  /* 0x00000001cec67824 */ /* 0x000fc600078e0a05 */
[----:B------:R-:W-:Y:S02]  /*0b60*/  LOP3.LUT R4, R4, 0xfffffc00, RZ, 0xc0, !PT ;  /* 0xfffffc0004047812 */ /* 0x000fe400078ec0ff */
[----:B------:R-:W-:Y:S02]  /*0b70*/  SHF.R.S32.HI R9, RZ, 0x1f, R198 ;  /* 0x0000001fff097819 */ /* 0x000fe400000114c6 */
[----:B------:R-:W-:Y:S02]  /*0b80*/  LEA.HI R0, R0, R199, RZ, 0x1 ;  /* 0x000000c700007211 */ /* 0x000fe400078f08ff */
[CC--:B------:R-:W-:Y:S02]  /*0b90*/  LEA.HI R6, R9.reuse, R198.reuse, RZ, 0x2 ;  /* 0x000000c609067211 */ /* 0x0c0fe400078f10ff */
[----:B------:R-:W-:Y:S02]  /*0ba0*/  LEA.HI R9, R9, R198, RZ, 0x5 ;  /* 0x000000c609097211 */ /* 0x000fe400078f28ff */
[----:B------:R-:W-:-:S02]  /*0bb0*/  SHF.R.S32.HI R8, RZ, 0x2, R6 ;  /* 0x00000002ff087819 */ /* 0x000fc40000011406 */
[----:B------:R-:W-:Y:S02]  /*0bc0*/  SHF.R.S32.HI R11, RZ, 0x1f, R6 ;  /* 0x0000001fff0b7819 */ /* 0x000fe40000011406 */
[----:B------:R-:W-:Y:S02]  /*0bd0*/  SHF.R.S32.HI R9, RZ, 0x5, R9 ;  /* 0x00000005ff097819 */ /* 0x000fe40000011409 */
[----:B------:R-:W-:Y:S02]  /*0be0*/  LEA.HI R11, R11, R8, RZ, 0x3 ;  /* 0x000000080b0b7211 */ /* 0x000fe400078f18ff */
[----:B------:R-:W-:Y:S02]  /*0bf0*/  LOP3.LUT R0, R0, 0x3fffffe, RZ, 0xc0, !PT ;  /* 0x03fffffe00007812 */ /* 0x000fe400078ec0ff */
[----:B------:R-:W-:-:S03]  /*0c00*/  LOP3.LUT R11, R11, 0xfffffff8, RZ, 0xc0, !PT ;  /* 0xfffffff80b0b7812 */ /* 0x000fc600078ec0ff */
[----:B------:R-:W-:Y:S02]  /*0c10*/  IMAD.IADD R0, R199, 0x1, -R0 ;  /* 0x00000001c7007824 */ /* 0x000fe400078e0a00 */
[----:B------:R-:W-:-:S04]  /*0c20*/  IMAD.IADD R8, R8, 0x1, -R11 ;  /* 0x0000000108087824 */ /* 0x000fc800078e0a0b */
[----:B------:R-:W-:-:S04]  /*0c30*/  IMAD R9, R9, 0x10, R8 ;  /* 0x0000001009097824 */ /* 0x000fc800078e0208 */
[----:B------:R-:W-:Y:S01]  /*0c40*/  IMAD R200, R0, 0x40, R9 ;  /* 0x0000004000c87824 */ /* 0x000fe200078e0209 */
[----:B--2---:R-:W-:Y:S02]  /*0c50*/  R2UR UR4, R2 ;  /* 0x00000000020472ca */ /* 0x004fe400000e0000 */
[CC--:B------:R-:W-:Y:S02]  /*0c60*/  LEA.HI R2, R3.reuse, R206.reuse, RZ, 0x4 ;  /* 0x000000ce03027211 */ /* 0x0c0fe400078f20ff */
[----:B------:R-:W-:Y:S02]  /*0c70*/  LEA.HI R3, R3, R206, RZ, 0x3 ;  /* 0x000000ce03037211 */ /* 0x000fe400078f18ff */
[----:B------:R-:W-:Y:S02]  /*0c80*/  SHF.R.S32.HI R7, RZ, 0x4, R2 ;  /* 0x00000004ff077819 */ /* 0x000fe40000011402 */
[C---:B------:R-:W-:Y:S02]  /*0c90*/  LOP3.LUT R5, R2.reuse, 0x3fffff0, RZ, 0xc0, !PT ;  /* 0x03fffff002057812 */ /* 0x040fe400078ec0ff */
[----:B------:R-:W-:-:S02]  /*0ca0*/  LEA.HI R2, R2, R7, RZ, 0x1 ;  /* 0x0000000702027211 */ /* 0x000fc400078f08ff */
[----:B------:R-:W-:Y:S01]  /*0cb0*/  LOP3.LUT R193, R3, 0xfffffff8, RZ, 0xc0, !PT ;  /* 0xfffffff803c17812 */ /* 0x000fe200078ec0ff */
[----:B------:R-:W-:Y:S01]  /*0cc0*/  IMAD.IADD R5, R206, 0x1, -R5 ;  /* 0x00000001ce057824 */ /* 0x000fe200078e0a05 */
[----:B------:R-:W-:Y:S01]  /*0cd0*/  LOP3.LUT R2, R2, 0x1ffffffe, RZ, 0xc0, !PT ;  /* 0x1ffffffe02027812 */ /* 0x000fe200078ec0ff */
[----:B------:R-:W-:Y:S01]  /*0ce0*/  ULOP3.LUT UR8, UR4, 0x1, URZ, 0xfc, !UPT ;  /* 0x0000000104087892 */ /* 0x000fe2000f8efc3f */
[----:B------:R-:W-:Y:S01]  /*0cf0*/  SHF.R.S32.HI R195, RZ, 0x3, R3 ;  /* 0x00000003ffc37819 */ /* 0x000fe20000011403 */
[----:B------:R-:W-:Y:S01]  /*0d00*/  IMAD R5, R5, 0x40, R4 ;  /* 0x0000004005057824 */ /* 0x000fe200078e0204 */
[----:B------:R-:W-:Y:S01]  /*0d10*/  LOP3.LUT R3, R6, 0x7ffffffc, RZ, 0xc0, !PT ;  /* 0x7ffffffc06037812 */ /* 0x000fe200078ec0ff */
[----:B------:R-:W-:Y:S01]  /*0d20*/  IMAD.IADD R2, R7, 0x1, -R2 ;  /* 0x0000000107027824 */ /* 0x000fe200078e0a02 */
[----:B------:R-:W-:Y:S01]  /*0d30*/  LOP3.LUT R7, R10, 0xfffffffc, RZ, 0xc0, !PT ;  /* 0xfffffffc0a077812 */ /* 0x000fe200078ec0ff */
[----:B------:R-:W-:Y:S01]  /*0d40*/  IMAD.IADD R193, R206, 0x1, -R193 ;  /* 0x00000001cec17824 */ /* 0x000fe200078e0ac1 */
[----:B------:R-:W-:Y:S01]  /*0d50*/  UMOV UR4, URZ ;  /* 0x0000003f00047c82 */ /* 0x000fe20008000000 */
[----:B------:R-:W-:-:S02]  /*0d60*/  IMAD R201, R2, 0x8, R5 ;  /* 0x0000000802c97824 */ /* 0x000fc400078e0205 */
[----:B------:R-:W-:Y:S02]  /*0d70*/  IMAD.IADD R7, R206, 0x1, -R7 ;  /* 0x00000001ce077824 */ /* 0x000fe400078e0a07 */
[----:B------:R-:W-:Y:S02]  /*0d80*/  IMAD.SHL.U32 R22, R193, 0x8, RZ ;  /* 0x00000008c1167824 */ /* 0x000fe400078e00ff */
[----:B------:R-:W-:Y:S01]  /*0d90*/  IMAD.U32 R202, RZ, RZ, UR8 ;  /* 0x00000008ffca7e24 */ /* 0x000fe2000f8e00ff */
[C---:B------:R-:W-:Y:S01]  /*0da0*/  LEA.HI R4, R7.reuse, R7, RZ, 0x1 ;  /* 0x0000000707047211 */ /* 0x040fe200078f08ff */
[C---:B------:R-:W-:Y:S01]  /*0db0*/  VIADD R23, R22.reuse, 0x40 ;  /* 0x0000004016177836 */ /* 0x040fe20000000000 */
[----:B------:R-:W-:Y:S01]  /*0dc0*/  SHF.R.S32.HI R205, RZ, 0x1f, R22 ;  /* 0x0000001fffcd7819 */ /* 0x000fe20000011416 */
[----:B------:R-:W-:Y:S01]  /*0dd0*/  VIADD R192, R22, 0x80 ;  /* 0x0000008016c07836 */ /* 0x000fe20000000000 */
[----:B------:R-:W-:Y:S01]  /*0de0*/  LOP3.LUT R4, R4, 0x1ffffffe, RZ, 0xc0, !PT ;  /* 0x1ffffffe04047812 */ /* 0x000fe200078ec0ff */
[----:B------:R-:W-:Y:S01]  /*0df0*/  IMAD.U32 R197, RZ, RZ, UR4 ;  /* 0x00000004ffc57e24 */ /* 0x000fe2000f8e00ff */
[----:B------:R-:W-:Y:S01]  /*0e00*/  SHF.R.S32.HI R204, RZ, 0x1f, R23 ;  /* 0x0000001fffcc7819 */ /* 0x000fe20000011417 */
[----:B------:R-:W-:Y:S01]  /*0e10*/  IMAD.IADD R18, R198, 0x1, -R3 ;  /* 0x00000001c6127824 */ /* 0x000fe200078e0a03 */
[----:B------:R-:W-:Y:S01]  /*0e20*/  SHF.R.S32.HI R203, RZ, 0x1f, R192 ;  /* 0x0000001fffcb7819 */ /* 0x000fe200000114c0 */
[----:B------:R-:W-:-:S04]  /*0e30*/  IMAD.IADD R19, R7, 0x1, -R4 ;  /* 0x0000000107137824 */ /* 0x000fc800078e0a04 */
[----:B------:R-:W-:-:S07]  /*0e40*/  IMAD R19, R19, 0x8, R200 ;  /* 0x0000000813137824 */ /* 0x000fce00078e02c8 */
.L_x_1464:
[----:B------:R-:W-:Y:S01]  /*0e50*/  ULDC.64 UR8, c[0x0][0xa28] ;  /* 0x00028a0000087ab9 */ /* 0x000fe20000000a00 */
[----:B0-2---:R-:W-:Y:S01]  /*0e60*/  IMAD.MOV.U32 R7, RZ, RZ, RZ ;  /* 0x000000ffff077224 */ /* 0x005fe200078e00ff */
[----:B------:R-:W-:Y:S01]  /*0e70*/  UISETP.NE.U32.AND UP0, UPT, UR8, URZ, UPT ;  /* 0x0000003f0800728c */ /* 0x000fe2000bf05070 */
[----:B------:R-:W-:-:S03]  /*0e80*/  ULDC.64 UR12, c[0x0][0x208] ;  /* 0x00008200000c7ab9 */ /* 0x000fc60000000a00 */
[----:B------:R-:W-:-:S03]  /*0e90*/  UISETP.NE.AND.EX UP0, UPT, UR9, URZ, UPT, UP0 ;  /* 0x0000003f0900728c */ /* 0x000fc6000bf05300 */
[----:B------:R-:W-:Y:S02]  /*0ea0*/  ULDC.64 UR8, c[0x0][0xa18] ;  /* 0x0002860000087ab9 */ /* 0x000fe40000000a00 */
[----:B------:R-:W-:Y:S01]  /*0eb0*/  UISETP.NE.U32.AND UP1, UPT, UR8, URZ, UPT ;  /* 0x0000003f0800728c */ /* 0x000fe2000bf25070 */
[----:B------:R-:W-:-:S03]  /*0ec0*/  PLOP3.LUT P0, PT, PT, PT, UP0, 0x80, 0x0 ;  /* 0x000000000000781c */ /* 0x000fc60003f0f008 */
[----:B------:R-:W-:-:S03]  /*0ed0*/  UISETP.NE.AND.EX UP1, UPT, UR9, URZ, UPT, UP1 ;  /* 0x0000003f0900728c */ /* 0x000fc6000bf25310 */
[----:B------:R-:W-:Y:S02]  /*0ee0*/  @UP0 ULDC.64 UR8, c[0x0][0xa28] ;  /* 0x00028a0000080ab9 */ /* 0x000fe40000000a00 */
[----:B------:R-:W-:Y:S01]  /*0ef0*/  @UP0 UIMAD.WIDE UR8, UR6, 0x4, UR8 ;  /* 0x00000004060808a5 */ /* 0x000fe2000f8e0208 */
[----:B------:R-:W-:-:S05]  /*0f00*/  PLOP3.LUT P2, PT, PT, PT, UP1, 0x80, 0x0 ;  /* 0x000000000000781c */ /* 0x000fca0003f4f018 */
[----:B------:R-:W-:Y:S01]  /*0f10*/  @UP1 ULDC.64 UR10, c[0x0][0xa18] ;  /* 0x00028600000a1ab9 */ /* 0x000fe20000000a00 */
[----:B------:R-:W-:Y:S02]  /*0f20*/  IMAD.U32 R2, RZ, RZ, UR8 ;  /* 0x00000008ff027e24 */ /* 0x000fe4000f8e00ff */
[----:B------:R-:W-:Y:S01]  /*0f30*/  IMAD.U32 R3, RZ, RZ, UR9 ;  /* 0x00000009ff037e24 */ /* 0x000fe2000f8e00ff */
[----:B------:R-:W-:Y:S01]  /*0f40*/  @UP1 UIMAD.WIDE UR8, UR6, 0x4, UR10 ;  /* 0x00000004060818a5 */ /* 0x000fe2000f8e020a */
[----:B------:R-:W-:-:S03]  /*0f50*/  ULDC UR4, c[0x0][0x288] ;  /* 0x0000a20000047ab9 */ /* 0x000fc60000000800 */
[----:B------:R0:W5:Y:S01]  /*0f60*/  @P0 LDG.E R7, desc[UR12][R2.64] ;  /* 0x0000000c02070981 */ /* 0x000162000c1e1900 */
[----:B------:R-:W-:Y:S01]  /*0f70*/  IMAD.U32 R17, RZ, RZ, UR4 ;  /* 0x00000004ff117e24 */ /* 0x000fe2000f8e00ff */
[----:B------:R-:W-:Y:S01]  /*0f80*/  ULDC UR4, c[0x0][0x424] ;  /* 0x0001090000047ab9 */ /* 0x000fe20000000800 */
[----:B------:R-:W-:Y:S02]  /*0f90*/  IMAD.U32 R4, RZ, RZ, UR8 ;  /* 0x00000008ff047e24 */ /* 0x000fe4000f8e00ff */
[----:B------:R-:W-:Y:S01]  /*0fa0*/  IMAD.U32 R5, RZ, RZ, UR9 ;  /* 0x00000009ff057e24 */ /* 0x000fe2000f8e00ff */
[----:B------:R-:W-:Y:S02]  /*0fb0*/  ULDC.64 UR8, c[0x0][0x418] ;  /* 0x0001060000087ab9 */ /* 0x000fe40000000a00 */
[----:B------:R-:W-:Y:S02]  /*0fc0*/  UISETP.NE.U32.AND UP0, UPT, UR8, URZ, UPT ;  /* 0x0000003f0800728c */ /* 0x000fe4000bf05070 */
[----:B------:R0:W5:Y:S01]  /*0fd0*/  @P2 LDG.E R17, desc[UR12][R4.64] ;  /* 0x0000000c04112981 */ /* 0x000162000c1e1900 */
[----:B------:R-:W-:Y:S01]  /*0fe0*/  IMAD.U32 R194, RZ, RZ, UR7 ;  /* 0x00000007ffc27e24 */ /* 0x000fe2000f8e00ff */
[----:B------:R-:W-:-:S03]  /*0ff0*/  UISETP.NE.AND.EX UP0, UPT, UR9, URZ, UPT, UP0 ;  /* 0x0000003f0900728c */ /* 0x000fc6000bf05300 */
[----:B------:R-:W-:Y:S01]  /*1000*/  ULDC.64 UR8, c[0x0][0xa20] ;  /* 0x0002880000087ab9 */ /* 0x000fe20000000a00 */
[----:B------:R-:W-:Y:S01]  /*1010*/  USEL UR4, UR4, 0x1, UP0 ;  /* 0x0000000104047887 */ /* 0x000fe20008000000 */
[----:B------:R-:W-:Y:S01]  /*1020*/  ISETP.NE.U32.AND P1, PT, RZ, UR8, PT ;  /* 0x00000008ff007c0c */ /* 0x000fe2000bf25070 */
[----:B------:R-:W-:Y:S02]  /*1030*/  ULDC UR8, c[0x0][0x2f0] ;  /* 0x0000bc0000087ab9 */ /* 0x000fe40000000800 */
[----:B------:R-:W-:Y:S01]  /*1040*/  UIMAD UR4, UR4, UR8, URZ ;  /* 0x00000008040472a4 */ /* 0x000fe2000f8e023f */
[----:B------:R-:W-:Y:S01]  /*1050*/  ISETP.NE.AND.EX P1, PT, RZ, UR9, PT, P1 ;  /* 0x00000009ff007c0c */ /* 0x000fe2000bf25310 */
[----:B01-34-:R-:W-:-:S12]  /*1060*/  @P2 BRA `(.L_x_1365) ;  /* 0x0000000000302947 */ /* 0x01bfd80003800000 */
[----:B------:R-:W-:Y:S02]  /*1070*/  ULDC.64 UR8, c[0x0][0xa00] ;  /* 0x0002800000087ab9 */ /* 0x000fe40000000a00 */
[----:B------:R-:W-:-:S04]  /*1080*/  ISETP.NE.U32.AND P0, PT, RZ, UR8, PT ;  /* 0x00000008ff007c0c */ /* 0x000fc8000bf05070 */
[----:B------:R-:W-:-:S13]  /*1090*/  ISETP.NE.AND.EX P0, PT, RZ, UR9, PT, P0 ;  /* 0x00000009ff007c0c */ /* 0x000fda000bf05300 */
[----:B------:R-:W-:Y:S05]  /*10a0*/  @!P0 BRA `(.L_x_1365) ;  /* 0x0000000000208947 */ /* 0x000fea0003800000 */
[----:B------:R-:W-:Y:S01]  /*10b0*/  ULDC.64 UR8, c[0x0][0xa00] ;  /* 0x0002800000087ab9 */ /* 0x000fe20000000a00 */
[----:B------:R-:W-:Y:S01]  /*10c0*/  ULDC.64 UR10, c[0x0][0x208] ;  /* 0x00008200000a7ab9 */ /* 0x000fe20000000a00 */
[----:B------:R-:W-:-:S06]  /*10d0*/  UIMAD.WIDE UR8, UR6, 0x4, UR8 ;  /* 0x00000004060878a5 */ /* 0x000fcc000f8e0208 */
[----:B------:R-:W-:Y:S02]  /*10e0*/  IMAD.U32 R2, RZ, RZ, UR8 ;  /* 0x00000008ff027e24 */ /* 0x000fe4000f8e00ff */
[----:B------:R-:W-:-:S05]  /*10f0*/  IMAD.U32 R3, RZ, RZ, UR9 ;  /* 0x00000009ff037e24 */ /* 0x000fca000f8e00ff */
[----:B-----5:R-:W2:Y:S04]  /*1100*/  LDG.E R17, desc[UR10][R2.64] ;  /* 0x0000000a02117981 */ /* 0x020ea8000c1e1900 */
[----:B------:R-:W2:Y:S02]  /*1110*/  LDG.E R0, desc[UR10][R2.64+0x4] ;  /* 0x0000040a02007981 */ /* 0x000ea4000c1e1900 */
[----:B--2---:R-:W-:-:S07]  /*1120*/  IMAD.IADD R17, R0, 0x1, -R17 ;  /* 0x0000000100117824 */ /* 0x004fce00078e0a11 */
.L_x_1365:
[----:B------:R-:W-:Y:S02]  /*1130*/  IMAD.U32 R16, RZ, RZ, UR4 ;  /* 0x00000004ff107e24 */ /* 0x000fe4000f8e00ff */
[----:B------:R-:W-:Y:S01]  /*1140*/  IMAD.U32 R196, RZ, RZ, UR6 ;  /* 0x00000006ffc47e24 */ /* 0x000fe2000f8e00ff */
[----:B------:R-:W-:Y:S06]  /*1150*/  @!P1 BRA `(.L_x_1366) ;  /* 0x00000000001c9947 */ /* 0x000fec0003800000 */
[----:B------:R-:W-:Y:S01]  /*1160*/  ULDC.64 UR8, c[0x0][0xa20] ;  /* 0x0002880000087ab9 */ /* 0x000fe20000000a00 */
[----:B------:R-:W-:Y:S01]  /*1170*/  ULDC.64 UR10, c[0x0][0x208] ;  /* 0x00008200000a7ab9 */ /* 0x000fe20000000a00 */
[----:B------:R-:W-:-:S06]  /*1180*/  UIMAD.WIDE UR6, UR6, 0x4, UR8 ;  /* 0x00000004060678a5 */ /* 0x000fcc000f8e0208 */
[----:B------:R-:W-:Y:S02]  /*1190*/  IMAD.U32 R2, RZ, RZ, UR6 ;  /* 0x00000006ff027e24 */ /* 0x000fe4000f8e00ff */
[----:B------:R-:W-:-:S05]  /*11a0*/  IMAD.U32 R3, RZ, RZ, UR7 ;  /* 0x00000007ff037e24 */ /* 0x000fca000f8e00ff */
[----:B------:R0:W5:Y:S01]  /*11b0*/  LDG.E R16, desc[UR10][R2.64] ;  /* 0x0000000a02107981 */ /* 0x000162000c1e1900 */
[----:B------:R-:W-:Y:S05]  /*11c0*/  BRA `(.L_x_1367) ;  /* 0x0000000000307947 */ /* 0x000fea0003800000 */
.L_x_1366:
        /* <DEDUP_REMOVED lines=9> */
[----:B------:R-:W2:Y:S04]  /*1260*/  LDG.E R16, desc[UR10][R2.64] ;  /* 0x0000000a02107981 */ /* 0x000ea8000c1e1900 */
[----:B------:R-:W2:Y:S02]  /*1270*/  LDG.E R5, desc[UR10][R2.64+0x4] ;  /* 0x0000040a02057981 */ /* 0x000ea4000c1e1900 */
[----:B--2---:R-:W-:-:S07]  /*1280*/  IMAD.IADD R16, R5, 0x1, -R16 ;  /* 0x0000000105107824 */ /* 0x004fce00078e0a10 */
.L_x_1367:
[----:B------:R-:W1:Y:S01]  /*1290*/  LDC R0, c[0x0][0x448] ;  /* 0x00011200ff007b82 */ /* 0x000e620000000800 */
[----:B------:R-:W-:Y:S01]  /*12a0*/  USHF.L.U32 UR39, UR5, 0x7, URZ ;  /* 0x0000000705277899 */ /* 0x000fe2000800063f */
[----:B-----5:R-:W-:-:S03]  /*12b0*/  IMAD.IADD R16, R16, 0x1, -R7 ;  /* 0x0000000110107824 */ /* 0x020fc600078e0a07 */
[----:B------:R-:W-:Y:S02]  /*12c0*/  UIADD3 UR4, UR39, 0x7f, URZ ;  /* 0x0000007f27047890 */ /* 0x000fe4000fffe03f */
[----:B0-----:R-:W-:Y:S01]  /*12d0*/  IADD3 R3, R16, 0x1, -R17 ;  /* 0x0000000110037810 */ /* 0x001fe20007ffe811 */
[----:B------:R-:W0:Y:S01]  /*12e0*/  LDC.64 R8, c[0x0][0x9e0] ;  /* 0x00027800ff087b82 */ /* 0x000e220000000a00 */
[----:B-1----:R-:W-:Y:S02]  /*12f0*/  ISETP.NE.AND P1, PT, R0, 0x1, PT ;  /* 0x000000010000780c */ /* 0x002fe40003f25270 */
[----:B------:R-:W-:Y:S01]  /*1300*/  IMAD.U32 R0, RZ, RZ, UR4 ;  /* 0x00000004ff007e24 */ /* 0x000fe2000f8e00ff */
[----:B0-----:R-:W-:-:S10]  /*1310*/  ISETP.GE.AND P2, PT, R9, 0x1, PT ;  /* 0x000000010900780c */ /* 0x001fd40003f46270 */
[----:B------:R-:W0:Y:S08]  /*1320*/  @P1 LDC R2, c[0x0][0x44c] ;  /* 0x00011300ff021b82 */ /* 0x000e300000000800 */
[----:B------:R-:W1:Y:S01]  /*1330*/  @P1 LDC R5, c[0x0][0x450] ;  /* 0x00011400ff051b82 */ /* 0x000e620000000800 */
[----:B0-----:R-:W-:-:S05]  /*1340*/  @P1 IMAD.HI.U32 R2, R2, UR4, RZ ;  /* 0x0000000402021c27 */ /* 0x001fca000f8e00ff */
[----:B-1----:R-:W-:-:S05]  /*1350*/  @P1 SHF.R.U32.HI R0, RZ, R5, R2 ;  /* 0x00000005ff001219 */ /* 0x002fca0000011602 */
        /* <DEDUP_REMOVED lines=13> */
.L_x_1369:
[----:B------:R-:W-:-:S13]  /*1430*/  ISETP.NE.AND P0, PT, R9, 0x1, PT ;  /* 0x000000010900780c */ /* 0x000fda0003f05270 */
[----:B------:R-:W0:Y:S02]  /*1440*/  @P0 LDC.64 R4, c[0x0][0x9e8] ;  /* 0x00027a00ff040b82 */ /* 0x000e240000000a00 */
[----:B0-----:R-:W-:-:S05]  /*1450*/  @P0 IMAD.HI.U32 R4, R2, R4, RZ ;  /* 0x0000000402040227 */ /* 0x001fca00078e00ff */
[----:B------:R-:W-:-:S07]  /*1460*/  @P0 SHF.R.U32.HI R2, RZ, R5, R4 ;  /* 0x00000005ff020219 */ /* 0x000fce0000011604 */
.L_x_1370:
[----:B------:R-:W-:-:S05]  /*1470*/  IMAD R3, R2, R9, R9 ;  /* 0x0000000902037224 */ /* 0x000fca00078e0209 */
[----:B------:R-:W-:-:S07]  /*1480*/  VIMNMX R0, R0, R3, PT ;  /* 0x0000000300007248 */ /* 0x000fce0003fe0100 */
.L_x_1368:
[----:B------:R-:W0:Y:S01]  /*1490*/  @P1 LDC R4, c[0x0][0x44c] ;  /* 0x00011300ff041b82 */ /* 0x000e220000000800 */
[----:B------:R-:W-:Y:S01]  /*14a0*/  IMAD.U32 R3, RZ, RZ, UR39 ;  /* 0x00000027ff037e24 */ /* 0x000fe2000f8e00ff */
[----:B------:R-:W-:Y:S01]  /*14b0*/  ULDC UR4, c[0x0][0x9dc] ;  /* 0x0002770000047ab9 */ /* 0x000fe20000000800 */
[----:B------:R-:W-:Y:S02]  /*14c0*/  VIADD R2, R0, 0x5f ;  /* 0x0000005f00027836 */ /* 0x000fe40000000000 */
[C---:B------:R-:W-:Y:S02]  /*14d0*/  VIADD R0, R16.reuse, 0x5f ;  /* 0x0000005f10007836 */ /* 0x040fe40000000000 */
[----:B------:R-:W-:Y:S01]  /*14e0*/  IMAD.IADD R74, R16, 0x1, -R17 ;  /* 0x00000001104a7824 */ /* 0x000fe200078e0a11 */
        /* <DEDUP_REMOVED lines=23> */
.L_x_1372:
[----:B------:R-:W-:-:S13]  /*1660*/  ISETP.NE.AND P0, PT, R9, 0x1, PT ;  /* 0x000000010900780c */ /* 0x000fda0003f05270 */
[----:B------:R-:W0:Y:S02]  /*1670*/  @P0 LDC.64 R2, c[0x0][0x9e8] ;  /* 0x00027a00ff020b82 */ /* 0x000e240000000a00 */
[----:B0-----:R-:W-:-:S05]  /*1680*/  @P0 IMAD.HI.U32 R0, R4, R2, RZ ;  /* 0x0000000204000227 */ /* 0x001fca00078e00ff */
[----:B------:R-:W-:-:S07]  /*1690*/  @P0 SHF.R.U32.HI R4, RZ, R3, R0 ;  /* 0x00000003ff040219 */ /* 0x000fce0000011600 */
.L_x_1373:
[----:B------:R-:W-:-:S05]  /*16a0*/  IMAD R4, R4, R9, RZ ;  /* 0x0000000904047224 */ /* 0x000fca00078e02ff */
[----:B------:R-:W-:-:S13]  /*16b0*/  R2UR UR5, R4 ;  /* 0x00000000040572ca */ /* 0x000fda00000e0000 */
[----:B------:R-:W-:-:S04]  /*16c0*/  UISETP.LT.AND UP0, UPT, UR4, UR5, UPT ;  /* 0x000000050400728c */ /* 0x000fc8000bf01270 */
[----:B------:R-:W-:-:S12]  /*16d0*/  USEL UR4, UR4, UR5, !UP0 ;  /* 0x0000000504047287 */ /* 0x000fd8000c000000 */
.L_x_1371:
        /* <DEDUP_REMOVED lines=53> */
[----:B------:R-:W-:Y:S01]  /*1a30*/  IMAD.MOV.U32 R0, RZ, RZ, RZ ;  /* 0x000000ffff007224 */ /* 0x000fe200078e00ff */
[----:B------:R-:W-:Y:S01]  /*1a40*/  CS2R R6, SRZ ;  /* 0x0000000000067805 */ /* 0x000fe2000001ff00 */
[----:B------:R-:W-:Y:S02]  /*1a50*/  IMAD.MOV.U32 R131, RZ, RZ, RZ ;  /* 0x000000ffff837224 */ /* 0x000fe400078e00ff */
[----:B------:R-:W-:-:S02]  /*1a60*/  IMAD.MOV.U32 R32, RZ, RZ, RZ ;  /* 0x000000ffff207224 */ /* 0x000fc400078e00ff */
[----:B------:R-:W-:Y:S02]  /*1a70*/  IMAD.MOV.U32 R133, RZ, RZ, RZ ;  /* 0x000000ffff857224 */ /* 0x000fe400078e00ff */
        /* <DEDUP_REMOVED lines=33> */
.L_x_1375:
        /* <DEDUP_REMOVED lines=11> */
.L_x_1601:
[----:B------:R-:W-:Y:S05]  /*1d40*/  @!P0 BRA `(.L_x_1377) ;  /* 0x0000000000048947 */ /* 0x000fea0003800000 */
[----:B------:R-:W-:Y:S01]  /*1d50*/  BPT.TRAP 0x1 ;  /* 0x000000040000795c */ /* 0x000fe20000300000 */
.L_x_1377:
[----:B0-----:R-:W-:Y:S02]  /*1d60*/  IMAD.U32 R3, RZ, RZ, UR36 ;  /* 0x00000024ff037e24 */ /* 0x001fe4000f8e00ff */
[----:B------:R-:W-:-:S03]  /*1d70*/  IMAD.U32 R0, RZ, RZ, UR38 ;  /* 0x00000026ff007e24 */ /* 0x000fc6000f8e00ff */
[----:B------:R-:W-:Y:S02]  /*1d80*/  LEA R3, R3, UR37, 0x3 ;  /* 0x0000002503037c11 */ /* 0x000fe4000f8e18ff */
[----:B------:R-:W-:-:S04]  /*1d90*/  SHF.L.U32 R0, R0, 0x1f, RZ ;  /* 0x0000001f00007819 */ /* 0x000fc800000006ff */
[----:B------:R0:W1:Y:S01]  /*1da0*/  SYNCS.PHASECHK.TRANS64.TRYWAIT P1, [R3+URZ+0x30830], R0 ;  /* 0x03083000030075a7 */ /* 0x000062000802017f */
[----:B------:R-:W-:Y:S05]  /*1db0*/  @!P0 BRA `(.L_x_1378) ;  /* 0x0000000000048947 */ /* 0x000fea0003800000 */
[----:B------:R-:W-:Y:S01]  /*1dc0*/  BPT.TRAP 0x1 ;  /* 0x000000040000795c */ /* 0x000fe20000300000 */
.L_x_1378:
        /* <DEDUP_REMOVED lines=9> */
.L_x_1379:
        /* <DEDUP_REMOVED lines=10> */
[----:B--2---:R-:W2:Y:S01]  /*1f00*/  S2R R2, SR_TID.X ;  /* 0x0000000000027919 */ /* 0x004ea20000002100 */
[----:B------:R-:W-:Y:S01]  /*1f10*/  UMOV UR17, 0x40000040 ;  /* 0x4000004000117882 */ /* 0x000fe20000000000 */
[----:B------:R-:W-:Y:S01]  /*1f20*/  UMOV UR19, 0x40000040 ;  /* 0x4000004000137882 */ /* 0x000fe20000000000 */
[----:B------:R-:W-:Y:S01]  /*1f30*/  ULOP3.LUT UR60, UR4, 0x10000, URZ, 0xfc, !UPT ;  /* 0x00010000043c7892 */ /* 0x000fe2000f8efc3f */
[----:B01----:R-:W-:Y:S01]  /*1f40*/  VIADD R0, R19, UR39 ;  /* 0x0000002713007c36 */ /* 0x003fe20008000000 */
[----:B------:R-:W-:-:S02]  /*1f50*/  ULOP3.LUT UR4, UR40, 0x10000, URZ, 0xfc, !UPT ;  /* 0x0001000028047892 */ /* 0x000fc4000f8efc3f */
[----:B------:R-:W-:Y:S02]  /*1f60*/  UIMAD UR5, UR36, 0x900, UR60 ;  /* 0x00000900240578a4 */ /* 0x000fe4000f8e023c */
[----:B------:R-:W-:Y:S02]  /*1f70*/  UIADD3 UR12, UR4, 0x4, URZ ;  /* 0x00000004040c7890 */ /* 0x000fe4000fffe03f */
[----:B------:R-:W-:Y:S01]  /*1f80*/  UIADD3 UR14, UR5, 0x4, URZ ;  /* 0x00000004050e7890 */ /* 0x000fe2000fffe03f */
[----:B------:R-:W-:Y:S02]  /*1f90*/  UMOV UR8, UR4 ;  /* 0x0000000400087c82 */ /* 0x000fe40008000000 */
[----:B------:R-:W-:Y:S01]  /*1fa0*/  UMOV UR10, UR5 ;  /* 0x00000005000a7c82 */ /* 0x000fe20008000000 */
[----:B------:R-:W-:Y:S01]  /*1fb0*/  IMAD.U32 R6, RZ, RZ, UR8 ;  /* 0x00000008ff067e24 */ /* 0x000fe2000f8e00ff */
[----:B------:R-:W-:Y:S01]  /*1fc0*/  HGMMA.64x96x16.F32.BF16 R24, gdesc[UR8], RZ, !UPT, gsb0 ;  /* 0x01600000081879f0 */ /* 0x000fe2000c0018ff */
[----:B------:R-:W-:-:S02]  /*1fd0*/  UIADD3 UR8, UR4, 0x2, URZ ;  /* 0x0000000204087890 */ /* 0x000fc4000fffe03f */
[----:B------:R-:W-:Y:S01]  /*1fe0*/  UIADD3 UR10, UR5, 0x2, URZ ;  /* 0x00000002050a7890 */ /* 0x000fe2000fffe03f */
[----:B------:R-:W-:Y:S01]  /*1ff0*/  UMOV UR9, 0x40000040 ;  /* 0x4000004000097882 */ /* 0x000fe20000000000 */
[----:B------:R-:W-:Y:S01]  /*2000*/  UMOV UR11, 0x40000040 ;  /* 0x40000040000b7882 */ /* 0x000fe20000000000 */
[----:B------:R-:W-:Y:S02]  /*2010*/  UIADD3 UR16, UR4, 0x6, URZ ;  /* 0x0000000604107890 */ /* 0x000fe4000fffe03f */
[----:B------:R-:W-:Y:S02]  /*2020*/  UIADD3 UR18, UR5, 0x6, URZ ;  /* 0x0000000605127890 */ /* 0x000fe4000fffe03f */
[----:B------:R-:W-:Y:S02]  /*2030*/  UIADD3 UR20, UR4, 0x400, URZ ;  /* 0x0000040004147890 */ /* 0x000fe4000fffe03f */
[----:B------:R-:W-:Y:S01]  /*2040*/  UIADD3 UR22, UR5, 0x300, URZ ;  /* 0x0000030005167890 */ /* 0x000fe2000fffe03f */
[----:B------:R-:W-:Y:S01]  /*2050*/  UMOV UR21, 0x40000040 ;  /* 0x4000004000157882 */ /* 0x000fe20000000000 */
[----:B------:R-:W-:Y:S01]  /*2060*/  UMOV UR23, 0x40000040 ;  /* 0x4000004000177882 */ /* 0x000fe20000000000 */
[----:B------:R-:W-:Y:S01]  /*2070*/  UIADD3 UR24, UR4, 0x402, URZ ;  /* 0x0000040204187890 */ /* 0x000fe2000fffe03f */
[----:B--2---:R-:W-:Y:S01]  /*2080*/  LOP3.LUT P3, RZ, R2, 0x7f, RZ, 0xc0, !PT ;  /* 0x0000007f02ff7812 */ /* 0x004fe2000786c0ff */
[----:B------:R-:W-:Y:S01]  /*2090*/  UIADD3 UR26, UR5, 0x302, URZ ;  /* 0x00000302051a7890 */ /* 0x000fe2000fffe03f */
[----:B------:R-:W-:Y:S01]  /*20a0*/  IMAD.MOV.U32 R2, RZ, RZ, R0 ;  /* 0x000000ffff027224 */ /* 0x000fe200078e0000 */
        /* <DEDUP_REMOVED lines=40> */
[----:B------:R-:W0:Y:S01]  /*2330*/  SHFL.IDX PT, R9, R2, RZ, 0x1c1f ;  /* 0x001c1fff02097589 */ /* 0x000e2200000e0000 */
[----:B------:R-:W-:Y:S01]  /*2340*/  @!P3 PRMT R0, RZ, 0x654, R0 ;  /* 0x00000654ff00b816 */ /* 0x000fe20000000000 */
[----:B------:R-:W-:-:S03]  /*2350*/  IMAD R5, R75, R4, 0x61 ;  /* 0x000000614b057424 */ /* 0x000fc600078e0204 */
[----:B------:R-:W-:Y:S01]  /*2360*/  PLOP3.LUT P1, PT, PT, PT, UP1, 0x40, 0x0 ;  /* 0x000000000000781c */ /* 0x000fe20003f2e818 */
[----:B------:R-:W-:Y:S02]  /*2370*/  IMAD R4, R18, -0x2, R5 ;  /* 0xfffffffe12047824 */ /* 0x000fe400078e0205 */
[----:B------:R-:W-:Y:S02]  /*2380*/  VIADD R5, R5, 0xffffffff ;  /* 0xffffffff05057836 */ /* 0x000fe40000000000 */
[----:B------:R-:W-:Y:S01]  /*2390*/  VIADD R13, R4, 0xffffffff ;  /* 0xffffffff040d7836 */ /* 0x000fe20000000000 */
        /* <DEDUP_REMOVED lines=35> */
[----:B-1----:R-:W-:-:S04]  /*25d0*/  IMAD R0, R75, -0x60, R16 ;  /* 0xffffffa04b007824 */ /* 0x002fc800078e0210 */
[----:B------:R-:W-:Y:S01]  /*25e0*/  VIADD R3, R0, 0x60 ;  /* 0x0000006000037836 */ /* 0x000fe20000000000 */
[----:B------:R-:W-:-:S03]  /*25f0*/  IADD3 R0, -R17, R4, R16 ;  /* 0x0000000411007210 */ /* 0x000fc60007ffe110 */
[----:B------:R-:W-:Y:S02]  /*2600*/  IMAD R8, R18, -0x2, R3 ;  /* 0xfffffffe12087824 */ /* 0x000fe400078e0203 */
[C---:B------:R-:W-:Y:S02]  /*2610*/  VIADD R11, R0.reuse, UR4 ;  /* 0x00000004000b7c36 */ /* 0x040fe40008000000 */
[----:B------:R-:W-:-:S03]  /*2620*/  VIADD R10, R0, UR7 ;  /* 0x00000007000a7c36 */ /* 0x000fc60008000000 */
[----:B0-----:R-:W-:Y:S01]  /*2630*/  VIADDMNMX R0, R9, R11, R8, PT ;  /* 0x0000000b09007246 */ /* 0x001fe20003800108 */
[----:B------:R-:W-:Y:S01]  /*2640*/  IMAD.IADD R3, R10, 0x1, R9 ;  /* 0x000000010a037824 */ /* 0x000fe200078e0209 */
[----:B------:R-:W-:Y:S06]  /*2650*/  @P1 BRA `(.L_x_1381) ;  /* 0x0000000000541947 */ /* 0x000fec0003800000 */
[----:B------:R-:W-:Y:S01]  /*2660*/  IADD3 R4, -R17, R16, R9 ;  /* 0x0000001011047210 */ /* 0x000fe20007ffe109 */
        /* <DEDUP_REMOVED lines=11> */
.L_x_1383:
[----:B------:R-:W-:-:S06]  /*2720*/  UISETP.NE.AND UP2, UPT, UR5, 0x1, UPT ;  /* 0x000000010500788c */ /* 0x000fcc000bf45270 */
[----:B------:R-:W-:-:S05]  /*2730*/  PLOP3.LUT P1, PT, PT, PT, UP2, 0x80, 0x0 ;  /* 0x000000000000781c */ /* 0x000fca0003f2f028 */
[----:B------:R-:W-:-:S08]  /*2740*/  @UP2 ULDC.64 UR10, c[0x0][0x9e8] ;  /* 0x00027a00000a2ab9 */ /* 0x000fd00000000a00 */
[----:B------:R-:W-:-:S05]  /*2750*/  @P1 IMAD.HI.U32 R9, R4, UR10, RZ ;  /* 0x0000000a04091c27 */ /* 0x000fca000f8e00ff */
[----:B------:R-:W-:-:S07]  /*2760*/  @P1 SHF.R.U32.HI R4, RZ, UR11, R9 ;  /* 0x0000000bff041c19 */ /* 0x000fce0008011609 */
.L_x_1384:
[----:B------:R-:W-:Y:S05]  /*2770*/  BSYNC B0 ;  /* 0x0000000000007941 */ /* 0x000fea0003800000 */
.L_x_1382:
[----:B------:R-:W-:-:S05]  /*2780*/  IMAD R4, R4, UR5, R13 ;  /* 0x0000000504047c24 */ /* 0x000fca000f8e020d */
[----:B------:R-:W-:Y:S02]  /*2790*/  VIMNMX R3, R3, R4, !PT ;  /* 0x0000000403037248 */ /* 0x000fe40007fe0100 */
[----:B------:R-:W-:-:S07]  /*27a0*/  VIADDMNMX R0, R4, UR5, R0, PT ;  /* 0x0000000504007c46 */ /* 0x000fce000b800100 */
.L_x_1381:
[C---:B------:R-:W-:Y:S02]  /*27b0*/  ISETP.GE.AND P1, PT, R5.reuse, 0x2, PT ;  /* 0x000000020500780c */ /* 0x040fe40003f26270 */
[----:B------:R-:W-:Y:S02]  /*27c0*/  ISETP.GE.AND P5, PT, R5, 0xa, PT ;  /* 0x0000000a0500780c */ /* 0x000fe40003fa6270 */
        /* <DEDUP_REMOVED lines=28> */
[C---:B------:R-:W-:Y:S02]  /*2990*/  ISETP.LT.OR P3, PT, R0.reuse, 0x1a, P3 ;  /* 0x0000001a0000780c */ /* 0x040fe40001f61670 */
        /* <DEDUP_REMOVED lines=81> */
[----:B------:R-:W-:Y:S02]  /*2eb0*/  ISETP.GT.AND P5, PT, R3, 0x59, !P5 ;  /* 0x000000590300780c */ /* 0x000fe40006fa4270 */
[----:B------:R-:W0:Y:S02]  /*2ec0*/  SHFL.IDX PT, R3, R2, 0x1, 0x1c1f ;  /* 0x003c1f0002037f89 */ /* 0x000e2400000e0000 */
[----:B------:R-:W-:-:S04]  /*2ed0*/  ISETP.LT.OR P5, PT, R0, 0x5a, P5 ;  /* 0x0000005a0000780c */ /* 0x000fc80002fa1670 */
[----:B------:R-:W-:Y:S02]  /*2ee0*/  FSEL R68, R69, -INF , !P5 ;  /* 0xff80000045447808 */ /* 0x000fe40006800000 */
[----:B------:R-:W-:Y:S02]  /*2ef0*/  PLOP3.LUT P5, PT, PT, PT, UP1, 0x40, 0x0 ;  /* 0x000000000000781c */ /* 0x000fe40003fae818 */
[----:B0-----:R-:W-:Y:S01]  /*2f00*/  VIADDMNMX R4, R3, R11, R8, PT ;  /* 0x0000000b03047246 */ /* 0x001fe20003800108 */
[----:B------:R-:W-:-:S10]  /*2f10*/  IMAD.IADD R8, R10, 0x1, R3 ;  /* 0x000000010a087824 */ /* 0x000fd400078e0203 */
[----:B------:R-:W-:Y:S05]  /*2f20*/  @P5 BRA `(.L_x_1385) ;  /* 0x00000000005c5947 */ /* 0x000fea0003800000 */
        /* <DEDUP_REMOVED lines=13> */
.L_x_1387:
[----:B------:R-:W-:-:S06]  /*3000*/  UISETP.NE.AND UP2, UPT, UR5, 0x1, UPT ;  /* 0x000000010500788c */ /* 0x000fcc000bf45270 */
[----:B------:R-:W-:-:S05]  /*3010*/  PLOP3.LUT P5, PT, PT, PT, UP2, 0x80, 0x0 ;  /* 0x000000000000781c */ /* 0x000fca0003faf028 */
[----:B------:R-:W-:-:S08]  /*3020*/  @UP2 ULDC.64 UR10, c[0x0][0x9e8] ;  /* 0x00027a00000a2ab9 */ /* 0x000fd00000000a00 */
[----:B------:R-:W-:Y:S01]  /*3030*/  @P5 IMAD.HI.U32 R2, R0, UR10, RZ ;  /* 0x0000000a00025c27 */ /* 0x000fe2000f8e00ff */
[----:B------:R-:W-:-:S13]  /*3040*/  PLOP3.LUT P5, PT, PT, PT, UP2, 0x80, 0x0 ;  /* 0x000000000000781c */ /* 0x000fda0003faf028 */
[----:B------:R-:W-:-:S07]  /*3050*/  @P5 SHF.R.U32.HI R0, RZ, UR11, R2 ;  /* 0x0000000bff005c19 */ /* 0x000fce0008011602 */
.L_x_1388:
[----:B------:R-:W-:Y:S05]  /*3060*/  BSYNC B0 ;  /* 0x0000000000007941 */ /* 0x000fea0003800000 */
.L_x_1386:
[----:B------:R-:W-:-:S05]  /*3070*/  IMAD R3, R0, UR5, R13 ;  /* 0x0000000500037c24 */ /* 0x000fca000f8e020d */
[----:B------:R-:W-:Y:S02]  /*3080*/  VIMNMX R8, R8, R3, !PT ;  /* 0x0000000308087248 */ /* 0x000fe40007fe0100 */
[----:B------:R-:W-:-:S07]  /*3090*/  VIADDMNMX R4, R3, UR5, R4, PT ;  /* 0x0000000503047c46 */ /* 0x000fce000b800104 */
.L_x_1385:
        /* <DEDUP_REMOVED lines=137> */
[----:B------:R0:W1:Y:S01]  /*3930*/  MUFU.EX2 R61, R12 ;  /* 0x0000000c003d7308 */ /* 0x0000620000000800 */
[----:B------:R-:W-:Y:S01]  /*3940*/  ISETP.LT.OR P1, PT, R4, 0x4a, P1 ;  /* 0x0000004a0400780c */ /* 0x000fe20000f21670 */
[--C-:B------:R-:W-:Y:S01]  /*3950*/  FFMA.FTZ R26, R36, R0, -R57.reuse ;  /* 0x00000000241a7223 */ /* 0x100fe20000010839 */
[----:B------:R-:W-:Y:S01]  /*3960*/  FMNMX.FTZ R2, R59, R2, !PT ;  /* 0x000000023b027209 */ /* 0x000fe20007810000 */
[-CC-:B------:R-:W-:Y:S01]  /*3970*/  FFMA.FTZ R36, R90, R0.reuse, -R57.reuse ;  /* 0x000000005a247223 */ /* 0x180fe20000010839 */
[----:B------:R-:W-:Y:S01]  /*3980*/  ISETP.GT.AND P3, PT, R8, 0x51, !P3 ;  /* 0x000000510800780c */ /* 0x000fe20005f64270 */
[-CC-:B------:R-:W-:Y:S01]  /*3990*/  FFMA.FTZ R28, R48, R0.reuse, -R57.reuse ;  /* 0x00000000301c7223 */ /* 0x180fe20000010839 */
[----:B------:R-:W-:Y:S01]  /*39a0*/  ISETP.LT.OR P2, PT, R4, 0x51, P2 ;  /* 0x000000510400780c */ /* 0x000fe20001741670 */
[----:B------:R-:W-:Y:S01]  /*39b0*/  MUFU.EX2 R14, R14 ;  /* 0x0000000e000e7308 */ /* 0x000fe20000000800 */
[----:B------:R-:W-:Y:S01]  /*39c0*/  FSEL R63, R63, -INF , !P1 ;  /* 0xff8000003f3f7808 */ /* 0x000fe20004800000 */
[--C-:B0-----:R-:W-:Y:S01]  /*39d0*/  FFMA.FTZ R12, R72, R0, -R57.reuse ;  /* 0x00000000480c7223 */ /* 0x101fe20000010839 */
[----:B------:R-:W-:Y:S01]  /*39e0*/  FMNMX.FTZ R2, R41, R2, !PT ;  /* 0x0000000229027209 */ /* 0x000fe20007810000 */
[-CC-:B------:R-:W-:Y:S01]  /*39f0*/  FFMA.FTZ R30, R52, R0.reuse, -R57.reuse ;  /* 0x00000000341e7223 */ /* 0x180fe20000010839 */
[----:B------:R-:W-:Y:S01]  /*3a00*/  ISETP.NE.AND P5, PT, R65, RZ, PT ;  /* 0x000000ff4100720c */ /* 0x000fe20003fa5270 */
[-CC-:B------:R-:W-:Y:S01]  /*3a10*/  FFMA.FTZ R32, R84, R0.reuse, -R57.reuse ;  /* 0x0000000054207223 */ /* 0x180fe20000010839 */
[----:B------:R-:W-:Y:S01]  /*3a20*/  ISETP.GT.AND P4, PT, R8, 0x58, !P4 ;  /* 0x000000580800780c */ /* 0x000fe20006784270 */
[----:B------:R0:W2:Y:S01]  /*3a30*/  MUFU.EX2 R65, R20 ;  /* 0x0000001400417308 */ /* 0x0000a20000000800 */
[----:B------:R-:W-:Y:S01]  /*3a40*/  ISETP.LT.OR P3, PT, R4, 0x52, P3 ;  /* 0x000000520400780c */ /* 0x000fe20001f61670 */
[----:B------:R-:W-:Y:S01]  /*3a50*/  FFMA.FTZ R34, R56, R0, -R57 ;  /* 0x0000000038227223 */ /* 0x000fe20000010839 */
[----:B------:R-:W-:-:S02]  /*3a60*/  FSEL R45, R66, -INF , !P2 ;  /* 0xff800000422d7808 */ /* 0x000fc40005000000 */
[----:B------:R-:W-:Y:S02]  /*3a70*/  FMNMX.FTZ R2, R63, R2, !PT ;  /* 0x000000023f027209 */ /* 0x000fe40007810000 */
[----:B------:R-:W-:Y:S01]  /*3a80*/  ISETP.GT.AND P5, PT, R8, 0x59, !P5 ;  /* 0x000000590800780c */ /* 0x000fe20006fa4270 */
[----:B------:R-:W-:Y:S01]  /*3a90*/  MUFU.EX2 R24, R24 ;  /* 0x0000001800187308 */ /* 0x000fe20000000800 */
[----:B------:R-:W-:Y:S01]  /*3aa0*/  ISETP.LT.OR P4, PT, R4, 0x59, P4 ;  /* 0x000000590400780c */ /* 0x000fe20002781670 */
[-CC-:B0-----:R-:W-:Y:S01]  /*3ab0*/  FFMA.FTZ R20, R76, R0.reuse, -R57.reuse ;  /* 0x000000004c147223 */ /* 0x181fe20000010839 */
        /* <DEDUP_REMOVED lines=10> */
[----:B-1----:R-:W-:Y:S01]  /*3b60*/  F2FP.BF16.F32.PACK_AB R188, R61, R10 ;  /* 0x0000000a3dbc723e */ /* 0x002fe200000010ff */
[----:B------:R-:W-:Y:S01]  /*3b70*/  MUFU.EX2 R182, R4 ;  /* 0x0000000400b67308 */ /* 0x000fe20000000800 */
[----:B------:R-:W-:Y:S01]  /*3b80*/  FMNMX.FTZ R2, R71, R2, !PT ;  /* 0x0000000247027209 */ /* 0x000fe20007810000 */
[--C-:B0-----:R-:W-:Y:S01]  /*3b90*/  FFMA.FTZ R20, R80, R0, -R57.reuse ;  /* 0x0000000050147223 */ /* 0x101fe20000010839 */
[----:B------:R-:W-:Y:S02]  /*3ba0*/  R2UR UR14, R74 ;  /* 0x000000004a0e72ca */ /* 0x000fe400000e0000 */
[----:B--2---:R-:W-:Y:S01]  /*3bb0*/  F2FP.BF16.F32.PACK_AB R190, R65, R14 ;  /* 0x0000000e41be723e */ /* 0x004fe200000010ff */
        /* <DEDUP_REMOVED lines=162> */
.L_x_1390:
[----:B------:R-:W-:-:S11]  /*45e0*/  UISETP.NE.AND UP2, UPT, UR5, 0x1, UPT ;  /* 0x000000010500788c */ /* 0x000fd6000bf45270 */
[----:B------:R-:W-:Y:S02]  /*45f0*/  @UP2 ULDC.64 UR10, c[0x0][0x9e8] ;  /* 0x00027a00000a2ab9 */ /* 0x000fe40000000a00 */
[----:B------:R-:W-:-:S04]  /*4600*/  UIMAD.WIDE.U32 UR14, UR7, UR10, URZ ;  /* 0x0000000a070e72a5 */ /* 0x000fc8000f8e003f */
[----:B------:R-:W-:-:S12]  /*4610*/  @UP2 USHF.R.U32.HI UR7, URZ, UR11, UR15 ;  /* 0x0000000b3f072299 */ /* 0x000fd8000801160f */
.L_x_1391:
[----:B------:R-:W-:-:S04]  /*4620*/  UIMAD UR5, UR7, UR5, UR5 ;  /* 0x00000005070572a4 */ /* 0x000fc8000f8e0205 */
[----:B------:R-:W-:-:S04]  /*4630*/  UISETP.LT.AND UP2, UPT, UR4, UR5, UPT ;  /* 0x000000050400728c */ /* 0x000fc8000bf41270 */
[----:B------:R-:W-:-:S12]  /*4640*/  USEL UR4, UR4, UR5, UP2 ;  /* 0x0000000504047287 */ /* 0x000fd80009000000 */
.L_x_1389:
        /* <DEDUP_REMOVED lines=60> */
.L_x_1409:
[----:B------:R-:W-:-:S04]  /*4a10*/  UIADD3 UR4, UR36, 0x1, URZ ;  /* 0x0000000124047890 */ /* 0x000fc8000fffe03f */
[----:B------:R-:W-:-:S04]  /*4a20*/  UISETP.NE.AND UP2, UPT, UR4, 0x2, UPT ;  /* 0x000000020400788c */ /* 0x000fc8000bf45270 */
[----:B------:R-:W-:Y:S02]  /*4a30*/  USEL UR7, URZ, 0x1, UP2 ;  /* 0x000000013f077887 */ /* 0x000fe40009000000 */
[----:B------:R-:W-:Y:S02]  /*4a40*/  USEL UR4, UR4, URZ, UP2 ;  /* 0x0000003f04047287 */ /* 0x000fe40009000000 */
[----:B------:R-:W-:Y:S01]  /*4a50*/  ULOP3.LUT UR7, UR38, UR7, URZ, 0x3c, !UPT ;  /* 0x0000000726077292 */ /* 0x000fe2000f8e3c3f */
[----:B------:R-:W-:Y:S11]  /*4a60*/  @!P0 BRA `(.L_x_1393) ;  /* 0x0000000000048947 */ /* 0x000ff60003800000 */
[----:B------:R-:W-:Y:S01]  /*4a70*/  BPT.TRAP 0x1 ;  /* 0x000000040000795c */ /* 0x000fe20000300000 */
.L_x_1393:
[----:B------:R-:W-:Y:S01]  /*4a80*/  ULEA UR6, UR4, UR37, 0x3 ;  /* 0x0000002504067291 */ /* 0x000fe2000f8e183f */
[----:B------:R-:W-:-:S05]  /*4a90*/  IMAD.U32 R0, RZ, RZ, UR7 ;  /* 0x00000007ff007e24 */ /* 0x000fca000f8e00ff */
[----:B------:R-:W-:-:S04]  /*4aa0*/  SHF.L.U32 R0, R0, 0x1f, RZ ;  /* 0x0000001f00007819 */ /* 0x000fc800000006ff */
[----:B------:R0:W1:Y:S01]  /*4ab0*/  SYNCS.PHASECHK.TRANS64.TRYWAIT P1, [UR6+0x30830], R0 ;  /* 0x03083000ff0075a7 */ /* 0x0000620008020146 */
[----:B------:R-:W-:Y:S05]  /*4ac0*/  @!P0 BRA `(.L_x_1394) ;  /* 0x0000000000048947 */ /* 0x000fea0003800000 */
[----:B------:R-:W-:Y:S01]  /*4ad0*/  BPT.TRAP 0x1 ;  /* 0x000000040000795c */ /* 0x000fe20000300000 */
.L_x_1394:
[----:B-1----:R-:W-:Y:S05]  /*4ae0*/  @P1 BRA `(.L_x_1395) ;  /* 0x0000000000081947 */ /* 0x002fea0003800000 */
[----:B------:R-:W1:Y:S02]  /*4af0*/  SYNCS.PHASECHK.TRANS64.TRYWAIT P1, [UR6+0x30830], R0 ;  /* 0x03083000ff0075a7 */ /* 0x000e640008020146 */
[----:B-1----:R-:W-:Y:S05]  /*4b00*/  @!P1 BRA `(.L_x_1396) ;  /* 0x0000012400d89947 */ /* 0x002fea0003800000 */
.L_x_1395:
        /* <DEDUP_REMOVED lines=163> */
.L_x_1397:
[----:B------:R-:W-:Y:S01]  /*5540*/  ULEA UR5, UR36, UR37, 0x3 ;  /* 0x0000002524057291 */ /* 0x000fe2000f8e183f */
[----:B01----:R-:W-:-:S05]  /*5550*/  IMAD.U32 R0, RZ, RZ, UR38 ;  /* 0x00000026ff007e24 */ /* 0x003fca000f8e00ff */
[----:B------:R-:W-:-:S04]  /*5560*/  SHF.L.U32 R0, R0, 0x1f, RZ ;  /* 0x0000001f00007819 */ /* 0x000fc800000006ff */
[----:B------:R0:W1:Y:S01]  /*5570*/  SYNCS.PHASECHK.TRANS64.TRYWAIT P1, [UR5+0x30850], R0 ;  /* 0x03085000ff0075a7 */ /* 0x0000620008020145 */
[----:B------:R-:W-:Y:S05]  /*5580*/  @!P0 BRA `(.L_x_1398) ;  /* 0x0000000000048947 */ /* 0x000fea0003800000 */
[----:B------:R-:W-:Y:S01]  /*5590*/  BPT.TRAP 0x1 ;  /* 0x000000040000795c */ /* 0x000fe20000300000 */
.L_x_1398:
[----:B-1----:R-:W-:Y:S05]  /*55a0*/  @P1 BRA `(.L_x_1399) ;  /* 0x0000000000081947 */ /* 0x002fea0003800000 */
[----:B------:R-:W1:Y:S02]  /*55b0*/  SYNCS.PHASECHK.TRANS64.TRYWAIT P1, [UR5+0x30850], R0 ;  /* 0x03085000ff0075a7 */ /* 0x000e640008020145 */
[----:B-1----:R-:W-:Y:S05]  /*55c0*/  @!P1 BRA `(.L_x_1400) ;  /* 0x0000011c00409947 */ /* 0x002fea0003800000 */
.L_x_1399:
        /* <DEDUP_REMOVED lines=13> */
[----:B------:R-:W-:Y:S01]  /*56a0*/  VIADD R3, R14, 0x1 ;  /* 0x000000010e037836 */ /* 0x000fe20000000000 */
[----:B------:R-:W-:Y:S01]  /*56b0*/  UMOV UR6, UR15 ;  /* 0x0000000f00067c82 */ /* 0x000fe20008000000 */
[----:B------:R-:W-:Y:S01]  /*56c0*/  ULDC UR15, c[0x0][0x9e0] ;  /* 0x00027800000f7ab9 */ /* 0x000fe20000000800 */
[----:B------:R-:W-:Y:S01]  /*56d0*/  UIMAD UR14, UR36, 0x900, UR10 ;  /* 0x00000900240e78a4 */ /* 0x000fe2000f8e020a */
[----:B------:R-:W-:-:S05]  /*56e0*/  IMAD R3, R18, -0x2, R3 ;  /* 0xfffffffe12037824 */ /* 0x000fca00078e0203 */
[----:B------:R-:W-:Y:S01]  /*56f0*/  IADD3 R12, -R17, R3, R16 ;  /* 0x00000003110c7210 */ /* 0x000fe20007ffe110 */
[----:B------:R-:W-:Y:S02]  /*5700*/  UMOV UR10, UR14 ;  /* 0x0000000e000a7c82 */ /* 0x000fe40008000000 */
[----:B------:R-:W-:Y:S01]  /*5710*/  HGMMA.64x192x16.F32.BF16 R24, R188, gdesc[UR8].tnspB, R24, gsb0 ;  /* 0x42e00008bc187df0 */ /* 0x000fe20008001818 */
[----:B------:R-:W-:Y:S01]  /*5720*/  UIADD3 UR10, UR14, 0x80, URZ ;  /* 0x000000800e0a7890 */ /* 0x000fe2000fffe03f */
[----:B------:R-:W-:Y:S01]  /*5730*/  UMOV UR11, 0x40000040 ;  /* 0x40000040000b7882 */ /* 0x000fe20000000000 */
[----:B--2---:R-:W-:-:S13]  /*5740*/  LOP3.LUT P3, RZ, R208, 0x7f, RZ, 0xc0, !PT ;  /* 0x0000007fd0ff7812 */ /* 0x004fda000786c0ff */
        /* <DEDUP_REMOVED lines=26> */
[----:B------:R-:W-:Y:S01]  /*58f0*/  @P1 IMAD.HI.U32 R2, R11, UR10, RZ ;  /* 0x0000000a0b021c27 */ /* 0x000fe2000f8e00ff */
[----:B------:R-:W-:Y:S01]  /*5900*/  @UP0 ULDC UR10, c[0x0][0x450] ;  /* 0x00011400000a0ab9 */ /* 0x000fe20000000800 */
[----:B------:R-:W-:-:S03]  /*5910*/  PLOP3.LUT P1, PT, PT, PT, UP1, 0x40, 0x0 ;  /* 0x000000000000781c */ /* 0x000fc60003f2e818 */
[----:B------:R-:W-:Y:S01]  /*5920*/  @P2 SHF.R.U32.HI R11, RZ, UR10, R2 ;  /* 0x0000000aff0b2c19 */ /* 0x000fe20008011602 */
[----:B------:R-:W-:Y:S01]  /*5930*/  ULOP3.LUT UR10, URZ, UR6, URZ, 0x33, !UPT ;  /* 0x000000063f0a7292 */ /* 0x000fe2000f8e333f */
[----:B------:R-:W-:-:S03]  /*5940*/  VIADD R2, R12, UR15 ;  /* 0x0000000f0c027c36 */ /* 0x000fc60008000000 */
[----:B------:R-:W0:Y:S02]  /*5950*/  SHFL.IDX PT, R13, R11, RZ, 0x1c1f ;  /* 0x001c1fff0b0d7589 */ /* 0x000e2400000e0000 */
[----:B------:R-:W-:Y:S02]  /*5960*/  VIADD R12, R12, UR10 ;  /* 0x0000000a0c0c7c36 */ /* 0x000fe40008000000 */
[--C-:B0-----:R-:W-:Y:S01]  /*5970*/  IMAD.IADD R20, R2, 0x1, R13.reuse ;  /* 0x0000000102147824 */ /* 0x101fe200078e020d */
[----:B------:R-:W-:Y:S02]  /*5980*/  WARPGROUP.DEPBAR.LE gsb0, 0x0 ;  /* 0x00008000000079c5 */ /* 0x000fe40000010000 */
[----:B------:R0:W-:Y:S01]  /*5990*/  @!P3 SYNCS.ARRIVE.TRANS64.RED.A1T0 RZ, [R0+URZ], RZ ;  /* 0x000000ff00ffb9a7 */ /* 0x0001e2000810043f */
[----:B------:R-:W-:Y:S02]  /*59a0*/  IMAD.IADD R168, R12, 0x1, R13 ;  /* 0x000000010ca87824 */ /* 0x000fe400078e020d */
[----:B0-----:R-:W-:Y:S01]  /*59b0*/  VIADD R0, R3, 0xffffffff ;  /* 0xffffffff03007836 */ /* 0x001fe20000000000 */
[----:B------:R-:W-:Y:S06]  /*59c0*/  @P1 BRA `(.L_x_1401) ;  /* 0x0000000000541947 */ /* 0x000fec0003800000 */
[----:B------:R-:W-:Y:S01]  /*59d0*/  IADD3 R3, -R17, R16, R13 ;  /* 0x0000001011037210 */ /* 0x000fe20007ffe10d */
        /* <DEDUP_REMOVED lines=11> */
.L_x_1403:
[----:B------:R-:W-:-:S05]  /*5a90*/  IMAD.U32 R13, RZ, RZ, UR59 ;  /* 0x0000003bff0d7e24 */ /* 0x000fca000f8e00ff */
[----:B------:R-:W-:-:S13]  /*5aa0*/  ISETP.NE.AND P1, PT, R13, 0x1, PT ;  /* 0x000000010d00780c */ /* 0x000fda0003f25270 */
[----:B------:R-:W0:Y:S02]  /*5ab0*/  @P1 LDC.64 R170, c[0x0][0x9e8] ;  /* 0x00027a00ffaa1b82 */ /* 0x000e240000000a00 */
[----:B0-----:R-:W-:-:S05]  /*5ac0*/  @P1 IMAD.HI.U32 R170, R3, R170, RZ ;  /* 0x000000aa03aa1227 */ /* 0x001fca00078e00ff */
[----:B------:R-:W-:-:S07]  /*5ad0*/  @P1 SHF.R.U32.HI R3, RZ, R171, R170 ;  /* 0x000000abff031219 */ /* 0x000fce00000116aa */
.L_x_1404:
[----:B------:R-:W-:Y:S05]  /*5ae0*/  BSYNC B0 ;  /* 0x0000000000007941 */ /* 0x000fea0003800000 */
.L_x_1402:
[----:B------:R-:W-:-:S05]  /*5af0*/  IMAD R3, R3, R13, R0 ;  /* 0x0000000d03037224 */ /* 0x000fca00078e0200 */
[----:B------:R-:W-:Y:S02]  /*5b00*/  VIADDMNMX R20, R3, R13, R20, PT ;  /* 0x0000000d03147246 */ /* 0x000fe40003800114 */
[----:B------:R-:W-:-:S07]  /*5b10*/  VIMNMX R168, R168, R3, !PT ;  /* 0x00000003a8a87248 */ /* 0x000fce0007fe0100 */
.L_x_1401:
[C---:B------:R-:W-:Y:S01]  /*5b20*/  ISETP.GE.AND P1, PT, R14.reuse, 0x2, PT ;  /* 0x000000020e00780c */ /* 0x040fe20003f26270 */
[----:B------:R-:W0:Y:S01]  /*5b30*/  SHFL.IDX PT, R11, R11, 0x1, 0x1c1f ;  /* 0x003c1f000b0b7f89 */ /* 0x000e2200000e0000 */
        /* <DEDUP_REMOVED lines=130> */
.L_x_1407:
[----:B------:R-:W-:-:S05]  /*6360*/  IMAD.U32 R20, RZ, RZ, UR59 ;  /* 0x0000003bff147e24 */ /* 0x000fca000f8e00ff */
[----:B------:R-:W-:-:S13]  /*6370*/  ISETP.NE.AND P6, PT, R20, 0x1, PT ;  /* 0x000000011400780c */ /* 0x000fda0003fc5270 */
[----:B------:R-:W0:Y:S02]  /*6380*/  @P6 LDC.64 R132, c[0x0][0x9e8] ;  /* 0x00027a00ff846b82 */ /* 0x000e240000000a00 */
[----:B0-----:R-:W-:-:S05]  /*6390*/  @P6 IMAD.HI.U32 R132, R11, R132, RZ ;  /* 0x000000840b846227 */ /* 0x001fca00078e00ff */
[----:B------:R-:W-:-:S07]  /*63a0*/  @P6 SHF.R.U32.HI R11, RZ, R133, R132 ;  /* 0x00000085ff0b6219 */ /* 0x000fce0000011684 */
.L_x_1408:
[----:B------:R-:W-:Y:S05]  /*63b0*/  BSYNC B0 ;  /* 0x0000000000007941 */ /* 0x000fea0003800000 */
.L_x_1406:
[----:B------:R-:W-:-:S05]  /*63c0*/  IMAD R11, R11, R20, R0 ;  /* 0x000000140b0b7224 */ /* 0x000fca00078e0200 */
[----:B------:R-:W-:Y:S02]  /*63d0*/  VIADDMNMX R2, R11, R20, R2, PT ;  /* 0x000000140b027246 */ /* 0x000fe40003800102 */
[----:B------:R-:W-:-:S07]  /*63e0*/  VIMNMX R12, R12, R11, !PT ;  /* 0x0000000b0c0c7248 */ /* 0x000fce0007fe0100 */
.L_x_1405:
[C---:B------:R-:W-:Y:S01]  /*63f0*/  ISETP.GT.AND P1, PT, R12.reuse, 0x1, !P1 ;  /* 0x000000010c00780c */ /* 0x040fe20004f24270 */
[----:B------:R-:W-:Y:S01]  /*6400*/  IMAD.U32 R132, RZ, RZ, UR5 ;  /* 0x00000005ff847e24 */ /* 0x000fe2000f8e00ff */
[----:B------:R-:W-:Y:S01]  /*6410*/  ISETP.GT.AND P2, PT, R12, 0x8, !P2 ;  /* 0x000000080c00780c */ /* 0x000fe20005744270 */
[----:B------:R-:W-:Y:S01]  /*6420*/  UMOV UR38, UR7 ;  /* 0x0000000700267c82 */ /* 0x000fe20008000000 */
[C---:B------:R-:W-:Y:S01]  /*6430*/  ISETP.LT.OR P1, PT, R2.reuse, 0x2, P1 ;  /* 0x000000020200780c */ /* 0x040fe20000f21670 */
[----:B------:R-:W-:Y:S01]  /*6440*/  UMOV UR36, UR4 ;  /* 0x0000000400247c82 */ /* 0x000fe20008000000 */
        /* <DEDUP_REMOVED lines=109> */
[----:B------:R-:W-:Y:S01]  /*6b20*/  ISETP.NE.AND P6, PT, R14, RZ, PT ;  /* 0x000000ff0e00720c */ /* 0x000fe20003fc5270 */
[----:B0-----:R-:W-:Y:S01]  /*6b30*/  FMUL.FTZ R14, R11, R0 ;  /* 0x000000000b0e7220 */ /* 0x001fe20000410000 */
        /* <DEDUP_REMOVED lines=229> */
.L_x_1392:
        /* <DEDUP_REMOVED lines=26> */
.L_x_1411:
[----:B------:R-:W-:-:S11]  /*7b30*/  UISETP.NE.AND UP2, UPT, UR7, 0x1, UPT ;  /* 0x000000010700788c */ /* 0x000fd6000bf45270 */
[----:B------:R-:W-:Y:S02]  /*7b40*/  @UP2 ULDC.64 UR4, c[0x0][0x9e8] ;  /* 0x00027a0000042ab9 */ /* 0x000fe40000000a00 */
[----:B------:R-:W-:-:S04]  /*7b50*/  UIMAD.WIDE.U32 UR10, UR6, UR4, URZ ;  /* 0x00000004060a72a5 */ /* 0x000fc8000f8e003f */
[----:B------:R-:W-:-:S12]  /*7b60*/  @UP2 USHF.R.U32.HI UR6, URZ, UR5, UR11 ;  /* 0x000000053f062299 */ /* 0x000fd8000801160b */
.L_x_1412:
[----:B------:R-:W-:-:S04]  /*7b70*/  UIMAD UR6, UR6, UR7, URZ ;  /* 0x00000007060672a4 */ /* 0x000fc8000f8e023f */
[----:B------:R-:W-:-:S04]  /*7b80*/  UISETP.LT.AND UP2, UPT, UR14, UR6, UPT ;  /* 0x000000060e00728c */ /* 0x000fc8000bf41270 */
[----:B------:R-:W-:-:S12]  /*7b90*/  USEL UR14, UR14, UR6, !UP2 ;  /* 0x000000060e0e7287 */ /* 0x000fd8000d000000 */
.L_x_1410:
        /* <DEDUP_REMOVED lines=12> */
.L_x_1422:
        /* <DEDUP_REMOVED lines=8> */
.L_x_1414:
[----:B------:R-:W-:Y:S01]  /*7ce0*/  ULEA UR5, UR36, UR37, 0x3 ;  /* 0x0000002524057291 */ /* 0x000fe2000f8e183f */
[----:B------:R-:W-:-:S05]  /*7cf0*/  IMAD.U32 R0, RZ, RZ, UR38 ;  /* 0x00000026ff007e24 */ /* 0x000fca000f8e00ff */
[----:B------:R-:W-:-:S04]  /*7d00*/  SHF.L.U32 R0, R0, 0x1f, RZ ;  /* 0x0000001f00007819 */ /* 0x000fc800000006ff */
[----:B------:R0:W1:Y:S01]  /*7d10*/  SYNCS.PHASECHK.TRANS64.TRYWAIT P1, [UR5+0x30830], R0 ;  /* 0x03083000ff0075a7 */ /* 0x0000620008020145 */
[----:B------:R-:W-:Y:S05]  /*7d20*/  @!P0 BRA `(.L_x_1415) ;  /* 0x0000000000048947 */ /* 0x000fea0003800000 */
[----:B------:R-:W-:Y:S01]  /*7d30*/  BPT.TRAP 0x1 ;  /* 0x000000040000795c */ /* 0x000fe20000300000 */
.L_x_1415:
[----:B-1----:R-:W-:Y:S05]  /*7d40*/  @P1 BRA `(.L_x_1416) ;  /* 0x0000000000081947 */ /* 0x002fea0003800000 */
[----:B------:R-:W1:Y:S02]  /*7d50*/  SYNCS.PHASECHK.TRANS64.TRYWAIT P1, [UR5+0x30830], R0 ;  /* 0x03083000ff0075a7 */ /* 0x000e640008020145 */
[----:B-1----:R-:W-:Y:S05]  /*7d60*/  @!P1 BRA `(.L_x_1417) ;  /* 0x000000f400709947 */ /* 0x002fea0003800000 */
.L_x_1416:
        /* <DEDUP_REMOVED lines=163> */
.L_x_1418:
[----:B------:R-:W-:Y:S01]  /*87a0*/  ULEA UR5, UR4, UR37, 0x3 ;  /* 0x0000002504057291 */ /* 0x000fe2000f8e183f */
[----:B01----:R-:W-:-:S05]  /*87b0*/  IMAD.U32 R0, RZ, RZ, UR6 ;  /* 0x00000006ff007e24 */ /* 0x003fca000f8e00ff */
[----:B------:R-:W-:-:S04]  /*87c0*/  SHF.L.U32 R0, R0, 0x1f, RZ ;  /* 0x0000001f00007819 */ /* 0x000fc800000006ff */
[----:B------:R0:W1:Y:S01]  /*87d0*/  SYNCS.PHASECHK.TRANS64.TRYWAIT P1, [UR5+0x30850], R0 ;  /* 0x03085000ff0075a7 */ /* 0x0000620008020145 */
[----:B------:R-:W-:Y:S05]  /*87e0*/  @!P0 BRA `(.L_x_1419) ;  /* 0x0000000000048947 */ /* 0x000fea0003800000 */
[----:B------:R-:W-:Y:S01]  /*87f0*/  BPT.TRAP 0x1 ;  /* 0x000000040000795c */ /* 0x000fe20000300000 */
.L_x_1419:
[----:B-1----:R-:W-:Y:S05]  /*8800*/  @P1 BRA `(.L_x_1420) ;  /* 0x0000000000081947 */ /* 0x002fea0003800000 */
[----:B------:R-:W1:Y:S02]  /*8810*/  SYNCS.PHASECHK.TRANS64.TRYWAIT P1, [UR5+0x30850], R0 ;  /* 0x03085000ff0075a7 */ /* 0x000e640008020145 */
[----:B-1----:R-:W-:Y:S05]  /*8820*/  @!P1 BRA `(.L_x_1421) ;  /* 0x000000e800d89947 */ /* 0x002fea0003800000 */
.L_x_1420:
        /* <DEDUP_REMOVED lines=135> */
[----:B------:R-:W-:Y:S02]  /*90a0*/  FFMA.FTZ R166, R166, R0, -R153 ;  /* 0x00000000a6a67223 */ /* 0x000fe40000010899 */
        /* <DEDUP_REMOVED lines=8> */
[----:B------:R-:W2:Y:S01]  /*9130*/  MUFU.EX2 R159, R159 ;  /* 0x0000009f009f7308 */ /* 0x000ea20000000800 */
        /* <DEDUP_REMOVED lines=44> */
[----:B------:R-:W-:Y:S01]  /*9400*/  UMOV UR11, 0x40000040 ;  /* 0x40000040000b7882 */ /* 0x000fe20000000000 */
[----:B------:R-:W-:-:S06]  /*9410*/  UMOV UR4, UR36 ;  /* 0x0000002400047c82 */ /* 0x000fcc0008000000 */
[----:B------:R-:W-:Y:S08]  /*9420*/  MUFU.EX2 R177, R177 ;  /* 0x000000b100b17308 */ /* 0x000ff00000000800 */
[----:B------:R-:W-:Y:S08]  /*9430*/  MUFU.EX2 R178, R178 ;  /* 0x000000b200b27308 */ /* 0x000ff00000000800 */
[----:B------:R-:W-:Y:S01]  /*9440*/  MUFU.EX2 R179, R179 ;  /* 0x000000b300b37308 */ /* 0x000fe20000000800 */
[----:B------:R-:W-:-:S02]  /*9450*/  WARPGROUP.DEPBAR.LE gsb0, 0x0 ;  /* 0x00008000000079c5 */ /* 0x000fc40000010000 */
[----:B------:R-:W-:Y:S01]  /*9460*/  WARPGROUP.ARRIVE ;  /* 0x00000000000079c5 */ /* 0x000fe20000000000 */
[-CC-:B------:R-:W-:Y:S01]  /*9470*/  FFMA.FTZ R172, R152, R0.reuse, -R3.reuse ;  /* 0x0000000098ac7223 */ /* 0x180fe20000010803 */
[----:B------:R-:W-:Y:S01]  /*9480*/  FFMA.FTZ R174, R156, R0, -R3 ;  /* 0x000000009cae7223 */ /* 0x000fe20000010803 */
[----:B------:R-:W-:Y:S01]  /*9490*/  FADD.FTZ R3, -R4, R11 ;  /* 0x0000000b04037221 */ /* 0x000fe20000010100 */
[----:B0-----:R-:W-:Y:S01]  /*94a0*/  F2FP.BF16.F32.PACK_AB R173, R155, R154 ;  /* 0x0000009a9bad723e */ /* 0x001fe200000010ff */
[----:B------:R-:W-:Y:S01]  /*94b0*/  MUFU.EX2 R11, R165 ;  /* 0x000000a5000b7308 */ /* 0x000fe20000000800 */
[----:B------:R-:W-:Y:S01]  /*94c0*/  HGMMA.64x192x16.F32.BF16 R24, R168, gdesc[UR8].tnspB, R24, gsb0 ;  /* 0x42e00008a8187df0 */ /* 0x000fe20008001818 */
[----:B------:R-:W-:Y:S01]  /*94d0*/  FMUL.FTZ R3, R3, R0 ;  /* 0x0000000003037220 */ /* 0x000fe20000410000 */
[----:B--2---:R-:W-:-:S05]  /*94e0*/  F2FP.BF16.F32.PACK_AB R175, R159, R158 ;  /* 0x0000009e9faf723e */ /* 0x004fca00000010ff */
[----:B------:R-:W0:Y:S08]  /*94f0*/  MUFU.EX2 R3, R3 ;  /* 0x0000000300037308 */ /* 0x000e300000000800 */
[----:B------:R-:W-:Y:S08]  /*9500*/  MUFU.EX2 R172, R172 ;  /* 0x000000ac00ac7308 */ /* 0x000ff00000000800 */
[----:B------:R-:W-:Y:S01]  /*9510*/  MUFU.EX2 R174, R174 ;  /* 0x000000ae00ae7308 */ /* 0x000fe20000000800 */
[----:B0-----:R-:W-:-:S04]  /*9520*/  FFMA.FTZ R8, R3, R8, R20 ;  /* 0x0000000803087223 */ /* 0x001fc80000010014 */
[----:B------:R-:W-:Y:S01]  /*9530*/  FADD.FTZ R132, R189, R8 ;  /* 0x00000008bd847221 */ /* 0x000fe20000010000 */
[--C-:B------:R-:W-:Y:S01]  /*9540*/  FFMA.FTZ R8, R151, R0, -R153.reuse ;  /* 0x0000000097087223 */ /* 0x100fe20000010899 */
[----:B------:R-:W-:Y:S01]  /*9550*/  F2FP.BF16.F32.PACK_AB R189, R189, R20 ;  /* 0x00000014bdbd723e */ /* 0x000fe200000010ff */
[----:B------:R-:W-:Y:S01]  /*9560*/  FFMA.FTZ R153, R167, R0, -R153 ;  /* 0x00000000a7997223 */ /* 0x000fe20000010899 */
[----:B------:R-:W-:Y:S01]  /*9570*/  FADD.FTZ R9, R191, R132 ;  /* 0x00000084bf097221 */ /* 0x000fe20000010000 */
[C---:B------:R-:W-:Y:S02]  /*9580*/  F2FP.BF16.F32.PACK_AB R191, R120.reuse, R191 ;  /* 0x000000bf78bf723e */ /* 0x040fe400000010ff */
[----:B------:R-:W0:Y:S01]  /*9590*/  MUFU.EX2 R8, R8 ;  /* 0x0000000800087308 */ /* 0x000e220000000800 */
[----:B------:R-:W-:-:S04]  /*95a0*/  FADD.FTZ R132, R120, R9 ;  /* 0x0000000978847221 */ /* 0x000fc80000010000 */
[----:B------:R-:W-:Y:S01]  /*95b0*/  FADD.FTZ R9, R185, R132 ;  /* 0x00000084b9097221 */ /* 0x000fe20000010000 */
[C---:B------:R-:W-:Y:S02]  /*95c0*/  F2FP.BF16.F32.PACK_AB R185, R122.reuse, R185 ;  /* 0x000000b97ab9723e */ /* 0x040fe400000010ff */
[----:B------:R-:W1:Y:S01]  /*95d0*/  MUFU.EX2 R153, R153 ;  /* 0x0000009900997308 */ /* 0x000e620000000800 */
        /* <DEDUP_REMOVED lines=14> */
[----:B0-----:R-:W-:-:S03]  /*96c0*/  F2FP.BF16.F32.PACK_AB R179, R8, R179 ;  /* 0x000000b308b3723e */ /* 0x001fc600000010ff */
[----:B------:R-:W-:-:S04]  /*96d0*/  FADD.FTZ R9, R8, R9 ;  /* 0x0000000908097221 */ /* 0x000fc80000010000 */
[----:B------:R-:W-:-:S04]  /*96e0*/  FADD.FTZ R9, R154, R9 ;  /* 0x000000099a097221 */ /* 0x000fc80000010000 */
[----:B------:R-:W-:-:S04]  /*96f0*/  FADD.FTZ R9, R155, R9 ;  /* 0x000000099b097221 */ /* 0x000fc80000010000 */
[----:B------:R-:W-:-:S04]  /*9700*/  FADD.FTZ R9, R158, R9 ;  /* 0x000000099e097221 */ /* 0x000fc80000010000 */
[----:B------:R-:W-:-:S04]  /*9710*/  FADD.FTZ R9, R159, R9 ;  /* 0x000000099f097221 */ /* 0x000fc80000010000 */
[----:B------:R-:W-:-:S04]  /*9720*/  FADD.FTZ R9, R162, R9 ;  /* 0x00000009a2097221 */ /* 0x000fc80000010000 */
[----:B------:R-:W-:Y:S01]  /*9730*/  FADD.FTZ R9, R163, R9 ;  /* 0x00000009a3097221 */ /* 0x000fe20000010000 */
[----:B------:R-:W-:Y:S02]  /*9740*/  WARPGROUP.DEPBAR.LE gsb0, 0x0 ;  /* 0x00008000000079c5 */ /* 0x000fe40000010000 */
[----:B------:R0:W-:Y:S01]  /*9750*/  @!P1 SYNCS.ARRIVE.TRANS64.RED.A1T0 RZ, [R123+URZ], RZ ;  /* 0x000000ff7bff99a7 */ /* 0x0001e2000810043f */
[----:B------:R-:W-:Y:S02]  /*9760*/  F2FP.BF16.F32.PACK_AB R168, R149, R12 ;  /* 0x0000000c95a8723e */ /* 0x000fe400000010ff */
[----:B------:R-:W-:Y:S02]  /*9770*/  F2FP.BF16.F32.PACK_AB R170, R11, R14 ;  /* 0x0000000e0baa723e */ /* 0x000fe400000010ff */
[----:B------:R-:W-:Y:S02]  /*9780*/  F2FP.BF16.F32.PACK_AB R169, R163, R162 ;  /* 0x000000a2a3a9723e */ /* 0x000fe400000010ff */
[----:B-1----:R-:W-:Y:S01]  /*9790*/  F2FP.BF16.F32.PACK_AB R171, R153, R166 ;  /* 0x000000a699ab723e */ /* 0x002fe200000010ff */
[----:B0-----:R-:W-:-:S05]  /*97a0*/  @!P1 VIADD R123, R127, 0x30860 ;  /* 0x000308607f7b9836 */ /* 0x001fca0000000000 */
[----:B------:R-:W-:-:S04]  /*97b0*/  @!P1 PRMT R123, RZ, 0x654, R123 ;  /* 0x00000654ff7b9816 */ /* 0x000fc8000000007b */
[----:B------:R0:W-:Y:S01]  /*97c0*/  @!P1 SYNCS.ARRIVE.TRANS64.RED.A1T0 RZ, [R123+URZ], RZ ;  /* 0x000000ff7bff99a7 */ /* 0x0001e2000810043f */
[C---:B------:R-:W-:Y:S01]  /*97d0*/  ISETP.GT.AND P1, PT, R10.reuse, UR58, PT ;  /* 0x0000003a0a007c0c */ /* 0x040fe2000bf24270 */
[----:B------:R-:W-:Y:S02]  /*97e0*/  VIADD R10, R10, 0xffffffff ;  /* 0xffffffff0a0a7836 */ /* 0x000fe40000000000 */
[----:B0-----:R-:W-:-:S04]  /*97f0*/  FADD.FTZ R123, R15, R134 ;  /* 0x000000860f7b7221 */ /* 0x001fc80000010000 */
        /* <DEDUP_REMOVED lines=25> */
[----:B------:R-:W-:-:S03]  /*9990*/  FADD.FTZ R12, R166, R9 ;  /* 0x00000009a60c7221 */ /* 0x000fc60000010000 */
[----:B------:R-:W-:-:S04]  /*99a0*/  FADD.FTZ R13, R149, R8 ;  /* 0x00000008950d7221 */ /* 0x000fc80000010000 */
[----:B------:R-:W-:-:S04]  /*99b0*/  FADD.FTZ R8, R14, R13 ;  /* 0x0000000d0e087221 */ /* 0x000fc80000010000 */
[----:B------:R-:W-:Y:S01]  /*99c0*/  FADD.FTZ R9, R11, R8 ;  /* 0x000000080b097221 */ /* 0x000fe20000010000 */
[----:B------:R-:W-:Y:S01]  /*99d0*/  FADD.FTZ R8, R153, R12 ;  /* 0x0000000c99087221 */ /* 0x000fe20000010000 */
[----:B------:R-:W-:Y:S02]  /*99e0*/  IMAD.MOV.U32 R11, RZ, RZ, R4 ;  /* 0x000000ffff0b7224 */ /* 0x000fe400078e0004 */
[----:B------:R-:W-:Y:S01]  /*99f0*/  IMAD.MOV.U32 R12, RZ, RZ, R5 ;  /* 0x000000ffff0c7224 */ /* 0x000fe200078e0005 */
[----:B------:R-:W-:Y:S06]  /*9a00*/  @P1 BRA `(.L_x_1422) ;  /* 0xffffffe000941947 */ /* 0x000fec000383ffff */
.L_x_1413:
        /* <DEDUP_REMOVED lines=8> */
.L_x_1440:
        /* <DEDUP_REMOVED lines=8> */
.L_x_1424:
[----:B------:R-:W-:Y:S01]  /*9b10*/  ULEA UR5, UR36, UR37, 0x3 ;  /* 0x0000002524057291 */ /* 0x000fe2000f8e183f */
[----:B------:R-:W-:-:S05]  /*9b20*/  IMAD.U32 R0, RZ, RZ, UR38 ;  /* 0x00000026ff007e24 */ /* 0x000fca000f8e00ff */
[----:B------:R-:W-:-:S04]  /*9b30*/  SHF.L.U32 R0, R0, 0x1f, RZ ;  /* 0x0000001f00007819 */ /* 0x000fc800000006ff */
[----:B------:R0:W1:Y:S01]  /*9b40*/  SYNCS.PHASECHK.TRANS64.TRYWAIT P1, [UR5+0x30830], R0 ;  /* 0x03083000ff0075a7 */ /* 0x0000620008020145 */
[----:B------:R-:W-:Y:S05]  /*9b50*/  @!P0 BRA `(.L_x_1425) ;  /* 0x0000000000048947 */ /* 0x000fea0003800000 */
[----:B------:R-:W-:Y:S01]  /*9b60*/  BPT.TRAP 0x1 ;  /* 0x000000040000795c */ /* 0x000fe20000300000 */
.L_x_1425:
[----:B-1----:R-:W-:Y:S05]  /*9b70*/  @P1 BRA `(.L_x_1426) ;  /* 0x0000000000081947 */ /* 0x002fea0003800000 */
[----:B------:R-:W1:Y:S02]  /*9b80*/  SYNCS.PHASECHK.TRANS64.TRYWAIT P1, [UR5+0x30830], R0 ;  /* 0x03083000ff0075a7 */ /* 0x000e640008020145 */
[----:B-1----:R-:W-:Y:S05]  /*9b90*/  @!P1 BRA `(.L_x_1427) ;  /* 0x000000d800149947 */ /* 0x002fea0003800000 */
.L_x_1426:
        /* <DEDUP_REMOVED lines=163> */
.L_x_1428:
[----:B------:R-:W-:Y:S01]  /*a5d0*/  ULEA UR5, UR4, UR37, 0x3 ;  /* 0x0000002504057291 */ /* 0x000fe2000f8e183f */
[----:B01----:R-:W-:-:S05]  /*a5e0*/  IMAD.U32 R0, RZ, RZ, UR6 ;  /* 0x00000006ff007e24 */ /* 0x003fca000f8e00ff */
[----:B------:R-:W-:-:S04]  /*a5f0*/  SHF.L.U32 R0, R0, 0x1f, RZ ;  /* 0x0000001f00007819 */ /* 0x000fc800000006ff */
[----:B------:R0:W1:Y:S01]  /*a600*/  SYNCS.PHASECHK.TRANS64.TRYWAIT P1, [UR5+0x30850], R0 ;  /* 0x03085000ff0075a7 */ /* 0x0000620008020145 */
[----:B------:R-:W-:Y:S05]  /*a610*/  @!P0 BRA `(.L_x_1429) ;  /* 0x0000000000048947 */ /* 0x000fea0003800000 */
[----:B------:R-:W-:Y:S01]  /*a620*/  BPT.TRAP 0x1 ;  /* 0x000000040000795c */ /* 0x000fe20000300000 */
.L_x_1429:
[----:B-1----:R-:W-:Y:S05]  /*a630*/  @P1 BRA `(.L_x_1430) ;  /* 0x0000000000081947 */ /* 0x002fea0003800000 */
[----:B------:R-:W1:Y:S02]  /*a640*/  SYNCS.PHASECHK.TRANS64.TRYWAIT P1, [UR5+0x30850], R0 ;  /* 0x03085000ff0075a7 */ /* 0x000e640008020145 */
[----:B-1----:R-:W-:Y:S05]  /*a650*/  @!P1 BRA `(.L_x_1431) ;  /* 0x000000cc007c9947 */ /* 0x002fea0003800000 */
.L_x_1430:
        /* <DEDUP_REMOVED lines=13> */
[----:B------:R-:W-:-:S03]  /*a730*/  VIADD R3, R5, 0x1 ;  /* 0x0000000105037836 */ /* 0x000fc60000000000 */
        /* <DEDUP_REMOVED lines=61> */
.L_x_1434:
[----:B------:R-:W-:-:S05]  /*ab10*/  IMAD.U32 R13, RZ, RZ, UR58 ;  /* 0x0000003aff0d7e24 */ /* 0x000fca000f8e00ff */
[----:B------:R-:W-:-:S13]  /*ab20*/  ISETP.NE.AND P1, PT, R13, 0x1, PT ;  /* 0x000000010d00780c */ /* 0x000fda0003f25270 */
[----:B------:R-:W0:Y:S02]  /*ab30*/  @P1 LDC.64 R170, c[0x0][0x9e8] ;  /* 0x00027a00ffaa1b82 */ /* 0x000e240000000a00 */
[----:B0-----:R-:W-:-:S05]  /*ab40*/  @P1 IMAD.HI.U32 R170, R3, R170, RZ ;  /* 0x000000aa03aa1227 */ /* 0x001fca00078e00ff */
[----:B------:R-:W-:-:S07]  /*ab50*/  @P1 SHF.R.U32.HI R3, RZ, R171, R170 ;  /* 0x000000abff031219 */ /* 0x000fce00000116aa */
.L_x_1435:
[----:B------:R-:W-:Y:S05]  /*ab60*/  BSYNC B0 ;  /* 0x0000000000007941 */ /* 0x000fea0003800000 */
.L_x_1433:
[----:B------:R-:W-:-:S05]  /*ab70*/  IMAD R3, R3, R13, R0 ;  /* 0x0000000d03037224 */ /* 0x000fca00078e0200 */
[----:B------:R-:W-:Y:S02]  /*ab80*/  VIADDMNMX R20, R3, R13, R20, PT ;  /* 0x0000000d03147246 */ /* 0x000fe40003800114 */
[----:B------:R-:W-:-:S07]  /*ab90*/  VIMNMX R168, R168, R3, !PT ;  /* 0x00000003a8a87248 */ /* 0x000fce0007fe0100 */
.L_x_1432:
        /* <DEDUP_REMOVED lines=132> */
.L_x_1438:
[----:B------:R-:W-:-:S05]  /*b3e0*/  IMAD.U32 R20, RZ, RZ, UR58 ;  /* 0x0000003aff147e24 */ /* 0x000fca000f8e00ff */
[----:B------:R-:W-:-:S13]  /*b3f0*/  ISETP.NE.AND P6, PT, R20, 0x1, PT ;  /* 0x000000011400780c */ /* 0x000fda0003fc5270 */
[----:B------:R-:W0:Y:S02]  /*b400*/  @P6 LDC.64 R4, c[0x0][0x9e8] ;  /* 0x00027a00ff046b82 */ /* 0x000e240000000a00 */
[----:B0-----:R-:W-:-:S05]  /*b410*/  @P6 IMAD.HI.U32 R4, R183, R4, RZ ;  /* 0x00000004b7046227 */ /* 0x001fca00078e00ff */
[----:B------:R-:W-:-:S07]  /*b420*/  @P6 SHF.R.U32.HI R183, RZ, R5, R4 ;  /* 0x00000005ffb76219 */ /* 0x000fce0000011604 */
.L_x_1439:
[----:B------:R-:W-:Y:S05]  /*b430*/  BSYNC B0 ;  /* 0x0000000000007941 */ /* 0x000fea0003800000 */
.L_x_1437:
[----:B------:R-:W-:-:S05]  /*b440*/  IMAD R183, R183, R20, R0 ;  /* 0x00000014b7b77224 */ /* 0x000fca00078e0200 */
[----:B------:R-:W-:Y:S02]  /*b450*/  VIADDMNMX R2, R183, R20, R2, PT ;  /* 0x00000014b7027246 */ /* 0x000fe40003800102 */
[----:B------:R-:W-:-:S07]  /*b460*/  VIMNMX R14, R14, R183, !PT ;  /* 0x000000b70e0e7248 */ /* 0x000fce0007fe0100 */
.L_x_1436:
        /* <DEDUP_REMOVED lines=139> */
[----:B------:R-:W-:Y:S01]  /*bd20*/  FSEL R145, R5, RZ, P1 ;  /* 0x000000ff05917208 */ /* 0x000fe20000800000 */
[--C-:B------:R-:W-:Y:S01]  /*bd30*/  FFMA.FTZ R190, R171, R0, -R20.reuse ;  /* 0x00000000abbe7223 */ /* 0x100fe20000010814 */
[----:B------:R-:W-:Y:S01]  /*bd40*/  FMNMX.FTZ R4, R185, R4, !PT ;  /* 0x00000004b9047209 */ /* 0x000fe20007810000 */
[----:B------:R-:W-:Y:S01]  /*bd50*/  MUFU.EX2 R188, R188 ;  /* 0x000000bc00bc7308 */ /* 0x000fe20000000800 */
[----:B------:R-:W-:Y:S01]  /*bd60*/  FFMA.FTZ R171, R177, R0, -R20 ;  /* 0x00000000b1ab7223 */ /* 0x000fe20000010814 */
[----:B------:R-:W-:Y:S01]  /*bd70*/  FADD.FTZ R145, -R145, R12 ;  /* 0x0000000c91917221 */ /* 0x000fe20000010100 */
[----:B------:R-:W-:Y:S01]  /*bd80*/  FMNMX.FTZ R4, R207, R4, !PT ;  /* 0x00000004cf047209 */ /* 0x000fe20007810000 */
[-CC-:B------:R-:W-:Y:S01]  /*bd90*/  FFMA.FTZ R186, R179, R0.reuse, -R20.reuse ;  /* 0x00000000b3ba7223 */ /* 0x180fe20000010814 */
[-CC-:B------:R-:W-:Y:S01]  /*bda0*/  FFMA.FTZ R178, R13, R0.reuse, -R20.reuse ;  /* 0x000000000db27223 */ /* 0x180fe20000010814 */
[----:B------:R-:W-:Y:S01]  /*bdb0*/  FMUL.FTZ R2, R145, R0 ;  /* 0x0000000091027220 */ /* 0x000fe20000410000 */
[----:B------:R-:W-:Y:S01]  /*bdc0*/  FMNMX.FTZ R4, R187, R4, !PT ;  /* 0x00000004bb047209 */ /* 0x000fe20007810000 */
[----:B------:R-:W-:Y:S01]  /*bdd0*/  MUFU.EX2 R215, R215 ;  /* 0x000000d700d77308 */ /* 0x000fe20000000800 */
[-CC-:B------:R-:W-:Y:S01]  /*bde0*/  FFMA.FTZ R133, R133, R0.reuse, -R20.reuse ;  /* 0x0000000085857223 */ /* 0x180fe20000010814 */
        /* <DEDUP_REMOVED lines=14> */
[----:B------:R-:W1:Y:S01]  /*bed0*/  MUFU.EX2 R190, R190 ;  /* 0x000000be00be7308 */ /* 0x000e620000000800 */
[-CC-:B------:R-:W-:Y:S01]  /*bee0*/  FFMA.FTZ R121, R161, R0.reuse, -R20.reuse ;  /* 0x00000000a1797223 */ /* 0x180fe20000010814 */
[----:B------:R-:W-:Y:S01]  /*bef0*/  FFMA.FTZ R125, R165, R0, -R20 ;  /* 0x00000000a57d7223 */ /* 0x000fe20000010814 */
[----:B------:R-:W-:-:S02]  /*bf00*/  FMNMX.FTZ R4, R147, R4, !PT ;  /* 0x0000000493047209 */ /* 0x000fc40007810000 */
[----:B------:R-:W-:Y:S02]  /*bf10*/  LOP3.LUT P6, RZ, R208, 0x7f, RZ, 0xc0, !PT ;  /* 0x0000007fd0ff7812 */ /* 0x000fe400078cc0ff */
[----:B------:R-:W-:Y:S01]  /*bf20*/  FMNMX.FTZ R4, R131, R4, !PT ;  /* 0x0000000483047209 */ /* 0x000fe20007810000 */
[----:B------:R-:W2:Y:S01]  /*bf30*/  MUFU.EX2 R169, R169 ;  /* 0x000000a900a97308 */ /* 0x000ea20000000800 */
[----:B0-----:R-:W-:Y:S02]  /*bf40*/  FFMA.FTZ R9, R2, R9, R215 ;  /* 0x0000000902097223 */ /* 0x001fe400000100d7 */
[----:B------:R-:W-:Y:S02]  /*bf50*/  FMNMX.FTZ R4, R151, R4, !PT ;  /* 0x0000000497047209 */ /* 0x000fe40007810000 */
[C---:B------:R-:W-:Y:S01]  /*bf60*/  FADD.FTZ R9, R188.reuse, R9 ;  /* 0x00000009bc097221 */ /* 0x040fe20000010000 */
[----:B------:R-:W-:Y:S02]  /*bf70*/  F2FP.BF16.F32.PACK_AB R188, R188, R215 ;  /* 0x000000d7bcbc723e */ /* 0x000fe400000010ff */
[----:B------:R-:W-:Y:S01]  /*bf80*/  FMNMX.FTZ R4, R127, R4, !PT ;  /* 0x000000047f047209 */ /* 0x000fe20007810000 */
[----:B------:R-:W0:Y:S01]  /*bf90*/  MUFU.EX2 R184, R184 ;  /* 0x000000b800b87308 */ /* 0x000e220000000800 */
[----:B-1----:R-:W-:-:S02]  /*bfa0*/  FADD.FTZ R130, R190, R9 ;  /* 0x00000009be827221 */ /* 0x002fc40000010000 */
[----:B------:R-:W-:-:S04]  /*bfb0*/  FMNMX.FTZ R4, R155, R4, !PT ;  /* 0x000000049b047209 */ /* 0x000fc80007810000 */
[----:B------:R-:W-:Y:S01]  /*bfc0*/  FMNMX.FTZ R4, R123, R4, !PT ;  /* 0x000000047b047209 */ /* 0x000fe20007810000 */
[----:B------:R-:W1:Y:S01]  /*bfd0*/  MUFU.EX2 R171, R171 ;  /* 0x000000ab00ab7308 */ /* 0x000e620000000800 */
[C---:B--2---:R-:W-:Y:S01]  /*bfe0*/  FADD.FTZ R9, R169.reuse, R130 ;  /* 0x00000082a9097221 */ /* 0x044fe20000010000 */
[----:B------:R-:W-:Y:S02]  /*bff0*/  F2FP.BF16.F32.PACK_AB R190, R169, R190 ;  /* 0x000000bea9be723e */ /* 0x000fe400000010ff */
[----:B------:R-:W-:-:S04]  /*c000*/  FMNMX.FTZ R4, R159, R4, !PT ;  /* 0x000000049f047209 */ /* 0x000fc80007810000 */
[----:B------:R-:W-:Y:S01]  /*c010*/  FMNMX.FTZ R4, R173, R4, !PT ;  /* 0x00000004ad047209 */ /* 0x000fe20007810000 */
[----:B------:R-:W2:Y:S01]  /*c020*/  MUFU.EX2 R186, R186 ;  /* 0x000000ba00ba7308 */ /* 0x000ea20000000800 */
[----:B0-----:R-:W-:Y:S02]  /*c030*/  FADD.FTZ R130, R184, R9 ;  /* 0x00000009b8827221 */ /* 0x001fe40000010000 */
[----:B------:R-:W-:-:S04]  /*c040*/  FMNMX.FTZ R4, R163, R4, !PT ;  /* 0x00000004a3047209 */ /* 0x000fc80007810000 */
[----:B------:R-:W-:Y:S01]  /*c050*/  FMNMX.FTZ R4, R175, R4, !PT ;  /* 0x00000004af047209 */ /* 0x000fe20007810000 */
[----:B------:R-:W0:Y:S01]  /*c060*/  MUFU.EX2 R133, R133 ;  /* 0x0000008500857308 */ /* 0x000e220000000800 */
[----:B-1----:R-:W-:Y:S02]  /*c070*/  F2FP.BF16.F32.PACK_AB R184, R171, R184 ;  /* 0x000000b8abb8723e */ /* 0x002fe400000010ff */
[----:B------:R-:W-:-:S05]  /*c080*/  FMNMX.FTZ R4, R167, R4, !PT ;  /* 0x00000004a7047209 */ /* 0x000fca0007810000 */
[----:B------:R-:W1:Y:S01]  /*c090*/  SHFL.BFLY PT, R3, R4, 0x2, 0x1f ;  /* 0x0c401f0004037f89 */ /* 0x000e6200000e0000 */
[----:B------:R-:W3:Y:S08]  /*c0a0*/  MUFU.EX2 R180, R180 ;  /* 0x000000b400b47308 */ /* 0x000ef00000000800 */
[----:B------:R-:W4:Y:S08]  /*c0b0*/  MUFU.EX2 R137, R137 ;  /* 0x0000008900897308 */ /* 0x000f300000000800 */
[----:B------:R-:W5:Y:S01]  /*c0c0*/  MUFU.EX2 R182, R182 ;  /* 0x000000b600b67308 */ /* 0x000f620000000800 */
[----:B-1----:R-:W-:-:S07]  /*c0d0*/  FMNMX.FTZ R3, R4, R3, !PT ;  /* 0x0000000304037209 */ /* 0x002fce0007810000 */
[----:B------:R-:W-:Y:S01]  /*c0e0*/  MUFU.EX2 R129, R129 ;  /* 0x0000008100817308 */ /* 0x000fe20000000800 */
[----:B------:R-:W1:Y:S07]  /*c0f0*/  SHFL.BFLY PT, R4, R3, 0x1, 0x1f ;  /* 0x0c201f0003047f89 */ /* 0x000e6e00000e0000 */
[----:B------:R-:W-:Y:S08]  /*c100*/  MUFU.EX2 R176, R176 ;  /* 0x000000b000b07308 */ /* 0x000ff00000000800 */
[----:B------:R-:W-:Y:S08]  /*c110*/  MUFU.EX2 R141, R141 ;  /* 0x0000008d008d7308 */ /* 0x000ff00000000800 */
[----:B------:R-:W-:Y:S01]  /*c120*/  MUFU.EX2 R178, R178 ;  /* 0x000000b200b27308 */ /* 0x000fe20000000800 */
[----:B-1----:R-:W-:-:S04]  /*c130*/  FMNMX.FTZ R4, R3, R4, !PT ;  /* 0x0000000403047209 */ /* 0x002fc80007810000 */
[C---:B------:R-:W-:Y:S01]  /*c140*/  FSETP.NEU.FTZ.AND P1, PT, R4.reuse, -INF , PT ;  /* 0xff8000000400780b */ /* 0x040fe20003f3d000 */
[CC--:B------:R-:W-:Y:S02]  /*c150*/  FMUL.FTZ R124, R4.reuse, R0.reuse ;  /* 0x00000000047c7220 */ /* 0x0c0fe40000410000 */
[----:B------:R-:W-:Y:S01]  /*c160*/  MUFU.EX2 R13, R13 ;  /* 0x0000000d000d7308 */ /* 0x000fe20000000800 */
[----:B------:R-:W-:Y:S02]  /*c170*/  FSEL R126, R4, RZ, P1 ;  /* 0x000000ff047e7208 */ /* 0x000fe40000800000 */
        /* <DEDUP_REMOVED lines=14> */
[----:B--2---:R-:W-:Y:S01]  /*c260*/  FADD.FTZ R132, R186, R11 ;  /* 0x0000000bba847221 */ /* 0x004fe20000010000 */
[-CC-:B------:R-:W-:Y:S01]  /*c270*/  FFMA.FTZ R181, R187, R0.reuse, -R124.reuse ;  /* 0x00000000bbb57223 */ /* 0x180fe2000001087c */
[-CC-:B------:R-:W-:Y:S01]  /*c280*/  FFMA.FTZ R122, R191, R0.reuse, -R124.reuse ;  /* 0x00000000bf7a7223 */ /* 0x180fe2000001087c */
[-C--:B------:R-:W-:Y:S01]  /*c290*/  FFMA.FTZ R183, R139, R0.reuse, -R124 ;  /* 0x000000008bb77223 */ /* 0x080fe2000001087c */
[----:B------:R-:W1:Y:S01]  /*c2a0*/  MUFU.EX2 R3, R3 ;  /* 0x0000000300037308 */ /* 0x000e620000000800 */
[----:B0-----:R-:W-:Y:S01]  /*c2b0*/  FADD.FTZ R11, R133, R132 ;  /* 0x00000084850b7221 */ /* 0x001fe20000010000 */
[-CC-:B------:R-:W-:Y:S01]  /*c2c0*/  FFMA.FTZ R143, R143, R0.reuse, -R124.reuse ;  /* 0x000000008f8f7223 */ /* 0x180fe2000001087c */
[-CC-:B------:R-:W-:Y:S01]  /*c2d0*/  FFMA.FTZ R177, R135, R0.reuse, -R124.reuse ;  /* 0x0000000087b17223 */ /* 0x180fe2000001087c */
[-CC-:B------:R-:W-:Y:S01]  /*c2e0*/  FFMA.FTZ R128, R147, R0.reuse, -R124.reuse ;  /* 0x0000000093807223 */ /* 0x180fe2000001087c */
[----:B---3--:R-:W-:Y:S01]  /*c2f0*/  FADD.FTZ R132, R180, R11 ;  /* 0x0000000bb4847221 */ /* 0x008fe20000010000 */
[-CC-:B------:R-:W-:Y:S01]  /*c300*/  FFMA.FTZ R11, R127, R0.reuse, -R124.reuse ;  /* 0x000000007f0b7223 */ /* 0x180fe2000001087c */
[-C--:B------:R-:W-:Y:S01]  /*c310*/  FFMA.FTZ R179, R131, R0.reuse, -R124 ;  /* 0x0000000083b37223 */ /* 0x080fe2000001087c */
[----:B------:R-:W0:Y:S01]  /*c320*/  MUFU.EX2 R145, R145 ;  /* 0x0000009100917308 */ /* 0x000e220000000800 */
[----:B----4-:R-:W-:Y:S01]  /*c330*/  FADD.FTZ R127, R137, R132 ;  /* 0x00000084897f7221 */ /* 0x010fe20000010000 */
[-CC-:B------:R-:W-:Y:S01]  /*c340*/  FFMA.FTZ R123, R123, R0.reuse, -R124.reuse ;  /* 0x000000007b7b7223 */ /* 0x180fe2000001087c */
[-CC-:B------:R-:W-:Y:S01]  /*c350*/  FFMA.FTZ R159, R159, R0.reuse, -R124.reuse ;  /* 0x000000009f9f7223 */ /* 0x180fe2000001087c */
[-CC-:B------:R-:W-:Y:S01]  /*c360*/  FFMA.FTZ R173, R173, R0.reuse, -R124.reuse ;  /* 0x00000000adad7223 */ /* 0x180fe2000001087c */
[----:B-----5:R-:W-:Y:S01]  /*c370*/  FADD.FTZ R134, R182, R127 ;  /* 0x0000007fb6867221 */ /* 0x020fe20000010000 */
[-CC-:B------:R-:W-:Y:S01]  /*c380*/  FFMA.FTZ R163, R163, R0.reuse, -R124.reuse ;  /* 0x00000000a3a37223 */ /* 0x180fe2000001087c */
[----:B------:R-:W-:Y:S01]  /*c390*/  FFMA.FTZ R175, R175, R0, -R124 ;  /* 0x00000000afaf7223 */ /* 0x000fe2000001087c */
[----:B------:R-:W2:Y:S01]  /*c3a0*/  MUFU.EX2 R14, R14 ;  /* 0x0000000e000e7308 */ /* 0x000ea20000000800 */
[----:B-1----:R-:W-:Y:S01]  /*c3b0*/  FFMA.FTZ R8, R3, R8, R12 ;  /* 0x0000000803087223 */ /* 0x002fe2000001000c */
[----:B------:R-:W-:Y:S01]  /*c3c0*/  IMAD.U32 R131, RZ, RZ, UR5 ;  /* 0x00000005ff837e24 */ /* 0x000fe2000f8e00ff */
[----:B------:R-:W-:Y:S01]  /*c3d0*/  F2FP.BF16.F32.PACK_AB R186, R133, R186 ;  /* 0x000000ba85ba723e */ /* 0x000fe200000010ff */
[----:B------:R-:W-:Y:S01]  /*c3e0*/  VIADD R10, R10, 0xffffffff ;  /* 0xffffffff0a0a7836 */ /* 0x000fe20000000000 */
[----:B------:R-:W-:Y:S01]  /*c3f0*/  F2FP.BF16.F32.PACK_AB R180, R137, R180 ;  /* 0x000000b489b4723e */ /* 0x000fe200000010ff */
[----:B------:R-:W-:Y:S01]  /*c400*/  @!P6 VIADD R131, R131, 0x30860 ;  /* 0x000308608383e836 */ /* 0x000fe20000000000 */
[----:B------:R-:W-:Y:S01]  /*c410*/  F2FP.BF16.F32.PACK_AB R182, R129, R182 ;  /* 0x000000b681b6723e */ /* 0x000fe200000010ff */
[----:B------:R-:W1:Y:S01]  /*c420*/  MUFU.EX2 R149, R149 ;  /* 0x0000009500957308 */ /* 0x000e620000000800 */
[----:B0-----:R-:W-:Y:S01]  /*c430*/  FADD.FTZ R9, R145, R8 ;  /* 0x0000000891097221 */ /* 0x001fe20000010000 */
[----:B------:R-:W-:Y:S01]  /*c440*/  FFMA.FTZ R8, R151, R0, -R124 ;  /* 0x0000000097087223 */ /* 0x000fe2000001087c */
[----:B------:R-:W-:-:S02]  /*c450*/  @!P6 PRMT R131, RZ, 0x654, R131 ;  /* 0x00000654ff83e816 */ /* 0x000fc40000000083 */
[----:B------:R-:W-:Y:S01]  /*c460*/  F2FP.BF16.F32.PACK_AB R189, R145, R12 ;  /* 0x0000000c91bd723e */ /* 0x000fe200000010ff */
[----:B------:R-:W-:Y:S01]  /*c470*/  IMAD.MOV.U32 R12, RZ, RZ, R5 ;  /* 0x000000ffff0c7224 */ /* 0x000fe200078e0005 */
[----:B------:R0:W-:Y:S01]  /*c480*/  @!P6 SYNCS.ARRIVE.TRANS64.RED.A1T0 RZ, [R131+URZ], RZ ;  /* 0x000000ff83ffe9a7 */ /* 0x0001e2000810043f */
[----:B------:R-:W3:Y:S01]  /*c490*/  MUFU.EX2 R20, R20 ;  /* 0x0000001400147308 */ /* 0x000ee20000000800 */
[----:B--2---:R-:W-:-:S07]  /*c4a0*/  FADD.FTZ R130, R14, R9 ;  /* 0x000000090e827221 */ /* 0x004fce0000010000 */
[----:B------:R-:W2:Y:S01]  /*c4b0*/  MUFU.EX2 R153, R153 ;  /* 0x0000009900997308 */ /* 0x000ea20000000800 */
[C---:B-1----:R-:W-:Y:S01]  /*c4c0*/  FADD.FTZ R9, R149.reuse, R130 ;  /* 0x0000008295097221 */ /* 0x042fe20000010000 */
[----:B------:R-:W-:-:S06]  /*c4d0*/  F2FP.BF16.F32.PACK_AB R191, R149, R14 ;  /* 0x0000000e95bf723e */ /* 0x000fcc00000010ff */
[----:B------:R-:W1:Y:S01]  /*c4e0*/  MUFU.EX2 R120, R120 ;  /* 0x0000007800787308 */ /* 0x000e620000000800 */
[----:B---3--:R-:W-:-:S07]  /*c4f0*/  FADD.FTZ R130, R20, R9 ;  /* 0x0000000914827221 */ /* 0x008fce0000010000 */
[----:B------:R-:W3:Y:S01]  /*c500*/  MUFU.EX2 R157, R157 ;  /* 0x0000009d009d7308 */ /* 0x000ee20000000800 */
[----:B--2---:R-:W-:Y:S01]  /*c510*/  FADD.FTZ R9, R153, R130 ;  /* 0x0000008299097221 */ /* 0x004fe20000010000 */
[-CC-:B------:R-:W-:Y:S01]  /*c520*/  FFMA.FTZ R130, R155, R0.reuse, -R124.reuse ;  /* 0x000000009b827223 */ /* 0x180fe2000001087c */
[----:B------:R-:W-:Y:S01]  /*c530*/  FFMA.FTZ R124, R167, R0, -R124 ;  /* 0x00000000a77c7223 */ /* 0x000fe2000001087c */
[----:B------:R-:W-:-:S04]  /*c540*/  F2FP.BF16.F32.PACK_AB R185, R153, R20 ;  /* 0x0000001499b9723e */ /* 0x000fc800000010ff */
[----:B------:R-:W2:Y:S01]  /*c550*/  MUFU.EX2 R181, R181 ;  /* 0x000000b500b57308 */ /* 0x000ea20000000800 */
[----:B-1----:R-:W-:Y:S01]  /*c560*/  FADD.FTZ R132, R120, R9 ;  /* 0x0000000978847221 */ /* 0x002fe20000010000 */
[----:B------:R-:W-:-:S04]  /*c570*/  FADD.FTZ R9, R129, R134 ;  /* 0x0000008681097221 */ /* 0x000fc80000010000 */
[----:B------:R-:W-:Y:S01]  /*c580*/  FADD.FTZ R134, R176, R9 ;  /* 0x00000009b0867221 */ /* 0x000fe20000010000 */
[----:B------:R-:W-:Y:S01]  /*c590*/  F2FP.BF16.F32.PACK_AB R176, R141, R176 ;  /* 0x000000b08db0723e */ /* 0x000fe200000010ff */
[----:B------:R-:W1:Y:S01]  /*c5a0*/  MUFU.EX2 R122, R122 ;  /* 0x0000007a007a7308 */ /* 0x000e620000000800 */
[----:B---3--:R-:W-:Y:S01]  /*c5b0*/  FADD.FTZ R132, R157, R132 ;  /* 0x000000849d847221 */ /* 0x008fe20000010000 */
[----:B------:R-:W-:Y:S01]  /*c5c0*/  FADD.FTZ R127, R141, R134 ;  /* 0x000000868d7f7221 */ /* 0x000fe20000010000 */
[----:B------:R-:W-:-:S03]  /*c5d0*/  F2FP.BF16.F32.PACK_AB R187, R157, R120 ;  /* 0x000000789dbb723e */ /* 0x000fc600000010ff */
[----:B------:R-:W-:Y:S01]  /*c5e0*/  FADD.FTZ R134, R178, R127 ;  /* 0x0000007fb2867221 */ /* 0x000fe20000010000 */
[----:B------:R-:W-:Y:S01]  /*c5f0*/  F2FP.BF16.F32.PACK_AB R178, R13, R178 ;  /* 0x000000b20db2723e */ /* 0x000fe200000010ff */
[----:B------:R-:W3:Y:S01]  /*c600*/  MUFU.EX2 R183, R183 ;  /* 0x000000b700b77308 */ /* 0x000ee20000000800 */
[----:B--2---:R-:W-:Y:S01]  /*c610*/  FADD.FTZ R9, R181, R132 ;  /* 0x00000084b5097221 */ /* 0x004fe20000010000 */
[----:B------:R-:W-:-:S06]  /*c620*/  FADD.FTZ R127, R13, R134 ;  /* 0x000000860d7f7221 */ /* 0x000fcc0000010000 */
[----:B------:R-:W2:Y:S01]  /*c630*/  MUFU.EX2 R126, R143 ;  /* 0x0000008f007e7308 */ /* 0x000ea20000000800 */
[C---:B-1----:R-:W-:Y:S01]  /*c640*/  FADD.FTZ R132, R122.reuse, R9 ;  /* 0x000000097a847221 */ /* 0x042fe20000010000 */
[----:B------:R-:W-:-:S06]  /*c650*/  F2FP.BF16.F32.PACK_AB R181, R122, R181 ;  /* 0x000000b57ab5723e */ /* 0x000fcc00000010ff */
[----:B------:R-:W1:Y:S01]  /*c660*/  MUFU.EX2 R172, R172 ;  /* 0x000000ac00ac7308 */ /* 0x000e620000000800 */
[----:B---3--:R-:W-:-:S07]  /*c670*/  FADD.FTZ R9, R183, R132 ;  /* 0x00000084b7097221 */ /* 0x008fce0000010000 */
[----:B------:R-:W3:Y:S01]  /*c680*/  MUFU.EX2 R177, R177 ;  /* 0x000000b100b17308 */ /* 0x000ee20000000800 */
[C---:B--2---:R-:W-:Y:S01]  /*c690*/  FADD.FTZ R132, R126.reuse, R9 ;  /* 0x000000097e847221 */ /* 0x044fe20000010000 */
[----:B------:R-:W-:-:S06]  /*c6a0*/  F2FP.BF16.F32.PACK_AB R183, R126, R183 ;  /* 0x000000b77eb7723e */ /* 0x000fcc00000010ff */
[----:B------:R-:W2:Y:S01]  /*c6b0*/  MUFU.EX2 R15, R15 ;  /* 0x0000000f000f7308 */ /* 0x000ea20000000800 */
[----:B-1----:R-:W-:-:S07]  /*c6c0*/  FADD.FTZ R134, R172, R127 ;  /* 0x0000007fac867221 */ /* 0x002fce0000010000 */
[----:B------:R-:W1:Y:S01]  /*c6d0*/  MUFU.EX2 R128, R128 ;  /* 0x0000008000807308 */ /* 0x000e620000000800 */
[----:B---3--:R-:W-:-:S07]  /*c6e0*/  FADD.FTZ R9, R177, R132 ;  /* 0x00000084b1097221 */ /* 0x008fce0000010000 */
[----:B------:R-:W-:Y:S01]  /*c6f0*/  MUFU.EX2 R174, R174 ;  /* 0x000000ae00ae7308 */ /* 0x000fe20000000800 */
[----:B--2---:R-:W-:-:S07]  /*c700*/  F2FP.BF16.F32.PACK_AB R172, R15, R172 ;  /* 0x000000ac0fac723e */ /* 0x004fce00000010ff */
[----:B------:R-:W2:Y:S01]  /*c710*/  MUFU.EX2 R179, R179 ;  /* 0x000000b300b37308 */ /* 0x000ea20000000800 */
[C---:B-1----:R-:W-:Y:S01]  /*c720*/  FADD.FTZ R132, R128.reuse, R9 ;  /* 0x0000000980847221 */ /* 0x042fe20000010000 */
[----:B------:R-:W-:-:S06]  /*c730*/  F2FP.BF16.F32.PACK_AB R177, R128, R177 ;  /* 0x000000b180b1723e */ /* 0x000fcc00000010ff */
[----:B------:R-:W-:Y:S08]  /*c740*/  MUFU.EX2 R21, R21 ;  /* 0x0000001500157308 */ /* 0x000ff00000000800 */
[----:B------:R-:W1:Y:S01]  /*c750*/  MUFU.EX2 R8, R8 ;  /* 0x0000000800087308 */ /* 0x000e620000000800 */
[----:B--2---:R-:W-:-:S07]  /*c760*/  FADD.FTZ R9, R179, R132 ;  /* 0x00000084b3097221 */ /* 0x004fce0000010000 */
[----:B------:R-:W-:Y:S08]  /*c770*/  MUFU.EX2 R168, R168 ;  /* 0x000000a800a87308 */ /* 0x000ff00000000800 */
[----:B------:R-:W2:Y:S01]  /*c780*/  MUFU.EX2 R11, R11 ;  /* 0x0000000b000b7308 */ /* 0x000ea20000000800 */
[C---:B-1----:R-:W-:Y:S01]  /*c790*/  FADD.FTZ R132, R8.reuse, R9 ;  /* 0x0000000908847221 */ /* 0x042fe20000010000 */
[----:B------:R-:W-:-:S06]  /*c7a0*/  F2FP.BF16.F32.PACK_AB R179, R8, R179 ;  /* 0x000000b308b3723e */ /* 0x000fcc00000010ff */
[----:B------:R-:W1:Y:S08]  /*c7b0*/  MUFU.EX2 R121, R121 ;  /* 0x0000007900797308 */ /* 0x000e700000000800 */
[----:B------:R3:W-:Y:S01]  /*c7c0*/  MUFU.EX2 R136, R123 ;  /* 0x0000007b00887308 */ /* 0x0007e20000000800 */
[----:B--2---:R-:W-:-:S07]  /*c7d0*/  FADD.FTZ R9, R11, R132 ;  /* 0x000000840b097221 */ /* 0x004fce0000010000 */
[----:B------:R-:W2:Y:S01]  /*c7e0*/  MUFU.EX2 R130, R130 ;  /* 0x0000008200827308 */ /* 0x000ea20000000800 */
[----:B---3--:R-:W-:-:S04]  /*c7f0*/  FADD.FTZ R123, R15, R134 ;  /* 0x000000860f7b7221 */ /* 0x008fc80000010000 */
[----:B------:R-:W-:Y:S01]  /*c800*/  FADD.FTZ R134, R174, R123 ;  /* 0x0000007bae867221 */ /* 0x000fe20000010000 */
[C---:B------:R-:W-:Y:S02]  /*c810*/  F2FP.BF16.F32.PACK_AB R174, R21.reuse, R174 ;  /* 0x000000ae15ae723e */ /* 0x040fe400000010ff */
[----:B------:R-:W3:Y:S01]  /*c820*/  MUFU.EX2 R170, R170 ;  /* 0x000000aa00aa7308 */ /* 0x000ee20000000800 */
[----:B------:R-:W-:-:S04]  /*c830*/  FADD.FTZ R123, R21, R134 ;  /* 0x00000086157b7221 */ /* 0x000fc80000010000 */
[----:B------:R-:W-:Y:S01]  /*c840*/  FADD.FTZ R134, R168, R123 ;  /* 0x0000007ba8867221 */ /* 0x000fe20000010000 */
[C---:B-1----:R-:W-:Y:S02]  /*c850*/  F2FP.BF16.F32.PACK_AB R168, R121.reuse, R168 ;  /* 0x000000a879a8723e */ /* 0x042fe400000010ff */
[----:B------:R-:W1:Y:S01]  /*c860*/  MUFU.EX2 R159, R159 ;  /* 0x0000009f009f7308 */ /* 0x000e620000000800 */
[----:B------:R-:W-:Y:S01]  /*c870*/  FADD.FTZ R13, R121, R134 ;  /* 0x00000086790d7221 */ /* 0x000fe20000010000 */
[----:B--2---:R-:W-:-:S06]  /*c880*/  FADD.FTZ R9, R130, R9 ;  /* 0x0000000982097221 */ /* 0x004fcc0000010000 */
[----:B------:R2:W4:Y:S01]  /*c890*/  MUFU.EX2 R138, R173 ;  /* 0x000000ad008a7308 */ /* 0x0005220000000800 */
[----:B---3--:R-:W-:Y:S01]  /*c8a0*/  FADD.FTZ R132, R170, R13 ;  /* 0x0000000daa847221 */ /* 0x008fe20000010000 */
[----:B------:R-:W-:-:S06]  /*c8b0*/  FADD.FTZ R13, R136, R9 ;  /* 0x00000009880d7221 */ /* 0x000fcc0000010000 */
[----:B------:R-:W3:Y:S01]  /*c8c0*/  MUFU.EX2 R163, R163 ;  /* 0x000000a300a37308 */ /* 0x000ee20000000800 */
[----:B-1----:R-:W-:Y:S01]  /*c8d0*/  FADD.FTZ R13, R159, R13 ;  /* 0x0000000d9f0d7221 */ /* 0x002fe20000010000 */
[----:B--2---:R-:W-:Y:S01]  /*c8e0*/  F2FP.BF16.F32.PACK_AB R173, R130, R11 ;  /* 0x0000000b82ad723e */ /* 0x004fe200000010ff */
[----:B------:R-:W-:-:S05]  /*c8f0*/  IMAD.MOV.U32 R11, RZ, RZ, R4 ;  /* 0x000000ffff0b7224 */ /* 0x000fca00078e0004 */
[----:B------:R1:W2:Y:S01]  /*c900*/  MUFU.EX2 R134, R175 ;  /* 0x000000af00867308 */ /* 0x0002a20000000800 */
[----:B----4-:R-:W-:-:S07]  /*c910*/  FADD.FTZ R13, R138, R13 ;  /* 0x0000000d8a0d7221 */ /* 0x010fce0000010000 */
[----:B------:R-:W4:Y:S01]  /*c920*/  MUFU.EX2 R125, R125 ;  /* 0x0000007d007d7308 */ /* 0x000f220000000800 */
[----:B---3--:R-:W-:Y:S01]  /*c930*/  FADD.FTZ R13, R163, R13 ;  /* 0x0000000da30d7221 */ /* 0x008fe20000010000 */
[----:B-1----:R-:W-:Y:S02]  /*c940*/  F2FP.BF16.F32.PACK_AB R175, R159, R136 ;  /* 0x000000889faf723e */ /* 0x002fe400000010ff */
[----:B------:R-:W-:-:S04]  /*c950*/  F2FP.BF16.F32.PACK_AB R169, R163, R138 ;  /* 0x0000008aa3a9723e */ /* 0x000fc800000010ff */
[----:B------:R-:W1:Y:S01]  /*c960*/  MUFU.EX2 R124, R124 ;  /* 0x0000007c007c7308 */ /* 0x000e620000000800 */
[----:B--2---:R-:W-:Y:S01]  /*c970*/  FADD.FTZ R13, R134, R13 ;  /* 0x0000000d860d7221 */ /* 0x004fe20000010000 */
[C---:B----4-:R-:W-:Y:S01]  /*c980*/  FADD.FTZ R9, R125.reuse, R132 ;  /* 0x000000847d097221 */ /* 0x050fe20000010000 */
[----:B------:R-:W-:Y:S02]  /*c990*/  F2FP.BF16.F32.PACK_AB R170, R125, R170 ;  /* 0x000000aa7daa723e */ /* 0x000fe400000010ff */
[C---:B-1----:R-:W-:Y:S01]  /*c9a0*/  FADD.FTZ R8, R124.reuse, R13 ;  /* 0x0000000d7c087221 */ /* 0x042fe20000010000 */
[----:B------:R-:W-:Y:S01]  /*c9b0*/  F2FP.BF16.F32.PACK_AB R171, R124, R134 ;  /* 0x000000867cab723e */ /* 0x000fe200000010ff */
[----:B0-----:R-:W-:Y:S06]  /*c9c0*/  @P1 BRA `(.L_x_1440) ;  /* 0xffffffd000301947 */ /* 0x001fec000383ffff */
.L_x_1423:
        /* <DEDUP_REMOVED lines=99> */
.L_x_1441:
[----:B------:R-:W-:Y:S01]  /*d000*/  ULEA UR5, UR36, UR37, 0x3 ;  /* 0x0000002524057291 */ /* 0x000fe2000f8e183f */
[----:B------:R-:W-:-:S05]  /*d010*/  IMAD.U32 R2, RZ, RZ, UR38 ;  /* 0x00000026ff027e24 */ /* 0x000fca000f8e00ff */
[----:B------:R-:W-:-:S04]  /*d020*/  SHF.L.U32 R2, R2, 0x1f, RZ ;  /* 0x0000001f02027819 */ /* 0x000fc800000006ff */
[----:B------:R0:W1:Y:S01]  /*d030*/  SYNCS.PHASECHK.TRANS64.TRYWAIT P1, [UR5+0x30850], R2 ;  /* 0x03085002ff0075a7 */ /* 0x0000620008020145 */
[----:B------:R-:W-:Y:S05]  /*d040*/  @!P0 BRA `(.L_x_1442) ;  /* 0x0000000000048947 */ /* 0x000fea0003800000 */
[----:B------:R-:W-:Y:S01]  /*d050*/  BPT.TRAP 0x1 ;  /* 0x000000040000795c */ /* 0x000fe20000300000 */
.L_x_1442:
[----:B-1----:R-:W-:Y:S05]  /*d060*/  @P1 BRA `(.L_x_1443) ;  /* 0x0000000000081947 */ /* 0x002fea0003800000 */
[----:B------:R-:W1:Y:S02]  /*d070*/  SYNCS.PHASECHK.TRANS64.TRYWAIT P0, [UR5+0x30850], R2 ;  /* 0x03085002ff0075a7 */ /* 0x000e640008000145 */
[----:B-1----:R-:W-:Y:S05]  /*d080*/  @!P0 BRA `(.L_x_1444) ;  /* 0x000000a400088947 */ /* 0x002fea0003800000 */
.L_x_1443:
[----:B------:R-:W-:Y:S01]  /*d090*/  UIADD3 UR37, UR37, 0x400, URZ ;  /* 0x0000040025257890 */ /* 0x000fe2000fffe03f */
[----:B------:R-:W-:Y:S01]  /*d0a0*/  WARPGROUP.ARRIVE ;  /* 0x00000000000079c5 */ /* 0x000fe20000000000 */
[----:B------:R-:W-:Y:S01]  /*d0b0*/  UMOV UR7, 0x40000040 ;  /* 0x4000004000077882 */ /* 0x000fe20000000000 */
[----:B-1----:R-:W1:Y:S01]  /*d0c0*/  SHFL.BFLY PT, R3, R8, 0x2, 0x1f ;  /* 0x0c401f0008037f89 */ /* 0x002e6200000e0000 */
[----:B------:R-:W-:Y:S01]  /*d0d0*/  USHF.R.U32.HI UR37, URZ, 0x4, UR37 ;  /* 0x000000043f257899 */ /* 0x000fe20008011625 */
[----:B------:R-:W-:Y:S01]  /*d0e0*/  IMAD.U32 R15, RZ, RZ, UR5 ;  /* 0x00000005ff0f7e24 */ /* 0x000fe2000f8e00ff */
[----:B------:R-:W-:Y:S01]  /*d0f0*/  R2UR UR8, R197 ;  /* 0x00000000c50872ca */ /* 0x000fe200000e0000 */
[----:B0-----:R-:W0:Y:S01]  /*d100*/  SHFL.BFLY PT, R2, R9, 0x2, 0x1f ;  /* 0x0c401f0009027f89 */ /* 0x001e2200000e0000 */
[----:B------:R-:W-:Y:S01]  /*d110*/  ULOP3.LUT UR37, UR37, 0x3fff, URZ, 0xc0, !UPT ;  /* 0x00003fff25257892 */ /* 0x000fe2000f8ec03f */
[----:B------:R-:W2:Y:S03]  /*d120*/  S2R R11, SR_TID.X ;  /* 0x00000000000b7919 */ /* 0x000ea60000002100 */
        /* <DEDUP_REMOVED lines=8> */
[----:B-1----:R-:W-:Y:S01]  /*d1b0*/  FADD.FTZ R6, R3, R8 ;  /* 0x0000000803067221 */ /* 0x002fe20000010000 */
[----:B------:R-:W-:Y:S01]  /*d1c0*/  UMOV UR7, 0x40000040 ;  /* 0x4000004000077882 */ /* 0x000fe20000000000 */
[----:B------:R-:W-:-:S02]  /*d1d0*/  IMAD.U32 R197, RZ, RZ, UR8 ;  /* 0x00000008ffc57e24 */ /* 0x000fc4000f8e00ff */
[----:B0-----:R-:W-:Y:S01]  /*d1e0*/  FADD.FTZ R2, R2, R9 ;  /* 0x0000000902027221 */ /* 0x001fe20000010000 */
[----:B------:R-:W-:Y:S01]  /*d1f0*/  CS2R R8, SRZ ;  /* 0x0000000000087805 */ /* 0x000fe2000001ff00 */
[----:B------:R-:W0:Y:S01]  /*d200*/  SHFL.BFLY PT, R7, R6, 0x1, 0x1f ;  /* 0x0c201f0006077f89 */ /* 0x000e2200000e0000 */
[----:B------:R-:W-:-:S03]  /*d210*/  USEL UR36, UR36, URZ, UP0 ;  /* 0x0000003f24247287 */ /* 0x000fc60008000000 */
[----:B------:R-:W1:Y:S01]  /*d220*/  SHFL.BFLY PT, R3, R2, 0x1, 0x1f ;  /* 0x0c201f0002037f89 */ /* 0x000e6200000e0000 */
[----:B--2---:R-:W-:Y:S01]  /*d230*/  LOP3.LUT P2, RZ, R11, 0x7f, RZ, 0xc0, !PT ;  /* 0x0000007f0bff7812 */ /* 0x004fe2000784c0ff */
[----:B0-----:R-:W-:Y:S01]  /*d240*/  FADD.FTZ R13, R6, R7 ;  /* 0x00000007060d7221 */ /* 0x001fe20000010000 */
[----:B-1----:R-:W-:-:S04]  /*d250*/  FADD.FTZ R12, R2, R3 ;  /* 0x00000003020c7221 */ /* 0x002fc80000010000 */
[----:B------:R-:W-:Y:S01]  /*d260*/  FSETP.NE.FTZ.AND P1, PT, R13, RZ, PT ;  /* 0x000000ff0d00720b */ /* 0x000fe20003f35000 */
[----:B------:R-:W-:Y:S02]  /*d270*/  IMAD.MOV.U32 R3, RZ, RZ, -0x800000 ;  /* 0xff800000ff037424 */ /* 0x000fe400078e00ff */
[----:B------:R-:W-:Y:S01]  /*d280*/  IMAD.MOV.U32 R2, RZ, RZ, -0x800000 ;  /* 0xff800000ff027424 */ /* 0x000fe200078e00ff */
[----:B------:R-:W-:-:S09]  /*d290*/  FSETP.NE.FTZ.AND P0, PT, R12, RZ, PT ;  /* 0x000000ff0c00720b */ /* 0x000fd20003f15000 */
[----:B------:R-:W0:Y:S01]  /*d2a0*/  @P1 MUFU.LG2 R10, R13 ;  /* 0x0000000d000a1308 */ /* 0x000e220000000c00 */
[----:B------:R-:W-:-:S03]  /*d2b0*/  @P1 FMUL.FTZ R14, R0, 0.69314718246459960938 ;  /* 0x3f317218000e1820 */ /* 0x000fc60000410000 */
[----:B------:R-:W-:Y:S01]  /*d2c0*/  @P0 FMUL.FTZ R6, R0, 0.69314718246459960938 ;  /* 0x3f31721800060820 */ /* 0x000fe20000410000 */
[----:B------:R-:W-:-:S03]  /*d2d0*/  @!P2 VIADD R0, R15, 0x30860 ;  /* 0x000308600f00a836 */ /* 0x000fc60000000000 */
[----:B------:R-:W1:Y:S08]  /*d2e0*/  @P0 MUFU.LG2 R7, R12 ;  /* 0x0000000c00070308 */ /* 0x000e700000000c00 */
[----:B------:R-:W2:Y:S01]  /*d2f0*/  @P1 MUFU.RCP R9, R13 ;  /* 0x0000000d00091308 */ /* 0x000ea20000001000 */
[----:B0-----:R-:W-:-:S04]  /*d300*/  @P1 FMUL.FTZ R11, R10, 0.69314718246459960938 ;  /* 0x3f3172180a0b1820 */ /* 0x001fc80000410000 */
[----:B------:R-:W-:Y:S01]  /*d310*/  @P1 FFMA.FTZ R3, R14, R4, R11 ;  /* 0x000000040e031223 */ /* 0x000fe2000001000b */
[----:B------:R-:W-:Y:S02]  /*d320*/  @!P2 PRMT R4, RZ, 0x654, R0 ;  /* 0x00000654ff04a816 */ /* 0x000fe40000000000 */
[----:B------:R-:W0:Y:S01]  /*d330*/  @P0 MUFU.RCP R8, R12 ;  /* 0x0000000c00080308 */ /* 0x000e220000001000 */
[----:B-1----:R-:W-:-:S04]  /*d340*/  @P0 FMUL.FTZ R7, R7, 0.69314718246459960938 ;  /* 0x3f31721807070820 */ /* 0x002fc80000410000 */
[----:B------:R-:W-:Y:S01]  /*d350*/  @P0 FFMA.FTZ R2, R6, R5, R7 ;  /* 0x0000000506020223 */ /* 0x000fe20000010007 */
[----:B------:R-:W-:Y:S01]  /*d360*/  PLOP3.LUT P0, PT, PT, PT, PT, 0x8, 0x0 ;  /* 0x000000000000781c */ /* 0x000fe20003f0e170 */
        /* <DEDUP_REMOVED lines=124> */
.L_x_1374:
[----:B------:R-:W0:Y:S01]  /*db30*/  S2R R5, SR_CgaCtaId ;  /* 0x0000000000057919 */ /* 0x000e220000008800 */
[----:B------:R-:W-:Y:S01]  /*db40*/  MOV R38, 0x400 ;  /* 0x0000040000267802 */ /* 0x000fe20000000f00 */
[----:B------:R-:W-:Y:S01]  /*db50*/  BSSY B0, `(.L_x_1445) ;  /* 0x0000288000007945 */ /* 0x000fe20003800000 */
[----:B------:R-:W-:Y:S02]  /*db60*/  BAR.SYNC.DEFER_BLOCKING 0x5, 0x180 ;  /* 0x0146000000007b1d */ /* 0x000fe40000010000 */
[----:B0-----:R-:W-:-:S05]  /*db70*/  LEA R38, R5, R38, 0x18 ;  /* 0x0000002605267211 */ /* 0x001fca00078ec0ff */
[----:B------:R-:W0:Y:S02]  /*db80*/  LDS.128 R8, [R38+0x308d0] ;  /* 0x0308d00026087984 */ /* 0x000e240000000c00 */
[----:B0-----:R-:W-:Y:S02]  /*db90*/  R2UR UR5, R9 ;  /* 0x00000000090572ca */ /* 0x001fe400000e0000 */
[----:B------:R-:W-:Y:S02]  /*dba0*/  R2UR UR7, R10 ;  /* 0x000000000a0772ca */ /* 0x000fe400000e0000 */
[----:B------:R-:W-:Y:S01]  /*dbb0*/  R2UR UR6, R11 ;  /* 0x000000000b0672ca */ /* 0x000fe200000e0000 */
[----:B------:R-:W-:Y:S06]  /*dbc0*/  BAR.ARV 0x4, 0x180 ;  /* 0x0106000000007b1d */ /* 0x000fec0000002000 */
[----:B------:R-:W-:Y:S08]  /*dbd0*/  @P0 BRA `(.L_x_1446) ;  /* 0x0000001800ac0947 */ /* 0x000ff00003800000 */
[----:B------:R-:W0:Y:S01]  /*dbe0*/  S2R R5, SR_SWINHI ;  /* 0x0000000000057919 */ /* 0x000e220000002f00 */
[----:B------:R-:W-:Y:S01]  /*dbf0*/  F2FP.BF16.F32.PACK_AB R6, R123, R6 ;  /* 0x000000067b06723e */ /* 0x000fe200000010ff */
[----:B------:R-:W-:Y:S01]  /*dc00*/  ULDC.64 UR8, c[0x0][0xc00] ;  /* 0x0003000000087ab9 */ /* 0x000fe20000000a00 */
[----:B------:R-:W-:Y:S01]  /*dc10*/  F2FP.BF16.F32.PACK_AB R88, R89, R88 ;  /* 0x000000585958723e */ /* 0x000fe200000010ff */
[----:B------:R-:W-:Y:S01]  /*dc20*/  UISETP.NE.U32.AND UP0, UPT, UR8, URZ, UPT ;  /* 0x0000003f0800728c */ /* 0x000fe2000bf05070 */
[----:B------:R-:W-:Y:S01]  /*dc30*/  F2FP.BF16.F32.PACK_AB R89, R43, R90 ;  /* 0x0000005a2b59723e */ /* 0x000fe200000010ff */
[----:B------:R-:W-:Y:S01]  /*dc40*/  ULDC.64 UR12, c[0x0][0x208] ;  /* 0x00008200000c7ab9 */ /* 0x000fe20000000a00 */
[----:B------:R-:W-:Y:S01]  /*dc50*/  F2FP.BF16.F32.PACK_AB R96, R97, R96 ;  /* 0x000000606160723e */ /* 0x000fe200000010ff */
[----:B------:R-:W-:Y:S01]  /*dc60*/  UISETP.NE.AND.EX UP0, UPT, UR9, URZ, UPT, UP0 ;  /* 0x0000003f0900728c */ /* 0x000fe2000bf05300 */
[----:B------:R-:W-:Y:S02]  /*dc70*/  F2FP.BF16.F32.PACK_AB R90, R93, R92 ;  /* 0x0000005c5d5a723e */ /* 0x000fe400000010ff */
[----:B------:R-:W-:Y:S01]  /*dc80*/  F2FP.BF16.F32.PACK_AB R91, R42, R91 ;  /* 0x0000005b2a5b723e */ /* 0x000fe200000010ff */
[----:B------:R-:W-:Y:S01]  /*dc90*/  ULDC.64 UR8, c[0x0][0xc00] ;  /* 0x0003000000087ab9 */ /* 0x000fe20000000a00 */
        /* <DEDUP_REMOVED lines=10> */
[----:B------:R-:W-:Y:S02]  /*dd40*/  MOV R16, R38 ;  /* 0x0000002600107202 */ /* 0x000fe40000000f00 */
[----:B0-----:R-:W-:Y:S02]  /*dd50*/  MOV R17, R5 ;  /* 0x0000000500117202 */ /* 0x001fe40000000f00 */
[----:B------:R-:W-:-:S02]  /*dd60*/  F2FP.BF16.F32.PACK_AB R115, R119, R118 ;  /* 0x000000767773723e */ /* 0x000fc400000010ff */
[----:B------:R-:W-:Y:S01]  /*dd70*/  R2UR UR4, R196 ;  /* 0x00000000c40472ca */ /* 0x000fe200000e0000 */
        /* <DEDUP_REMOVED lines=11> */
[--C-:B------:R-:W-:Y:S01]  /*de30*/  IMAD.X R15, RZ, RZ, R5.reuse, P5 ;  /* 0x000000ffff0f7224 */ /* 0x100fe200028e0605 */
[C---:B------:R-:W-:Y:S01]  /*de40*/  IADD3 R141, P4, R4.reuse, 0x4040, RZ ;  /* 0x00004040048d7810 */ /* 0x040fe20007f9e0ff */
[----:B------:R-:W-:Y:S01]  /*de50*/  UIMAD.WIDE UR8, UR4, 0x4, UR8 ;  /* 0x00000004040878a5 */ /* 0x000fe2000f8e0208 */
        /* <DEDUP_REMOVED lines=15> */
[----:B------:R-:W-:Y:S02]  /*df50*/  LOP3.LUT R12, R135, 0x380, RZ, 0xc0, !PT ;  /* 0x00000380870c7812 */ /* 0x000fe400078ec0ff */
[----:B------:R-:W-:Y:S02]  /*df60*/  LOP3.LUT R14, R137, 0x380, RZ, 0xc0, !PT ;  /* 0x00000380890e7812 */ /* 0x000fe400078ec0ff */
[----:B------:R-:W-:Y:S02]  /*df70*/  LOP3.LUT R24, R139, 0x380, RZ, 0xc0, !PT ;  /* 0x000003808b187812 */ /* 0x000fe400078ec0ff */
[----:B------:R-:W-:Y:S02]  /*df80*/  LOP3.LUT R26, R141, 0x380, RZ, 0xc0, !PT ;  /* 0x000003808d1a7812 */ /* 0x000fe400078ec0ff */
[----:B------:R-:W-:Y:S02]  /*df90*/  SHF.R.U64 R8, R8, 0x3, RZ ;  /* 0x0000000308087819 */ /* 0x000fe400000012ff */
[----:B------:R-:W-:-:S02]  /*dfa0*/  SHF.R.U64 R10, R10, 0x3, RZ ;  /* 0x000000030a0a7819 */ /* 0x000fc400000012ff */
[----:B------:R-:W-:Y:S02]  /*dfb0*/  LOP3.LUT R28, R143, 0x380, RZ, 0xc0, !PT ;  /* 0x000003808f1c7812 */ /* 0x000fe400078ec0ff */
[----:B------:R-:W-:Y:S02]  /*dfc0*/  LOP3.LUT R30, R145, 0x380, RZ, 0xc0, !PT ;  /* 0x00000380911e7812 */ /* 0x000fe400078ec0ff */
[----:B------:R-:W-:Y:S02]  /*dfd0*/  MOV R132, R4 ;  /* 0x0000000400847202 */ /* 0x000fe40000000f00 */
[----:B------:R-:W-:Y:S02]  /*dfe0*/  F2FP.BF16.F32.PACK_AB R4, R20, R7 ;  /* 0x000000071404723e */ /* 0x000fe400000010ff */
[----:B------:R-:W-:Y:S02]  /*dff0*/  SHF.R.U64 R12, R12, 0x3, RZ ;  /* 0x000000030c0c7819 */ /* 0x000fe400000012ff */
[----:B------:R-:W-:-:S02]  /*e000*/  SHF.R.U64 R14, R14, 0x3, RZ ;  /* 0x000000030e0e7819 */ /* 0x000fc400000012ff */
[----:B------:R-:W-:Y:S02]  /*e010*/  F2FP.BF16.F32.PACK_AB R5, R133, R128 ;  /* 0x000000808505723e */ /* 0x000fe400000010ff */
[----:B------:R-:W-:Y:S02]  /*e020*/  LOP3.LUT R20, R147, 0x380, RZ, 0xc0, !PT ;  /* 0x0000038093147812 */ /* 0x000fe400078ec0ff */
[----:B------:R-:W-:Y:S01]  /*e030*/  F2FP.BF16.F32.PACK_AB R7, R131, R32 ;  /* 0x000000208307723e */ /* 0x000fe200000010ff */
[----:B------:R-:W-:Y:S01]  /*e040*/  BAR.SYNC.DEFER_BLOCKING 0x1, 0x100 ;  /* 0x0044000000007b1d */ /* 0x000fe20000010000 */
[----:B------:R-:W-:Y:S02]  /*e050*/  SHF.R.U64 R24, R24, 0x3, RZ ;  /* 0x0000000318187819 */ /* 0x000fe400000012ff */
[----:B------:R-:W-:Y:S02]  /*e060*/  SHF.R.U64 R26, R26, 0x3, RZ ;  /* 0x000000031a1a7819 */ /* 0x000fe400000012ff */
[----:B------:R-:W-:-:S02]  /*e070*/  LOP3.LUT R74, R151, 0x380, RZ, 0xc0, !PT ;  /* 0x00000380974a7812 */ /* 0x000fc400078ec0ff */
[----:B------:R-:W-:Y:S02]  /*e080*/  LOP3.LUT R8, R8, R75, RZ, 0x3c, !PT ;  /* 0x0000004b08087212 */ /* 0x000fe400078e3cff */
[----:B------:R-:W-:Y:S02]  /*e090*/  LOP3.LUT R10, R10, R95, RZ, 0x3c, !PT ;  /* 0x0000005f0a0a7212 */ /* 0x000fe400078e3cff */
[----:B------:R-:W-:Y:S02]  /*e0a0*/  SHF.R.U64 R28, R28, 0x3, RZ ;  /* 0x000000031c1c7819 */ /* 0x000fe400000012ff */
[----:B------:R-:W-:Y:S02]  /*e0b0*/  SHF.R.U64 R30, R30, 0x3, RZ ;  /* 0x000000031e1e7819 */ /* 0x000fe400000012ff */
[----:B------:R-:W-:Y:S02]  /*e0c0*/  LOP3.LUT R12, R12, R135, RZ, 0x3c, !PT ;  /* 0x000000870c0c7212 */ /* 0x000fe400078e3cff */
[----:B------:R-:W-:-:S02]  /*e0d0*/  LOP3.LUT R14, R14, R137, RZ, 0x3c, !PT ;  /* 0x000000890e0e7212 */ /* 0x000fc400078e3cff */
[----:B------:R-:W-:Y:S02]  /*e0e0*/  LOP3.LUT R34, R149, 0x380, RZ, 0xc0, !PT ;  /* 0x0000038095227812 */ /* 0x000fe400078ec0ff */
[----:B------:R-:W-:Y:S02]  /*e0f0*/  SHF.R.U64 R20, R20, 0x3, RZ ;  /* 0x0000000314147819 */ /* 0x000fe400000012ff */
[----:B------:R-:W-:Y:S01]  /*e100*/  LOP3.LUT R24, R24, R139, RZ, 0x3c, !PT ;  /* 0x0000008b18187212 */ /* 0x000fe200078e3cff */
[----:B------:R0:W-:Y:S01]  /*e110*/  STSM.16.M88.4 [R132], R4 ;  /* 0x0000000484007844 */ /* 0x0001e20000000200 */
[----:B------:R-:W-:Y:S02]  /*e120*/  LOP3.LUT R26, R26, R141, RZ, 0x3c, !PT ;  /* 0x0000008d1a1a7212 */ /* 0x000fe400078e3cff */
[----:B------:R-:W-:Y:S02]  /*e130*/  SHF.R.U64 R74, R74, 0x3, RZ ;  /* 0x000000034a4a7819 */ /* 0x000fe400000012ff */
[----:B------:R-:W-:-:S02]  /*e140*/  LOP3.LUT R28, R28, R143, RZ, 0x3c, !PT ;  /* 0x0000008f1c1c7212 */ /* 0x000fc400078e3cff */
[----:B------:R-:W-:Y:S02]  /*e150*/  LOP3.LUT R30, R30, R145, RZ, 0x3c, !PT ;  /* 0x000000911e1e7212 */ /* 0x000fe400078e3cff */
[----:B------:R-:W-:Y:S02]  /*e160*/  MOV R131, R8 ;  /* 0x0000000800837202 */ /* 0x000fe40000000f00 */
[----:B------:R-:W-:Y:S02]  /*e170*/  MOV R130, R10 ;  /* 0x0000000a00827202 */ /* 0x000fe40000000f00 */
[----:B------:R-:W-:Y:S02]  /*e180*/  F2FP.BF16.F32.PACK_AB R8, R41, R40 ;  /* 0x000000282908723e */ /* 0x000fe400000010ff */
[----:B------:R-:W-:Y:S02]  /*e190*/  F2FP.BF16.F32.PACK_AB R9, R127, R122 ;  /* 0x0000007a7f09723e */ /* 0x000fe400000010ff */
[----:B0-----:R-:W-:-:S02]  /*e1a0*/  F2FP.BF16.F32.PACK_AB R4, R121, R0 ;  /* 0x000000007904723e */ /* 0x001fc400000010ff */
[----:B------:R-:W-:Y:S02]  /*e1b0*/  F2FP.BF16.F32.PACK_AB R5, R126, R125 ;  /* 0x0000007d7e05723e */ /* 0x000fe400000010ff */
[----:B------:R-:W-:Y:S02]  /*e1c0*/  F2FP.BF16.F32.PACK_AB R6, R37, R36 ;  /* 0x000000242506723e */ /* 0x000fe400000010ff */
[----:B------:R-:W-:Y:S02]  /*e1d0*/  F2FP.BF16.F32.PACK_AB R7, R129, R124 ;  /* 0x0000007c8107723e */ /* 0x000fe400000010ff */
[----:B------:R-:W-:Y:S02]  /*e1e0*/  F2FP.BF16.F32.PACK_AB R10, R45, R44 ;  /* 0x0000002c2d0a723e */ /* 0x000fe400000010ff */
[----:B------:R-:W-:Y:S01]  /*e1f0*/  F2FP.BF16.F32.PACK_AB R11, R47, R120 ;  /* 0x000000782f0b723e */ /* 0x000fe200000010ff */
[----:B------:R0:W-:Y:S01]  /*e200*/  STSM.16.M88.4 [R131], R4 ;  /* 0x0000000483007844 */ /* 0x0001e20000000200 */
[----:B------:R-:W-:-:S02]  /*e210*/  SHF.R.U64 R34, R34, 0x3, RZ ;  /* 0x0000000322227819 */ /* 0x000fc400000012ff */
[----:B------:R-:W-:Y:S01]  /*e220*/  LOP3.LUT R32, R20, R147, RZ, 0x3c, !PT ;  /* 0x0000009314207212 */ /* 0x000fe200078e3cff */
[----:B------:R1:W-:Y:S01]  /*e230*/  STSM.16.M88.4 [R130], R8 ;  /* 0x0000000882007844 */ /* 0x0003e20000000200 */
[----:B------:R-:W-:Y:S02]  /*e240*/  MOV R128, R12 ;  /* 0x0000000c00807202 */ /* 0x000fe40000000f00 */
[----:B------:R-:W-:Y:S02]  /*e250*/  MOV R123, R14 ;  /* 0x0000000e007b7202 */ /* 0x000fe40000000f00 */
[----:B------:R-:W-:Y:S02]  /*e260*/  LOP3.LUT R20, R74, R151, RZ, 0x3c, !PT ;  /* 0x000000974a147212 */ /* 0x000fe400078e3cff */
[----:B------:R-:W-:Y:S02]  /*e270*/  MOV R95, R24 ;  /* 0x00000018005f7202 */ /* 0x000fe40000000f00 */
[----:B------:R-:W-:-:S02]  /*e280*/  MOV R94, R26 ;  /* 0x0000001a005e7202 */ /* 0x000fc40000000f00 */
[----:B------:R-:W-:Y:S02]  /*e290*/  F2FP.BF16.F32.PACK_AB R12, R49, R48 ;  /* 0x00000030310c723e */ /* 0x000fe400000010ff */
[----:B------:R-:W-:Y:S02]  /*e2a0*/  F2FP.BF16.F32.PACK_AB R13, R51, R50 ;  /* 0x00000032330d723e */ /* 0x000fe400000010ff */
[----:B------:R-:W-:Y:S02]  /*e2b0*/  F2FP.BF16.F32.PACK_AB R14, R53, R52 ;  /* 0x00000034350e723e */ /* 0x000fe400000010ff */
[----:B------:R-:W-:Y:S02]  /*e2c0*/  F2FP.BF16.F32.PACK_AB R15, R55, R54 ;  /* 0x00000036370f723e */ /* 0x000fe400000010ff */
[----:B------:R-:W-:Y:S02]  /*e2d0*/  MOV R75, R28 ;  /* 0x0000001c004b7202 */ /* 0x000fe40000000f00 */
[----:B------:R-:W-:Y:S01]  /*e2e0*/  MOV R74, R30 ;  /* 0x0000001e004a7202 */ /* 0x000fe20000000f00 */
[----:B------:R-:W-:Y:S01]  /*e2f0*/  STSM.16.M88.4 [R128], R12 ;  /* 0x0000000c80007844 */ /* 0x000fe20000000200 */
        /* <DEDUP_REMOVED lines=10> */
[----:B0-----:R-:W-:Y:S01]  /*e3a0*/  F2FP.BF16.F32.PACK_AB R4, R73, R72 ;  /* 0x000000484904723e */ /* 0x001fe200000010ff */
[----:B------:R-:W-:Y:S01]  /*e3b0*/  STSM.16.M88.4 [R95], R28 ;  /* 0x0000001c5f007844 */ /* 0x000fe20000000200 */
[----:B------:R-:W-:Y:S02]  /*e3c0*/  F2FP.BF16.F32.PACK_AB R5, R46, R39 ;  /* 0x000000272e05723e */ /* 0x000fe400000010ff */
[----:B------:R-:W-:Y:S01]  /*e3d0*/  F2FP.BF16.F32.PACK_AB R6, R77, R76 ;  /* 0x0000004c4d06723e */ /* 0x000fe200000010ff */
[----:B------:R-:W0:Y:S01]  /*e3e0*/  LDC R39, c[0x0][0xbe8] ;  /* 0x0002fa00ff277b82 */ /* 0x000e220000000800 */
[----:B------:R-:W-:-:S02]  /*e3f0*/  F2FP.BF16.F32.PACK_AB R7, R79, R78 ;  /* 0x0000004e4f07723e */ /* 0x000fc400000010ff */
[----:B-1----:R-:W-:Y:S02]  /*e400*/  F2FP.BF16.F32.PACK_AB R8, R81, R80 ;  /* 0x000000505108723e */ /* 0x002fe400000010ff */
[----:B------:R-:W-:Y:S01]  /*e410*/  F2FP.BF16.F32.PACK_AB R9, R83, R82 ;  /* 0x000000525309723e */ /* 0x000fe200000010ff */
[----:B------:R1:W-:Y:S01]  /*e420*/  STSM.16.M88.4 [R94], R4 ;  /* 0x000000045e007844 */ /* 0x0003e20000000200 */
[----:B------:R-:W-:Y:S02]  /*e430*/  F2FP.BF16.F32.PACK_AB R10, R85, R84 ;  /* 0x00000054550a723e */ /* 0x000fe400000010ff */
[----:B------:R-:W-:Y:S02]  /*e440*/  F2FP.BF16.F32.PACK_AB R11, R87, R86 ;  /* 0x00000056570b723e */ /* 0x000fe400000010ff */
[----:B------:R-:W-:Y:S02]  /*e450*/  MOV R32, R32 ;  /* 0x0000002000207202 */ /* 0x000fe40000000f00 */
[----:B------:R-:W-:Y:S01]  /*e460*/  MOV R34, R34 ;  /* 0x0000002200227202 */ /* 0x000fe20000000f00 */
[----:B------:R2:W-:Y:S01]  /*e470*/  STSM.16.M88.4 [R75], R8 ;  /* 0x000000084b007844 */ /* 0x0005e20000000200 */
[----:B------:R-:W-:-:S02]  /*e480*/  MOV R20, R20 ;  /* 0x0000001400147202 */ /* 0x000fc40000000f00 */
[----:B------:R-:W-:Y:S01]  /*e490*/  PLOP3.LUT P0, PT, PT, PT, UP0, 0x80, 0x0 ;  /* 0x000000000000781c */ /* 0x000fe20003f0f008 */
[----:B------:R3:W-:Y:S04]  /*e4a0*/  STSM.16.M88.4 [R74], R88 ;  /* 0x000000584a007844 */ /* 0x0007e80000000200 */
[----:B------:R3:W-:Y:S01]  /*e4b0*/  STSM.16.M88.4 [R32], R96 ;  /* 0x0000006020007844 */ /* 0x0007e20000000200 */
[----:B-1----:R-:W-:Y:S02]  /*e4c0*/  IMAD.U32 R4, RZ, RZ, UR8 ;  /* 0x00000008ff047e24 */ /* 0x002fe4000f8e00ff */
[----:B------:R-:W-:Y:S01]  /*e4d0*/  IMAD.U32 R5, RZ, RZ, UR9 ;  /* 0x00000009ff057e24 */ /* 0x000fe2000f8e00ff */
[----:B------:R3:W-:Y:S01]  /*e4e0*/  STSM.16.M88.4 [R34], R104 ;  /* 0x0000006822007844 */ /* 0x0007e20000000200 */
[----:B0-----:R-:W-:Y:S01]  /*e4f0*/  ISETP.NE.AND P1, PT, R39, 0x1, PT ;  /* 0x000000012700780c */ /* 0x001fe20003f25270 */
[----:B------:R-:W-:-:S02]  /*e500*/  ULDC.64 UR8, c[0x0][0xc08] ;  /* 0x0003020000087ab9 */ /* 0x000fc40000000a00 */
[----:B------:R3:W-:Y:S01]  /*e510*/  STSM.16.M88.4 [R20], R112 ;  /* 0x0000007014007844 */ /* 0x0007e20000000200 */
[----:B------:R-:W-:Y:S09]  /*e520*/  BAR.SYNC.DEFER_BLOCKING 0x1, 0x100 ;  /* 0x0044000000007b1d */ /* 0x000ff20000010000 */
[----:B------:R-:W0:Y:S08]  /*e530*/  @P1 LDC R6, c[0x0][0xbec] ;  /* 0x0002fb00ff061b82 */ /* 0x000e300000000800 */
[----:B--2---:R-:W1:Y:S01]  /*e540*/  @P1 LDC R8, c[0x0][0xbf0] ;  /* 0x0002fc00ff081b82 */ /* 0x004e620000000800 */
[----:B------:R-:W2:Y:S01]  /*e550*/  @P0 LDG.E R0, desc[UR12][R4.64] ;  /* 0x0000000c04000981 */ /* 0x000ea2000c1e1900 */
[----:B------:R-:W-:Y:S01]  /*e560*/  UISETP.NE.U32.AND UP1, UPT, UR8, URZ, UPT ;  /* 0x0000003f0800728c */ /* 0x000fe2000bf25070 */
[----:B------:R-:W-:-:S03]  /*e570*/  ULDC UR10, c[0x0][0xa88] ;  /* 0x0002a200000a7ab9 */ /* 0x000fc60000000800 */
[----:B------:R-:W-:-:S06]  /*e580*/  UISETP.NE.AND.EX UP1, UPT, UR9, URZ, UPT, UP1 ;  /* 0x0000003f0900728c */ /* 0x000fcc000bf25310 */
[----:B------:R-:W-:-:S05]  /*e590*/  PLOP3.LUT P2, PT, PT, PT, UP1, 0x80, 0x0 ;  /* 0x000000000000781c */ /* 0x000fca0003f4f018 */
[----:B------:R-:W-:Y:S02]  /*e5a0*/  @UP1 ULDC.64 UR8, c[0x0][0xc08] ;  /* 0x0003020000081ab9 */ /* 0x000fe40000000a00 */
[----:B------:R-:W-:-:S03]  /*e5b0*/  @UP1 UIMAD.WIDE UR8, UR4, 0x4, UR8 ;  /* 0x00000004040818a5 */ /* 0x000fc6000f8e0208 */
[----:B------:R-:W-:-:S03]  /*e5c0*/  UMOV UR4, URZ ;  /* 0x0000003f00047c82 */ /* 0x000fc60008000000 */
[----:B------:R-:W-:Y:S02]  /*e5d0*/  IMAD.U32 R10, RZ, RZ, UR8 ;  /* 0x00000008ff0a7e24 */ /* 0x000fe4000f8e00ff */
[----:B------:R-:W-:Y:S01]  /*e5e0*/  IMAD.U32 R11, RZ, RZ, UR9 ;  /* 0x00000009ff0b7e24 */ /* 0x000fe2000f8e00ff */
[----:B--2---:R-:W-:Y:S01]  /*e5f0*/  @P0 R2UR UR4, R0 ;  /* 0x00000000000402ca */ /* 0x004fe200000e0000 */
[----:B------:R-:W-:-:S06]  /*e600*/  IMAD.U32 R0, RZ, RZ, UR10 ;  /* 0x0000000aff007e24 */ /* 0x000fcc000f8e00ff */
[----:B------:R3:W5:Y:S01]  /*e610*/  @P2 LDG.E R0, desc[UR12][R10.64] ;  /* 0x0000000c0a002981 */ /* 0x000762000c1e1900 */
[----:B01----:R-:W-:Y:S07]  /*e620*/  @P2 BRA `(.L_x_1447) ;  /* 0x0000000000142947 */ /* 0x003fee0003800000 */
[----:B------:R-:W-:Y:S05]  /*e630*/  @!P0 BRA `(.L_x_1447) ;  /* 0x0000000000108947 */ /* 0x000fea0003800000 */
[----:B------:R-:W-:Y:S02]  /*e640*/  ULDC.64 UR8, c[0x0][0x208] ;  /* 0x0000820000087ab9 */ /* 0x000fe40000000a00 */
[----:B------:R-:W2:Y:S04]  /*e650*/  LDG.E R7, desc[UR8][R4.64] ;  /* 0x0000000804077981 */ /* 0x000ea8000c1e1900 */
[----:B-----5:R-:W2:Y:S02]  /*e660*/  LDG.E R0, desc[UR8][R4.64+0x4] ;  /* 0x0000040804007981 */ /* 0x020ea4000c1e1900 */
[----:B--2---:R-:W-:-:S07]  /*e670*/  IMAD.IADD R0, R0, 0x1, -R7 ;  /* 0x0000000100007824 */ /* 0x004fce00078e0a07 */
.L_x_1447:
[----:B------:R-:W-:Y:S01]  /*e680*/  R2UR UR19, R194 ;  /* 0x00000000c21372ca */ /* 0x000fe200000e0000 */
[----:B------:R-:W-:Y:S01]  /*e690*/  USHF.R.S32.HI UR9, URZ, 0x1f, UR4 ;  /* 0x0000001f3f097899 */ /* 0x000fe20008011404 */
[----:B------:R-:W-:Y:S01]  /*e6a0*/  R2UR UR13, R196 ;  /* 0x00000000c40d72ca */ /* 0x000fe200000e0000 */
[----:B------:R-:W-:Y:S01]  /*e6b0*/  ULDC.64 UR14, c[0x0][0xb90] ;  /* 0x0002e400000e7ab9 */ /* 0x000fe20000000a00 */
[----:B------:R-:W-:Y:S01]  /*e6c0*/  UMOV UR8, UR4 ;  /* 0x0000000400087c82 */ /* 0x000fe20008000000 */
[----:B------:R-:W-:Y:S01]  /*e6d0*/  VIADD R7, R19, UR39 ;  /* 0x0000002713077c36 */ /* 0x000fe20008000000 */
[----:B------:R-:W-:Y:S01]  /*e6e0*/  ULDC.64 UR20, c[0x0][0x208] ;  /* 0x0000820000147ab9 */ /* 0x000fe20000000a00 */
[----:B------:R-:W-:Y:S02]  /*e6f0*/  VIADD R26, R200, UR39 ;  /* 0x00000027c81a7c36 */ /* 0x000fe40008000000 */
[----:B------:R-:W-:-:S04]  /*e700*/  @P1 IMAD.HI.U32 R5, R7, R6, RZ ;  /* 0x0000000607051227 */ /* 0x000fc800078e00ff */
[----:B------:R-:W-:Y:S01]  /*e710*/  USHF.R.S32.HI UR16, URZ, 0x1f, UR19 ;  /* 0x0000001f3f107899 */ /* 0x000fe20008011413 */
[----:B------:R-:W-:Y:S01]  /*e720*/  IMAD.MOV.U32 R4, RZ, RZ, R7 ;  /* 0x000000ffff047224 */ /* 0x000fe200078e0007 */
[----:B------:R-:W-:Y:S01]  /*e730*/  UIMAD.WIDE.U32 UR10, UR19, UR14, UR8 ;  /* 0x0000000e130a72a5 */ /* 0x000fe2000f8e0008 */
[----:B------:R-:W-:Y:S01]  /*e740*/  @P1 SHF.R.U32.HI R4, RZ, R8, R5 ;  /* 0x00000008ff041219 */ /* 0x000fe20000011605 */
[----:B------:R-:W-:Y:S01]  /*e750*/  USHF.R.S32.HI UR8, URZ, 0x1f, UR13 ;  /* 0x0000001f3f087899 */ /* 0x000fe2000801140d */
[----:B------:R-:W-:Y:S01]  /*e760*/  IMAD R5, R195, 0x40, R22 ;  /* 0x00000040c3057824 */ /* 0x000fe200078e0216 */
[----:B------:R-:W-:Y:S01]  /*e770*/  UIMAD UR12, UR16, UR14, URZ ;  /* 0x0000000e100c72a4 */ /* 0x000fe2000f8e023f */
[----:B-----5:R-:W-:Y:S01]  /*e780*/  IMAD R65, R0, R39, RZ ;  /* 0x0000002700417224 */ /* 0x020fe200078e02ff */
[----:B------:R-:W-:Y:S01]  /*e790*/  USEL UR18, UR8, URZ, !UP0 ;  /* 0x0000003f08127287 */ /* 0x000fe2000c000000 */
[----:B------:R-:W-:Y:S01]  /*e7a0*/  IMAD.MOV R6, RZ, RZ, -R4 ;  /* 0x000000ffff067224 */ /* 0x000fe200078e0a04 */
[----:B------:R-:W-:Y:S01]  /*e7b0*/  UIMAD UR12, UR19, UR15, UR12 ;  /* 0x0000000f130c72a4 */ /* 0x000fe2000f8e020c */
[----:B------:R-:W-:Y:S01]  /*e7c0*/  IMAD.WIDE R16, R5, 0x2, R16 ;  /* 0x0000000205107825 */ /* 0x000fe200078e0210 */
[----:B------:R-:W-:Y:S01]  /*e7d0*/  USEL UR17, UR13, URZ, !UP0 ;  /* 0x0000003f0d117287 */ /* 0x000fe2000c000000 */
[----:B------:R-:W-:Y:S01]  /*e7e0*/  SHF.R.S32.HI R5, RZ, 0x1f, R4 ;  /* 0x0000001fff057819 */ /* 0x000fe20000011404 */
[----:B------:R-:W-:Y:S01]  /*e7f0*/  ULDC.64 UR14, c[0x0][0xb98] ;  /* 0x0002e600000e7ab9 */ /* 0x000fe20000000a00 */
[----:B------:R-:W-:Y:S01]  /*e800*/  UIADD3 UR11, UR11, UR12, URZ ;  /* 0x0000000c0b0b7290 */ /* 0x000fe2000fffe03f */
[----:B------:R-:W-:Y:S01]  /*e810*/  IMAD R7, R39, R6, R7 ;  /* 0x0000000627077224 */ /* 0x000fe200078e0207 */
[----:B------:R-:W-:Y:S01]  /*e820*/  UIMAD UR8, UR18, UR14, URZ ;  /* 0x0000000e120872a4 */ /* 0x000fe2000f8e023f */
[C---:B------:R-:W-:Y:S01]  /*e830*/  IADD3 R13, P2, R16.reuse, 0x1000, RZ ;  /* 0x00001000100d7810 */ /* 0x040fe20007f5e0ff */
[----:B------:R-:W-:Y:S01]  /*e840*/  UIMAD.WIDE.U32 UR10, UR17, UR14, UR10 ;  /* 0x0000000e110a72a5 */ /* 0x000fe2000f8e000a */
[----:B------:R-:W-:Y:S01]  /*e850*/  IADD3 R33, P3, R16, 0x6000, RZ ;  /* 0x0000600010217810 */ /* 0x000fe20007f7e0ff */
[----:B------:R-:W-:Y:S01]  /*e860*/  UIMAD UR8, UR17, UR15, UR8 ;  /* 0x0000000f110872a4 */ /* 0x000fe2000f8e0208 */
[----:B------:R-:W-:Y:S01]  /*e870*/  SHF.R.S32.HI R6, RZ, 0x1f, R7 ;  /* 0x0000001fff067819 */ /* 0x000fe20000011407 */
[----:B------:R-:W-:Y:S01]  /*e880*/  ULDC.64 UR12, c[0x0][0xaa0] ;  /* 0x0002a800000c7ab9 */ /* 0x000fe20000000a00 */
[----:B------:R-:W-:-:S02]  /*e890*/  LOP3.LUT R12, R13, 0x380, RZ, 0xc0, !PT ;  /* 0x000003800d0c7812 */ /* 0x000fc400078ec0ff */
[----:B------:R-:W-:Y:S01]  /*e8a0*/  IADD3 R4, P0, R4, UR10, RZ ;  /* 0x0000000a04047c10 */ /* 0x000fe2000ff1e0ff */
[----:B------:R-:W-:Y:S01]  /*e8b0*/  IMAD.U32 R8, RZ, RZ, UR8 ;  /* 0x00000008ff087e24 */ /* 0x000fe2000f8e00ff */
[----:B------:R-:W-:Y:S02]  /*e8c0*/  SHF.R.U64 R12, R12, 0x3, RZ ;  /* 0x000000030c0c7819 */ /* 0x000fe400000012ff */
[----:B---3--:R-:W-:Y:S02]  /*e8d0*/  LOP3.LUT R32, R33, 0x380, RZ, 0xc0, !PT ;  /* 0x0000038021207812 */ /* 0x008fe400078ec0ff */
[----:B------:R-:W-:Y:S01]  /*e8e0*/  IADD3.X R5, R5, UR11, R8, P0, !PT ;  /* 0x0000000b05057c10 */ /* 0x000fe200087fe408 */
[----:B------:R-:W-:Y:S01]  /*e8f0*/  ULDC.64 UR10, c[0x0][0xb88] ;  /* 0x0002e200000a7ab9 */ /* 0x000fe20000000a00 */
[----:B------:R-:W-:Y:S01]  /*e900*/  LOP3.LUT R12, R12, R13, RZ, 0x3c, !PT ;  /* 0x0000000d0c0c7212 */ /* 0x000fe200078e3cff */
[----:B------:R-:W-:Y:S01]  /*e910*/  IMAD R6, R6, UR10, RZ ;  /* 0x0000000a06067c24 */ /* 0x000fe2000f8e02ff */
[----:B------:R-:W-:Y:S01]  /*e920*/  SHF.R.U64 R32, R32, 0x3, RZ ;  /* 0x0000000320207819 */ /* 0x000fe200000012ff */
[----:B------:R-:W-:Y:S01]  /*e930*/  IMAD.WIDE.U32 R4, R7, UR10, R4 ;  /* 0x0000000a07047c25 */ /* 0x000fe2000f8e0004 */
[----:B------:R-:W-:-:S02]  /*e940*/  IADD3 R9, P6, R16, 0x2000, RZ ;  /* 0x0000200010097810 */ /* 0x000fc40007fde0ff */
[----:B------:R-:W-:Y:S01]  /*e950*/  IADD3 R49, P4, R16, 0x4000, RZ ;  /* 0x0000400010317810 */ /* 0x000fe20007f9e0ff */
[----:B------:R-:W-:Y:S01]  /*e960*/  IMAD R11, R7, UR11, R6 ;  /* 0x0000000b070b7c24 */ /* 0x000fe2000f8e0206 */
[----:B------:R-:W-:Y:S01]  /*e970*/  ULDC.64 UR10, c[0x0][0xb50] ;  /* 0x0002d400000a7ab9 */ /* 0x000fe20000000a00 */
[----:B------:R-:W-:Y:S01]  /*e980*/  IMAD.X R13, RZ, RZ, R17, P2 ;  /* 0x000000ffff0d7224 */ /* 0x000fe200010e0611 */
[----:B------:R-:W-:Y:S01]  /*e990*/  LEA R10, P0, R4, UR10, 0x2 ;  /* 0x0000000a040a7c11 */ /* 0x000fe2000f8010ff */
[----:B------:R-:W-:Y:S01]  /*e9a0*/  IMAD.IADD R5, R5, 0x1, R11 ;  /* 0x0000000105057824 */ /* 0x000fe200078e020b */
[----:B------:R-:W-:Y:S01]  /*e9b0*/  IADD3 R25, P2, R16, 0x7000, RZ ;  /* 0x0000700010197810 */ /* 0x000fe20007f5e0ff */
[----:B------:R-:W-:Y:S01]  /*e9c0*/  VIADD R6, R26, 0x8 ;  /* 0x000000081a067836 */ /* 0x000fe20000000000 */
[----:B------:R-:W-:Y:S01]  /*e9d0*/  LOP3.LUT R32, R32, R33, RZ, 0x3c, !PT ;  /* 0x0000002120207212 */ /* 0x000fe200078e3cff */
[----:B------:R-:W-:Y:S01]  /*e9e0*/  SHFL.IDX PT, R20, R10, RZ, 0x1c1f ;  /* 0x001c1fff0a147589 */ /* 0x000fe200000e0000 */
[----:B------:R-:W-:Y:S01]  /*e9f0*/  LEA.HI.X R14, R4, UR11, R5, 0x2, P0 ;  /* 0x0000000b040e7c11 */ /* 0x000fe200080f1405 */
[----:B------:R-:W-:Y:S01]  /*ea00*/  IMAD.X R33, RZ, RZ, R17, P3 ;  /* 0x000000ffff217224 */ /* 0x000fe200018e0611 */
[----:B------:R-:W-:Y:S01]  /*ea10*/  IADD3 R45, P0, R16, 0x5000, RZ ;  /* 0x00005000102d7810 */ /* 0x000fe20007f1e0ff */
[----:B------:R-:W-:Y:S01]  /*ea20*/  SHFL.IDX PT, R36, R10, 0x1, 0x1c1f ;  /* 0x003c1f000a247f89 */ /* 0x000fe200000e0000 */
[----:B------:R-:W-:-:S02]  /*ea30*/  LOP3.LUT R24, R25, 0x380, RZ, 0xc0, !PT ;  /* 0x0000038019187812 */ /* 0x000fc400078ec0ff */
[----:B------:R-:W-:Y:S01]  /*ea40*/  LOP3.LUT R44, R45, 0x380, RZ, 0xc0, !PT ;  /* 0x000003802d2c7812 */ /* 0x000fe200078ec0ff */
[----:B------:R-:W0:Y:S01]  /*ea50*/  SHFL.IDX PT, R21, R14, RZ, 0x1c1f ;  /* 0x001c1fff0e157589 */ /* 0x000e2200000e0000 */
[----:B------:R-:W-:Y:S02]  /*ea60*/  SHF.R.U64 R24, R24, 0x3, RZ ;  /* 0x0000000318187819 */ /* 0x000fe400000012ff */
[----:B------:R-:W-:Y:S01]  /*ea70*/  SHF.R.U64 R44, R44, 0x3, RZ ;  /* 0x000000032c2c7819 */ /* 0x000fe200000012ff */
[----:B------:R-:W1:Y:S01]  /*ea80*/  SHFL.IDX PT, R37, R14, 0x1, 0x1c1f ;  /* 0x003c1f000e257f89 */ /* 0x000e6200000e0000 */
[----:B------:R-:W-:Y:S01]  /*ea90*/  LOP3.LUT R24, R24, R25, RZ, 0x3c, !PT ;  /* 0x0000001918187212 */ /* 0x000fe200078e3cff */
[--C-:B------:R-:W-:Y:S01]  /*eaa0*/  IMAD.X R25, RZ, RZ, R17.reuse, P2 ;  /* 0x000000ffff197224 */ /* 0x100fe200010e0611 */
[----:B------:R-:W-:Y:S01]  /*eab0*/  LOP3.LUT R44, R44, R45, RZ, 0x3c, !PT ;  /* 0x0000002d2c2c7212 */ /* 0x000fe200078e3cff */
[----:B------:R-:W-:Y:S01]  /*eac0*/  IMAD.X R45, RZ, RZ, R17, P0 ;  /* 0x000000ffff2d7224 */ /* 0x000fe200000e0611 */
[----:B------:R-:W-:-:S02]  /*ead0*/  LOP3.LUT P0, RZ, R198, 0x3, RZ, 0xc0, !PT ;  /* 0x00000003c6ff7812 */ /* 0x000fc4000780c0ff */
[----:B------:R-:W-:Y:S02]  /*eae0*/  IADD3 R5, P5, R16, 0x3000, RZ ;  /* 0x0000300010057810 */ /* 0x000fe40007fbe0ff */
[-C--:B------:R-:W-:Y:S02]  /*eaf0*/  ISETP.GE.OR P2, PT, R26, R65.reuse, P0 ;  /* 0x000000411a00720c */ /* 0x080fe40000746670 */
[----:B------:R-:W-:Y:S02]  /*eb00*/  ISETP.GE.OR P0, PT, R6, R65, P0 ;  /* 0x000000410600720c */ /* 0x000fe40000706670 */
[----:B------:R-:W-:Y:S02]  /*eb10*/  IADD3 R7, P3, R16, 0xb000, RZ ;  /* 0x0000b00010077810 */ /* 0x000fe40007f7e0ff */
[----:B------:R-:W-:Y:S02]  /*eb20*/  LOP3.LUT R8, R9, 0x380, RZ, 0xc0, !PT ;  /* 0x0000038009087812 */ /* 0x000fe400078ec0ff */
[----:B------:R-:W-:-:S02]  /*eb30*/  LOP3.LUT R4, R5, 0x380, RZ, 0xc0, !PT ;  /* 0x0000038005047812 */ /* 0x000fc400078ec0ff */
[----:B------:R-:W-:Y:S01]  /*eb40*/  LOP3.LUT R48, R49, 0x380, RZ, 0xc0, !PT ;  /* 0x0000038031307812 */ /* 0x000fe200078ec0ff */
[----:B------:R-:W-:Y:S01]  /*eb50*/  UIMAD UR10, UR9, UR12, URZ ;  /* 0x0000000c090a72a4 */ /* 0x000fe2000f8e023f */
[----:B------:R-:W-:Y:S01]  /*eb60*/  LOP3.LUT R0, R7, 0x380, RZ, 0xc0, !PT ;  /* 0x0000038007007812 */ /* 0x000fe200078ec0ff */
[----:B0-----:R0:W-:Y:S01]  /*eb70*/  @!P2 ST.E desc[UR20][R20.64], R2 ;  /* 0x000000021400a985 */ /* 0x0011e2000c101914 */
[----:B------:R-:W-:Y:S01]  /*eb80*/  SHF.R.U64 R8, R8, 0x3, RZ ;  /* 0x0000000308087819 */ /* 0x000fe200000012ff */
[--C-:B------:R-:W-:Y:S01]  /*eb90*/  IMAD.X R41, RZ, RZ, R17.reuse, P3 ;  /* 0x000000ffff297224 */ /* 0x100fe200018e0611 */
[----:B------:R-:W-:Y:S01]  /*eba0*/  SHF.R.U64 R4, R4, 0x3, RZ ;  /* 0x0000000304047819 */ /* 0x000fe200000012ff */
[----:B-1----:R1:W-:Y:S01]  /*ebb0*/  @!P0 ST.E desc[UR20][R36.64], R3 ;  /* 0x0000000324008985 */ /* 0x0023e2000c101914 */
[----:B------:R-:W-:Y:S02]  /*ebc0*/  SHF.R.U64 R48, R48, 0x3, RZ ;  /* 0x0000000330307819 */ /* 0x000fe400000012ff */
[----:B------:R-:W-:Y:S01]  /*ebd0*/  SHF.R.U64 R0, R0, 0x3, RZ ;  /* 0x0000000300007819 */ /* 0x000fe200000012ff */
[----:B------:R-:W-:Y:S01]  /*ebe0*/  UIMAD.WIDE.U32 UR8, UR4, UR12, URZ ;  /* 0x0000000c040872a5 */ /* 0x000fe2000f8e003f */
[----:B------:R-:W-:Y:S01]  /*ebf0*/  LOP3.LUT R8, R8, R9, RZ, 0x3c, !PT ;  /* 0x0000000908087212 */ /* 0x000fe200078e3cff */
[--C-:B------:R-:W-:Y:S01]  /*ec00*/  IMAD.X R9, RZ, RZ, R17.reuse, P6 ;  /* 0x000000ffff097224 */ /* 0x100fe200030e0611 */
[----:B------:R-:W-:Y:S01]  /*ec10*/  LOP3.LUT R4, R4, R5, RZ, 0x3c, !PT ;  /* 0x0000000504047212 */ /* 0x000fe200078e3cff */
[----:B0-----:R-:W0:Y:S01]  /*ec20*/  @P1 LDC R21, c[0x0][0xbf0] ;  /* 0x0002fc00ff151b82 */ /* 0x001e220000000800 */
[----:B------:R-:W-:Y:S01]  /*ec30*/  LOP3.LUT R48, R48, R49, RZ, 0x3c, !PT ;  /* 0x0000003130307212 */ /* 0x000fe200078e3cff */
[--C-:B------:R-:W-:Y:S01]  /*ec40*/  IMAD.X R5, RZ, RZ, R17.reuse, P5 ;  /* 0x000000ffff057224 */ /* 0x100fe200028e0611 */
[----:B------:R-:W-:Y:S01]  /*ec50*/  UIMAD UR10, UR4, UR13, UR10 ;  /* 0x0000000d040a72a4 */ /* 0x000fe2000f8e020a */
[----:B------:R-:W-:Y:S01]  /*ec60*/  IMAD.X R49, RZ, RZ, R17, P4 ;  /* 0x000000ffff317224 */ /* 0x000fe200020e0611 */
[C---:B------:R-:W-:Y:S01]  /*ec70*/  IADD3 R61, P6, R16.reuse, 0x8000, RZ ;  /* 0x00008000103d7810 */ /* 0x040fe20007fde0ff */
[----:B------:R-:W-:Y:S01]  /*ec80*/  ULDC.64 UR12, c[0x0][0xae8] ;  /* 0x0002ba00000c7ab9 */ /* 0x000fe20000000a00 */
[C---:B------:R-:W-:Y:S01]  /*ec90*/  IADD3 R57, P5, R16.reuse, 0x9000, RZ ;  /* 0x0000900010397810 */ /* 0x040fe20007fbe0ff */
[----:B-1----:R-:W1:Y:S01]  /*eca0*/  @P1 LDC R3, c[0x0][0xbec] ;  /* 0x0002fb00ff031b82 */ /* 0x002e620000000800 */
[C---:B------:R-:W-:Y:S01]  /*ecb0*/  IADD3 R53, P4, R16.reuse, 0xa000, RZ ;  /* 0x0000a00010357810 */ /* 0x040fe20007f9e0ff */
[----:B------:R-:W5:Y:S01]  /*ecc0*/  LD.E.128 R12, desc[UR20][R12.64] ;  /* 0x000000140c0c7980 */ /* 0x000f62000c101d00 */
[----:B------:R-:W-:-:S02]  /*ecd0*/  LOP3.LUT R11, R16, 0x380, RZ, 0xc0, !PT ;  /* 0x00000380100b7812 */ /* 0x000fc400078ec0ff */
[----:B------:R-:W-:Y:S01]  /*ece0*/  LOP3.LUT R40, R0, R7, RZ, 0x3c, !PT ;  /* 0x0000000700287212 */ /* 0x000fe200078e3cff */
[----:B------:R-:W-:Y:S01]  /*ecf0*/  IMAD R0, R193, 0x20, R195 ;  /* 0x00000020c1007824 */ /* 0x000fe200078e02c3 */
[----:B------:R-:W-:Y:S01]  /*ed00*/  UIADD3 UR9, UR9, UR10, URZ ;  /* 0x0000000a09097290 */ /* 0x000fe2000fffe03f */
[----:B------:R-:W-:Y:S01]  /*ed10*/  LOP3.LUT R60, R61, 0x380, RZ, 0xc0, !PT ;  /* 0x000003803d3c7812 */ /* 0x000fe200078ec0ff */
[----:B------:R-:W-:Y:S01]  /*ed20*/  UIMAD UR4, UR16, UR12, URZ ;  /* 0x0000000c100472a4 */ /* 0x000fe2000f8e023f */
[----:B------:R-:W-:Y:S01]  /*ed30*/  LOP3.LUT R56, R57, 0x380, RZ, 0xc0, !PT ;  /* 0x0000038039387812 */ /* 0x000fe200078ec0ff */
[----:B------:R-:W5:Y:S01]  /*ed40*/  LD.E.128 R48, desc[UR20][R48.64] ;  /* 0x0000001430307980 */ /* 0x000f62000c101d00 */
[----:B------:R-:W-:Y:S02]  /*ed50*/  LOP3.LUT R52, R53, 0x380, RZ, 0xc0, !PT ;  /* 0x0000038035347812 */ /* 0x000fe400078ec0ff */
[----:B------:R-:W-:Y:S01]  /*ed60*/  SHF.R.U64 R11, R11, 0x3, RZ ;  /* 0x000000030b0b7819 */ /* 0x000fe200000012ff */
[----:B------:R-:W-:Y:S01]  /*ed70*/  VIADD R20, R0, UR39 ;  /* 0x0000002700147c36 */ /* 0x000fe20008000000 */
[----:B------:R-:W-:Y:S01]  /*ed80*/  UIMAD UR4, UR19, UR13, UR4 ;  /* 0x0000000d130472a4 */ /* 0x000fe2000f8e0204 */
[----:B------:R-:W-:Y:S01]  /*ed90*/  SHF.R.U64 R60, R60, 0x3, RZ ;  /* 0x000000033c3c7819 */ /* 0x000fe200000012ff */
[----:B------:R-:W-:Y:S01]  /*eda0*/  UIMAD.WIDE.U32 UR8, UR19, UR12, UR8 ;  /* 0x0000000c130872a5 */ /* 0x000fe2000f8e0008 */
[----:B------:R-:W-:Y:S01]  /*edb0*/  SHF.R.U64 R56, R56, 0x3, RZ ;  /* 0x0000000338387819 */ /* 0x000fe200000012ff */
[----:B------:R-:W-:Y:S01]  /*edc0*/  ULDC.64 UR10, c[0x0][0xaf0] ;  /* 0x0002bc00000a7ab9 */ /* 0x000fe20000000a00 */
[----:B------:R-:W-:Y:S01]  /*edd0*/  SHF.R.U64 R52, R52, 0x3, RZ ;  /* 0x0000000334347819 */ /* 0x000fe200000012ff */
[----:B------:R-:W5:Y:S01]  /*ede0*/  LD.E.128 R4, desc[UR20][R4.64] ;  /* 0x0000001404047980 */ /* 0x000f62000c101d00 */
[----:B------:R-:W-:Y:S01]  /*edf0*/  LOP3.LUT R16, R11, R16, RZ, 0x3c, !PT ;  /* 0x000000100b107212 */ /* 0x000fe200078e3cff */
[----:B-1----:R-:W-:Y:S01]  /*ee00*/  @P1 IMAD.HI.U32 R0, R20, R3, RZ ;  /* 0x0000000314001227 */ /* 0x002fe200078e00ff */
[----:B------:R-:W-:Y:S01]  /*ee10*/  UIADD3 UR9, UR9, UR4, URZ ;  /* 0x0000000409097290 */ /* 0x000fe2000fffe03f */
[----:B------:R-:W-:Y:S01]  /*ee20*/  LOP3.LUT R60, R60, R61, RZ, 0x3c, !PT ;  /* 0x0000003d3c3c7212 */ /* 0x000fe200078e3cff */
[----:B------:R-:W-:Y:S01]  /*ee30*/  UIMAD UR4, UR18, UR10, URZ ;  /* 0x0000000a120472a4 */ /* 0x000fe2000f8e023f */
[----:B------:R-:W-:Y:S01]  /*ee40*/  LOP3.LUT R56, R56, R57, RZ, 0x3c, !PT ;  /* 0x0000003938387212 */ /* 0x000fe200078e3cff */
[--C-:B------:R-:W-:Y:S01]  /*ee50*/  IMAD.X R61, RZ, RZ, R17.reuse, P6 ;  /* 0x000000ffff3d7224 */ /* 0x100fe200030e0611 */
[----:B------:R-:W-:Y:S01]  /*ee60*/  LOP3.LUT R52, R52, R53, RZ, 0x3c, !PT ;  /* 0x0000003534347212 */ /* 0x000fe200078e3cff */
[--C-:B------:R-:W-:Y:S01]  /*ee70*/  IMAD.X R57, RZ, RZ, R17.reuse, P5 ;  /* 0x000000ffff397224 */ /* 0x100fe200028e0611 */
[----:B------:R1:W5:Y:S01]  /*ee80*/  LD.E.128 R28, desc[UR20][R16.64] ;  /* 0x00000014101c7980 */ /* 0x000362000c101d00 */
[----:B------:R-:W-:Y:S01]  /*ee90*/  IMAD.X R53, RZ, RZ, R17, P4 ;  /* 0x000000ffff357224 */ /* 0x000fe200020e0611 */
[----:B------:R-:W-:-:S02]  /*eea0*/  UIMAD UR4, UR17, UR11, UR4 ;  /* 0x0000000b110472a4 */ /* 0x000fc4000f8e0204 */
[----:B------:R-:W-:Y:S01]  /*eeb0*/  UIMAD.WIDE.U32 UR8, UR17, UR10, UR8 ;  /* 0x0000000a110872a5 */ /* 0x000fe2000f8e0008 */
[----:B------:R-:W5:Y:S02]  /*eec0*/  LD.E.128 R8, desc[UR20][R8.64] ;  /* 0x0000001408087980 */ /* 0x000f64000c101d00 */
[----:B------:R-:W-:Y:S02]  /*eed0*/  ULDC.64 UR10, c[0x0][0xae0] ;  /* 0x0002b800000a7ab9 */ /* 0x000fe40000000a00 */
[----:B------:R-:W5:Y:S01]  /*eee0*/  LD.E.128 R44, desc[UR20][R44.64] ;  /* 0x000000142c2c7980 */ /* 0x000f62000c101d00 */
[----:B-1----:R-:W-:Y:S01]  /*eef0*/  IMAD.MOV.U32 R17, RZ, RZ, R20 ;  /* 0x000000ffff117224 */ /* 0x002fe200078e0014 */
[----:B0-----:R-:W-:Y:S01]  /*ef00*/  @P1 SHF.R.U32.HI R17, RZ, R21, R0 ;  /* 0x00000015ff111219 */ /* 0x001fe20000011600 */
[----:B------:R-:W-:Y:S01]  /*ef10*/  UIADD3 UR4, UR9, UR4, URZ ;  /* 0x0000000409047290 */ /* 0x000fe2000fffe03f */
[----:B------:R-:W5:Y:S02]  /*ef20*/  LD.E.128 R32, desc[UR20][R32.64] ;  /* 0x0000001420207980 */ /* 0x000f64000c101d00 */
[--C-:B------:R-:W-:Y:S01]  /*ef30*/  SHF.R.S32.HI R0, RZ, 0x1f, R17.reuse ;  /* 0x0000001fff007819 */ /* 0x100fe20000011411 */
[----:B------:R-:W-:Y:S01]  /*ef40*/  IMAD.MOV R16, RZ, RZ, -R17 ;  /* 0x000000ffff107224 */ /* 0x000fe200078e0a11 */
[----:B------:R-:W5:Y:S01]  /*ef50*/  LD.E.128 R24, desc[UR20][R24.64] ;  /* 0x0000001418187980 */ /* 0x000f62000c101d00 */
[----:B------:R-:W-:-:S02]  /*ef60*/  IMAD.U32 R3, RZ, RZ, UR9 ;  /* 0x00000009ff037e24 */ /* 0x000fc4000f8e00ff */
[----:B------:R-:W-:Y:S01]  /*ef70*/  IMAD R0, R0, UR10, RZ ;  /* 0x0000000a00007c24 */ /* 0x000fe2000f8e02ff */
[----:B------:R-:W5:Y:S01]  /*ef80*/  LD.E.128 R60, desc[UR20][R60.64] ;  /* 0x000000143c3c7980 */ /* 0x000f62000c101d00 */
[----:B------:R-:W-:Y:S02]  /*ef90*/  IMAD R21, R39, R16, R20 ;  /* 0x0000001027157224 */ /* 0x000fe400078e0214 */
[----:B------:R-:W-:Y:S01]  /*efa0*/  IMAD.U32 R2, RZ, RZ, UR8 ;  /* 0x00000008ff027e24 */ /* 0x000fe2000f8e00ff */
[----:B------:R-:W5:Y:S01]  /*efb0*/  LD.E.128 R56, desc[UR20][R56.64] ;  /* 0x0000001438387980 */ /* 0x000f62000c101d00 */
[----:B------:R-:W-:Y:S01]  /*efc0*/  IMAD.U32 R3, RZ, RZ, UR4 ;  /* 0x00000004ff037e24 */ /* 0x000fe2000f8e00ff */
[----:B------:R-:W-:Y:S01]  /*efd0*/  ULDC.64 UR8, c[0x0][0xad8] ;  /* 0x0002b60000087ab9 */ /* 0x000fe20000000a00 */
[----:B------:R-:W-:Y:S01]  /*efe0*/  IMAD R37, R17, UR11, R0 ;  /* 0x0000000b11257c24 */ /* 0x000fe2000f8e0200 */
[----:B------:R-:W5:Y:S01]  /*eff0*/  LD.E.128 R52, desc[UR20][R52.64] ;  /* 0x0000001434347980 */ /* 0x000f62000c101d00 */
[----:B------:R-:W-:-:S03]  /*f000*/  SHF.R.S32.HI R0, RZ, 0x1f, R21 ;  /* 0x0000001fff007819 */ /* 0x000fc60000011415 */
[----:B------:R-:W5:Y:S01]  /*f010*/  LD.E.128 R40, desc[UR20][R40.64] ;  /* 0x0000001428287980 */ /* 0x000f62000c101d00 */
        /* <DEDUP_REMOVED lines=9> */
[----:B------:R-:W-:Y:S02]  /*f0b0*/  VIADD R64, R195, UR39 ;  /* 0x00000027c3407c36 */ /* 0x000fe40008000000 */
[C---:B------:R-:W-:Y:S02]  /*f0c0*/  IMAD R17, R21.reuse, UR9, R16 ;  /* 0x0000000915117c24 */ /* 0x040fe4000f8e0210 */
[----:B------:R-:W-:Y:S01]  /*f0d0*/  IMAD.WIDE.U32 R2, R21, UR8, R2 ;  /* 0x0000000815027c25 */ /* 0x000fe2000f8e0002 */
[C---:B------:R-:W-:Y:S01]  /*f0e0*/  ISETP.GE.AND P2, PT, R64.reuse, R65, PT ;  /* 0x000000414000720c */ /* 0x040fe20003f46270 */
[----:B------:R-:W-:Y:S02]  /*f0f0*/  ULDC.64 UR8, c[0x0][0xa80] ;  /* 0x0002a00000087ab9 */ /* 0x000fe40000000a00 */
[----:B------:R-:W-:Y:S01]  /*f100*/  VIADD R0, R64, 0x20 ;  /* 0x0000002040007836 */ /* 0x000fe20000000000 */
[----:B------:R-:W-:Y:S01]  /*f110*/  LEA R36, P3, R2, UR8, 0x1 ;  /* 0x0000000802247c11 */ /* 0x000fe2000f8608ff */
[----:B------:R-:W-:-:S02]  /*f120*/  IMAD.IADD R3, R3, 0x1, R17 ;  /* 0x0000000103037824 */ /* 0x000fc400078e0211 */
[----:B------:R-:W-:Y:S01]  /*f130*/  VIADD R38, R38, 0x30820 ;  /* 0x0003082026267836 */ /* 0x000fe20000000000 */
[-C--:B------:R-:W-:Y:S01]  /*f140*/  ISETP.GE.AND P1, PT, R0, R65.reuse, PT ;  /* 0x000000410000720c */ /* 0x080fe20003f26270 */
[----:B------:R-:W-:Y:S01]  /*f150*/  VIADD R0, R64, 0x40 ;  /* 0x0000004040007836 */ /* 0x000fe20000000000 */
[----:B------:R-:W-:Y:S02]  /*f160*/  LEA.HI.X R37, R2, UR9, R3, 0x1, P3 ;  /* 0x0000000902257c11 */ /* 0x000fe400098f0c03 */
[----:B------:R-:W-:Y:S01]  /*f170*/  PRMT R38, RZ, 0x654, R38 ;  /* 0x00000654ff267816 */ /* 0x000fe20000000026 */
[----:B0-----:R0:W1:Y:S01]  /*f180*/  SHFL.IDX PT, R21, R36, RZ, 0x181f ;  /* 0x00181fff24157589 */ /* 0x00106200000e0000 */
[----:B------:R-:W-:Y:S01]  /*f190*/  ISETP.GE.AND P0, PT, R0, R65, PT ;  /* 0x000000410000720c */ /* 0x000fe20003f06270 */
[----:B------:R-:W-:Y:S01]  /*f1a0*/  BSSY B1, `(.L_x_1448) ;  /* 0x0000012000017945 */ /* 0x000fe20003800000 */
[----:B------:R0:W-:Y:S01]  /*f1b0*/  SYNCS.ARRIVE.TRANS64.RED.A1T0 RZ, [R38+URZ], RZ ;  /* 0x000000ff26ff79a7 */ /* 0x0001e2000810043f */
[----:B------:R0:W2:Y:S02]  /*f1c0*/  SHFL.IDX PT, R0, R37, RZ, 0x181f ;  /* 0x00181fff25007589 */ /* 0x0000a400000e0000 */
[----:B------:R-:W-:Y:S08]  /*f1d0*/  @P2 BRA `(.L_x_1449) ;  /* 0x0000000000382947 */ /* 0x000ff00003800000 */
[----:B------:R-:W-:Y:S01]  /*f1e0*/  ULDC UR4, c[0x0][0xac8] ;  /* 0x0002b20000047ab9 */ /* 0x000fe20000000800 */
[----:B------:R-:W-:Y:S01]  /*f1f0*/  ULDC.64 UR8, c[0x0][0x208] ;  /* 0x0000820000087ab9 */ /* 0x000fe20000000a00 */
[----:B------:R-:W-:Y:S02]  /*f200*/  ISETP.GE.AND P4, PT, R22, UR4, PT ;  /* 0x0000000416007c0c */ /* 0x000fe4000bf86270 */
[----:B------:R-:W-:Y:S02]  /*f210*/  ISETP.GE.AND P3, PT, R23, UR4, PT ;  /* 0x0000000417007c0c */ /* 0x000fe4000bf66270 */
[----:B------:R-:W-:-:S09]  /*f220*/  ISETP.GE.AND P2, PT, R192, UR4, PT ;  /* 0x00000004c0007c0c */ /* 0x000fd2000bf46270 */
[CC--:B-1----:R-:W-:Y:S02]  /*f230*/  @!P4 LEA R2, P6, R22.reuse, R21.reuse, 0x1 ;  /* 0x000000151602c211 */ /* 0x0c2fe400078c08ff */
[CC--:B------:R-:W-:Y:S02]  /*f240*/  @!P3 LEA R16, P5, R23.reuse, R21.reuse, 0x1 ;  /* 0x000000151710b211 */ /* 0x0c0fe400078a08ff */
[-C--:B--2---:R-:W-:Y:S02]  /*f250*/  @!P4 LEA.HI.X R3, R22, R0.reuse, R205, 0x1, P6 ;  /* 0x000000001603c211 */ /* 0x084fe400030f0ccd */
[C---:B------:R-:W-:Y:S02]  /*f260*/  @!P2 LEA R20, P6, R192.reuse, R21, 0x1 ;  /* 0x00000015c014a211 */ /* 0x040fe400078c08ff */
[-C--:B------:R-:W-:Y:S01]  /*f270*/  @!P3 LEA.HI.X R17, R23, R0.reuse, R204, 0x1, P5 ;  /* 0x000000001711b211 */ /* 0x080fe200028f0ccc */
[----:B-----5:R3:W-:Y:S01]  /*f280*/  @!P4 ST.E.128 desc[UR8][R2.64], R28 ;  /* 0x0000001c0200c985 */ /* 0x0207e2000c101d08 */
[----:B------:R-:W-:-:S03]  /*f290*/  @!P2 LEA.HI.X R21, R192, R0, R203, 0x1, P6 ;  /* 0x00000000c015a211 */ /* 0x000fc600030f0ccb */
[----:B------:R3:W-:Y:S04]  /*f2a0*/  @!P3 ST.E.128 desc[UR8][R16.64], R48 ;  /* 0x000000301000b985 */ /* 0x0007e8000c101d08 */
[----:B------:R3:W-:Y:S02]  /*f2b0*/  @!P2 ST.E.128 desc[UR8][R20.64], R60 ;  /* 0x0000003c1400a985 */ /* 0x0007e4000c101d08 */
.L_x_1449:
[----:B------:R-:W-:Y:S05]  /*f2c0*/  BSYNC B1 ;  /* 0x0000000000017941 */ /* 0x000fea0003800000 */
.L_x_1448:
        /* <DEDUP_REMOVED lines=18> */
.L_x_1451:
[----:B------:R-:W-:Y:S05]  /*f3f0*/  BSYNC B1 ;  /* 0x0000000000017941 */ /* 0x000fea0003800000 */
.L_x_1450:
        /* <DEDUP_REMOVED lines=18> */
.L_x_1453:
[----:B------:R-:W-:Y:S05]  /*f520*/  BSYNC B1 ;  /* 0x0000000000017941 */ /* 0x000fea0003800000 */
.L_x_1452:
[----:B0-----:R-:W-:Y:S01]  /*f530*/  VIADD R0, R64, 0x60 ;  /* 0x0000006040007836 */ /* 0x001fe20000000000 */
[----:B--2-4-:R-:W0:Y:S04]  /*f540*/  SHFL.IDX PT, R37, R37, 0x3, 0x181f ;  /* 0x00781f0025257f89 */ /* 0x014e2800000e0000 */
[----:B------:R-:W-:Y:S01]  /*f550*/  ISETP.GE.AND P0, PT, R0, R65, PT ;  /* 0x000000410000720c */ /* 0x000fe20003f06270 */
[----:B------:R2:W4:-:S12]  /*f560*/  SHFL.IDX PT, R11, R36, 0x3, 0x181f ;  /* 0x00781f00240b7f89 */ /* 0x00051800000e0000 */
[----:B--2---:R-:W-:Y:S05]  /*f570*/  @P0 BRA `(.L_x_1454) ;  /* 0x0000000c00940947 */ /* 0x004fea0003800000 */
[----:B------:R-:W-:Y:S01]  /*f580*/  ULDC UR4, c[0x0][0xac8] ;  /* 0x0002b20000047ab9 */ /* 0x000fe20000000800 */
[----:B------:R-:W-:Y:S01]  /*f590*/  ULDC.64 UR8, c[0x0][0x208] ;  /* 0x0000820000087ab9 */ /* 0x000fe20000000a00 */
[----:B------:R-:W-:Y:S02]  /*f5a0*/  ISETP.GE.AND P2, PT, R22, UR4, PT ;  /* 0x0000000416007c0c */ /* 0x000fe4000bf46270 */
[----:B------:R-:W-:-:S11]  /*f5b0*/  ISETP.GE.AND P3, PT, R23, UR4, PT ;  /* 0x0000000417007c0c */ /* 0x000fd6000bf66270 */
[CC--:B----4-:R-:W-:Y:S02]  /*f5c0*/  @!P2 LEA R2, P0, R22.reuse, R11.reuse, 0x1 ;  /* 0x0000000b1602a211 */ /* 0x0d0fe400078008ff */
[C---:B------:R-:W-:Y:S02]  /*f5d0*/  @!P3 LEA R8, P1, R23.reuse, R11, 0x1 ;  /* 0x0000000b1708b211 */ /* 0x040fe400078208ff */
[-C--:B0-----:R-:W-:Y:S02]  /*f5e0*/  @!P2 LEA.HI.X R3, R22, R37.reuse, R205, 0x1, P0 ;  /* 0x000000251603a211 */ /* 0x081fe400000f0ccd */
[----:B------:R-:W-:Y:S02]  /*f5f0*/  ISETP.GE.AND P0, PT, R192, UR4, PT ;  /* 0x00000004c0007c0c */ /* 0x000fe4000bf06270 */
[----:B------:R-:W-:Y:S01]  /*f600*/  @!P3 LEA.HI.X R9, R23, R37, R204, 0x1, P1 ;  /* 0x000000251709b211 */ /* 0x000fe200008f0ccc */
[----:B------:R2:W-:Y:S04]  /*f610*/  @!P2 ST.E.128 desc[UR8][R2.64], R4 ;  /* 0x000000040200a985 */ /* 0x0005e8000c101d08 */
[----:B------:R2:W-:Y:S06]  /*f620*/  @!P3 ST.E.128 desc[UR8][R8.64], R24 ;  /* 0x000000180800b985 */ /* 0x0005ec000c101d08 */
[----:B------:R-:W-:Y:S05]  /*f630*/  @P0 BRA `(.L_x_1454) ;  /* 0x0000000c00640947 */ /* 0x000fea0003800000 */
[----:B--2---:R-:W-:Y:S01]  /*f640*/  LEA R2, P0, R192, R11, 0x1 ;  /* 0x0000000bc0027211 */ /* 0x004fe200078008ff */
[----:B------:R-:W-:-:S03]  /*f650*/  ULDC.64 UR8, c[0x0][0x208] ;  /* 0x0000820000087ab9 */ /* 0x000fc60000000a00 */
[----:B------:R-:W-:-:S05]  /*f660*/  LEA.HI.X R3, R192, R37, R203, 0x1, P0 ;  /* 0x00000025c0037211 */ /* 0x000fca00000f0ccb */
[----:B------:R0:W-:Y:S01]  /*f670*/  ST.E.128 desc[UR8][R2.64], R40 ;  /* 0x0000002802007985 */ /* 0x0001e2000c101d08 */
[----:B------:R-:W-:Y:S05]  /*f680*/  BRA `(.L_x_1454) ;  /* 0x0000000c00507947 */ /* 0x000fea0003800000 */
.L_x_1446:
[----:B------:R-:W-:Y:S01]  /*f690*/  ULDC.64 UR8, c[0x0][0xc00] ;  /* 0x0003000000087ab9 */ /* 0x000fe20000000a00 */
[----:B------:R-:W-:Y:S01]  /*f6a0*/  R2UR UR4, R196 ;  /* 0x00000000c40472ca */ /* 0x000fe200000e0000 */
[----:B------:R-:W-:Y:S01]  /*f6b0*/  UISETP.NE.U32.AND UP0, UPT, UR8, URZ, UPT ;  /* 0x0000003f0800728c */ /* 0x000fe2000bf05070 */
[----:B------:R-:W0:Y:S01]  /*f6c0*/  LDC R11, c[0x0][0xbe8] ;  /* 0x0002fa00ff0b7b82 */ /* 0x000e220000000800 */
[----:B------:R-:W-:Y:S01]  /*f6d0*/  ULDC.64 UR12, c[0x0][0x208] ;  /* 0x00008200000c7ab9 */ /* 0x000fe20000000a00 */
[----:B------:R-:W-:Y:S01]  /*f6e0*/  R2UR UR10, R194 ;  /* 0x00000000c20a72ca */ /* 0x000fe200000e0000 */
[----:B------:R-:W-:-:S03]  /*f6f0*/  UISETP.NE.AND.EX UP0, UPT, UR9, URZ, UPT, UP0 ;  /* 0x0000003f0900728c */ /* 0x000fc6000bf05300 */
[----:B------:R-:W-:-:S03]  /*f700*/  ULDC.64 UR8, c[0x0][0xc00] ;  /* 0x0003000000087ab9 */ /* 0x000fc60000000a00 */
[----:B------:R-:W-:Y:S02]  /*f710*/  PLOP3.LUT P2, PT, PT, PT, UP0, 0x80, 0x0 ;  /* 0x000000000000781c */ /* 0x000fe40003f4f008 */
[----:B------:R-:W-:-:S06]  /*f720*/  UIMAD.WIDE UR8, UR4, 0x4, UR8 ;  /* 0x00000004040878a5 */ /* 0x000fcc000f8e0208 */
[----:B------:R-:W-:Y:S02]  /*f730*/  IMAD.U32 R2, RZ, RZ, UR8 ;  /* 0x00000008ff027e24 */ /* 0x000fe4000f8e00ff */
[----:B------:R-:W-:Y:S01]  /*f740*/  IMAD.U32 R3, RZ, RZ, UR9 ;  /* 0x00000009ff037e24 */ /* 0x000fe2000f8e00ff */
[----:B------:R-:W-:-:S04]  /*f750*/  ULDC.64 UR8, c[0x0][0xc08] ;  /* 0x0003020000087ab9 */ /* 0x000fc80000000a00 */
[----:B------:R-:W2:Y:S01]  /*f760*/  @P2 LDG.E R6, desc[UR12][R2.64] ;  /* 0x0000000c02062981 */ /* 0x000ea2000c1e1900 */
[----:B0-----:R-:W-:Y:S01]  /*f770*/  ISETP.NE.AND P0, PT, R11, 0x1, PT ;  /* 0x000000010b00780c */ /* 0x001fe20003f05270 */
[----:B------:R-:W-:-:S04]  /*f780*/  UISETP.NE.U32.AND UP1, UPT, UR8, URZ, UPT ;  /* 0x0000003f0800728c */ /* 0x000fc8000bf25070 */
[----:B------:R-:W-:-:S06]  /*f790*/  UISETP.NE.AND.EX UP1, UPT, UR9, URZ, UPT, UP1 ;  /* 0x0000003f0900728c */ /* 0x000fcc000bf25310 */
[----:B------:R-:W-:Y:S02]  /*f7a0*/  PLOP3.LUT P3, PT, PT, PT, UP1, 0x80, 0x0 ;  /* 0x000000000000781c */ /* 0x000fe40003f6f018 */
[----:B------:R-:W0:Y:S03]  /*f7b0*/  @P0 LDC R9, c[0x0][0xbec] ;  /* 0x0002fb00ff090b82 */ /* 0x000e260000000800 */
[----:B------:R-:W-:Y:S02]  /*f7c0*/  @UP1 ULDC.64 UR8, c[0x0][0xc08] ;  /* 0x0003020000081ab9 */ /* 0x000fe40000000a00 */
[----:B------:R-:W-:-:S03]  /*f7d0*/  @UP1 UIMAD.WIDE UR8, UR4, 0x4, UR8 ;  /* 0x00000004040818a5 */ /* 0x000fc6000f8e0208 */
[----:B------:R-:W-:Y:S02]  /*f7e0*/  ULDC UR4, c[0x0][0xa88] ;  /* 0x0002a20000047ab9 */ /* 0x000fe40000000800 */
[----:B------:R-:W-:Y:S02]  /*f7f0*/  IMAD.U32 R0, RZ, RZ, UR4 ;  /* 0x00000004ff007e24 */ /* 0x000fe4000f8e00ff */
[----:B------:R-:W-:Y:S02]  /*f800*/  IMAD.U32 R4, RZ, RZ, UR8 ;  /* 0x00000008ff047e24 */ /* 0x000fe4000f8e00ff */
[----:B------:R-:W-:Y:S01]  /*f810*/  IMAD.U32 R5, RZ, RZ, UR9 ;  /* 0x00000009ff057e24 */ /* 0x000fe2000f8e00ff */
[----:B------:R-:W-:-:S04]  /*f820*/  UMOV UR4, URZ ;  /* 0x0000003f00047c82 */ /* 0x000fc80008000000 */
[----:B------:R1:W5:Y:S01]  /*f830*/  @P3 LDG.E R0, desc[UR12][R4.64] ;  /* 0x0000000c04003981 */ /* 0x000362000c1e1900 */
[----:B------:R-:W-:Y:S01]  /*f840*/  USHF.R.S32.HI UR12, URZ, 0x1f, UR10 ;  /* 0x0000001f3f0c7899 */ /* 0x000fe2000801140a */
[----:B------:R-:W-:Y:S02]  /*f850*/  ISETP.GE.AND P1, PT, R206, 0x80, PT ;  /* 0x00000080ce00780c */ /* 0x000fe40003f26270 */
[----:B--2---:R-:W-:Y:S01]  /*f860*/  @P2 R2UR UR4, R6 ;  /* 0x00000000060422ca */ /* 0x004fe200000e0000 */
[----:B01----:R-:W-:-:S14]  /*f870*/  @P3 BRA `(.L_x_1455) ;  /* 0x0000000000143947 */ /* 0x003fdc0003800000 */
[----:B------:R-:W-:Y:S05]  /*f880*/  @!P2 BRA `(.L_x_1455) ;  /* 0x000000000010a947 */ /* 0x000fea0003800000 */
[----:B------:R-:W-:Y:S02]  /*f890*/  ULDC.64 UR8, c[0x0][0x208] ;  /* 0x0000820000087ab9 */ /* 0x000fe40000000a00 */
[----:B------:R-:W2:Y:S04]  /*f8a0*/  LDG.E R5, desc[UR8][R2.64] ;  /* 0x0000000802057981 */ /* 0x000ea8000c1e1900 */
[----:B-----5:R-:W2:Y:S02]  /*f8b0*/  LDG.E R0, desc[UR8][R2.64+0x4] ;  /* 0x0000040802007981 */ /* 0x020ea4000c1e1900 */
[----:B--2---:R-:W-:-:S07]  /*f8c0*/  IMAD.IADD R0, R0, 0x1, -R5 ;  /* 0x0000000100007824 */ /* 0x004fce00078e0a05 */
.L_x_1455:
[----:B------:R-:W-:Y:S01]  /*f8d0*/  R2UR UR9, R196 ;  /* 0x00000000c40972ca */ /* 0x000fe200000e0000 */
[----:B------:R-:W-:Y:S01]  /*f8e0*/  USHF.R.S32.HI UR11, URZ, 0x1f, UR4 ;  /* 0x0000001f3f0b7899 */ /* 0x000fe20008011404 */
[----:B------:R-:W-:Y:S11]  /*f8f0*/  BSSY B1, `(.L_x_1456) ;  /* 0x0000030000017945 */ /* 0x000ff60003800000 */
[----:B------:R-:W-:-:S02]  /*f900*/  USHF.R.S32.HI UR8, URZ, 0x1f, UR9 ;  /* 0x0000001f3f087899 */ /* 0x000fc40008011409 */
[----:B------:R-:W-:Y:S02]  /*f910*/  USEL UR13, UR9, URZ, !UP0 ;  /* 0x0000003f090d7287 */ /* 0x000fe4000c000000 */
[----:B------:R-:W-:Y:S01]  /*f920*/  USEL UR14, UR8, URZ, !UP0 ;  /* 0x0000003f080e7287 */ /* 0x000fe2000c000000 */
[----:B------:R-:W-:Y:S11]  /*f930*/  @P1 BRA `(.L_x_1457) ;  /* 0x0000000000ac1947 */ /* 0x000ff60003800000 */
[----:B------:R-:W0:Y:S01]  /*f940*/  S2R R3, SR_TID.X ;  /* 0x0000000000037919 */ /* 0x000e220000002100 */
[----:B------:R-:W1:Y:S01]  /*f950*/  LDC R7, c[0x0][0xbe8] ;  /* 0x0002fa00ff077b82 */ /* 0x000e620000000800 */
[----:B------:R-:W-:Y:S02]  /*f960*/  IMAD.U32 R4, RZ, RZ, UR39 ;  /* 0x00000027ff047e24 */ /* 0x000fe4000f8e00ff */
[----:B-1---5:R-:W-:-:S03]  /*f970*/  IMAD R2, R0, R7, RZ ;  /* 0x0000000700027224 */ /* 0x022fc600078e02ff */
[----:B0-----:R-:W-:-:S04]  /*f980*/  IADD3 R4, R4, -0x80, R3 ;  /* 0xffffff8004047810 */ /* 0x001fc80007ffe003 */
[----:B------:R-:W-:-:S13]  /*f990*/  ISETP.GE.AND P1, PT, R4, R2, PT ;  /* 0x000000020400720c */ /* 0x000fda0003f26270 */
[----:B------:R-:W-:Y:S05]  /*f9a0*/  @P1 BRA `(.L_x_1457) ;  /* 0x0000000000901947 */ /* 0x000fea0003800000 */
[----:B------:R-:W-:Y:S01]  /*f9b0*/  ISETP.NE.AND P1, PT, R7, 0x1, PT ;  /* 0x000000010700780c */ /* 0x000fe20003f25270 */
[----:B------:R-:W-:Y:S01]  /*f9c0*/  ULDC.64 UR16, c[0x0][0xb90] ;  /* 0x0002e40000107ab9 */ /* 0x000fe20000000a00 */
[----:B------:R-:W-:Y:S01]  /*f9d0*/  R2UR UR15, R194 ;  /* 0x00000000c20f72ca */ /* 0x000fe200000e0000 */
[----:B------:R-:W-:Y:S01]  /*f9e0*/  UIMAD UR10, UR12, UR16, URZ ;  /* 0x000000100c0a72a4 */ /* 0x000fe2000f8e023f */
[----:B------:R-:W-:Y:S01]  /*f9f0*/  IMAD.MOV.U32 R2, RZ, RZ, R4 ;  /* 0x000000ffff027224 */ /* 0x000fe200078e0004 */
[----:B------:R-:W-:Y:S01]  /*fa00*/  UMOV UR8, UR4 ;  /* 0x0000000400087c82 */ /* 0x000fe20008000000 */
[----:B------:R-:W-:Y:S01]  /*fa10*/  UMOV UR9, UR11 ;  /* 0x0000000b00097c82 */ /* 0x000fe20008000000 */
[----:B------:R-:W-:-:S06]  /*fa20*/  ULDC.64 UR18, c[0x0][0x208] ;  /* 0x0000820000127ab9 */ /* 0x000fcc0000000a00 */
[----:B------:R-:W0:Y:S02]  /*fa30*/  @P1 LDC R3, c[0x0][0xbec] ;  /* 0x0002fb00ff031b82 */ /* 0x000e240000000800 */
[----:B------:R-:W-:Y:S02]  /*fa40*/  UIMAD.WIDE.U32 UR8, UR15, UR16, UR8 ;  /* 0x000000100f0872a5 */ /* 0x000fe4000f8e0008 */
[----:B------:R-:W-:-:S03]  /*fa50*/  UIMAD UR10, UR15, UR17, UR10 ;  /* 0x000000110f0a72a4 */ /* 0x000fc6000f8e020a */
[----:B------:R-:W-:Y:S01]  /*fa60*/  ULDC.64 UR16, c[0x0][0xb98] ;  /* 0x0002e60000107ab9 */ /* 0x000fe20000000a00 */
[----:B------:R-:W1:Y:S01]  /*fa70*/  @P1 LDC R6, c[0x0][0xbf0] ;  /* 0x0002fc00ff061b82 */ /* 0x000e620000000800 */
[----:B------:R-:W-:Y:S02]  /*fa80*/  UIADD3 UR9, UR9, UR10, URZ ;  /* 0x0000000a09097290 */ /* 0x000fe4000fffe03f */
[----:B------:R-:W-:Y:S02]  /*fa90*/  UIMAD UR10, UR14, UR16, URZ ;  /* 0x000000100e0a72a4 */ /* 0x000fe4000f8e023f */
[----:B------:R-:W-:Y:S02]  /*faa0*/  UIMAD.WIDE.U32 UR8, UR13, UR16, UR8 ;  /* 0x000000100d0872a5 */ /* 0x000fe4000f8e0008 */
[----:B------:R-:W-:-:S03]  /*fab0*/  UIMAD UR10, UR13, UR17, UR10 ;  /* 0x000000110d0a72a4 */ /* 0x000fc6000f8e020a */
[----:B------:R-:W-:Y:S01]  /*fac0*/  ULDC.64 UR16, c[0x0][0xb88] ;  /* 0x0002e20000107ab9 */ /* 0x000fe20000000a00 */
[----:B0-----:R-:W-:-:S05]  /*fad0*/  @P1 IMAD.HI.U32 R3, R4, R3, RZ ;  /* 0x0000000304031227 */ /* 0x001fca00078e00ff */
[----:B-1----:R-:W-:Y:S01]  /*fae0*/  @P1 SHF.R.U32.HI R2, RZ, R6, R3 ;  /* 0x00000006ff021219 */ /* 0x002fe20000011603 */
[----:B------:R-:W-:-:S03]  /*faf0*/  IMAD.U32 R6, RZ, RZ, UR10 ;  /* 0x0000000aff067e24 */ /* 0x000fc6000f8e00ff */
[--C-:B------:R-:W-:Y:S01]  /*fb00*/  SHF.R.S32.HI R3, RZ, 0x1f, R2.reuse ;  /* 0x0000001fff037819 */ /* 0x100fe20000011402 */
[----:B------:R-:W-:Y:S01]  /*fb10*/  IMAD.MOV R5, RZ, RZ, -R2 ;  /* 0x000000ffff057224 */ /* 0x000fe200078e0a02 */
[----:B------:R-:W-:-:S03]  /*fb20*/  IADD3 R2, P1, R2, UR8, RZ ;  /* 0x0000000802027c10 */ /* 0x000fc6000ff3e0ff */
[----:B------:R-:W-:Y:S01]  /*fb30*/  IMAD R5, R7, R5, R4 ;  /* 0x0000000507057224 */ /* 0x000fe200078e0204 */
[----:B------:R-:W-:Y:S01]  /*fb40*/  IADD3.X R3, R3, UR9, R6, P1, !PT ;  /* 0x0000000903037c10 */ /* 0x000fe20008ffe406 */
[----:B------:R-:W-:-:S03]  /*fb50*/  ULDC.64 UR8, c[0x0][0xb50] ;  /* 0x0002d40000087ab9 */ /* 0x000fc60000000a00 */
[----:B------:R-:W-:Y:S01]  /*fb60*/  SHF.R.S32.HI R4, RZ, 0x1f, R5 ;  /* 0x0000001fff047819 */ /* 0x000fe20000011405 */
[----:B------:R-:W-:-:S04]  /*fb70*/  IMAD.WIDE.U32 R2, R5, UR16, R2 ;  /* 0x0000001005027c25 */ /* 0x000fc8000f8e0002 */
[----:B------:R-:W-:-:S04]  /*fb80*/  IMAD R4, R4, UR16, RZ ;  /* 0x0000001004047c24 */ /* 0x000fc8000f8e02ff */
[----:B------:R-:W-:Y:S01]  /*fb90*/  IMAD R7, R5, UR17, R4 ;  /* 0x0000001105077c24 */ /* 0x000fe2000f8e0204 */
[----:B------:R-:W-:-:S03]  /*fba0*/  LEA R4, P1, R2, UR8, 0x2 ;  /* 0x0000000802047c11 */ /* 0x000fc6000f8210ff */
[----:B------:R-:W-:-:S05]  /*fbb0*/  IMAD.IADD R3, R3, 0x1, R7 ;  /* 0x0000000103037824 */ /* 0x000fca00078e0207 */
[----:B------:R-:W-:Y:S01]  /*fbc0*/  LEA.HI.X R5, R2, UR9, R3, 0x2, P1 ;  /* 0x0000000902057c11 */ /* 0x000fe200088f1403 */
[----:B------:R-:W-:-:S05]  /*fbd0*/  IMAD.MOV.U32 R3, RZ, RZ, -0x800000 ;  /* 0xff800000ff037424 */ /* 0x000fca00078e00ff */
[----:B------:R0:W-:Y:S02]  /*fbe0*/  STG.E desc[UR18][R4.64], R3 ;  /* 0x0000000304007986 */ /* 0x0001e4000c101912 */
.L_x_1457:
[----:B------:R-:W-:Y:S05]  /*fbf0*/  BSYNC B1 ;  /* 0x0000000000017941 */ /* 0x000fea0003800000 */
.L_x_1456:
[----:B0-----:R-:W0:Y:S01]  /*fc00*/  @P0 LDC R3, c[0x0][0xbf0] ;  /* 0x0002fc00ff030b82 */ /* 0x001e220000000800 */
[----:B------:R-:W-:Y:S01]  /*fc10*/  ULDC.64 UR16, c[0x0][0xaa0] ;  /* 0x0002a80000107ab9 */ /* 0x000fe20000000a00 */
[----:B------:R-:W-:Y:S01]  /*fc20*/  R2UR UR15, R194 ;  /* 0x00000000c20f72ca */ /* 0x000fe200000e0000 */
[----:B------:R-:W-:Y:S01]  /*fc30*/  UIMAD UR10, UR11, UR16, URZ ;  /* 0x000000100b0a72a4 */ /* 0x000fe2000f8e023f */
[----:B------:R-:W-:Y:S01]  /*fc40*/  IMAD R2, R193, 0x20, R195 ;  /* 0x00000020c1027824 */ /* 0x000fe200078e02c3 */
[----:B------:R-:W-:Y:S01]  /*fc50*/  UIMAD.WIDE.U32 UR8, UR4, UR16, URZ ;  /* 0x00000010040872a5 */ /* 0x000fe2000f8e003f */
[----:B------:R-:W-:Y:S01]  /*fc60*/  BSSY B1, `(.L_x_1458) ;  /* 0x000003d000017945 */ /* 0x000fe20003800000 */
[----:B------:R-:W-:Y:S01]  /*fc70*/  UIMAD UR10, UR4, UR17, UR10 ;  /* 0x00000011040a72a4 */ /* 0x000fe2000f8e020a */
[----:B------:R-:W-:Y:S02]  /*fc80*/  VIADD R6, R2, UR39 ;  /* 0x0000002702067c36 */ /* 0x000fe40008000000 */
[----:B------:R-:W-:Y:S01]  /*fc90*/  ULDC.64 UR16, c[0x0][0xae8] ;  /* 0x0002ba0000107ab9 */ /* 0x000fe20000000a00 */
[----:B------:R-:W-:Y:S01]  /*fca0*/  UIADD3 UR9, UR9, UR10, URZ ;  /* 0x0000000a09097290 */ /* 0x000fe2000fffe03f */
[----:B------:R-:W-:Y:S01]  /*fcb0*/  @P0 IMAD.HI.U32 R2, R6, R9, RZ ;  /* 0x0000000906020227 */ /* 0x000fe200078e00ff */
[----:B------:R-:W-:-:S02]  /*fcc0*/  UIMAD UR4, UR12, UR16, URZ ;  /* 0x000000100c0472a4 */ /* 0x000fc4000f8e023f */
[----:B------:R-:W-:Y:S01]  /*fcd0*/  UIMAD.WIDE.U32 UR8, UR15, UR16, UR8 ;  /* 0x000000100f0872a5 */ /* 0x000fe2000f8e0008 */
[----:B------:R-:W-:Y:S01]  /*fce0*/  IMAD.MOV.U32 R5, RZ, RZ, R6 ;  /* 0x000000ffff057224 */ /* 0x000fe200078e0006 */
[----:B------:R-:W-:Y:S01]  /*fcf0*/  UIMAD UR4, UR15, UR17, UR4 ;  /* 0x000000110f0472a4 */ /* 0x000fe2000f8e0204 */
[----:B------:R-:W-:-:S03]  /*fd00*/  ULDC.64 UR10, c[0x0][0xaf0] ;  /* 0x0002bc00000a7ab9 */ /* 0x000fc60000000a00 */
[----:B------:R-:W-:Y:S02]  /*fd10*/  UIADD3 UR9, UR9, UR4, URZ ;  /* 0x0000000409097290 */ /* 0x000fe4000fffe03f */
[----:B------:R-:W-:Y:S01]  /*fd20*/  UIMAD UR4, UR14, UR10, URZ ;  /* 0x0000000a0e0472a4 */ /* 0x000fe2000f8e023f */
[----:B0-----:R-:W-:Y:S01]  /*fd30*/  @P0 SHF.R.U32.HI R5, RZ, R3, R2 ;  /* 0x00000003ff050219 */ /* 0x001fe20000011602 */
[----:B------:R-:W-:Y:S02]  /*fd40*/  UIMAD.WIDE.U32 UR8, UR13, UR10, UR8 ;  /* 0x0000000a0d0872a5 */ /* 0x000fe4000f8e0008 */
[----:B------:R-:W-:Y:S01]  /*fd50*/  UIMAD UR4, UR13, UR11, UR4 ;  /* 0x0000000b0d0472a4 */ /* 0x000fe2000f8e0204 */
[--C-:B------:R-:W-:Y:S01]  /*fd60*/  SHF.R.S32.HI R2, RZ, 0x1f, R5.reuse ;  /* 0x0000001fff027819 */ /* 0x100fe20000011405 */
[----:B------:R-:W-:Y:S01]  /*fd70*/  IMAD.MOV R7, RZ, RZ, -R5 ;  /* 0x000000ffff077224 */ /* 0x000fe200078e0a05 */
[----:B------:R-:W-:Y:S01]  /*fd80*/  ULDC.64 UR10, c[0x0][0xae0] ;  /* 0x0002b800000a7ab9 */ /* 0x000fe20000000a00 */
[----:B------:R-:W-:-:S02]  /*fd90*/  UIADD3 UR4, UR9, UR4, URZ ;  /* 0x0000000409047290 */ /* 0x000fc4000fffe03f */
[----:B------:R-:W-:Y:S02]  /*fda0*/  IMAD.U32 R3, RZ, RZ, UR9 ;  /* 0x00000009ff037e24 */ /* 0x000fe4000f8e00ff */
[----:B------:R-:W-:Y:S02]  /*fdb0*/  IMAD R4, R2, UR10, RZ ;  /* 0x0000000a02047c24 */ /* 0x000fe4000f8e02ff */
[----:B------:R-:W-:Y:S02]  /*fdc0*/  IMAD R7, R11, R7, R6 ;  /* 0x000000070b077224 */ /* 0x000fe400078e0206 */
[----:B------:R-:W-:Y:S01]  /*fdd0*/  IMAD.U32 R2, RZ, RZ, UR8 ;  /* 0x00000008ff027e24 */ /* 0x000fe2000f8e00ff */
[----:B------:R-:W-:Y:S01]  /*fde0*/  ULDC.64 UR8, c[0x0][0xad8] ;  /* 0x0002b60000087ab9 */ /* 0x000fe20000000a00 */
[----:B------:R-:W-:Y:S02]  /*fdf0*/  IMAD.U32 R3, RZ, RZ, UR4 ;  /* 0x00000004ff037e24 */ /* 0x000fe4000f8e00ff */
[C---:B------:R-:W-:Y:S01]  /*fe00*/  IMAD R9, R5.reuse, UR11, R4 ;  /* 0x0000000b05097c24 */ /* 0x040fe2000f8e0204 */
[----:B------:R-:W-:Y:S01]  /*fe10*/  SHF.R.S32.HI R4, RZ, 0x1f, R7 ;  /* 0x0000001fff047819 */ /* 0x000fe20000011407 */
[----:B------:R-:W-:-:S04]  /*fe20*/  IMAD.WIDE.U32 R2, R5, UR10, R2 ;  /* 0x0000000a05027c25 */ /* 0x000fc8000f8e0002 */
[----:B------:R-:W-:Y:S02]  /*fe30*/  IMAD.IADD R3, R3, 0x1, R9 ;  /* 0x0000000103037824 */ /* 0x000fe400078e0209 */
[----:B------:R-:W-:Y:S02]  /*fe40*/  IMAD R4, R4, UR8, RZ ;  /* 0x0000000804047c24 */ /* 0x000fe4000f8e02ff */
[----:B------:R-:W-:Y:S02]  /*fe50*/  VIADD R6, R195, UR39 ;  /* 0x00000027c3067c36 */ /* 0x000fe40008000000 */
[----:B-----5:R-:W-:Y:S02]  /*fe60*/  IMAD R11, R0, R11, RZ ;  /* 0x0000000b000b7224 */ /* 0x020fe400078e02ff */
        /* <DEDUP_REMOVED lines=24> */
[----:B------:R3:W-:Y:S01]  /*fff0*/  @!P4 ST.E.128 desc[UR8][R8.64], RZ ;  /* 0x000000ff0800c985 */ /* 0x0007e2000c101d08 */
[----:B------:R-:W-:-:S03]  /*10000*/  @!P2 LEA.HI.X R3, R192, R0, R203, 0x1, P6 ;  /* 0x00000000c003a211 */ /* 0x000fc600030f0ccb */
[----:B------:R3:W-:Y:S04]  /*10010*/  @!P3 ST.E.128 desc[UR8][R12.64], RZ ;  /* 0x000000ff0c00b985 */ /* 0x0007e8000c101d08 */
[----:B------:R3:W-:Y:S02]  /*10020*/  @!P2 ST.E.128 desc[UR8][R2.64], RZ ;  /* 0x000000ff0200a985 */ /* 0x0007e4000c101d08 */
.L_x_1459:
[----:B------:R-:W-:Y:S05]  /*10030*/  BSYNC B1 ;  /* 0x0000000000017941 */ /* 0x000fea0003800000 */
.L_x_1458:
        /* <DEDUP_REMOVED lines=18> */
.L_x_1461:
[----:B------:R-:W-:Y:S05]  /*10160*/  BSYNC B1 ;  /* 0x0000000000017941 */ /* 0x000fea0003800000 */
.L_x_1460:
        /* <DEDUP_REMOVED lines=18> */
.L_x_1463:
[----:B------:R-:W-:Y:S05]  /*10290*/  BSYNC B1 ;  /* 0x0000000000017941 */ /* 0x000fea0003800000 */
.L_x_1462:
        /* <DEDUP_REMOVED lines=19> */
.L_x_1454:
[----:B------:R-:W-:Y:S05]  /*103d0*/  BSYNC B0 ;  /* 0x0000000000007941 */ /* 0x000fea0003800000 */
.L_x_1445:
[----:B------:R-:W-:Y:S02]  /*103e0*/  ULDC UR4, c[0x0][0xc3c] ;  /* 0x00030f0000047ab9 */ /* 0x000fe40000000800 */
[----:B------:R-:W-:-:S06]  /*103f0*/  UISETP.GE.AND UP0, UPT, UR6, UR4, UPT ;  /* 0x000000040600728c */ /* 0x000fcc000bf06270 */
[----:B------:R-:W-:-:S13]  /*10400*/  PLOP3.LUT P0, PT, PT, PT, UP0, 0x80, 0x0 ;  /* 0x000000000000781c */ /* 0x000fda0003f0f008 */
[----:B------:R-:W-:Y:S05]  /*10410*/  @!P0 BRA `(.L_x_1464) ;  /* 0xffffff08008c8947 */ /* 0x000fea000383ffff */
[----:B------:R-:W-:Y:S05]  /*10420*/  EXIT ;  /* 0x000000000000794d */ /* 0x000fea0003800000 */
.L_x_1363:
        /* <DEDUP_REMOVED lines=15> */
[----:B------:R-:W2:Y:S01]  /*10520*/  LDS.128 R16, [UR4+0x308d0] ;  /* 0x0308d004ff107984 */ /* 0x000ea20008000c00 */
[----:B------:R-:W-:Y:S06]  /*10530*/  BAR.ARV 0x4, 0x180 ;  /* 0x0106000000007b1d */ /* 0x000fec0000002000 */
[----:B------:R-:W-:Y:S05]  /*10540*/  BRA `(.L_x_1466) ;  /* 0x0000000800947947 */ /* 0x000fea0003800000 */
.L_x_1465:
[----:B------:R-:W1:Y:S01]  /*10550*/  S2R R0, SR_TID.X ;  /* 0x0000000000007919 */ /* 0x000e620000002100 */
[----:B------:R-:W-:Y:S01]  /*10560*/  ULDC UR4, c[0x0][0xc3c] ;  /* 0x00030f0000047ab9 */ /* 0x000fe20000000800 */
[----:B------:R-:W-:Y:S01]  /*10570*/  ULDC.64 UR6, c[0x0][0x208] ;  /* 0x0000820000067ab9 */ /* 0x000fe20000000a00 */
[----:B------:R-:W-:Y:S01]  /*10580*/  ULDC UR5, c[0x0][0xc38] ;  /* 0x00030e0000057ab9 */ /* 0x000fe20000000800 */
[----:B-1----:R-:W-:-:S04]  /*10590*/  LOP3.LUT R0, R0, 0x1f, RZ, 0xc0, !PT ;  /* 0x0000001f00007812 */ /* 0x002fc800078ec0ff */
[----:B------:R-:W-:-:S04]  /*105a0*/  ISETP.NE.AND P0, PT, R0, 0x1f, PT ;  /* 0x0000001f0000780c */ /* 0x000fc80003f05270 */
[----:B------:R-:W-:-:S13]  /*105b0*/  ISETP.GE.OR P1, PT, R0, UR4, !P0 ;  /* 0x0000000400007c0c */ /* 0x000fda000c726670 */
[----:B0-----:R-:W0:Y:S02]  /*105c0*/  @!P1 LDC.64 R2, c[0x0][0xc80] ;  /* 0x00032000ff029b82 */ /* 0x001e240000000a00 */
[----:B0-----:R-:W-:-:S05]  /*105d0*/  @!P1 IMAD.WIDE.U32 R2, R0, 0x4, R2 ;  /* 0x0000000400029825 */ /* 0x001fca00078e0002 */
[----:B------:R-:W2:Y:S01]  /*105e0*/  @!P1 LDG.E R5, desc[UR6][R2.64] ;  /* 0x0000000602059981 */ /* 0x000ea2000c1e1900 */
[C---:B------:R-:W-:Y:S01]  /*105f0*/  ISETP.NE.AND P1, PT, R0.reuse, RZ, PT ;  /* 0x000000ff0000720c */ /* 0x040fe20003f25270 */
[----:B------:R-:W0:Y:S01]  /*10600*/  S2UR UR6, SR_CTAID.X ;  /* 0x00000000000679c3 */ /* 0x000e220000002500 */
[C---:B------:R-:W-:Y:S01]  /*10610*/  ISETP.GE.U32.AND P2, PT, R0.reuse, 0x2, PT ;  /* 0x000000020000780c */ /* 0x040fe20003f46070 */
[----:B------:R-:W-:Y:S01]  /*10620*/  UMOV UR4, URZ ;  /* 0x0000003f00047c82 */ /* 0x000fe20008000000 */
[C---:B------:R-:W-:Y:S01]  /*10630*/  ISETP.GE.U32.AND P3, PT, R0.reuse, 0x4, PT ;  /* 0x000000040000780c */ /* 0x040fe20003f66070 */
[----:B------:R-:W-:Y:S01]  /*10640*/  IMAD.MOV.U32 R16, RZ, RZ, RZ ;  /* 0x000000ffff107224 */ /* 0x000fe200078e00ff */
[C---:B------:R-:W-:Y:S02]  /*10650*/  ISETP.GE.U32.AND P4, PT, R0.reuse, 0x8, PT ;  /* 0x000000080000780c */ /* 0x040fe40003f86070 */
[----:B------:R-:W-:Y:S01]  /*10660*/  ISETP.GE.U32.AND P5, PT, R0, 0x10, PT ;  /* 0x000000100000780c */ /* 0x000fe20003fa6070 */
[----:B--2---:R-:W1:Y:S02]  /*10670*/  SHFL.UP PT, R4, R5, 0x1, RZ ;  /* 0x0420000005047989 */ /* 0x004e6400000e00ff */
[----:B-1----:R-:W-:-:S05]  /*10680*/  SEL R4, R4, RZ, P1 ;  /* 0x000000ff04047207 */ /* 0x002fca0000800000 */
[----:B------:R-:W-:-:S05]  /*10690*/  IMAD.IADD R4, R5, 0x1, R4 ;  /* 0x0000000105047824 */ /* 0x000fca00078e0204 */
[----:B------:R-:W1:Y:S02]  /*106a0*/  SHFL.UP PT, R6, R4, 0x2, RZ ;  /* 0x0440000004067989 */ /* 0x000e6400000e00ff */
        /* <DEDUP_REMOVED lines=11> */
[----:B------:R-:W1:Y:S02]  /*10760*/  SHFL.IDX PT, R2, R4, 0x1f, 0x1f ;  /* 0x03e01f0004027f89 */ /* 0x000e6400000e0000 */
[----:B-1----:R-:W-:-:S04]  /*10770*/  IMAD R6, R2, UR5, RZ ;  /* 0x0000000502067c24 */ /* 0x002fc8000f8e02ff */
[----:B------:R-:W-:Y:S01]  /*10780*/  IMAD.MOV.U32 R7, RZ, RZ, R6 ;  /* 0x000000ffff077224 */ /* 0x000fe200078e0006 */
[----:B0-----:R-:W-:-:S13]  /*10790*/  ISETP.GT.AND P6, PT, R6, UR6, PT ;  /* 0x0000000606007c0c */ /* 0x001fda000bfc4270 */
[----:B------:R-:W-:Y:S05]  /*107a0*/  @P6 BRA `(.L_x_1467) ;  /* 0x0000000000a06947 */ /* 0x000fea0003800000 */
[----:B------:R-:W0:Y:S01]  /*107b0*/  LDC R4, c[0x0][0xc3c] ;  /* 0x00030f00ff047b82 */ /* 0x000e220000000800 */
[----:B------:R-:W-:Y:S01]  /*107c0*/  IMAD.MOV.U32 R6, RZ, RZ, R7 ;  /* 0x000000ffff067224 */ /* 0x000fe200078e0007 */
[----:B------:R-:W-:Y:S01]  /*107d0*/  UMOV UR4, URZ ;  /* 0x0000003f00047c82 */ /* 0x000fe20008000000 */
[----:B------:R-:W-:Y:S01]  /*107e0*/  ULDC UR7, c[0x0][0xc3c] ;  /* 0x00030f0000077ab9 */ /* 0x000fe20000000800 */
[----:B------:R-:W-:-:S05]  /*107f0*/  ULDC UR5, c[0x0][0xc38] ;  /* 0x00030e0000057ab9 */ /* 0x000fca0000000800 */
.L_x_1471:
        /* <DEDUP_REMOVED lines=9> */
[----:B------:R-:W0:Y:S01]  /*10890*/  LDC.64 R2, c[0x0][0xc80] ;  /* 0x00032000ff027b82 */ /* 0x000e220000000a00 */
[----:B------:R-:W-:Y:S01]  /*108a0*/  ULDC.64 UR8, c[0x0][0x208] ;  /* 0x0000820000087ab9 */ /* 0x000fe20000000a00 */
[----:B0-----:R-:W-:-:S05]  /*108b0*/  IMAD.WIDE R2, R7, 0x4, R2 ;  /* 0x0000000407027825 */ /* 0x001fca00078e0202 */
[----:B------:R0:W5:Y:S02]  /*108c0*/  LDG.E R5, desc[UR8][R2.64] ;  /* 0x0000000802057981 */ /* 0x000164000c1e1900 */
.L_x_1470:
[----:B------:R-:W-:Y:S05]  /*108d0*/  BSYNC B0 ;  /* 0x0000000000007941 */ /* 0x000fea0003800000 */
.L_x_1469:
        /* <DEDUP_REMOVED lines=21> */
.L_x_1467:
[----:B------:R-:W-:Y:S01]  /*10a30*/  IMAD.IADD R7, R6, 0x1, -R7 ;  /* 0x0000000106077824 */ /* 0x000fe200078e0a07 */
[----:B------:R-:W-:-:S03]  /*10a40*/  ULDC.64 UR8, c[0x0][0x208] ;  /* 0x0000820000087ab9 */ /* 0x000fc60000000a00 */
[----:B------:R-:W-:-:S05]  /*10a50*/  IMAD R2, R4, UR5, R7 ;  /* 0x0000000504027c24 */ /* 0x000fca000f8e0207 */
[----:B------:R-:W-:Y:S02]  /*10a60*/  ISETP.GT.AND P0, PT, R2, UR6, PT ;  /* 0x0000000602007c0c */ /* 0x000fe4000bf04270 */
[----:B------:R-:W0:Y:S11]  /*10a70*/  LDC.64 R2, c[0x0][0xc90] ;  /* 0x00032400ff027b82 */ /* 0x000e360000000a00 */
[----:B------:R-:W-:-:S04]  /*10a80*/  VOTE.ANY R11, PT, !P0 ;  /* 0x00000000000b7806 */ /* 0x000fc800040e0100 */
[----:B------:R-:W1:Y:S02]  /*10a90*/  POPC R6, R11 ;  /* 0x0000000b00067309 */ /* 0x000e640000000000 */
[----:B-1----:R-:W-:-:S04]  /*10aa0*/  VIADD R19, R6, UR4 ;  /* 0x0000000406137c36 */ /* 0x002fc80008000000 */
[----:B0-----:R-:W-:-:S05]  /*10ab0*/  IMAD.WIDE R2, R19, 0x4, R2 ;  /* 0x0000000413027825 */ /* 0x001fca00078e0202 */
[----:B------:R-:W2:Y:S01]  /*10ac0*/  LDG.E R10, desc[UR8][R2.64] ;  /* 0x00000008020a7981 */ /* 0x000ea2000c1e1900 */
[----:B------:R-:W-:-:S03]  /*10ad0*/  ISETP.NE.AND P0, PT, R11, RZ, PT ;  /* 0x000000ff0b00720c */ /* 0x000fc60003f05270 */
[----:B------:R-:W2:Y:S02]  /*10ae0*/  SHFL.IDX PT, R5, R5, R6, 0x1f ;  /* 0x00001f0605057589 */ /* 0x000ea400000e0000 */
[----:B--2---:R-:W-:-:S05]  /*10af0*/  IMAD R8, R5, R10, RZ ;  /* 0x0000000a05087224 */ /* 0x004fca00078e02ff */
[----:B------:R-:W-:-:S04]  /*10b00*/  IABS R9, R8 ;  /* 0x0000000800097213 */ /* 0x000fc80000000000 */
[----:B------:R-:W0:Y:S08]  /*10b10*/  I2F.RP R12, R9 ;  /* 0x00000009000c7306 */ /* 0x000e300000209400 */
[----:B0-----:R-:W0:Y:S02]  /*10b20*/  MUFU.RCP R12, R12 ;  /* 0x0000000c000c7308 */ /* 0x001e240000001000 */
[----:B0-----:R-:W-:-:S06]  /*10b30*/  VIADD R13, R12, 0xffffffe ;  /* 0x0ffffffe0c0d7836 */ /* 0x001fcc0000000000 */
[----:B------:R0:W1:Y:S01]  /*10b40*/  F2I.FTZ.U32.TRUNC.NTZ R3, R13 ;  /* 0x0000000d00037305 */ /* 0x000062000021f000 */
[----:B------:R-:W-:Y:S05]  /*10b50*/  @!P0 BRA `(.L_x_1472) ;  /* 0x0000000000088947 */ /* 0x000fea0003800000 */
[----:B------:R-:W-:-:S05]  /*10b60*/  VIADD R11, R6, 0xffffffff ;  /* 0xffffffff060b7836 */ /* 0x000fca0000000000 */
[----:B------:R2:W3:Y:S02]  /*10b70*/  SHFL.IDX PT, R16, R4, R11, 0x1f ;  /* 0x00001f0b04107589 */ /* 0x0004e400000e0000 */
.L_x_1472:
[----:B-1----:R-:W-:Y:S01]  /*10b80*/  IMAD.MOV R2, RZ, RZ, -R3 ;  /* 0x000000ffff027224 */ /* 0x002fe200078e0a03 */
[----:B--2---:R-:W-:Y:S01]  /*10b90*/  IABS R4, R8 ;  /* 0x0000000800047213 */ /* 0x004fe20000000000 */
[----:B---3--:R-:W-:Y:S02]  /*10ba0*/  IMAD R16, R16, UR5, R7 ;  /* 0x0000000510107c24 */ /* 0x008fe4000f8e0207 */
[----:B------:R-:W-:Y:S02]  /*10bb0*/  IMAD R7, R2, R9, RZ ;  /* 0x0000000902077224 */ /* 0x000fe400078e02ff */
[----:B------:R-:W-:Y:S02]  /*10bc0*/  IMAD.MOV.U32 R2, RZ, RZ, RZ ;  /* 0x000000ffff027224 */ /* 0x000fe400078e00ff */
[----:B------:R-:W-:Y:S02]  /*10bd0*/  IMAD.MOV R4, RZ, RZ, -R4 ;  /* 0x000000ffff047224 */ /* 0x000fe400078e0a04 */
[----:B------:R-:W-:Y:S01]  /*10be0*/  IMAD.HI.U32 R2, R3, R7, R2 ;  /* 0x0000000703027227 */ /* 0x000fe200078e0002 */
[----:B------:R-:W-:-:S04]  /*10bf0*/  IADD3 R7, -R16, UR6, RZ ;  /* 0x0000000610077c10 */ /* 0x000fc8000fffe1ff */
[----:B------:R-:W-:-:S05]  /*10c00*/  IABS R3, R7 ;  /* 0x0000000700037213 */ /* 0x000fca0000000000 */
[----:B------:R-:W-:-:S04]  /*10c10*/  IMAD.HI.U32 R2, R2, R3, RZ ;  /* 0x0000000302027227 */ /* 0x000fc800078e00ff */
[----:B------:R-:W-:Y:S01]  /*10c20*/  IMAD R4, R2, R4, R3 ;  /* 0x0000000402047224 */ /* 0x000fe200078e0203 */
[----:B------:R-:W-:-:S04]  /*10c30*/  LOP3.LUT R3, R7, R8, RZ, 0x3c, !PT ;  /* 0x0000000807037212 */ /* 0x000fc800078e3cff */
[----:B------:R-:W-:Y:S02]  /*10c40*/  ISETP.GT.U32.AND P1, PT, R9, R4, PT ;  /* 0x000000040900720c */ /* 0x000fe40003f24070 */
[----:B------:R-:W-:-:S11]  /*10c50*/  ISETP.GE.AND P2, PT, R3, RZ, PT ;  /* 0x000000ff0300720c */ /* 0x000fd60003f46270 */
[----:B------:R-:W-:Y:S02]  /*10c60*/  @!P1 IMAD.IADD R4, R4, 0x1, -R9 ;  /* 0x0000000104049824 */ /* 0x000fe400078e0a09 */
[----:B------:R-:W-:Y:S01]  /*10c70*/  @!P1 VIADD R2, R2, 0x1 ;  /* 0x0000000102029836 */ /* 0x000fe20000000000 */
[----:B------:R-:W-:Y:S02]  /*10c80*/  ISETP.NE.AND P1, PT, R8, RZ, PT ;  /* 0x000000ff0800720c */ /* 0x000fe40003f25270 */
[----:B------:R-:W-:-:S13]  /*10c90*/  ISETP.GE.U32.AND P0, PT, R4, R9, PT ;  /* 0x000000090400720c */ /* 0x000fda0003f06070 */
[----:B------:R-:W-:-:S04]  /*10ca0*/  @P0 VIADD R2, R2, 0x1 ;  /* 0x0000000102020836 */ /* 0x000fc80000000000 */
[----:B------:R-:W-:-:S04]  /*10cb0*/  IMAD.MOV.U32 R9, RZ, RZ, R2 ;  /* 0x000000ffff097224 */ /* 0x000fc800078e0002 */
[----:B------:R-:W-:Y:S01]  /*10cc0*/  @!P2 IMAD.MOV R9, RZ, RZ, -R9 ;  /* 0x000000ffff09a224 */ /* 0x000fe200078e0a09 */
[----:B------:R-:W-:-:S05]  /*10cd0*/  @!P1 LOP3.LUT R9, RZ, R8, RZ, 0x33, !PT ;  /* 0x00000008ff099212 */ /* 0x000fca00078e33ff */
[----:B------:R-:W-:Y:S02]  /*10ce0*/  IMAD R4, R10, R9, RZ ;  /* 0x000000090a047224 */ /* 0x000fe400078e02ff */
[----:B------:R-:W-:Y:S02]  /*10cf0*/  IMAD.MOV R9, RZ, RZ, -R9 ;  /* 0x000000ffff097224 */ /* 0x000fe400078e0a09 */
[----:B------:R-:W-:Y:S02]  /*10d00*/  IMAD.MOV R3, RZ, RZ, -R4 ;  /* 0x000000ffff037224 */ /* 0x000fe400078e0a04 */
[----:B------:R-:W-:-:S03]  /*10d10*/  IMAD R7, R8, R9, R7 ;  /* 0x0000000908077224 */ /* 0x000fc600078e0207 */
[----:B------:R-:W-:Y:S01]  /*10d20*/  VIADDMNMX R10, R3, UR5, R10, PT ;  /* 0x00000005030a7c46 */ /* 0x000fe2000b80010a */
[----:B------:R-:W-:Y:S01]  /*10d30*/  IMAD.IADD R4, R7, 0x1, R4 ;  /* 0x0000000107047824 */ /* 0x000fe200078e0204 */
[----:B------:R-:W-:Y:S02]  /*10d40*/  IABS R8, R7 ;  /* 0x0000000700087213 */ /* 0x000fe40000000000 */
[----:B------:R-:W-:-:S04]  /*10d50*/  IABS R6, R10 ;  /* 0x0000000a00067213 */ /* 0x000fc80000000000 */
[----:B------:R-:W1:Y:S08]  /*10d60*/  I2F.RP R11, R6 ;  /* 0x00000006000b7306 */ /* 0x000e700000209400 */
[----:B-1----:R-:W1:Y:S02]  /*10d70*/  MUFU.RCP R11, R11 ;  /* 0x0000000b000b7308 */ /* 0x002e640000001000 */
[----:B-1----:R-:W-:-:S06]  /*10d80*/  VIADD R2, R11, 0xffffffe ;  /* 0x0ffffffe0b027836 */ /* 0x002fcc0000000000 */
[----:B------:R1:W2:Y:S02]  /*10d90*/  F2I.FTZ.U32.TRUNC.NTZ R3, R2 ;  /* 0x0000000200037305 */ /* 0x0002a4000021f000 */
[----:B-1----:R-:W-:Y:S02]  /*10da0*/  IMAD.MOV.U32 R2, RZ, RZ, RZ ;  /* 0x000000ffff027224 */ /* 0x002fe400078e00ff */
[----:B--2---:R-:W-:-:S04]  /*10db0*/  IMAD.MOV R9, RZ, RZ, -R3 ;  /* 0x000000ffff097224 */ /* 0x004fc800078e0a03 */
[----:B------:R-:W-:-:S04]  /*10dc0*/  IMAD R9, R9, R6, RZ ;  /* 0x0000000609097224 */ /* 0x000fc800078e02ff */
[----:B------:R-:W-:Y:S01]  /*10dd0*/  IMAD.HI.U32 R3, R3, R9, R2 ;  /* 0x0000000903037227 */ /* 0x000fe200078e0002 */
[-C--:B------:R-:W-:Y:S02]  /*10de0*/  IABS R9, R10.reuse ;  /* 0x0000000a00097213 */ /* 0x080fe40000000000 */
[----:B------:R-:W-:-:S03]  /*10df0*/  LOP3.LUT R2, R7, R10, RZ, 0x3c, !PT ;  /* 0x0000000a07027212 */ /* 0x000fc600078e3cff */
[----:B------:R-:W-:Y:S01]  /*10e00*/  IMAD.MOV R9, RZ, RZ, -R9 ;  /* 0x000000ffff097224 */ /* 0x000fe200078e0a09 */
[----:B------:R-:W-:Y:S01]  /*10e10*/  ISETP.GE.AND P2, PT, R2, RZ, PT ;  /* 0x000000ff0200720c */ /* 0x000fe20003f46270 */
[----:B------:R-:W-:-:S04]  /*10e20*/  IMAD.HI.U32 R3, R3, R8, RZ ;  /* 0x0000000803037227 */ /* 0x000fc800078e00ff */
[----:B------:R-:W-:-:S05]  /*10e30*/  IMAD R9, R3, R9, R8 ;  /* 0x0000000903097224 */ /* 0x000fca00078e0208 */
[----:B------:R-:W-:-:S13]  /*10e40*/  ISETP.GT.U32.AND P1, PT, R6, R9, PT ;  /* 0x000000090600720c */ /* 0x000fda0003f24070 */
[----:B------:R-:W-:Y:S02]  /*10e50*/  @!P1 IMAD.IADD R9, R9, 0x1, -R6 ;  /* 0x0000000109099824 */ /* 0x000fe400078e0a06 */
[----:B------:R-:W-:Y:S01]  /*10e60*/  @!P1 VIADD R3, R3, 0x1 ;  /* 0x0000000103039836 */ /* 0x000fe20000000000 */
[----:B------:R-:W-:Y:S02]  /*10e70*/  ISETP.NE.AND P1, PT, R10, RZ, PT ;  /* 0x000000ff0a00720c */ /* 0x000fe40003f25270 */
[----:B------:R-:W-:-:S13]  /*10e80*/  ISETP.GE.U32.AND P0, PT, R9, R6, PT ;  /* 0x000000060900720c */ /* 0x000fda0003f06070 */
[----:B------:R-:W-:-:S04]  /*10e90*/  @P0 VIADD R3, R3, 0x1 ;  /* 0x0000000103030836 */ /* 0x000fc80000000000 */
[----:B------:R-:W-:Y:S01]  /*10ea0*/  @!P2 IMAD.MOV R3, RZ, RZ, -R3 ;  /* 0x000000ffff03a224 */ /* 0x000fe200078e0a03 */
[----:B------:R-:W-:Y:S01]  /*10eb0*/  @!P1 LOP3.LUT R3, RZ, R10, RZ, 0x33, !PT ;  /* 0x0000000aff039212 */ /* 0x000fe200078e33ff */
[----:B------:R-:W-:-:S03]  /*10ec0*/  IMAD.MOV R10, RZ, RZ, -R10 ;  /* 0x000000ffff0a7224 */ /* 0x000fc600078e0a0a */
[----:B------:R-:W-:Y:S01]  /*10ed0*/  LOP3.LUT R2, RZ, R3, RZ, 0x33, !PT ;  /* 0x00000003ff027212 */ /* 0x000fe200078e33ff */
[----:B------:R-:W-:-:S04]  /*10ee0*/  IMAD R18, R3, R10, R4 ;  /* 0x0000000a03127224 */ /* 0x000fc800078e0204 */
[----:B------:R-:W-:Y:S01]  /*10ef0*/  IMAD.IADD R17, R5, 0x1, R2 ;  /* 0x0000000105117824 */ /* 0x000fe200078e0202 */
[----:B------:R-:W-:Y:S06]  /*10f00*/  BRA `(.L_x_1473) ;  /* 0x00000000000c7947 */ /* 0x000fec0003800000 */
.L_x_1468:
[----:B------:R-:W-:Y:S02]  /*10f10*/  IMAD.MOV.U32 R17, RZ, RZ, RZ ;  /* 0x000000ffff117224 */ /* 0x000fe400078e00ff */
[----:B------:R-:W-:Y:S02]  /*10f20*/  IMAD.U32 R16, RZ, RZ, UR6 ;  /* 0x00000006ff107e24 */ /* 0x000fe4000f8e00ff */
[----:B------:R-:W-:-:S07]  /*10f30*/  IMAD.MOV.U32 R18, RZ, RZ, RZ ;  /* 0x000000ffff127224 */ /* 0x000fce00078e00ff */
.L_x_1473:
[----:B------:R-:W-:-:S13]  /*10f40*/  ISETP.NE.AND P0, PT, R0, RZ, PT ;  /* 0x000000ff0000720c */ /* 0x000fda0003f05270 */
[----:B------:R-:W1:Y:S01]  /*10f50*/  @!P0 S2R R3, SR_CgaCtaId ;  /* 0x0000000000038919 */ /* 0x000e620000008800 */
[----:B------:R-:W-:-:S04]  /*10f60*/  @!P0 MOV R0, 0x400 ;  /* 0x0000040000008802 */ /* 0x000fc80000000f00 */
[----:B-1----:R-:W-:-:S05]  /*10f70*/  @!P0 LEA R0, R3, R0, 0x18 ;  /* 0x0000000003008211 */ /* 0x002fca00078ec0ff */
[----:B------:R1:W-:Y:S01]  /*10f80*/  @!P0 STS.128 [R0+0x308d0], R16 ;  /* 0x0308d01000008388 */ /* 0x0003e20000000c00 */
[----:B------:R-:W-:Y:S06]  /*10f90*/  BAR.ARV 0x5, 0x180 ;  /* 0x0146000000007b1d */ /* 0x000fec0000002000 */
.L_x_1466:
[----:B-1----:R-:W-:Y:S01]  /*10fa0*/  IMAD.MOV.U32 R0, RZ, RZ, 0x1 ;  /* 0x00000001ff007424 */ /* 0x002fe200078e00ff */
[----:B------:R1:W-:Y:S01]  /*10fb0*/  STL [R1+0x4], RZ ;  /* 0x000004ff01007387 */ /* 0x0003e20000100800 */
[----:B------:R-:W-:Y:S02]  /*10fc0*/  ULDC UR4, c[0x0][0xc3c] ;  /* 0x00030f0000047ab9 */ /* 0x000fe40000000800 */
[----:B--2---:R-:W-:Y:S01]  /*10fd0*/  ISETP.GE.AND P0, PT, R19, UR4, PT ;  /* 0x0000000413007c0c */ /* 0x004fe2000bf06270 */
[----:B------:R1:W-:Y:S04]  /*10fe0*/  STL [R1+0x10], R0 ;  /* 0x0000100001007387 */ /* 0x0003e80000100800 */
[----:B------:R1:W-:Y:S08]  /*10ff0*/  STL [R1+0x38], RZ ;  /* 0x000038ff01007387 */ /* 0x0003f00000100800 */
[----:B-1----:R-:W-:Y:S05]  /*11000*/  @P0 BRA `(.L_x_1474) ;  /* 0x0000005c00700947 */ /* 0x002fea0003800000 */
[----:B------:R-:W1:Y:S01]  /*11010*/  S2R R5, SR_TID.X ;  /* 0x0000000000057919 */ /* 0x000e620000002100 */
[----:B------:R-:W2:Y:S01]  /*11020*/  S2UR UR5, SR_CgaCtaId ;  /* 0x00000000000579c3 */ /* 0x000ea20000008800 */
[----:B------:R-:W-:Y:S01]  /*11030*/  UMOV UR4, 0x400 ;  /* 0x0000040000047882 */ /* 0x000fe20000000000 */
[----:B------:R-:W-:Y:S01]  /*11040*/  BSSY B8, `(.L_x_1474) ;  /* 0x00005d8000087945 */ /* 0x000fe20003800000 */
[----:B------:R-:W-:Y:S01]  /*11050*/  ULDC UR38, c[0x0][0xc] ;  /* 0x0000030000267ab9 */ /* 0x000fe20000000800 */
[----:B------:R-:W-:Y:S01]  /*11060*/  ULDC.64 UR36, c[0x0][0x198] ;  /* 0x0000660000247ab9 */ /* 0x000fe20000000a00 */
[----:B--2---:R-:W-:Y:S01]  /*11070*/  ULEA UR4, UR5, UR4, 0x18 ;  /* 0x0000000405047291 */ /* 0x004fe2000f8ec03f */
[C---:B-1----:R-:W-:Y:S01]  /*11080*/  IMAD.SHL.U32 R0, R5.reuse, 0x8, RZ ;  /* 0x0000000805007824 */ /* 0x042fe200078e00ff */
[----:B------:R-:W-:-:S04]  /*11090*/  LOP3.LUT R4, R5, 0x7f, RZ, 0xc0, !PT ;  /* 0x0000007f05047812 */ /* 0x000fc800078ec0ff */
[C---:B0-----:R-:W-:Y:S02]  /*110a0*/  LOP3.LUT R2, R0.reuse, 0x1f8, RZ, 0xc0, !PT ;  /* 0x000001f800027812 */ /* 0x041fe400078ec0ff */
        /* <DEDUP_REMOVED lines=9> */
[----:B------:R-:W-:Y:S01]  /*11140*/  STL [R1], R4 ;  /* 0x0000000401007387 */ /* 0x000fe20000100800 */
[----:B------:R-:W-:-:S03]  /*11150*/  IMAD.MOV.U32 R2, RZ, RZ, 0x1 ;  /* 0x00000001ff027424 */ /* 0x000fc600078e00ff */
[----:B------:R-:W-:Y:S04]  /*11160*/  STL [R1+0x1c], R3 ;  /* 0x00001c0301007387 */ /* 0x000fe80000100800 */
[----:B------:R-:W-:Y:S04]  /*11170*/  STL [R1+0x38], RZ ;  /* 0x000038ff01007387 */ /* 0x000fe80000100800 */
[----:B------:R0:W-:Y:S04]  /*11180*/  STL [R1+0x10], R2 ;  /* 0x0000100201007387 */ /* 0x0001e80000100800 */
[----:B------:R1:W-:Y:S01]  /*11190*/  STL [R1+0x4], RZ ;  /* 0x000004ff01007387 */ /* 0x0003e20000100800 */
[----:B0-----:R-:W-:-:S02]  /*111a0*/  LOP3.LUT R2, R0, 0x40, RZ, 0xfc, !PT ;  /* 0x0000004000027812 */ /* 0x001fc400078efcff */
[----:B-1----:R-:W-:-:S07]  /*111b0*/  LOP3.LUT R0, R0, 0x80, RZ, 0xfc, !PT ;  /* 0x0000008000007812 */ /* 0x002fce00078efcff */
.L_x_1588:
[----:B------:R-:W-:Y:S05]  /*111c0*/  YIELD ;  /* 0x0000000000007946 */ /* 0x000fea0003800000 */
[----:B------:R-:W-:Y:S01]  /*111d0*/  ULDC.64 UR4, c[0x0][0xa28] ;  /* 0x00028a0000047ab9 */ /* 0x000fe20000000a00 */
[----:B---3--:R-:W-:Y:S01]  /*111e0*/  IMAD.MOV.U32 R0, RZ, RZ, RZ ;  /* 0x000000ffff007224 */ /* 0x008fe200078e00ff */
[----:B------:R-:W-:Y:S01]  /*111f0*/  ISETP.NE.U32.AND P0, PT, RZ, UR4, PT ;  /* 0x00000004ff007c0c */ /* 0x000fe2000bf05070 */
[----:B0-----:R-:W0:Y:S01]  /*11200*/  LDC.64 R4, c[0x0][0xa00] ;  /* 0x00028000ff047b82 */ /* 0x001e220000000a00 */
[----:B------:R-:W-:Y:S01]  /*11210*/  ULDC.64 UR8, c[0x0][0x208] ;  /* 0x0000820000087ab9 */ /* 0x000fe20000000a00 */
[----:B-1----:R-:W-:-:S02]  /*11220*/  CS2R R8, SRZ ;  /* 0x0000000000087805 */ /* 0x002fc4000001ff00 */
[----:B------:R-:W-:Y:S01]  /*11230*/  ISETP.NE.AND.EX P0, PT, RZ, UR5, PT, P0 ;  /* 0x00000005ff007c0c */ /* 0x000fe2000bf05300 */
[----:B------:R-:W-:Y:S01]  /*11240*/  ULDC.64 UR4, c[0x0][0xa18] ;  /* 0x0002860000047ab9 */ /* 0x000fe20000000a00 */
[----:B------:R-:W-:-:S11]  /*11250*/  ULDC.64 UR6, c[0x0][0xa08] ;  /* 0x0002820000067ab9 */ /* 0x000fd60000000a00 */
[----:B------:R-:W1:Y:S02]  /*11260*/  @P0 LDC.64 R2, c[0x0][0xa28] ;  /* 0x00028a00ff020b82 */ /* 0x000e640000000a00 */
[----:B-1----:R-:W-:-:S05]  /*11270*/  @P0 IMAD.WIDE R2, R19, 0x4, R2 ;  /* 0x0000000413020825 */ /* 0x002fca00078e0202 */
[----:B------:R1:W5:Y:S01]  /*11280*/  @P0 LDG.E R0, desc[UR8][R2.64] ;  /* 0x0000000802000981 */ /* 0x000362000c1e1900 */
[----:B------:R-:W-:Y:S01]  /*11290*/  ISETP.NE.U32.AND P0, PT, RZ, UR4, PT ;  /* 0x00000004ff007c0c */ /* 0x000fe2000bf05070 */
[----:B0-----:R-:W-:Y:S01]  /*112a0*/  IMAD.WIDE R4, R19, 0x4, R4 ;  /* 0x0000000413047825 */ /* 0x001fe200078e0204 */
[----:B------:R-:W-:Y:S02]  /*112b0*/  ISETP.NE.U32.AND P1, PT, RZ, UR6, PT ;  /* 0x00000006ff007c0c */ /* 0x000fe4000bf25070 */
[----:B------:R-:W-:Y:S01]  /*112c0*/  ISETP.NE.AND.EX P2, PT, RZ, UR5, PT, P0 ;  /* 0x00000005ff007c0c */ /* 0x000fe2000bf45300 */
[----:B------:R-:W-:Y:S01]  /*112d0*/  ULDC.64 UR4, c[0x0][0xa00] ;  /* 0x0002800000047ab9 */ /* 0x000fe20000000a00 */
[----:B------:R-:W-:Y:S02]  /*112e0*/  ISETP.NE.AND.EX P1, PT, RZ, UR7, PT, P1 ;  /* 0x00000007ff007c0c */ /* 0x000fe4000bf25310 */
[----:B------:R-:W-:Y:S01]  /*112f0*/  ISETP.NE.U32.AND P0, PT, RZ, UR4, PT ;  /* 0x00000004ff007c0c */ /* 0x000fe2000bf05070 */
[----:B-1----:R-:W0:Y:S03]  /*11300*/  LDC.64 R2, c[0x0][0xa08] ;  /* 0x00028200ff027b82 */ /* 0x002e260000000a00 */
[----:B------:R-:W-:-:S05]  /*11310*/  ISETP.NE.AND.EX P0, PT, RZ, UR5, PT, P0 ;  /* 0x00000005ff007c0c */ /* 0x000fca000bf05300 */
[----:B--2---:R-:W1:Y:S08]  /*11320*/  @P2 LDC.64 R6, c[0x0][0xa18] ;  /* 0x00028600ff062b82 */ /* 0x004e700000000a00 */
[----:B------:R-:W2:Y:S01]  /*11330*/  @P0 LDG.E R9, desc[UR8][R4.64] ;  /* 0x0000000804090981 */ /* 0x000ea2000c1e1900 */
[----:B------:R-:W-:Y:S01]  /*11340*/  ULDC UR4, c[0x0][0x288] ;  /* 0x0000a20000047ab9 */ /* 0x000fe20000000800 */
[----:B0-----:R-:W-:-:S05]  /*11350*/  IMAD.WIDE R2, R19, 0x4, R2 ;  /* 0x0000000413027825 */ /* 0x001fca00078e0202 */
[----:B------:R-:W5:Y:S01]  /*11360*/  @P1 LDG.E R8, desc[UR8][R2.64] ;  /* 0x0000000802081981 */ /* 0x000f62000c1e1900 */
[----:B-1----:R-:W-:-:S03]  /*11370*/  @P2 IMAD.WIDE R6, R19, 0x4, R6 ;  /* 0x0000000413062825 */ /* 0x002fc600078e0206 */
[----:B--2---:R0:W-:Y:S02]  /*11380*/  STL [R1+0x34], R9 ;  /* 0x0000340901007387 */ /* 0x0041e40000100800 */
[----:B0-----:R-:W-:Y:S01]  /*11390*/  IMAD.U32 R9, RZ, RZ, UR4 ;  /* 0x00000004ff097e24 */ /* 0x001fe2000f8e00ff */
[----:B------:R-:W-:-:S05]  /*113a0*/  ULDC.64 UR4, c[0x0][0x418] ;  /* 0x0001060000047ab9 */ /* 0x000fca0000000a00 */
        /* <DEDUP_REMOVED lines=11> */
[----:B------:R-:W-:Y:S02]  /*11460*/  ULDC.64 UR4, c[0x0][0x208] ;  /* 0x0000820000047ab9 */ /* 0x000fe40000000a00 */
[----:B------:R-:W0:Y:S04]  /*11470*/  LDG.E R7, desc[UR4][R4.64] ;  /* 0x0000000404077981 */ /* 0x000e28000c1e1900 */
[----:B------:R-:W0:Y:S02]  /*11480*/  LDG.E R4, desc[UR4][R4.64+0x4] ;  /* 0x0000040404047981 */ /* 0x000e24000c1e1900 */
[----:B0-----:R-:W-:-:S05]  /*11490*/  IMAD.IADD R9, R4, 0x1, -R7 ;  /* 0x0000000104097824 */ /* 0x001fca00078e0a07 */
[----:B------:R1:W-:Y:S02]  /*114a0*/  STL [R1+0x30], R9 ;  /* 0x0000300901007387 */ /* 0x0003e40000100800 */
.L_x_1475:
[----:B-----5:R-:W-:Y:S01]  /*114b0*/  IMAD.IADD R4, R8, 0x1, R0 ;  /* 0x0000000108047824 */ /* 0x020fe200078e0200 */
[----:B------:R-:W-:Y:S02]  /*114c0*/  ULDC.64 UR4, c[0x0][0xa20] ;  /* 0x0002880000047ab9 */ /* 0x000fe40000000a00 */
[----:B------:R-:W-:Y:S02]  /*114d0*/  ISETP.NE.U32.AND P0, PT, RZ, UR4, PT ;  /* 0x00000004ff007c0c */ /* 0x000fe4000bf05070 */
[----:B------:R2:W-:Y:S02]  /*114e0*/  STL [R1+0x14], R4 ;  /* 0x0000140401007387 */ /* 0x0005e40000100800 */
[----:B------:R-:W-:-:S13]  /*114f0*/  ISETP.NE.AND.EX P0, PT, RZ, UR5, PT, P0 ;  /* 0x00000005ff007c0c */ /* 0x000fda000bf05300 */
[----:B--2---:R-:W-:Y:S05]  /*11500*/  @!P0 BRA `(.L_x_1476) ;  /* 0x0000000000148947 */ /* 0x004fea0003800000 */
[----:B------:R-:W2:Y:S01]  /*11510*/  LDC.64 R2, c[0x0][0xa20] ;  /* 0x00028800ff027b82 */ /* 0x000ea20000000a00 */
[----:B------:R-:W-:Y:S01]  /*11520*/  ULDC.64 UR4, c[0x0][0x208] ;  /* 0x0000820000047ab9 */ /* 0x000fe20000000a00 */
[----:B--2---:R-:W-:-:S05]  /*11530*/  IMAD.WIDE R2, R19, 0x4, R2 ;  /* 0x0000000413027825 */ /* 0x004fca00078e0202 */
[----:B------:R2:W5:Y:S01]  /*11540*/  LDG.E R6, desc[UR4][R2.64] ;  /* 0x0000000402067981 */ /* 0x000562000c1e1900 */
[----:B------:R-:W-:Y:S05]  /*11550*/  BRA `(.L_x_1477) ;  /* 0x0000000000147947 */ /* 0x000fea0003800000 */
.L_x_1476:
[----:B------:R-:W-:Y:S05]  /*11560*/  @!P1 BRA `(.L_x_1477) ;  /* 0x0000000000109947 */ /* 0x000fea0003800000 */
[----:B------:R-:W-:Y:S02]  /*11570*/  ULDC.64 UR4, c[0x0][0x208] ;  /* 0x0000820000047ab9 */ /* 0x000fe40000000a00 */
[----:B------:R-:W2:Y:S04]  /*11580*/  LDG.E R6, desc[UR4][R2.64] ;  /* 0x0000000402067981 */ /* 0x000ea8000c1e1900 */
[----:B------:R-:W2:Y:S02]  /*11590*/  LDG.E R2, desc[UR4][R2.64+0x4] ;  /* 0x0000040402027981 */ /* 0x000ea4000c1e1900 */
[----:B--2---:R-:W-:-:S07]  /*115a0*/  IMAD.IADD R6, R2, 0x1, -R6 ;  /* 0x0000000102067824 */ /* 0x004fce00078e0a06 */
.L_x_1477:
[----:B--2---:R-:W2:Y:S01]  /*115b0*/  LDC R2, c[0x0][0x448] ;  /* 0x00011200ff027b82 */ /* 0x004ea20000000800 */
[----:B------:R-:W-:Y:S02]  /*115c0*/  IMAD.SHL.U32 R8, R17, 0x80, RZ ;  /* 0x0000008011087824 */ /* 0x000fe400078e00ff */
[----:B-----5:R-:W-:Y:S02]  /*115d0*/  IMAD.IADD R0, R6, 0x1, -R0 ;  /* 0x0000000106007824 */ /* 0x020fe400078e0a00 */
[----:B------:R-:W-:Y:S01]  /*115e0*/  VIADD R4, R8, 0x7f ;  /* 0x0000007f08047836 */ /* 0x000fe20000000000 */
[----:B------:R3:W-:Y:S03]  /*115f0*/  STL [R1+0x2c], R8 ;  /* 0x00002c0801007387 */ /* 0x0007e60000100800 */
[----:B------:R-:W-:Y:S01]  /*11600*/  IMAD.MOV.U32 R6, RZ, RZ, R4 ;  /* 0x000000ffff067224 */ /* 0x000fe200078e0004 */
[----:B--2---:R-:W-:-:S13]  /*11610*/  ISETP.NE.AND P1, PT, R2, 0x1, PT ;  /* 0x000000010200780c */ /* 0x004fda0003f25270 */
[----:B------:R-:W2:Y:S08]  /*11620*/  @P1 LDC R3, c[0x0][0x44c] ;  /* 0x00011300ff031b82 */ /* 0x000eb00000000800 */
[----:B------:R-:W4:Y:S01]  /*11630*/  @P1 LDC R2, c[0x0][0x450] ;  /* 0x00011400ff021b82 */ /* 0x000f220000000800 */
[----:B--2---:R-:W-:-:S05]  /*11640*/  @P1 IMAD.HI.U32 R3, R4, R3, RZ ;  /* 0x0000000304031227 */ /* 0x004fca00078e00ff */
[----:B----4-:R-:W-:Y:S02]  /*11650*/  @P1 SHF.R.U32.HI R6, RZ, R2, R3 ;  /* 0x00000002ff061219 */ /* 0x010fe40000011603 */
[----:B------:R-:W-:-:S05]  /*11660*/  IADD3 R2, R0, 0x1, -R9 ;  /* 0x0000000100027810 */ /* 0x000fca0007ffe809 */
[----:B------:R-:W-:Y:S02]  /*11670*/  IMAD.IADD R6, R2, 0x1, R6 ;  /* 0x0000000102067824 */ /* 0x000fe400078e0206 */
[----:B------:R-:W2:Y:S02]  /*11680*/  LDC.64 R2, c[0x0][0x9e0] ;  /* 0x00027800ff027b82 */ /* 0x000ea40000000a00 */
[----:B--2---:R-:W-:Y:S01]  /*11690*/  ISETP.GE.AND P2, PT, R3, 0x1, PT ;  /* 0x000000010300780c */ /* 0x004fe20003f46270 */
[----:B------:R-:W-:-:S12]  /*116a0*/  IMAD.IADD R2, R6, 0x1, R2 ;  /* 0x0000000106027824 */ /* 0x000fd800078e0202 */
[----:B---3--:R-:W-:Y:S05]  /*116b0*/  @!P2 BRA `(.L_x_1478) ;  /* 0x000000000048a947 */ /* 0x008fea0003800000 */
[C---:B------:R-:W-:Y:S01]  /*116c0*/  ISETP.GT.AND P0, PT, R6.reuse, RZ, PT ;  /* 0x000000ff0600720c */ /* 0x040fe20003f04270 */
[----:B------:R-:W-:Y:S01]  /*116d0*/  BSSY B0, `(.L_x_1479) ;  /* 0x000000e000007945 */ /* 0x000fe20003800000 */
[----:B------:R-:W-:-:S11]  /*116e0*/  VIADD R7, R6, 0xffffffff ;  /* 0xffffffff06077836 */ /* 0x000fd60000000000 */
[----:B------:R-:W-:Y:S05]  /*116f0*/  @P0 BRA `(.L_x_1480) ;  /* 0x00000000001c0947 */ /* 0x000fea0003800000 */
[----:B------:R-:W-:Y:S01]  /*11700*/  ISETP.NE.AND P0, PT, R3, 0x1, PT ;  /* 0x000000010300780c */ /* 0x000fe20003f05270 */
[----:B------:R-:W-:-:S12]  /*11710*/  IMAD.MOV R6, RZ, RZ, -R6 ;  /* 0x000000ffff067224 */ /* 0x000fd800078e0a06 */
[----:B------:R-:W2:Y:S02]  /*11720*/  @P0 LDC.64 R4, c[0x0][0x9e8] ;  /* 0x00027a00ff040b82 */ /* 0x000ea40000000a00 */
[----:B--2---:R-:W-:-:S05]  /*11730*/  @P0 IMAD.HI.U32 R4, R6, R4, RZ ;  /* 0x0000000406040227 */ /* 0x004fca00078e00ff */
[----:B------:R-:W-:-:S04]  /*11740*/  @P0 SHF.R.U32.HI R6, RZ, R5, R4 ;  /* 0x00000005ff060219 */ /* 0x000fc80000011604 */
[----:B------:R-:W-:Y:S01]  /*11750*/  LOP3.LUT R7, RZ, R6, RZ, 0x33, !PT ;  /* 0x00000006ff077212 */ /* 0x000fe200078e33ff */
[----:B------:R-:W-:Y:S06]  /*11760*/  BRA `(.L_x_1481) ;  /* 0x0000000000107947 */ /* 0x000fec0003800000 */
.L_x_1480:
[----:B------:R-:W-:-:S13]  /*11770*/  ISETP.NE.AND P0, PT, R3, 0x1, PT ;  /* 0x000000010300780c */ /* 0x000fda0003f05270 */
[----:B------:R-:W2:Y:S02]  /*11780*/  @P0 LDC.64 R4, c[0x0][0x9e8] ;  /* 0x00027a00ff040b82 */ /* 0x000ea40000000a00 */
[----:B--2---:R-:W-:-:S05]  /*11790*/  @P0 IMAD.HI.U32 R4, R7, R4, RZ ;  /* 0x0000000407040227 */ /* 0x004fca00078e00ff */
[----:B------:R-:W-:-:S07]  /*117a0*/  @P0 SHF.R.U32.HI R7, RZ, R5, R4 ;  /* 0x00000005ff070219 */ /* 0x000fce0000011604 */
.L_x_1481:
[----:B------:R-:W-:Y:S05]  /*117b0*/  BSYNC B0 ;  /* 0x0000000000007941 */ /* 0x000fea0003800000 */
.L_x_1479:
[----:B------:R-:W-:-:S05]  /*117c0*/  IMAD R7, R7, R3, R3 ;  /* 0x0000000307077224 */ /* 0x000fca00078e0203 */
[----:B------:R-:W-:-:S07]  /*117d0*/  VIMNMX R2, R2, R7, PT ;  /* 0x0000000702027248 */ /* 0x000fce0003fe0100 */
.L_x_1478:
[----:B------:R-:W2:Y:S01]  /*117e0*/  @P1 LDC R6, c[0x0][0x44c] ;  /* 0x00011300ff061b82 */ /* 0x000ea20000000800 */
[----:B------:R-:W-:Y:S01]  /*117f0*/  IMAD.MOV.U32 R4, RZ, RZ, R8 ;  /* 0x000000ffff047224 */ /* 0x000fe200078e0008 */
[----:B------:R-:W-:-:S06]  /*11800*/  ULDC UR4, c[0x0][0x9dc] ;  /* 0x0002770000047ab9 */ /* 0x000fcc0000000800 */
[----:B------:R-:W3:Y:S01]  /*11810*/  @P1 LDC R5, c[0x0][0x450] ;  /* 0x00011400ff051b82 */ /* 0x000ee20000000800 */
[----:B--2---:R-:W-:-:S05]  /*11820*/  @P1 IMAD.HI.U32 R6, R8, R6, RZ ;  /* 0x0000000608061227 */ /* 0x004fca00078e00ff */
[----:B---3--:R-:W-:Y:S01]  /*11830*/  @P1 SHF.R.U32.HI R4, RZ, R5, R6 ;  /* 0x00000005ff041219 */ /* 0x008fe20000011606 */
[----:B------:R-:W-:Y:S02]  /*11840*/  VIADD R5, R2, 0x5f ;  /* 0x0000005f02057836 */ /* 0x000fe40000000000 */
[----:B------:R-:W-:Y:S01]  /*11850*/  VIADD R6, R0, 0x5f ;  /* 0x0000005f00067836 */ /* 0x000fe20000000000 */
[----:B------:R-:W-:Y:S01]  /*11860*/  IADD3 R2, R4, R0, -R9 ;  /* 0x0000000004027210 */ /* 0x000fe20007ffe809 */
[----:B------:R-:W-:-:S04]  /*11870*/  IMAD.HI R5, R5, 0x2aaaaaab, RZ ;  /* 0x2aaaaaab05057827 */ /* 0x000fc800078e02ff */
[----:B------:R-:W-:Y:S01]  /*11880*/  IMAD.HI R6, R6, 0x2aaaaaab, RZ ;  /* 0x2aaaaaab06067827 */ /* 0x000fe200078e02ff */
[----:B------:R-:W-:-:S04]  /*11890*/  SHF.R.U32.HI R0, RZ, 0x1f, R5 ;  /* 0x0000001fff007819 */ /* 0x000fc80000011605 */
[----:B------:R-:W-:Y:S02]  /*118a0*/  SHF.R.U32.HI R4, RZ, 0x1f, R6 ;  /* 0x0000001fff047819 */ /* 0x000fe40000011606 */
[----:B------:R-:W-:Y:S02]  /*118b0*/  LEA.HI.SX32 R0, R5, R0, 0x1c ;  /* 0x0000000005007211 */ /* 0x000fe400078fe2ff */
[----:B------:R-:W-:-:S04]  /*118c0*/  LEA.HI.SX32 R4, R6, R4, 0x1c ;  /* 0x0000000406047211 */ /* 0x000fc800078fe2ff */
[----:B------:R-:W-:Y:S01]  /*118d0*/  VIMNMX R7, R4, R0, PT ;  /* 0x0000000004077248 */ /* 0x000fe20003fe0100 */
[----:B------:R-:W-:-:S04]  /*118e0*/  VIADD R0, R2, -UR4 ;  /* 0x8000000402007c36 */ /* 0x000fc80008000000 */
[----:B------:R2:W-:Y:S01]  /*118f0*/  STL [R1+0x28], R7 ;  /* 0x0000280701007387 */ /* 0x0005e20000100800 */
[----:B------:R-:W-:Y:S05]  /*11900*/  @!P2 BRA `(.L_x_1482) ;  /* 0x000000000044a947 */ /* 0x000fea0003800000 */
[----:B------:R-:W-:Y:S01]  /*11910*/  ISETP.GT.AND P0, PT, R2, -0x1, PT ;  /* 0xffffffff0200780c */ /* 0x000fe20003f04270 */
[----:B------:R-:W-:-:S12]  /*11920*/  BSSY B0, `(.L_x_1483) ;  /* 0x000000d000007945 */ /* 0x000fd80003800000 */
[----:B------:R-:W-:Y:S05]  /*11930*/  @P0 BRA `(.L_x_1484) ;  /* 0x00000000001c0947 */ /* 0x000fea0003800000 */
[----:B------:R-:W-:Y:S02]  /*11940*/  ISETP.NE.AND P0, PT, R3, 0x1, PT ;  /* 0x000000010300780c */ /* 0x000fe40003f05270 */
[----:B------:R-:W-:-:S11]  /*11950*/  LOP3.LUT R2, RZ, R2, RZ, 0x33, !PT ;  /* 0x00000002ff027212 */ /* 0x000fd600078e33ff */
[----:B------:R-:W3:Y:S02]  /*11960*/  @P0 LDC.64 R4, c[0x0][0x9e8] ;  /* 0x00027a00ff040b82 */ /* 0x000ee40000000a00 */
[----:B---3--:R-:W-:-:S05]  /*11970*/  @P0 IMAD.HI.U32 R4, R2, R4, RZ ;  /* 0x0000000402040227 */ /* 0x008fca00078e00ff */
[----:B------:R-:W-:-:S04]  /*11980*/  @P0 SHF.R.U32.HI R2, RZ, R5, R4 ;  /* 0x00000005ff020219 */ /* 0x000fc80000011604 */
[----:B------:R-:W-:Y:S01]  /*11990*/  LOP3.LUT R2, RZ, R2, RZ, 0x33, !PT ;  /* 0x00000002ff027212 */ /* 0x000fe200078e33ff */
[----:B------:R-:W-:Y:S06]  /*119a0*/  BRA `(.L_x_1485) ;  /* 0x0000000000107947 */ /* 0x000fec0003800000 */
.L_x_1484:
[----:B------:R-:W-:-:S13]  /*119b0*/  ISETP.NE.AND P0, PT, R3, 0x1, PT ;  /* 0x000000010300780c */ /* 0x000fda0003f05270 */
[----:B------:R-:W3:Y:S02]  /*119c0*/  @P0 LDC.64 R4, c[0x0][0x9e8] ;  /* 0x00027a00ff040b82 */ /* 0x000ee40000000a00 */
[----:B---3--:R-:W-:-:S05]  /*119d0*/  @P0 IMAD.HI.U32 R4, R2, R4, RZ ;  /* 0x0000000402040227 */ /* 0x008fca00078e00ff */
[----:B------:R-:W-:-:S07]  /*119e0*/  @P0 SHF.R.U32.HI R2, RZ, R5, R4 ;  /* 0x00000005ff020219 */ /* 0x000fce0000011604 */
.L_x_1485:
[----:B------:R-:W-:Y:S05]  /*119f0*/  BSYNC B0 ;  /* 0x0000000000007941 */ /* 0x000fea0003800000 */
.L_x_1483:
[----:B------:R-:W-:-:S05]  /*11a00*/  IMAD R2, R2, R3, RZ ;  /* 0x0000000302027224 */ /* 0x000fca00078e02ff */
[----:B------:R-:W-:-:S07]  /*11a10*/  VIMNMX R0, R0, R2, !PT ;  /* 0x0000000200007248 */ /* 0x000fce0007fe0100 */
.L_x_1482:
[----:B------:R-:W-:Y:S01]  /*11a20*/  IMAD.HI R0, R0, 0x2aaaaaab, RZ ;  /* 0x2aaaaaab00007827 */ /* 0x000fe200078e02ff */
[----:B------:R-:W-:Y:S04]  /*11a30*/  BSSY B7, `(.L_x_1486) ;  /* 0x000046f000077945 */ /* 0x000fe80003800000 */
[----:B------:R-:W-:-:S04]  /*11a40*/  SHF.R.U32.HI R2, RZ, 0x1f, R0 ;  /* 0x0000001fff027819 */ /* 0x000fc80000011600 */
[----:B------:R-:W-:-:S04]  /*11a50*/  LEA.HI.SX32 R2, R0, R2, 0x1c ;  /* 0x0000000200027211 */ /* 0x000fc800078fe2ff */
[----:B------:R-:W-:-:S04]  /*11a60*/  VIMNMX R3, RZ, R2, !PT ;  /* 0x00000002ff037248 */ /* 0x000fc80007fe0100 */
[----:B------:R-:W-:Y:S01]  /*11a70*/  ISETP.GT.AND P0, PT, R7, R3, PT ;  /* 0x000000030700720c */ /* 0x000fe20003f04270 */
[----:B------:R3:W-:-:S12]  /*11a80*/  STL [R1+0x20], R3 ;  /* 0x0000200301007387 */ /* 0x0007d80000100800 */
[----:B---3--:R-:W-:Y:S05]  /*11a90*/  @P0 BRA `(.L_x_1487) ;  /* 0x0000000000480947 */ /* 0x008fea0003800000 */
[----:B------:R-:W3:Y:S02]  /*11aa0*/  S2R R3, SR_TID.X ;  /* 0x0000000000037919 */ /* 0x000ee40000002100 */
[----:B---3--:R-:W-:-:S04]  /*11ab0*/  LOP3.LUT R3, R3, 0x7f, RZ, 0xc0, !PT ;  /* 0x0000007f03037812 */ /* 0x008fc800078ec0ff */
[----:B------:R-:W-:-:S13]  /*11ac0*/  ISETP.NE.AND P0, PT, R3, RZ, PT ;  /* 0x000000ff0300720c */ /* 0x000fda0003f05270 */
[----:B------:R-:W-:Y:S05]  /*11ad0*/  @P0 BRA `(.L_x_1488) ;  /* 0x0000004400900947 */ /* 0x000fea0003800000 */
[----:B------:R-:W3:Y:S01]  /*11ae0*/  S2R R5, SR_LANEID ;  /* 0x0000000000057919 */ /* 0x000ee20000000000 */
[----:B------:R-:W-:Y:S01]  /*11af0*/  VOTEU.ANY UR4, UPT, PT ;  /* 0x0000000000047886 */ /* 0x000fe200038e0100 */
[----:B------:R-:W4:Y:S01]  /*11b00*/  LDC.64 R2, c[0x0][0xc60] ;  /* 0x00031800ff027b82 */ /* 0x000f220000000a00 */
[----:B------:R-:W3:Y:S01]  /*11b10*/  FLO.U32 R0, UR4 ;  /* 0x0000000400007d00 */ /* 0x000ee200080e0000 */
[----:B------:R-:W-:Y:S01]  /*11b20*/  ULDC.64 UR6, c[0x0][0x208] ;  /* 0x0000820000067ab9 */ /* 0x000fe20000000a00 */
[----:B---3--:R-:W-:-:S06]  /*11b30*/  ISETP.EQ.U32.AND P0, PT, R0, R5, PT ;  /* 0x000000050000720c */ /* 0x008fcc0003f02070 */
[----:B------:R-:W4:Y:S07]  /*11b40*/  POPC R5, UR4 ;  /* 0x0000000400057d09 */ /* 0x000f2e0008000000 */
[----:B----4-:R-:W3:Y:S01]  /*11b50*/  @P0 ATOMG.E.ADD.STRONG.GPU PT, R3, desc[UR6][R2.64], R5 ;  /* 0x00000005020309a8 */ /* 0x010ee200081ee1c6 */
[----:B------:R-:W4:Y:S02]  /*11b60*/  S2R R4, SR_LTMASK ;  /* 0x0000000000047919 */ /* 0x000f240000003900 */
[----:B----4-:R-:W-:-:S04]  /*11b70*/  LOP3.LUT R4, R4, UR4, RZ, 0xc0, !PT ;  /* 0x0000000404047c12 */ /* 0x010fc8000f8ec0ff */
[----:B--2---:R-:W2:Y:S01]  /*11b80*/  POPC R7, R4 ;  /* 0x0000000400077309 */ /* 0x004ea20000000000 */
[----:B---3--:R-:W2:Y:S02]  /*11b90*/  SHFL.IDX PT, R0, R3, R0, 0x1f ;  /* 0x00001f0003007589 */ /* 0x008ea400000e0000 */
[----:B--2---:R-:W-:Y:S01]  /*11ba0*/  IADD3 R16, R0, UR38, R7 ;  /* 0x0000002600107c10 */ /* 0x004fe2000fffe007 */
[----:B------:R-:W-:Y:S06]  /*11bb0*/  BRA `(.L_x_1488) ;  /* 0x0000004400587947 */ /* 0x000fec0003800000 */
.L_x_1487:
[----:B------:R-:W3:Y:S01]  /*11bc0*/  LDL R17, [R1] ;  /* 0x0000000001117983 */ /* 0x000ee20000100800 */
[----:B------:R-:W-:Y:S01]  /*11bd0*/  BSSY B6, `(.L_x_1489) ;  /* 0x0000014000067945 */ /* 0x000fe20003800000 */
[----:B---3--:R-:W-:-:S05]  /*11be0*/  VIADD R0, R17, 0x1e400 ;  /* 0x0001e40011007836 */ /* 0x008fca0000000000 */
[----:B------:R-:W-:-:S13]  /*11bf0*/  LOP3.LUT P0, RZ, R0, 0x3ff, RZ, 0xc0, !PT ;  /* 0x000003ff00ff7812 */ /* 0x000fda000780c0ff */
[----:B------:R-:W-:Y:S05]  /*11c00*/  @!P0 BRA `(.L_x_1490) ;  /* 0x0000000000408947 */ /* 0x000fea0003800000 */
[----:B------:R-:W-:Y:S01]  /*11c10*/  MOV R2, 0x0 ;  /* 0x0000000000027802 */ /* 0x000fe20000000f00 */
[----:B------:R-:W-:Y:S01]  /*11c20*/  ULDC.64 UR6, c[0x4][0xa8] ;  /* 0x01002a0000067ab9 */ /* 0x000fe20000000a00 */
[----:B------:R-:W-:Y:S01]  /*11c30*/  ULDC.64 UR8, c[0x4][0xb0] ;  /* 0x01002c0000087ab9 */ /* 0x000fe20000000a00 */
[----:B------:R-:W-:Y:S01]  /*11c40*/  ULDC.64 UR4, c[0x4][0x30] ;  /* 0x01000c0000047ab9 */ /* 0x000fe20000000a00 */
[----:B------:R-:W-:Y:S02]  /*11c50*/  IMAD.U32 R4, RZ, RZ, UR6 ;  /* 0x00000006ff047e24 */ /* 0x000fe4000f8e00ff */
[----:B------:R-:W3:Y:S01]  /*11c60*/  LDC.64 R2, c[0x4][R2] ;  /* 0x0100000002027b82 */ /* 0x000ee20000000a00 */
[----:B------:R-:W-:Y:S02]  /*11c70*/  IMAD.U32 R5, RZ, RZ, UR7 ;  /* 0x00000007ff057e24 */ /* 0x000fe4000f8e00ff */
[----:B------:R-:W-:Y:S02]  /*11c80*/  IMAD.U32 R6, RZ, RZ, UR8 ;  /* 0x00000008ff067e24 */ /* 0x000fe4000f8e00ff */
[----:B--2---:R-:W-:-:S02]  /*11c90*/  IMAD.U32 R7, RZ, RZ, UR9 ;  /* 0x00000009ff077e24 */ /* 0x004fc4000f8e00ff */
[----:B------:R-:W-:Y:S02]  /*11ca0*/  IMAD.U32 R10, RZ, RZ, UR4 ;  /* 0x00000004ff0a7e24 */ /* 0x000fe4000f8e00ff */
[----:B------:R-:W-:Y:S02]  /*11cb0*/  IMAD.U32 R11, RZ, RZ, UR5 ;  /* 0x00000005ff0b7e24 */ /* 0x000fe4000f8e00ff */
[----:B------:R-:W-:Y:S02]  /*11cc0*/  IMAD.MOV.U32 R8, RZ, RZ, 0x70 ;  /* 0x00000070ff087424 */ /* 0x000fe400078e00ff */
[----:B------:R-:W-:Y:S02]  /*11cd0*/  IMAD.MOV.U32 R12, RZ, RZ, 0x1 ;  /* 0x00000001ff0c7424 */ /* 0x000fe400078e00ff */
[----:B------:R-:W-:-:S07]  /*11ce0*/  IMAD.MOV.U32 R13, RZ, RZ, RZ ;  /* 0x000000ffff0d7224 */ /* 0x000fce00078e00ff */
[----:B------:R-:W-:-:S07]  /*11cf0*/  LEPC R20, `(.L_x_1490) ;  /* 0x000000001014794e */ /* 0x000fce0000000000 */
[----:B01-3--:R-:W-:Y:S05]  /*11d00*/  CALL.ABS.NOINC R2 ;  /* 0x0000000002007343 */ /* 0x00bfea0003c00000 */
.L_x_1490:
[----:B------:R-:W-:Y:S05]  /*11d10*/  BSYNC B6 ;  /* 0x0000000000067941 */ /* 0x000fea0003800000 */
.L_x_1489:
        /* <DEDUP_REMOVED lines=8> */
[----:B------:R3:W4:Y:S01]  /*11da0*/  LDC.64 R2, c[0x4][R17] ;  /* 0x0100000011027b82 */ /* 0x0007220000000a00 */
[----:B------:R-:W-:Y:S02]  /*11db0*/  IMAD.U32 R4, RZ, RZ, UR6 ;  /* 0x00000006ff047e24 */ /* 0x000fe4000f8e00ff */
[----:B------:R-:W-:Y:S02]  /*11dc0*/  IMAD.U32 R5, RZ, RZ, UR7 ;  /* 0x00000007ff057e24 */ /* 0x000fe4000f8e00ff */
[----:B------:R-:W-:Y:S02]  /*11dd0*/  IMAD.U32 R6, RZ, RZ, UR8 ;  /* 0x00000008ff067e24 */ /* 0x000fe4000f8e00ff */
[----:B--2---:R-:W-:-:S02]  /*11de0*/  IMAD.U32 R7, RZ, RZ, UR9 ;  /* 0x00000009ff077e24 */ /* 0x004fc4000f8e00ff */
[----:B------:R-:W-:Y:S02]  /*11df0*/  IMAD.U32 R10, RZ, RZ, UR4 ;  /* 0x00000004ff0a7e24 */ /* 0x000fe4000f8e00ff */
[----:B------:R-:W-:Y:S02]  /*11e00*/  IMAD.U32 R11, RZ, RZ, UR5 ;  /* 0x00000005ff0b7e24 */ /* 0x000fe4000f8e00ff */
[----:B------:R-:W-:Y:S02]  /*11e10*/  IMAD.MOV.U32 R8, RZ, RZ, 0x70 ;  /* 0x00000070ff087424 */ /* 0x000fe400078e00ff */
[----:B------:R-:W-:Y:S02]  /*11e20*/  IMAD.MOV.U32 R12, RZ, RZ, 0x1 ;  /* 0x00000001ff0c7424 */ /* 0x000fe400078e00ff */
[----:B---3--:R-:W-:-:S07]  /*11e30*/  IMAD.MOV.U32 R13, RZ, RZ, RZ ;  /* 0x000000ffff0d7224 */ /* 0x008fce00078e00ff */
[----:B------:R-:W-:-:S07]  /*11e40*/  LEPC R20, `(.L_x_1493) ;  /* 0x000000001014794e */ /* 0x000fce0000000000 */
[----:B01--4-:R-:W-:Y:S05]  /*11e50*/  CALL.ABS.NOINC R2 ;  /* 0x0000000002007343 */ /* 0x013fea0003c00000 */
.L_x_1493:
        /* <DEDUP_REMOVED lines=15> */
.L_x_1492:
[----:B------:R-:W-:Y:S05]  /*11f50*/  BSYNC B6 ;  /* 0x0000000000067941 */ /* 0x000fea0003800000 */
.L_x_1491:
[----:B------:R-:W-:Y:S01]  /*11f60*/  ULDC.64 UR4, c[0x0][0x9f8] ;  /* 0x00027e0000047ab9 */ /* 0x000fe20000000a00 */
[----:B------:R-:W3:Y:S01]  /*11f70*/  LDL R17, [R1+0x28] ;  /* 0x0000280001117983 */ /* 0x000ee20000100800 */
[----:B------:R-:W-:Y:S01]  /*11f80*/  ISETP.NE.U32.AND P0, PT, RZ, UR4, PT ;  /* 0x00000004ff007c0c */ /* 0x000fe2000bf05070 */
[----:B--2---:R-:W-:Y:S01]  /*11f90*/  IMAD.MOV.U32 R7, RZ, RZ, R19 ;  /* 0x000000ffff077224 */ /* 0x004fe200078e0013 */
[----:B------:R-:W-:Y:S02]  /*11fa0*/  ULDC.64 UR6, c[0x0][0x208] ;  /* 0x0000820000067ab9 */ /* 0x000fe40000000a00 */
[----:B------:R-:W-:Y:S01]  /*11fb0*/  ISETP.NE.AND.EX P0, PT, RZ, UR5, PT, P0 ;  /* 0x00000005ff007c0c */ /* 0x000fe2000bf05300 */
[----:B------:R-:W-:-:S12]  /*11fc0*/  ULDC.64 UR4, c[0x0][0xa08] ;  /* 0x0002820000047ab9 */ /* 0x000fd80000000a00 */
[----:B------:R-:W2:Y:S02]  /*11fd0*/  @P0 LDC.64 R2, c[0x0][0x9f8] ;  /* 0x00027e00ff020b82 */ /* 0x000ea40000000a00 */
[----:B--2---:R-:W-:-:S05]  /*11fe0*/  @P0 IMAD.WIDE R2, R19, 0x4, R2 ;  /* 0x0000000413020825 */ /* 0x004fca00078e0202 */
[----:B------:R2:W4:Y:S02]  /*11ff0*/  @P0 LDG.E R7, desc[UR6][R2.64] ;  /* 0x0000000602070981 */ /* 0x000524000c1e1900 */
[----:B--2---:R-:W2:Y:S02]  /*12000*/  LDC.64 R2, c[0x0][0x418] ;  /* 0x00010600ff027b82 */ /* 0x004ea40000000a00 */
[----:B--2---:R-:W-:Y:S01]  /*12010*/  LOP3.LUT P0, RZ, R2, UR4, RZ, 0xfc, !PT ;  /* 0x0000000402ff7c12 */ /* 0x004fe2000f80fcff */
[----:B------:R-:W-:-:S03]  /*12020*/  UMOV UR4, 0xffffffff ;  /* 0xffffffff00047882 */ /* 0x000fc60000000000 */
[----:B------:R-:W-:Y:S01]  /*12030*/  LOP3.LUT P0, RZ, R3, UR5, RZ, 0xfc, P0 ;  /* 0x0000000503ff7c12 */ /* 0x000fe2000800fcff */
[----:B---3--:R-:W-:Y:S01]  /*12040*/  VIADD R0, R17, 0xffffffff ;  /* 0xffffffff11007836 */ /* 0x008fe20000000000 */
[----:B----4-:R-:W-:Y:S01]  /*12050*/  SHF.R.S32.HI R8, RZ, 0x1f, R7 ;  /* 0x0000001fff087819 */ /* 0x010fe20000011407 */
[----:B------:R2:W-:Y:S01]  /*12060*/  STL [R1+0xc], R7 ;  /* 0x00000c0701007387 */ /* 0x0005e20000100800 */
[----:B------:R-:W-:-:S03]  /*12070*/  SEL R17, R7, RZ, !P0 ;  /* 0x000000ff07117207 */ /* 0x000fc60004000000 */
[----:B------:R2:W-:Y:S01]  /*12080*/  STL [R1+0x18], R8 ;  /* 0x0000180801007387 */ /* 0x0005e20000100800 */
[----:B------:R-:W-:Y:S05]  /*12090*/  BRA.DIV UR4, `(.L_x_1494) ;  /* 0x00000056041c7947 */ /* 0x000fea000b800000 */
[----:B------:R-:W3:Y:S02]  /*120a0*/  S2R R4, SR_TID.X ;  /* 0x0000000000047919 */ /* 0x000ee40000002100 */
[----:B---3--:R-:W-:-:S04]  /*120b0*/  SHF.R.U32.HI R4, RZ, 0x5, R4 ;  /* 0x00000005ff047819 */ /* 0x008fc80000011604 */
[----:B------:R-:W-:-:S05]  /*120c0*/  LOP3.LUT R4, R4, 0x3, RZ, 0xc0, !PT ;  /* 0x0000000304047812 */ /* 0x000fca00078ec0ff */
[----:B------:R3:W4:Y:S02]  /*120d0*/  SHFL.IDX PT, R14, R4, RZ, 0x1f ;  /* 0x00001fff040e7589 */ /* 0x00072400000e0000 */
.L_x_1604:
[----:B---3--:R-:W3:Y:S01]  /*120e0*/  LDL.LU R4, [R1+0x24] ;  /* 0x0000240001047983 */ /* 0x008ee20000300800 */
[----:B------:R-:W-:Y:S02]  /*120f0*/  PLOP3.LUT P1, PT, PT, PT, PT, 0x8, 0x0 ;  /* 0x000000000000781c */ /* 0x000fe40003f2e170 */
[----:B----4-:R-:W-:Y:S01]  /*12100*/  ISETP.NE.AND P0, PT, R14, RZ, PT ;  /* 0x000000ff0e00720c */ /* 0x010fe20003f05270 */
[----:B------:R4:W-:Y:S01]  /*12110*/  STL [R1+0x8], R0 ;  /* 0x0000080001007387 */ /* 0x0009e20000100800 */
[----:B---3--:R-:W-:-:S09]  /*12120*/  LOP3.LUT R4, R4, 0xfffffffe, RZ, 0xc0, !PT ;  /* 0xfffffffe04047812 */ /* 0x008fd200078ec0ff */
[----:B------:R-:W-:-:S05]  /*12130*/  @P1 LOP3.LUT R4, R4, 0x1, RZ, 0xfc, !PT ;  /* 0x0000000104041812 */ /* 0x000fca00078efcff */
[----:B------:R4:W-:Y:S01]  /*12140*/  STL [R1+0x24], R4 ;  /* 0x0000240401007387 */ /* 0x0009e20000100800 */
[----:B------:R-:W-:Y:S05]  /*12150*/  @P0 BRA `(.L_x_1495) ;  /* 0x00000004004c0947 */ /* 0x000fea0003800000 */
[----:B------:R-:W-:-:S03]  /*12160*/  UMOV UR4, 0xffffffff ;  /* 0xffffffff00047882 */ /* 0x000fc60000000000 */
[----:B------:R-:W-:Y:S05]  /*12170*/  BRA.DIV UR4, `(.L_x_1496) ;  /* 0x0000005604187947 */ /* 0x000fea000b800000 */
[----:B------:R-:W-:-:S13]  /*12180*/  ELECT P6, URZ, PT ;  /* 0x00000000003f782f */ /* 0x000fda00038c0000 */
.L_x_1607:
[----:B------:R-:W-:Y:S05]  /*12190*/  @!P6 BRA `(.L_x_1495) ;  /* 0x00000004003ce947 */ /* 0x000fea0003800000 */
[----:B------:R-:W-:-:S04]  /*121a0*/  ISETP.NE.U32.AND P0, PT, R2, RZ, PT ;  /* 0x000000ff0200720c */ /* 0x000fc80003f05070 */
[----:B------:R-:W-:-:S13]  /*121b0*/  ISETP.NE.AND.EX P0, PT, R3, RZ, PT, P0 ;  /* 0x000000ff0300720c */ /* 0x000fda0003f05300 */
[----:B------:R-:W-:Y:S05]  /*121c0*/  @!P0 BRA `(.L_x_1497) ;  /* 0x0000000000548947 */ /* 0x000fea0003800000 */
[----:B------:R-:W3:Y:S01]  /*121d0*/  LDC R6, c[0x0][0x43c] ;  /* 0x00010f00ff067b82 */ /* 0x000ee20000000800 */
[----:B01----:R-:W-:Y:S01]  /*121e0*/  IMAD.MOV.U32 R9, RZ, RZ, R0 ;  /* 0x000000ffff097224 */ /* 0x003fe200078e0000 */
[----:B------:R-:W-:Y:S01]  /*121f0*/  ULDC.64 UR4, c[0x0][0x428] ;  /* 0x00010a0000047ab9 */ /* 0x000fe20000000a00 */
[----:B------:R-:W-:Y:S02]  /*12200*/  ULDC.64 UR6, c[0x0][0x208] ;  /* 0x0000820000067ab9 */ /* 0x000fe40000000a00 */
[----:B----4-:R-:W-:Y:S01]  /*12210*/  IMAD.MOV.U32 R0, RZ, RZ, R9 ;  /* 0x000000ffff007224 */ /* 0x010fe200078e0009 */
[----:B---3--:R-:W-:-:S13]  /*12220*/  ISETP.NE.AND P0, PT, R6, 0x1, PT ;  /* 0x000000010600780c */ /* 0x008fda0003f05270 */
[----:B------:R-:W0:Y:S02]  /*12230*/  @P0 LDC.64 R4, c[0x0][0x440] ;  /* 0x00011000ff040b82 */ /* 0x000e240000000a00 */
[----:B0-----:R-:W-:-:S05]  /*12240*/  @P0 IMAD.HI.U32 R4, R9, R4, RZ ;  /* 0x0000000409040227 */ /* 0x001fca00078e00ff */
[----:B------:R-:W-:-:S04]  /*12250*/  @P0 SHF.R.U32.HI R0, RZ, R5, R4 ;  /* 0x00000005ff000219 */ /* 0x000fc80000011604 */
[--C-:B------:R-:W-:Y:S01]  /*12260*/  SHF.R.S32.HI R5, RZ, 0x1f, R0.reuse ;  /* 0x0000001fff057819 */ /* 0x100fe20000011400 */
[----:B------:R-:W-:-:S04]  /*12270*/  IMAD.MOV R4, RZ, RZ, -R0 ;  /* 0x000000ffff047224 */ /* 0x000fc800078e0a00 */
[----:B------:R-:W-:Y:S02]  /*12280*/  IMAD R9, R6, R4, R9 ;  /* 0x0000000406097224 */ /* 0x000fe400078e0209 */
[----:B------:R-:W-:Y:S02]  /*12290*/  IMAD R6, R8, UR4, RZ ;  /* 0x0000000408067c24 */ /* 0x000fe4000f8e02ff */
[----:B------:R-:W-:Y:S01]  /*122a0*/  IMAD.MOV.U32 R4, RZ, RZ, R0 ;  /* 0x000000ffff047224 */ /* 0x000fe200078e0000 */
[----:B------:R3:W-:Y:S01]  /*122b0*/  STL [R1+0x8], R9 ;  /* 0x0000080901007387 */ /* 0x0007e20000100800 */
[C---:B------:R-:W-:Y:S02]  /*122c0*/  IMAD R0, R7.reuse, UR5, R6 ;  /* 0x0000000507007c24 */ /* 0x040fe4000f8e0206 */
[----:B------:R-:W-:-:S04]  /*122d0*/  IMAD.WIDE.U32 R4, R7, UR4, R4 ;  /* 0x0000000407047c25 */ /* 0x000fc8000f8e0004 */
[----:B------:R-:W-:Y:S01]  /*122e0*/  IMAD.IADD R0, R5, 0x1, R0 ;  /* 0x0000000105007824 */ /* 0x000fe200078e0200 */
[----:B------:R-:W-:-:S04]  /*122f0*/  LEA R2, P0, R4, R2, 0x2 ;  /* 0x0000000204027211 */ /* 0x000fc800078010ff */
[----:B------:R-:W-:-:S05]  /*12300*/  LEA.HI.X R3, R4, R3, R0, 0x2, P0 ;  /* 0x0000000304037211 */ /* 0x000fca00000f1400 */
[----:B------:R3:W5:Y:S04]  /*12310*/  LDG.E R17, desc[UR6][R2.64] ;  /* 0x0000000602117981 */ /* 0x000768000c1e1900 */
.L_x_1497:
[----:B--2---:R-:W2:Y:S04]  /*12320*/  LDL R7, [R1] ;  /* 0x0000000001077983 */ /* 0x004ea80000100800 */
[----:B----4-:R-:W2:Y:S04]  /*12330*/  LDL R0, [R1+0x4] ;  /* 0x0000040001007983 */ /* 0x010ea80000100800 */
[----:B---3--:R-:W3:Y:S01]  /*12340*/  LDL R2, [R1+0x10] ;  /* 0x0000100001027983 */ /* 0x008ee20000100800 */
[----:B--2---:R-:W-:Y:S01]  /*12350*/  IMAD R0, R0, 0x8, R7 ;  /* 0x0000000800007824 */ /* 0x004fe200078e0207 */
[----:B---3--:R-:W-:-:S04]  /*12360*/  SHF.L.U32 R2, R2, 0x1f, RZ ;  /* 0x0000001f02027819 */ /* 0x008fc800000006ff */
[----:B------:R-:W2:Y:S02]  /*12370*/  SYNCS.PHASECHK.TRANS64.TRYWAIT P0, [R0+URZ+0x30840], R2 ;  /* 0x03084002000075a7 */ /* 0x000ea4000800017f */
[----:B--2---:R-:W-:Y:S05]  /*12380*/  @!P0 BRA `(.L_x_1498) ;  /* 0x0000005000b48947 */ /* 0x004fea0003800000 */
.L_x_1608:
[----:B------:R-:W3:Y:S02]  /*12390*/  S2R R3, SR_TID.X ;  /* 0x0000000000037919 */ /* 0x000ee40000002100 */
[----:B---3--:R-:W-:-:S04]  /*123a0*/  LOP3.LUT R3, R3, 0x7f, RZ, 0xc0, !PT ;  /* 0x0000007f03037812 */ /* 0x008fc800078ec0ff */
[----:B------:R-:W-:-:S13]  /*123b0*/  ISETP.NE.AND P0, PT, R3, RZ, PT ;  /* 0x000000ff0300720c */ /* 0x000fda0003f05270 */
[----:B------:R-:W-:Y:S05]  /*123c0*/  @P0 BRA `(.L_x_1499) ;  /* 0x00000000001c0947 */ /* 0x000fea0003800000 */
[----:B------:R-:W3:Y:S01]  /*123d0*/  S2R R3, SR_TID.X ;  /* 0x0000000000037919 */ /* 0x000ee20000002100 */
[----:B--2---:R-:W-:-:S04]  /*123e0*/  IMAD.MOV.U32 R2, RZ, RZ, 0x9000 ;  /* 0x00009000ff027424 */ /* 0x004fc800078e00ff */
[----:B------:R4:W-:Y:S01]  /*123f0*/  SYNCS.ARRIVE.TRANS64 RZ, [R0+URZ+0x30830], R2 ;  /* 0x0308300200ff79a7 */ /* 0x0009e2000800003f */
[----:B---3--:R-:W-:-:S04]  /*12400*/  LOP3.LUT R3, R3, 0x1f, RZ, 0xc0, !PT ;  /* 0x0000001f03037812 */ /* 0x008fc800078ec0ff */
[----:B------:R-:W-:-:S13]  /*12410*/  ISETP.NE.AND P0, PT, R3, RZ, PT ;  /* 0x000000ff0300720c */ /* 0x000fda0003f05270 */
[----:B----4-:R-:W-:Y:S05]  /*12420*/  @!P0 BRA `(.L_x_1499) ;  /* 0x0000000000048947 */ /* 0x010fea0003800000 */
[----:B------:R-:W-:Y:S01]  /*12430*/  BPT.TRAP 0x1 ;  /* 0x000000040000795c */ /* 0x000fe20000300000 */
.L_x_1499:
[----:B------:R-:W3:Y:S04]  /*12440*/  LDL R6, [R1] ;  /* 0x0000000001067983 */ /* 0x000ee80000100800 */
[----:B------:R-:W3:Y:S04]  /*12450*/  LDL R5, [R1+0x4] ;  /* 0x0000040001057983 */ /* 0x000ee80000100800 */
[----:B------:R-:W4:Y:S04]  /*12460*/  LDL R4, [R1+0x8] ;  /* 0x0000080001047983 */ /* 0x000f280000100800 */
[----:B------:R-:W4:Y:S04]  /*12470*/  LDL R3, [R1+0x14] ;  /* 0x0000140001037983 */ /* 0x000f280000100800 */
[----:B--2---:R-:W2:Y:S01]  /*12480*/  LDL.LU R2, [R1+0x24] ;  /* 0x0000240001027983 */ /* 0x004ea20000300800 */
[----:B------:R-:W-:Y:S01]  /*12490*/  R2UR UR9, R0 ;  /* 0x00000000000972ca */ /* 0x000fe200000e0000 */
[----:B------:R-:W-:Y:S01]  /*124a0*/  UIADD3 UR4, UP0, UR36, 0x370, URZ ;  /* 0x0000037024047890 */ /* 0x000fe2000ff1e03f */
[----:B------:R-:W-:Y:S01]  /*124b0*/  R2UR UR12, R18 ;  /* 0x00000000120c72ca */ /* 0x000fe200000e0000 */
[----:B------:R-:W-:Y:S01]  /*124c0*/  UMOV UR10, URZ ;  /* 0x0000003f000a7c82 */ /* 0x000fe20008000000 */
[----:B-----5:R-:W-:Y:S01]  /*124d0*/  R2UR UR13, R17 ;  /* 0x00000000110d72ca */ /* 0x020fe200000e0000 */
[----:B------:R-:W-:Y:S01]  /*124e0*/  UMOV UR6, 0x0 ;  /* 0x0000000000067882 */ /* 0x000fe20000000000 */
[----:B------:R-:W-:Y:S01]  /*124f0*/  PLOP3.LUT P0, PT, PT, PT, PT, 0x80, 0x0 ;  /* 0x000000000000781c */ /* 0x000fe20003f0f070 */
[----:B------:R-:W-:Y:S01]  /*12500*/  UMOV UR7, 0x14f00000 ;  /* 0x14f0000000077882 */ /* 0x000fe20000000000 */
[----:B------:R-:W-:-:S05]  /*12510*/  UMOV UR16, 0x40 ;  /* 0x0000004000107882 */ /* 0x000fca0000000000 */
[----:B------:R-:W-:Y:S01]  /*12520*/  UIADD3 UR9, UR9, 0x30830, URZ ;  /* 0x0003083009097890 */ /* 0x000fe2000fffe03f */
[----:B---3--:R-:W-:Y:S01]  /*12530*/  IMAD R0, R5, 0x9000, R6 ;  /* 0x0000900005007824 */ /* 0x008fe200078e0206 */
[----:B----4-:R-:W-:-:S04]  /*12540*/  R2UR UR11, R4 ;  /* 0x00000000040b72ca */ /* 0x010fc800000e0000 */
[----:B------:R-:W-:Y:S02]  /*12550*/  R2UR UR8, R0 ;  /* 0x00000000000872ca */ /* 0x000fe400000e0000 */
[----:B------:R-:W-:Y:S02]  /*12560*/  R2UR UR5, R3 ;  /* 0x00000000030572ca */ /* 0x000fe400000e0000 */
[----:B--2---:R-:W-:-:S04]  /*12570*/  LOP3.LUT R2, R2, 0xfffffffe, RZ, 0xc0, !PT ;  /* 0xfffffffe02027812 */ /* 0x004fc800078ec0ff */
[----:B------:R-:W-:-:S05]  /*12580*/  @P0 LOP3.LUT R2, R2, 0x1, RZ, 0xfc, !PT ;  /* 0x0000000102020812 */ /* 0x000fca00078efcff */
[----:B------:R-:W-:Y:S02]  /*12590*/  UIADD3 UR14, UR8, 0x1e400, URZ ;  /* 0x0001e400080e7890 */ /* 0x000fe4000fffe03f */
[----:B------:R-:W-:Y:S01]  /*125a0*/  UIMAD UR11, UR11, 0x60, UR5 ;  /* 0x000000600b0b78a4 */ /* 0x000fe2000f8e0205 */
[----:B------:R3:W-:Y:S01]  /*125b0*/  STL [R1+0x24], R2 ;  /* 0x0000240201007387 */ /* 0x0007e20000100800 */
[----:B------:R-:W-:Y:S02]  /*125c0*/  UIADD3.X UR5, URZ, UR37, URZ, UP0, !UPT ;  /* 0x000000253f057290 */ /* 0x000fe400087fe43f */
[----:B------:R-:W-:Y:S02]  /*125d0*/  UIADD3 UR15, UR8, 0x21400, URZ ;  /* 0x00021400080f7890 */ /* 0x000fe4000fffe03f */
[----:B------:R-:W-:-:S03]  /*125e0*/  UIADD3 UR17, UR8, 0x24400, URZ ;  /* 0x0002440008117890 */ /* 0x000fc6000fffe03f */
[----:B------:R-:W-:Y:S01]  /*125f0*/  UMOV UR8, UR14 ;  /* 0x0000000e00087c82 */ /* 0x000fe20008000000 */
[----:B------:R-:W-:Y:S01]  /*12600*/  UMOV UR14, 0x80 ;  /* 0x00000080000e7882 */ /* 0x000fe20000000000 */
[----:B------:R2:W-:Y:S02]  /*12610*/  UTMALDG.4D [UR8], [UR4], desc[UR6] ;  /* 0x00000608040075b4 */ /* 0x0005e40008019000 */
[----:B--2---:R-:W-:Y:S01]  /*12620*/  UMOV UR8, UR15 ;  /* 0x0000000f00087c82 */ /* 0x004fe20008000000 */
[----:B------:R-:W-:Y:S02]  /*12630*/  UMOV UR10, UR16 ;  /* 0x00000010000a7c82 */ /* 0x000fe40008000000 */
[----:B------:R2:W-:Y:S02]  /*12640*/  UTMALDG.4D [UR8], [UR4], desc[UR6] ;  /* 0x00000608040075b4 */ /* 0x0005e40008019000 */
[----:B--2---:R-:W-:Y:S01]  /*12650*/  UMOV UR8, UR17 ;  /* 0x0000001100087c82 */ /* 0x004fe20008000000 */
[----:B------:R-:W-:-:S02]  /*12660*/  UMOV UR10, UR14 ;  /* 0x0000000e000a7c82 */ /* 0x000fc40008000000 */
[----:B------:R3:W-:Y:S02]  /*12670*/  UTMALDG.4D [UR8], [UR4], desc[UR6] ;  /* 0x00000608040075b4 */ /* 0x0007e40008019000 */
[----:B---3--:R-:W-:Y:S01]  /*12680*/  NOP ;  /* 0x0000000000007918 */ /* 0x008fe20000000000 */
.L_x_1495:
[----:B----4-:R-:W3:Y:S04]  /*12690*/  LDL R0, [R1] ;  /* 0x0000000001007983 */ /* 0x010ee80000100800 */
[----:B------:R-:W4:Y:S01]  /*126a0*/  LDL.LU R3, [R1+0x34] ;  /* 0x0000340001037983 */ /* 0x000f220000300800 */
[----:B------:R-:W-:Y:S05]  /*126b0*/  WARPSYNC.ALL ;  /* 0x0000000000007948 */ /* 0x000fea0003800000 */
[----:B------:R-:W-:Y:S01]  /*126c0*/  ULDC.64 UR4, c[0x0][0x298] ;  /* 0x0000a60000047ab9 */ /* 0x000fe20000000a00 */
[----:B------:R-:W-:Y:S01]  /*126d0*/  BSSY B6, `(.L_x_1500) ;  /* 0x000001c000067945 */ /* 0x000fe20003800000 */
[----:B------:R-:W-:Y:S01]  /*126e0*/  BAR.SYNC.DEFER_BLOCKING 0x8, 0x180 ;  /* 0x0206000000007b1d */ /* 0x000fe20000010000 */
[----:B---3--:R-:W-:Y:S01]  /*126f0*/  VIADD R0, R0, 0x12400 ;  /* 0x0001240000007836 */ /* 0x008fe20000000000 */
[----:B----4-:R-:W-:Y:S01]  /*12700*/  SHF.R.S32.HI R2, RZ, 0x1f, R3 ;  /* 0x0000001fff027819 */ /* 0x010fe20000011403 */
[----:B------:R-:W-:-:S03]  /*12710*/  IMAD.WIDE.U32 R4, R3, UR4, RZ ;  /* 0x0000000403047c25 */ /* 0x000fc6000f8e00ff */
[----:B------:R-:W-:Y:S01]  /*12720*/  LOP3.LUT P0, RZ, R0, 0x3ff, RZ, 0xc0, !PT ;  /* 0x000003ff00ff7812 */ /* 0x000fe2000780c0ff */
[----:B------:R-:W-:Y:S01]  /*12730*/  IMAD R2, R2, UR4, RZ ;  /* 0x0000000402027c24 */ /* 0x000fe2000f8e02ff */
[----:B------:R3:W-:Y:S03]  /*12740*/  STL.64 [R1+0x40], R4 ;  /* 0x0000400401007387 */ /* 0x0007e60000100a00 */
[----:B------:R-:W-:-:S04]  /*12750*/  IMAD R2, R3, UR5, R2 ;  /* 0x0000000503027c24 */ /* 0x000fc8000f8e0202 */
[----:B------:R-:W-:-:S05]  /*12760*/  IMAD.IADD R0, R5, 0x1, R2 ;  /* 0x0000000105007824 */ /* 0x000fca00078e0202 */
[----:B------:R3:W-:Y:S01]  /*12770*/  STL [R1+0x34], R0 ;  /* 0x0000340001007387 */ /* 0x0007e20000100800 */
[----:B------:R-:W-:Y:S05]  /*12780*/  @!P0 BRA `(.L_x_1501) ;  /* 0x0000000000408947 */ /* 0x000fea0003800000 */
[----:B------:R-:W-:Y:S01]  /*12790*/  MOV R2, 0x0 ;  /* 0x0000000000027802 */ /* 0x000fe20000000f00 */
[----:B------:R-:W-:Y:S01]  /*127a0*/  ULDC.64 UR6, c[0x4][0xa8] ;  /* 0x01002a0000067ab9 */ /* 0x000fe20000000a00 */
[----:B------:R-:W-:Y:S01]  /*127b0*/  ULDC.64 UR8, c[0x4][0xb0] ;  /* 0x01002c0000087ab9 */ /* 0x000fe20000000a00 */
[----:B------:R-:W-:Y:S01]  /*127c0*/  ULDC.64 UR4, c[0x4][0x20] ;  /* 0x0100080000047ab9 */ /* 0x000fe20000000a00 */
[----:B---3--:R-:W-:Y:S02]  /*127d0*/  IMAD.U32 R4, RZ, RZ, UR6 ;  /* 0x00000006ff047e24 */ /* 0x008fe4000f8e00ff */
        /* <DEDUP_REMOVED lines=11> */
.L_x_1501:
[----:B------:R-:W-:Y:S05]  /*12890*/  BSYNC B6 ;  /* 0x0000000000067941 */ /* 0x000fea0003800000 */
.L_x_1500:
[----:B---3--:R-:W3:Y:S01]  /*128a0*/  LDL.LU R0, [R1+0x34] ;  /* 0x0000340001007983 */ /* 0x008ee20000300800 */
[----:B--2---:R-:W2:Y:S01]  /*128b0*/  LDC R7, c[0x0][0x448] ;  /* 0x00011200ff077b82 */ /* 0x004ea20000000800 */
[----:B------:R-:W-:Y:S01]  /*128c0*/  ULDC.64 UR4, c[0x0][0x2d8] ;  /* 0x0000b60000047ab9 */ /* 0x000fe20000000a00 */
[----:B------:R-:W-:Y:S01]  /*128d0*/  ULDC.64 UR6, c[0x0][0x280] ;  /* 0x0000a00000067ab9 */ /* 0x000fe20000000a00 */
[----:B------:R-:W3:Y:S04]  /*128e0*/  LDL.LU.64 R2, [R1+0x40] ;  /* 0x0000400001027983 */ /* 0x000ee80000300a00 */
[----:B01----:R-:W4:Y:S01]  /*128f0*/  LDL R9, [R1+0x2c] ;  /* 0x00002c0001097983 */ /* 0x003f220000100800 */
[----:B------:R-:W0:Y:S01]  /*12900*/  S2R R5, SR_TID.X ;  /* 0x0000000000057919 */ /* 0x000e220000002100 */
[----:B------:R-:W1:Y:S01]  /*12910*/  S2R R6, SR_TID.X ;  /* 0x0000000000067919 */ /* 0x000e620000002100 */
[----:B------:R-:W1:Y:S01]  /*12920*/  S2R R10, SR_TID.X ;  /* 0x00000000000a7919 */ /* 0x000e620000002100 */
[----:B0-----:R-:W-:-:S04]  /*12930*/  LOP3.LUT R5, R5, 0x7f, RZ, 0xc0, !PT ;  /* 0x0000007f05057812 */ /* 0x001fc800078ec0ff */
[----:B------:R-:W-:Y:S01]  /*12940*/  SHF.R.U32.HI R5, RZ, 0x3, R5 ;  /* 0x00000003ff057819 */ /* 0x000fe20000011605 */
[----:B-1----:R-:W-:-:S05]  /*12950*/  IMAD.SHL.U32 R8, R6, 0x10, RZ ;  /* 0x0000001006087824 */ /* 0x002fca00078e00ff */
[----:B------:R-:W-:Y:S01]  /*12960*/  LOP3.LUT R8, R5, 0x70, R8, 0xf8, !PT ;  /* 0x0000007005087812 */ /* 0x000fe200078ef808 */
[----:B------:R-:W-:-:S05]  /*12970*/  IMAD.SHL.U32 R10, R10, 0x8, RZ ;  /* 0x000000080a0a7824 */ /* 0x000fca00078e00ff */
[----:B------:R-:W-:-:S04]  /*12980*/  LOP3.LUT R10, R10, 0x38, RZ, 0xc0, !PT ;  /* 0x000000380a0a7812 */ /* 0x000fc800078ec0ff */
[C---:B------:R-:W-:Y:S02]  /*12990*/  LOP3.LUT R11, R10.reuse, 0x40, RZ, 0xfc, !PT ;  /* 0x000000400a0b7812 */ /* 0x040fe400078efcff */
[----:B------:R-:W-:Y:S01]  /*129a0*/  LOP3.LUT R10, R10, 0x80, RZ, 0xfc, !PT ;  /* 0x000000800a0a7812 */ /* 0x000fe200078efcff */
[----:B---3--:R-:W-:Y:S01]  /*129b0*/  IMAD.MOV.U32 R3, RZ, RZ, R0 ;  /* 0x000000ffff037224 */ /* 0x008fe200078e0000 */
[----:B------:R-:W-:-:S05]  /*129c0*/  SHF.R.S32.HI R0, RZ, 0x1f, R18 ;  /* 0x0000001fff007819 */ /* 0x000fca0000011412 */
[----:B------:R-:W-:Y:S02]  /*129d0*/  IMAD R0, R0, UR4, RZ ;  /* 0x0000000400007c24 */ /* 0x000fe4000f8e02ff */
[----:B------:R-:W-:-:S04]  /*129e0*/  IMAD.WIDE.U32 R2, R18, UR4, R2 ;  /* 0x0000000412027c25 */ /* 0x000fc8000f8e0002 */
[----:B------:R-:W-:Y:S01]  /*129f0*/  IMAD R0, R18, UR5, R0 ;  /* 0x0000000512007c24 */ /* 0x000fe2000f8e0200 */
[----:B------:R-:W-:Y:S02]  /*12a00*/  ULDC.64 UR4, c[0x0][0xa00] ;  /* 0x0002800000047ab9 */ /* 0x000fe40000000a00 */
[----:B------:R-:W-:Y:S01]  /*12a10*/  ISETP.NE.U32.AND P0, PT, RZ, UR4, PT ;  /* 0x00000004ff007c0c */ /* 0x000fe2000bf05070 */
[----:B------:R-:W-:Y:S01]  /*12a20*/  IMAD.IADD R3, R3, 0x1, R0 ;  /* 0x0000000103037824 */ /* 0x000fe200078e0200 */
[----:B------:R-:W-:Y:S02]  /*12a30*/  SHF.R.S32.HI R0, RZ, 0x1f, R19 ;  /* 0x0000001fff007819 */ /* 0x000fe40000011413 */
[----:B------:R-:W-:Y:S01]  /*12a40*/  ISETP.NE.AND.EX P0, PT, RZ, UR5, PT, P0 ;  /* 0x00000005ff007c0c */ /* 0x000fe2000bf05300 */
[----:B------:R-:W-:-:S03]  /*12a50*/  ULDC.64 UR4, c[0x0][0x2e0] ;  /* 0x0000b80000047ab9 */ /* 0x000fc60000000a00 */
[----:B------:R-:W-:Y:S02]  /*12a60*/  SEL R4, R0, RZ, !P0 ;  /* 0x000000ff00047207 */ /* 0x000fe40004000000 */
[----:B------:R-:W-:Y:S02]  /*12a70*/  SEL R0, R19, RZ, !P0 ;  /* 0x000000ff13007207 */ /* 0x000fe40004000000 */
[----:B--2---:R-:W-:Y:S01]  /*12a80*/  ISETP.NE.AND P0, PT, R7, 0x1, PT ;  /* 0x000000010700780c */ /* 0x004fe20003f05270 */
[----:B------:R-:W-:-:S12]  /*12a90*/  IMAD R4, R4, UR4, RZ ;  /* 0x0000000404047c24 */ /* 0x000fd8000f8e02ff */
[----:B------:R-:W0:Y:S08]  /*12aa0*/  @P0 LDC R5, c[0x0][0x44c] ;  /* 0x00011300ff050b82 */ /* 0x000e300000000800 */
[----:B------:R-:W1:Y:S01]  /*12ab0*/  @P0 LDC R6, c[0x0][0x450] ;  /* 0x00011400ff060b82 */ /* 0x000e620000000800 */
[----:B------:R-:W-:-:S04]  /*12ac0*/  IMAD.WIDE.U32 R2, R0, UR4, R2 ;  /* 0x0000000400027c25 */ /* 0x000fc8000f8e0002 */
[----:B------:R-:W-:Y:S01]  /*12ad0*/  IMAD R0, R0, UR5, R4 ;  /* 0x0000000500007c24 */ /* 0x000fe2000f8e0204 */
[----:B------:R-:W-:-:S03]  /*12ae0*/  ULDC.64 UR4, c[0x0][0x2d0] ;  /* 0x0000b40000047ab9 */ /* 0x000fc60000000a00 */
[----:B------:R-:W-:Y:S02]  /*12af0*/  IMAD.IADD R3, R3, 0x1, R0 ;  /* 0x0000000103037824 */ /* 0x000fe400078e0200 */
[----:B----4-:R-:W-:-:S04]  /*12b00*/  IMAD.IADD R0, R8, 0x1, R9 ;  /* 0x0000000108007824 */ /* 0x010fc800078e0209 */
[----:B0-----:R-:W-:-:S04]  /*12b10*/  @P0 IMAD.HI.U32 R5, R0, R5, RZ ;  /* 0x0000000500050227 */ /* 0x001fc800078e00ff */
[----:B------:R-:W-:Y:S01]  /*12b20*/  IMAD.MOV.U32 R4, RZ, RZ, R0 ;  /* 0x000000ffff047224 */ /* 0x000fe200078e0000 */
[----:B-1----:R-:W-:-:S05]  /*12b30*/  @P0 SHF.R.U32.HI R4, RZ, R6, R5 ;  /* 0x00000006ff040219 */ /* 0x002fca0000011605 */
[----:B------:R-:W-:-:S04]  /*12b40*/  IMAD.MOV R5, RZ, RZ, -R4 ;  /* 0x000000ffff057224 */ /* 0x000fc800078e0a04 */
[----:B------:R-:W-:Y:S01]  /*12b50*/  IMAD R0, R7, R5, R0 ;  /* 0x0000000507007224 */ /* 0x000fe200078e0200 */
[----:B------:R-:W-:Y:S01]  /*12b60*/  SHF.R.S32.HI R5, RZ, 0x1f, R4 ;  /* 0x0000001fff057819 */ /* 0x000fe20000011404 */
        /* <DEDUP_REMOVED lines=9> */
[----:B------:R-:W-:Y:S02]  /*12c00*/  ISETP.GE.AND P0, PT, R10, UR4, PT ;  /* 0x000000040a007c0c */ /* 0x000fe4000bf06270 */
[----:B------:R0:W5:Y:S01]  /*12c10*/  LDL R10, [R1+0x1c] ;  /* 0x00001c00010a7983 */ /* 0x0001620000100800 */
[----:B------:R-:W1:Y:S01]  /*12c20*/  S2R R5, SR_TID.X ;  /* 0x0000000000057919 */ /* 0x000e620000002100 */
[----:B------:R-:W-:Y:S01]  /*12c30*/  IMAD R0, R0, UR5, R4 ;  /* 0x0000000500007c24 */ /* 0x000fe2000f8e0204 */
[----:B------:R-:W-:-:S03]  /*12c40*/  LEA R4, P3, R2, UR6, 0x1 ;  /* 0x0000000602047c11 */ /* 0x000fc6000f8608ff */
[----:B------:R-:W-:Y:S01]  /*12c50*/  IMAD.IADD R0, R3, 0x1, R0 ;  /* 0x0000000103007824 */ /* 0x000fe200078e0200 */
[----:B------:R-:W-:-:S04]  /*12c60*/  ISETP.GE.AND P1, PT, R11, UR4, PT ;  /* 0x000000040b007c0c */ /* 0x000fc8000bf26270 */
[----:B------:R-:W-:Y:S01]  /*12c70*/  LEA.HI.X R3, R2, UR7, R0, 0x1, P3 ;  /* 0x0000000702037c11 */ /* 0x000fe200098f0c00 */
[----:B-1----:R-:W-:-:S05]  /*12c80*/  IMAD.SHL.U32 R8, R5, 0x8, RZ ;  /* 0x0000000805087824 */ /* 0x002fca00078e00ff */
[----:B------:R-:W-:-:S04]  /*12c90*/  LOP3.LUT R8, R8, 0x38, RZ, 0xc0, !PT ;  /* 0x0000003808087812 */ /* 0x000fc800078ec0ff */
[----:B------:R-:W-:Y:S01]  /*12ca0*/  ISETP.GE.AND P2, PT, R8, UR4, PT ;  /* 0x0000000408007c0c */ /* 0x000fe2000bf46270 */
[----:B------:R-:W-:-:S03]  /*12cb0*/  UMOV UR4, 0xffffffff ;  /* 0xffffffff00047882 */ /* 0x000fc60000000000 */
[----:B0-----:R-:W-:Y:S09]  /*12cc0*/  BRA.DIV UR4, `(.L_x_1502) ;  /* 0x0000004a04787947 */ /* 0x001ff2000b800000 */
[----:B------:R-:W0:Y:S01]  /*12cd0*/  S2R R5, SR_TID.X ;  /* 0x0000000000057919 */ /* 0x000e220000002100 */
[----:B------:R-:W2:Y:S01]  /*12ce0*/  LDL.LU R8, [R1+0x2c] ;  /* 0x00002c0001087983 */ /* 0x000ea20000300800 */
[----:B0-----:R-:W-:-:S04]  /*12cf0*/  LOP3.LUT R5, R5, 0x7f, RZ, 0xc0, !PT ;  /* 0x0000007f05057812 */ /* 0x001fc800078ec0ff */
[----:B------:R-:W-:Y:S02]  /*12d00*/  SHF.R.U32.HI R6, RZ, 0x3, R5 ;  /* 0x00000003ff067819 */ /* 0x000fe40000011605 */
[----:B------:R-:W3:Y:S04]  /*12d10*/  LDL.LU R5, [R1+0x30] ;  /* 0x0000300001057983 */ /* 0x000ee80000300800 */
[----:B------:R-:W-:Y:S01]  /*12d20*/  SHFL.IDX PT, R9, R3, 0x1, 0x181f ;  /* 0x00381f0003097f89 */ /* 0x000fe200000e0000 */
[----:B------:R-:W-:Y:S01]  /*12d30*/  ULDC.64 UR4, c[0x0][0x208] ;  /* 0x0000820000047ab9 */ /* 0x000fe20000000a00 */
[----:B--2---:R-:W-:Y:S02]  /*12d40*/  IMAD.IADD R0, R6, 0x1, R8 ;  /* 0x0000000106007824 */ /* 0x004fe400078e0208 */
[----:B------:R-:W0:Y:S01]  /*12d50*/  S2R R6, SR_TID.X ;  /* 0x0000000000067919 */ /* 0x000e220000002100 */
[----:B---3--:R-:W-:-:S02]  /*12d60*/  IMAD R2, R5, R7, RZ ;  /* 0x0000000705027224 */ /* 0x008fc400078e02ff */
[----:B------:R-:W1:Y:S01]  /*12d70*/  SHFL.IDX PT, R7, R4, RZ, 0x181f ;  /* 0x00181fff04077589 */ /* 0x000e6200000e0000 */
[----:B0-----:R-:W-:-:S03]  /*12d80*/  IMAD.SHL.U32 R11, R6, 0x8, RZ ;  /* 0x00000008060b7824 */ /* 0x001fc600078e00ff */
[----:B------:R-:W0:Y:S01]  /*12d90*/  SHFL.IDX PT, R6, R3, RZ, 0x181f ;  /* 0x00181fff03067589 */ /* 0x000e2200000e0000 */
[C---:B------:R-:W-:Y:S01]  /*12da0*/  VIADD R5, R0.reuse, 0x10 ;  /* 0x0000001000057836 */ /* 0x040fe20000000000 */
[----:B------:R-:W-:-:S04]  /*12db0*/  ISETP.GE.AND P4, PT, R0, R2, PT ;  /* 0x000000020000720c */ /* 0x000fc80003f86270 */
[----:B------:R-:W-:Y:S02]  /*12dc0*/  ISETP.GE.AND P3, PT, R5, R2, PT ;  /* 0x000000020500720c */ /* 0x000fe40003f66270 */
[----:B------:R-:W2:Y:S01]  /*12dd0*/  SHFL.IDX PT, R5, R4, 0x1, 0x181f ;  /* 0x00381f0004057f89 */ /* 0x000ea200000e0000 */
[----:B------:R-:W-:-:S06]  /*12de0*/  LOP3.LUT R11, R11, 0x38, RZ, 0xc0, !PT ;  /* 0x000000380b0b7812 */ /* 0x000fcc00078ec0ff */
[----:B-1----:R-:W-:-:S05]  /*12df0*/  @!P4 LEA R7, P5, R11, R7, 0x1 ;  /* 0x000000070b07c211 */ /* 0x002fca00078a08ff */
[----:B0-----:R-:W-:-:S05]  /*12e00*/  @!P4 IMAD.X R6, RZ, RZ, R6, P5 ;  /* 0x000000ffff06c224 */ /* 0x001fca00028e0606 */
[----:B------:R-:W-:-:S04]  /*12e10*/  @!P4 LOP3.LUT R7, R7, R6, RZ, 0x3c, !PT ;  /* 0x000000060707c212 */ /* 0x000fc800078e3cff */
[----:B------:R-:W-:Y:S02]  /*12e20*/  @!P4 LOP3.LUT R6, R7, R6, RZ, 0x3c, !PT ;  /* 0x000000060706c212 */ /* 0x000fe400078e3cff */
[----:B--2---:R-:W-:Y:S02]  /*12e30*/  @!P3 LEA R8, P5, R11, R5, 0x1 ;  /* 0x000000050b08b211 */ /* 0x004fe400078a08ff */
[----:B------:R-:W-:-:S03]  /*12e40*/  @!P4 LOP3.LUT R7, R7, R6, RZ, 0x3c, !PT ;  /* 0x000000060707c212 */ /* 0x000fc600078e3cff */
[----:B------:R-:W-:Y:S02]  /*12e50*/  @!P3 IMAD.X R5, RZ, RZ, R9, P5 ;  /* 0x000000ffff05b224 */ /* 0x000fe400028e0609 */
[----:B-----5:R-:W-:Y:S04]  /*12e60*/  @!P4 LDGSTS.E.BYPASS.LTC128B.128 [R10+0x12400], desc[UR4][R6.64], !P2 ;  /* 0x12400000060acfae */ /* 0x020fe8000d101d44 */
[----:B------:R-:W-:Y:S04]  /*12e70*/  @!P4 LDGSTS.E.BYPASS.LTC128B.128 [R10+0x16400], desc[UR4][R6.64+0x80], !P1 ;  /* 0x16400080060acfae */ /* 0x000fe8000c901d44 */
[----:B------:R0:W-:Y:S02]  /*12e80*/  @!P4 LDGSTS.E.BYPASS.LTC128B.128 [R10+0x1a400], desc[UR4][R6.64+0x100], !P0 ;  /* 0x1a400100060acfae */ /* 0x0001e4000c101d44 */
[----:B0-----:R-:W-:-:S02]  /*12e90*/  @!P3 IMAD.MOV.U32 R6, RZ, RZ, R8 ;  /* 0x000000ffff06b224 */ /* 0x001fc400078e0008 */
[----:B------:R-:W-:Y:S02]  /*12ea0*/  @!P3 IMAD.MOV.U32 R7, RZ, RZ, R5 ;  /* 0x000000ffff07b224 */ /* 0x000fe400078e0005 */
[----:B------:R-:W-:-:S03]  /*12eb0*/  VIADD R5, R0, 0x20 ;  /* 0x0000002000057836 */ /* 0x000fc60000000000 */
[----:B------:R-:W-:Y:S04]  /*12ec0*/  @!P3 LDGSTS.E.BYPASS.LTC128B.128 [R10+0x12c00], desc[UR4][R6.64], !P2 ;  /* 0x12c00000060abfae */ /* 0x000fe8000d101d44 */
[----:B------:R-:W-:Y:S04]  /*12ed0*/  @!P3 LDGSTS.E.BYPASS.LTC128B.128 [R10+0x16c00], desc[UR4][R6.64+0x80], !P1 ;  /* 0x16c00080060abfae */ /* 0x000fe8000c901d44 */
[----:B------:R0:W-:Y:S01]  /*12ee0*/  @!P3 LDGSTS.E.BYPASS.LTC128B.128 [R10+0x1ac00], desc[UR4][R6.64+0x100], !P0 ;  /* 0x1ac00100060abfae */ /* 0x0001e2000c101d44 */
[----:B------:R-:W-:-:S03]  /*12ef0*/  ISETP.GE.AND P3, PT, R5, R2, PT ;  /* 0x000000020500720c */ /* 0x000fc60003f66270 */
[----:B------:R-:W1:Y:S04]  /*12f00*/  SHFL.IDX PT, R5, R4, 0x2, 0x181f ;  /* 0x00581f0004057f89 */ /* 0x000e6800000e0000 */
[----:B------:R-:W0:Y:S06]  /*12f10*/  SHFL.IDX PT, R8, R3, 0x2, 0x181f ;  /* 0x00581f0003087f89 */ /* 0x000e2c00000e0000 */
        /* <DEDUP_REMOVED lines=44> */
[----:B0-----:R-:W-:-:S03]  /*131e0*/  @!P4 LEA R5, P3, R11, R5, 0x1 ;  /* 0x000000050b05c211 */ /* 0x001fc600078608ff */
[----:B------:R-:W0:Y:S04]  /*131f0*/  SHFL.IDX PT, R3, R3, 0x7, 0x181f ;  /* 0x00f81f0003037f89 */ /* 0x000e2800000e0000 */
[----:B------:R-:W2:Y:S01]  /*13200*/  SHFL.IDX PT, R4, R4, 0x7, 0x181f ;  /* 0x00f81f0004047f89 */ /* 0x000ea200000e0000 */
[----:B-1----:R-:W-:-:S04]  /*13210*/  @!P4 IMAD.X R6, RZ, RZ, R6, P3 ;  /* 0x000000ffff06c224 */ /* 0x002fc800018e0606 */
[----:B------:R-:W-:Y:S02]  /*13220*/  @!P4 IMAD.MOV.U32 R7, RZ, RZ, R6 ;  /* 0x000000ffff07c224 */ /* 0x000fe400078e0006 */
[----:B------:R-:W-:-:S05]  /*13230*/  @!P4 IMAD.MOV.U32 R6, RZ, RZ, R5 ;  /* 0x000000ffff06c224 */ /* 0x000fca00078e0005 */
[----:B------:R1:W-:Y:S04]  /*13240*/  @!P4 LDGSTS.E.BYPASS.LTC128B.128 [R10+0x15400], desc[UR4][R6.64], !P2 ;  /* 0x15400000060acfae */ /* 0x0003e8000d101d44 */
[----:B------:R1:W-:Y:S04]  /*13250*/  @!P4 LDGSTS.E.BYPASS.LTC128B.128 [R10+0x19400], desc[UR4][R6.64+0x80], !P1 ;  /* 0x19400080060acfae */ /* 0x0003e8000c901d44 */
[----:B0-2---:R1:W-:Y:S02]  /*13260*/  @!P4 LDGSTS.E.BYPASS.LTC128B.128 [R10+0x1d400], desc[UR4][R6.64+0x100], !P0 ;  /* 0x1d400100060acfae */ /* 0x0053e4000c101d44 */
.L_x_1625:
[----:B------:R-:W-:Y:S01]  /*13270*/  VIADD R0, R0, 0x70 ;  /* 0x0000007000007836 */ /* 0x000fe20000000000 */
[----:B------:R-:W-:Y:S04]  /*13280*/  BSSY B0, `(.L_x_1503) ;  /* 0x000000f000007945 */ /* 0x000fe80003800000 */
[----:B------:R-:W-:-:S13]  /*13290*/  ISETP.GE.AND P3, PT, R0, R2, PT ;  /* 0x000000020000720c */ /* 0x000fda0003f66270 */
[----:B------:R-:W-:Y:S05]  /*132a0*/  @P3 BRA `(.L_x_1504) ;  /* 0x0000000000303947 */ /* 0x000fea0003800000 */
[----:B------:R-:W0:Y:S01]  /*132b0*/  S2R R5, SR_TID.X ;  /* 0x0000000000057919 */ /* 0x000e220000002100 */
[----:B------:R-:W-:Y:S01]  /*132c0*/  ULDC.64 UR4, c[0x0][0x208] ;  /* 0x0000820000047ab9 */ /* 0x000fe20000000a00 */
[----:B0-----:R-:W-:-:S05]  /*132d0*/  IMAD.SHL.U32 R5, R5, 0x8, RZ ;  /* 0x0000000805057824 */ /* 0x001fca00078e00ff */
        /* <DEDUP_REMOVED lines=9> */
.L_x_1504:
[----:B------:R-:W-:Y:S05]  /*13370*/  BSYNC B0 ;  /* 0x0000000000007941 */ /* 0x000fea0003800000 */
.L_x_1503:
[----:B01----:R-:W2:Y:S01]  /*13380*/  LDL R10, [R1] ;  /* 0x00000000010a7983 */ /* 0x003ea20000100800 */
[----:B------:R-:W-:Y:S01]  /*13390*/  PLOP3.LUT P0, PT, PT, PT, PT, 0x80, 0x0 ;  /* 0x000000000000781c */ /* 0x000fe20003f0f070 */
[----:B------:R-:W-:Y:S01]  /*133a0*/  NOP ;  /* 0x0000000000007918 */ /* 0x000fe20000000000 */
[----:B--2---:R-:W-:-:S11]  /*133b0*/  VIADD R10, R10, 0x30800 ;  /* 0x000308000a0a7836 */ /* 0x004fd60000000000 */
.L_x_1505:
[----:B------:R-:W2:Y:S01]  /*133c0*/  LDL R2, [R1] ;  /* 0x0000000001027983 */ /* 0x000ea20000100800 */
        /* <DEDUP_REMOVED lines=18> */
.L_x_1626:
[----:B------:R-:W-:Y:S05]  /*134f0*/  BSYNC B0 ;  /* 0x0000000000007941 */ /* 0x000fea0003800000 */
.L_x_1506:
[----:B------:R-:W2:Y:S04]  /*13500*/  LDL R3, [R1+0x28] ;  /* 0x0000280001037983 */ /* 0x000ea80000100800 */
[----:B0-----:R-:W3:Y:S01]  /*13510*/  LDL R2, [R1+0x20] ;  /* 0x0000200001027983 */ /* 0x001ee20000100800 */
[----:B------:R-:W-:Y:S01]  /*13520*/  BSSY B0, `(.L_x_1508) ;  /* 0x0000254000007945 */ /* 0x000fe20003800000 */
[----:B--2---:R-:W-:-:S05]  /*13530*/  VIADD R0, R3, 0xfffffffe ;  /* 0xfffffffe03007836 */ /* 0x004fca0000000000 */
[----:B---3--:R-:W-:-:S13]  /*13540*/  ISETP.GE.AND P0, PT, R0, R2, PT ;  /* 0x000000020000720c */ /* 0x008fda0003f06270 */
[----:B------:R-:W-:Y:S05]  /*13550*/  @!P0 BRA `(.L_x_1509) ;  /* 0x0000002400408947 */ /* 0x000fea0003800000 */
[----:B------:R-:W-:Y:S01]  /*13560*/  LOP3.LUT R8, RZ, R2, RZ, 0x33, !PT ;  /* 0x00000002ff087212 */ /* 0x000fe200078e33ff */
[----:B------:R-:W-:Y:S01]  /*13570*/  IMAD.MOV R2, RZ, RZ, -R3 ;  /* 0x000000ffff027224 */ /* 0x000fe200078e0a03 */
[----:B------:R-:W-:Y:S04]  /*13580*/  BSSY B2, `(.L_x_1510) ;  /* 0x00000ca000027945 */ /* 0x000fe80003800000 */
[----:B------:R-:W-:-:S05]  /*13590*/  VIADDMNMX R8, R2, 0x1, R8, !PT ;  /* 0x0000000102087846 */ /* 0x000fca0007800108 */
[----:B------:R-:W-:-:S05]  /*135a0*/  IMAD.IADD R2, R3, 0x1, R8 ;  /* 0x0000000103027824 */ /* 0x000fca00078e0208 */
[----:B------:R-:W-:-:S04]  /*135b0*/  LOP3.LUT R2, R2, 0x1, RZ, 0xc0, !PT ;  /* 0x0000000102027812 */ /* 0x000fc800078ec0ff */
[----:B------:R-:W-:-:S13]  /*135c0*/  ISETP.NE.U32.AND P0, PT, R2, 0x1, PT ;  /* 0x000000010200780c */ /* 0x000fda0003f05070 */
        /* <DEDUP_REMOVED lines=37> */
.L_x_1514:
[----:B------:R-:W2:Y:S01]  /*13820*/  LDL R2, [R1] ;  /* 0x0000000001027983 */ /* 0x000ea20000100800 */
[----:B------:R-:W-:Y:S01]  /*13830*/  BSSY B3, `(.L_x_1515) ;  /* 0x0000005000037945 */ /* 0x000fe20003800000 */
[----:B--2---:R-:W-:Y:S01]  /*13840*/  IMAD R3, R7, 0x8, R2 ;  /* 0x0000000807037824 */ /* 0x004fe200078e0202 */
[----:B------:R-:W-:-:S04]  /*13850*/  SHF.L.U32 R2, R9, 0x1f, RZ ;  /* 0x0000001f09027819 */ /* 0x000fc800000006ff */
[----:B------:R-:W1:Y:S02]  /*13860*/  SYNCS.PHASECHK.TRANS64.TRYWAIT P0, [R3+URZ+0x30840], R2 ;  /* 0x03084002030075a7 */ /* 0x000e64000800017f */
[----:B-1----:R-:W-:Y:S05]  /*13870*/  @!P0 BRA `(.L_x_1516) ;  /* 0x00000048009c8947 */ /* 0x002fea0003800000 */
.L_x_1627:
[----:B------:R-:W-:Y:S05]  /*13880*/  BSYNC B3 ;  /* 0x0000000000037941 */ /* 0x000fea0003800000 */
.L_x_1515:
        /* <DEDUP_REMOVED lines=12> */
.L_x_1518:
[----:B------:R-:W-:Y:S05]  /*13950*/  BSYNC B3 ;  /* 0x0000000000037941 */ /* 0x000fea0003800000 */
.L_x_1517:
[----:B------:R-:W2:Y:S04]  /*13960*/  LDL R5, [R1] ;  /* 0x0000000001057983 */ /* 0x000ea80000100800 */
        /* <DEDUP_REMOVED lines=12> */
.L_x_1519:
        /* <DEDUP_REMOVED lines=16> */
.L_x_1520:
        /* <DEDUP_REMOVED lines=16> */
.L_x_1521:
        /* <DEDUP_REMOVED lines=17> */
.L_x_1628:
[----:B------:R-:W-:Y:S05]  /*13d40*/  BSYNC B3 ;  /* 0x0000000000037941 */ /* 0x000fea0003800000 */
.L_x_1522:
[----:B------:R-:W-:Y:S01]  /*13d50*/  BSSY B3, `(.L_x_1524) ;  /* 0x000000e000037945 */ /* 0x000fe20003800000 */
[----:B------:R-:W-:Y:S02]  /*13d60*/  IMAD.MOV.U32 R12, RZ, RZ, 0x0 ;  /* 0x00000000ff0c7424 */ /* 0x000fe400078e00ff */
[----:B------:R-:W-:Y:S01]  /*13d70*/  IMAD.MOV.U32 R13, RZ, RZ, 0x14f00000 ;  /* 0x14f00000ff0d7424 */ /* 0x000fe200078e00ff */
[----:B------:R-:W-:Y:S06]  /*13d80*/  @P1 BRA `(.L_x_1525) ;  /* 0x0000000000281947 */ /* 0x000fec0003800000 */
[----:B0-----:R-:W2:Y:S04]  /*13d90*/  LDL R3, [R1] ;  /* 0x0000000001037983 */ /* 0x001ea80000100800 */
[----:B------:R-:W2:Y:S01]  /*13da0*/  LDL R6, [R1+0x4] ;  /* 0x0000040001067983 */ /* 0x000ea20000100800 */
[----:B------:R-:W0:Y:S02]  /*13db0*/  S2R R5, SR_TID.X ;  /* 0x0000000000057919 */ /* 0x000e240000002100 */
[----:B0-----:R-:W-:-:S04]  /*13dc0*/  LOP3.LUT R5, R5, 0x1f, RZ, 0xc0, !PT ;  /* 0x0000001f05057812 */ /* 0x001fc800078ec0ff */
[----:B------:R-:W-:Y:S01]  /*13dd0*/  ISETP.NE.AND P0, PT, R5, RZ, PT ;  /* 0x000000ff0500720c */ /* 0x000fe20003f05270 */
[----:B--2---:R-:W-:Y:S02]  /*13de0*/  IMAD R2, R6, 0x8, R3 ;  /* 0x0000000806027824 */ /* 0x004fe400078e0203 */
[----:B------:R-:W-:-:S04]  /*13df0*/  IMAD.MOV.U32 R3, RZ, RZ, 0x9000 ;  /* 0x00009000ff037424 */ /* 0x000fc800078e00ff */
[----:B------:R1:W-:Y:S06]  /*13e00*/  SYNCS.ARRIVE.TRANS64 RZ, [R2+URZ+0x30850], R3 ;  /* 0x0308500302ff79a7 */ /* 0x0003ec000800003f */
[----:B------:R-:W-:Y:S05]  /*13e10*/  @!P0 BRA `(.L_x_1525) ;  /* 0x0000000000048947 */ /* 0x000fea0003800000 */
[----:B------:R-:W-:Y:S01]  /*13e20*/  BPT.TRAP 0x1 ;  /* 0x000000040000795c */ /* 0x000fe20000300000 */
.L_x_1525:
[----:B------:R-:W-:Y:S05]  /*13e30*/  BSYNC B3 ;  /* 0x0000000000037941 */ /* 0x000fea0003800000 */
.L_x_1524:
[----:B01----:R-:W2:Y:S01]  /*13e40*/  LDL.LU R2, [R1+0x4] ;  /* 0x0000040001027983 */ /* 0x003ea20000300800 */
[----:B------:R-:W-:-:S03]  /*13e50*/  R2UR UR10, R11 ;  /* 0x000000000b0a72ca */ /* 0x000fc600000e0000 */
[----:B------:R-:W3:Y:S04]  /*13e60*/  LDL R6, [R1+0x14] ;  /* 0x0000140001067983 */ /* 0x000ee80000100800 */
[----:B------:R-:W3:Y:S04]  /*13e70*/  LDL.LU R5, [R1+0x8] ;  /* 0x0000080001057983 */ /* 0x000ee80000300800 */
[----:B------:R-:W2:Y:S01]  /*13e80*/  LDL R11, [R1] ;  /* 0x00000000010b7983 */ /* 0x000ea20000100800 */
[----:B------:R-:W-:Y:S01]  /*13e90*/  R2UR UR6, R12 ;  /* 0x000000000c0672ca */ /* 0x000fe200000e0000 */
[----:B------:R-:W-:Y:S01]  /*13ea0*/  UIADD3 UR4, UP0, UR36, 0x470, URZ ;  /* 0x0000047024047890 */ /* 0x000fe2000ff1e03f */
[----:B------:R-:W-:-:S02]  /*13eb0*/  R2UR UR7, R13 ;  /* 0x000000000d0772ca */ /* 0x000fc400000e0000 */
[----:B------:R-:W-:Y:S01]  /*13ec0*/  PLOP3.LUT P0, PT, PT, PT, PT, 0x80, 0x0 ;  /* 0x000000000000781c */ /* 0x000fe20003f0f070 */
[----:B------:R-:W-:Y:S01]  /*13ed0*/  UIADD3.X UR5, URZ, UR37, URZ, UP0, !UPT ;  /* 0x000000253f057290 */ /* 0x000fe200087fe43f */
[----:B---3--:R-:W-:Y:S02]  /*13ee0*/  IMAD R5, R5, 0x60, R6 ;  /* 0x0000006005057824 */ /* 0x008fe400078e0206 */
[C-C-:B--2---:R-:W-:Y:S02]  /*13ef0*/  IMAD R3, R2.reuse, 0x8, R11.reuse ;  /* 0x0000000802037824 */ /* 0x144fe400078e020b */
[----:B------:R-:W-:Y:S02]  /*13f00*/  IMAD R2, R2, 0x9000, R11 ;  /* 0x0000900002027824 */ /* 0x000fe400078e020b */
[----:B------:R-:W-:Y:S02]  /*13f10*/  VIADD R3, R3, 0x30850 ;  /* 0x0003085003037836 */ /* 0x000fe40000000000 */
[----:B------:R-:W-:-:S07]  /*13f20*/  VIADD R6, R2, 0x400 ;  /* 0x0000040002067836 */ /* 0x000fce0000000000 */
.L_x_1526:
        /* <DEDUP_REMOVED lines=15> */
.L_x_1527:
        /* <DEDUP_REMOVED lines=15> */
.L_x_1528:
        /* <DEDUP_REMOVED lines=12> */
.L_x_1513:
[----:B------:R-:W-:Y:S05]  /*141d0*/  BSYNC B1 ;  /* 0x0000000000017941 */ /* 0x000fea0003800000 */
.L_x_1512:
[----:B0-----:R-:W2:Y:S04]  /*141e0*/  LDL R0, [R1+0x28] ;  /* 0x0000280001007983 */ /* 0x001ea80000100800 */
[----:B------:R0:W-:Y:S04]  /*141f0*/  STL [R1+0x4], R7 ;  /* 0x0000040701007387 */ /* 0x0001e80000100800 */
[----:B------:R0:W-:Y:S02]  /*14200*/  STL [R1+0x10], R9 ;  /* 0x0000100901007387 */ /* 0x0001e40000100800 */
[----:B0-2---:R-:W-:-:S07]  /*14210*/  VIADD R0, R0, 0xfffffffd ;  /* 0xfffffffd00007836 */ /* 0x005fce0000000000 */
.L_x_1511:
[----:B------:R-:W-:Y:S05]  /*14220*/  BSYNC B2 ;  /* 0x0000000000027941 */ /* 0x000fea0003800000 */
.L_x_1510:
[----:B------:R-:W2:Y:S01]  /*14230*/  LDL.LU R2, [R1+0x28] ;  /* 0x0000280001027983 */ /* 0x000ea20000300800 */
[----:B------:R-:W-:Y:S01]  /*14240*/  VIADD R8, R8, 0xfffffffe ;  /* 0xfffffffe08087836 */ /* 0x000fe20000000000 */
[----:B--2---:R-:W-:-:S04]  /*14250*/  LOP3.LUT R2, RZ, R2, RZ, 0x33, !PT ;  /* 0x00000002ff027212 */ /* 0x004fc800078e33ff */
[----:B------:R-:W-:-:S13]  /*14260*/  ISETP.NE.AND P0, PT, R8, R2, PT ;  /* 0x000000020800720c */ /* 0x000fda0003f05270 */
[----:B------:R-:W-:Y:S05]  /*14270*/  @!P0 BRA `(.L_x_1509) ;  /* 0x0000001400f88947 */ /* 0x000fea0003800000 */
[----:B------:R-:W-:-:S07]  /*14280*/  IMAD.MOV.U32 R9, RZ, RZ, R17 ;  /* 0x000000ffff097224 */ /* 0x000fce00078e0011 */
.L_x_1563:
[----:B--2---:R-:W2:Y:S04]  /*14290*/  LDL R4, [R1+0x24] ;  /* 0x0000240001047983 */ /* 0x004ea80000100800 */
[----:B------:R-:W3:Y:S04]  /*142a0*/  LDL R3, [R1+0x4] ;  /* 0x0000040001037983 */ /* 0x000ee80000100800 */
[----:B------:R-:W4:Y:S01]  /*142b0*/  LDL R2, [R1+0x10] ;  /* 0x0000100001027983 */ /* 0x000f220000100800 */
        /* <DEDUP_REMOVED lines=8> */
[----:B01----:R-:W-:Y:S06]  /*14340*/  @!P1 BRA `(.L_x_1530) ;  /* 0x0000000800c09947 */ /* 0x003fec0003800000 */
        /* <DEDUP_REMOVED lines=20> */
[----:B------:R-:W-:-:S04]  /*14490*/  IMAD.WIDE.U32 R2, R11, UR6, R2 ;  /* 0x000000060b027c25 */ /* 0x000fc8000f8e0002 */
[----:B------:R-:W-:Y:S01]  /*144a0*/  IMAD.IADD R3, R6, 0x1, R3 ;  /* 0x0000000106037824 */ /* 0x000fe200078e0203 */
[----:B------:R-:W-:-:S04]  /*144b0*/  LEA R6, P0, R2, UR4, 0x2 ;  /* 0x0000000402067c11 */ /* 0x000fc8000f8010ff */
[----:B------:R-:W-:-:S05]  /*144c0*/  LEA.HI.X R7, R2, UR5, R3, 0x2, P0 ;  /* 0x0000000502077c11 */ /* 0x000fca00080f1403 */
[----:B------:R0:W5:Y:S04]  /*144d0*/  LDG.E R9, desc[UR8][R6.64] ;  /* 0x0000000806097981 */ /* 0x000168000c1e1900 */
.L_x_1531:
[----:B------:R-:W2:Y:S01]  /*144e0*/  LDL R2, [R1] ;  /* 0x0000000001027983 */ /* 0x000ea20000100800 */
[----:B------:R-:W-:Y:S01]  /*144f0*/  BSSY B2, `(.L_x_1532) ;  /* 0x0000005000027945 */ /* 0x000fe20003800000 */
[----:B--2---:R-:W-:Y:S01]  /*14500*/  IMAD R3, R4, 0x8, R2 ;  /* 0x0000000804037824 */ /* 0x004fe200078e0202 */
[----:B------:R-:W-:-:S04]  /*14510*/  SHF.L.U32 R2, R5, 0x1f, RZ ;  /* 0x0000001f05027819 */ /* 0x000fc800000006ff */
[----:B------:R-:W1:Y:S02]  /*14520*/  SYNCS.PHASECHK.TRANS64.TRYWAIT P0, [R3+URZ+0x30840], R2 ;  /* 0x03084002030075a7 */ /* 0x000e64000800017f */
[----:B-1----:R-:W-:Y:S05]  /*14530*/  @!P0 BRA `(.L_x_1533) ;  /* 0x0000003c00948947 */ /* 0x002fea0003800000 */
.L_x_1629:
[----:B------:R-:W-:Y:S05]  /*14540*/  BSYNC B2 ;  /* 0x0000000000027941 */ /* 0x000fea0003800000 */
.L_x_1532:
        /* <DEDUP_REMOVED lines=12> */
.L_x_1535:
[----:B------:R-:W-:Y:S05]  /*14610*/  BSYNC B2 ;  /* 0x0000000000027941 */ /* 0x000fea0003800000 */
.L_x_1534:
        /* <DEDUP_REMOVED lines=13> */
.L_x_1536:
        /* <DEDUP_REMOVED lines=16> */
.L_x_1537:
        /* <DEDUP_REMOVED lines=16> */
.L_x_1538:
        /* <DEDUP_REMOVED lines=17> */
.L_x_1630:
[----:B------:R-:W-:Y:S05]  /*14a00*/  BSYNC B2 ;  /* 0x0000000000027941 */ /* 0x000fea0003800000 */
.L_x_1539:
        /* <DEDUP_REMOVED lines=11> */
.L_x_1542:
[----:B------:R-:W-:Y:S05]  /*14ac0*/  BSYNC B2 ;  /* 0x0000000000027941 */ /* 0x000fea0003800000 */
.L_x_1541:
[----:B0-----:R-:W2:Y:S01]  /*14ad0*/  LDL.LU R3, [R1+0x4] ;  /* 0x0000040001037983 */ /* 0x001ea20000300800 */
[----:B------:R-:W-:-:S03]  /*14ae0*/  R2UR UR10, R11 ;  /* 0x000000000b0a72ca */ /* 0x000fc600000e0000 */
[----:B------:R-:W3:Y:S04]  /*14af0*/  LDL R7, [R1+0x14] ;  /* 0x0000140001077983 */ /* 0x000ee80000100800 */
[----:B------:R-:W3:Y:S04]  /*14b00*/  LDL.LU R6, [R1+0x8] ;  /* 0x0000080001067983 */ /* 0x000ee80000300800 */
[----:B------:R-:W2:Y:S01]  /*14b10*/  LDL R11, [R1] ;  /* 0x00000000010b7983 */ /* 0x000ea20000100800 */
[----:B------:R-:W-:Y:S01]  /*14b20*/  R2UR UR6, R12 ;  /* 0x000000000c0672ca */ /* 0x000fe200000e0000 */
[----:B------:R-:W-:Y:S01]  /*14b30*/  UIADD3 UR4, UP0, UR36, 0x470, URZ ;  /* 0x0000047024047890 */ /* 0x000fe2000ff1e03f */
[----:B------:R-:W-:Y:S01]  /*14b40*/  R2UR UR7, R13 ;  /* 0x000000000d0772ca */ /* 0x000fe200000e0000 */
[----:B------:R-:W-:Y:S01]  /*14b50*/  VIADD R2, R2, 0x50 ;  /* 0x0000005002027836 */ /* 0x000fe20000000000 */
[----:B------:R-:W-:Y:S01]  /*14b60*/  PLOP3.LUT P0, PT, PT, PT, PT, 0x80, 0x0 ;  /* 0x000000000000781c */ /* 0x000fe20003f0f070 */
[----:B------:R-:W-:Y:S01]  /*14b70*/  UIADD3.X UR5, URZ, UR37, URZ, UP0, !UPT ;  /* 0x000000253f057290 */ /* 0x000fe200087fe43f */
[----:B---3--:R-:W-:-:S02]  /*14b80*/  IMAD R6, R6, 0x60, R7 ;  /* 0x0000006006067824 */ /* 0x008fc400078e0207 */
[----:B--2---:R-:W-:-:S04]  /*14b90*/  IMAD R3, R3, 0x9000, R11 ;  /* 0x0000900003037824 */ /* 0x004fc800078e020b */
[----:B------:R-:W-:-:S07]  /*14ba0*/  VIADD R7, R3, 0x400 ;  /* 0x0000040003077836 */ /* 0x000fce0000000000 */
.L_x_1543:
        /* <DEDUP_REMOVED lines=15> */
.L_x_1544:
        /* <DEDUP_REMOVED lines=15> */
.L_x_1545:
        /* <DEDUP_REMOVED lines=12> */
.L_x_1530:
[----:B------:R-:W-:Y:S05]  /*14e50*/  BSYNC B1 ;  /* 0x0000000000017941 */ /* 0x000fea0003800000 */
.L_x_1529:
[----:B------:R-:W2:Y:S01]  /*14e60*/  LDL R2, [R1+0x24] ;  /* 0x0000240001027983 */ /* 0x000ea20000100800 */
[----:B------:R-:W-:Y:S01]  /*14e70*/  VIADD R3, R4, 0x1 ;  /* 0x0000000104037836 */ /* 0x000fe20000000000 */
[----:B------:R-:W-:Y:S01]  /*14e80*/  BSSY B1, `(.L_x_1546) ;  /* 0x00000b9000017945 */ /* 0x000fe20003800000 */
[----:B------:R-:W-:-:S03]  /*14e90*/  VIADD R6, R0, 0xffffffff ;  /* 0xffffffff00067836 */ /* 0x000fc60000000000 */
[----:B------:R-:W-:-:S04]  /*14ea0*/  ISETP.NE.AND P0, PT, R3, 0x2, PT ;  /* 0x000000020300780c */ /* 0x000fc80003f05270 */
[----:B------:R-:W-:Y:S02]  /*14eb0*/  SEL R12, R3, RZ, P0 ;  /* 0x000000ff030c7207 */ /* 0x000fe40000000000 */
[----:B--2---:R-:W-:Y:S02]  /*14ec0*/  LOP3.LUT P1, RZ, R2, 0x1, RZ, 0xc0, !PT ;  /* 0x0000000102ff7812 */ /* 0x004fe4000782c0ff */
[----:B------:R-:W-:-:S04]  /*14ed0*/  SEL R2, RZ, 0x1, P0 ;  /* 0x00000001ff027807 */ /* 0x000fc80000000000 */
[----:B------:R-:W-:-:S05]  /*14ee0*/  LOP3.LUT R11, R5, R2, RZ, 0x3c, !PT ;  /* 0x00000002050b7212 */ /* 0x000fca00078e3cff */
[----:B------:R1:W-:Y:S04]  /*14ef0*/  STL [R1+0x10], R11 ;  /* 0x0000100b01007387 */ /* 0x0003e80000100800 */
[----:B------:R1:W-:Y:S01]  /*14f00*/  STL [R1+0x4], R12 ;  /* 0x0000040c01007387 */ /* 0x0003e20000100800 */
[----:B------:R-:W-:Y:S05]  /*14f10*/  @!P1 BRA `(.L_x_1547) ;  /* 0x0000000800bc9947 */ /* 0x000fea0003800000 */
[----:B------:R-:W-:Y:S01]  /*14f20*/  ULDC.64 UR4, c[0x0][0x418] ;  /* 0x0001060000047ab9 */ /* 0x000fe20000000a00 */
[----:B------:R-:W-:Y:S01]  /*14f30*/  IMAD.MOV.U32 R7, RZ, RZ, R6 ;  /* 0x000000ffff077224 */ /* 0x000fe200078e0006 */
[----:B------:R-:W-:-:S04]  /*14f40*/  ISETP.NE.U32.AND P0, PT, RZ, UR4, PT ;  /* 0x00000004ff007c0c */ /* 0x000fc8000bf05070 */
[----:B------:R-:W-:-:S13]  /*14f50*/  ISETP.NE.AND.EX P0, PT, RZ, UR5, PT, P0 ;  /* 0x00000005ff007c0c */ /* 0x000fda000bf05300 */
[----:B------:R-:W-:Y:S05]  /*14f60*/  @!P0 BRA `(.L_x_1548) ;  /* 0x0000000000508947 */ /* 0x000fea0003800000 */
[----:B------:R-:W2:Y:S01]  /*14f70*/  LDL R14, [R1+0x18] ;  /* 0x00001800010e7983 */ /* 0x000ea20000100800 */
[----:B0-----:R-:W0:Y:S01]  /*14f80*/  LDC R8, c[0x0][0x43c] ;  /* 0x00010f00ff087b82 */ /* 0x001e220000000800 */
        /* <DEDUP_REMOVED lines=16> */
[----:B------:R-:W-:-:S06]  /*15090*/  LEA.HI.X R9, R2, UR5, R3, 0x2, P0 ;  /* 0x0000000502097c11 */ /* 0x000fcc00080f1403 */
[----:B------:R2:W5:Y:S03]  /*150a0*/  LDG.E R9, desc[UR8][R8.64] ;  /* 0x0000000808097981 */ /* 0x000566000c1e1900 */
.L_x_1548:
[----:B------:R-:W3:Y:S01]  /*150b0*/  LDL R2, [R1] ;  /* 0x0000000001027983 */ /* 0x000ee20000100800 */
[----:B------:R-:W-:Y:S01]  /*150c0*/  SHF.L.U32 R3, R11, 0x1f, RZ ;  /* 0x0000001f0b037819 */ /* 0x000fe200000006ff */
[----:B------:R-:W-:Y:S01]  /*150d0*/  BSSY B2, `(.L_x_1549) ;  /* 0x0000004000027945 */ /* 0x000fe20003800000 */
[----:B---3--:R-:W-:-:S04]  /*150e0*/  IMAD R2, R12, 0x8, R2 ;  /* 0x000000080c027824 */ /* 0x008fc800078e0202 */
[----:B------:R-:W3:Y:S02]  /*150f0*/  SYNCS.PHASECHK.TRANS64.TRYWAIT P0, [R2+URZ+0x30840], R3 ;  /* 0x03084003020075a7 */ /* 0x000ee4000800017f */
[----:B---3--:R-:W-:Y:S05]  /*15100*/  @!P0 BRA `(.L_x_1550) ;  /* 0x0000003000c88947 */ /* 0x008fea0003800000 */
.L_x_1631:
[----:B------:R-:W-:Y:S05]  /*15110*/  BSYNC B2 ;  /* 0x0000000000027941 */ /* 0x000fea0003800000 */
.L_x_1549:
[----:B0-2---:R-:W0:Y:S01]  /*15120*/  S2R R8, SR_TID.X ;  /* 0x0000000000087919 */ /* 0x005e220000002100 */
[----:B------:R-:W-:Y:S01]  /*15130*/  BSSY B2, `(.L_x_1551) ;  /* 0x000000b000027945 */ /* 0x000fe20003800000 */
[----:B0-----:R-:W-:-:S04]  /*15140*/  LOP3.LUT R8, R8, 0x7f, RZ, 0xc0, !PT ;  /* 0x0000007f08087812 */ /* 0x001fc800078ec0ff */
[----:B------:R-:W-:-:S13]  /*15150*/  ISETP.NE.AND P1, PT, R8, RZ, PT ;  /* 0x000000ff0800720c */ /* 0x000fda0003f25270 */
[----:B------:R-:W-:Y:S05]  /*15160*/  @P1 BRA `(.L_x_1552) ;  /* 0x00000000001c1947 */ /* 0x000fea0003800000 */
[----:B------:R-:W0:Y:S01]  /*15170*/  S2R R8, SR_TID.X ;  /* 0x0000000000087919 */ /* 0x000e220000002100 */
[----:B---3--:R-:W-:-:S04]  /*15180*/  IMAD.MOV.U32 R3, RZ, RZ, 0x9000 ;  /* 0x00009000ff037424 */ /* 0x008fc800078e00ff */
[----:B------:R2:W-:Y:S01]  /*15190*/  SYNCS.ARRIVE.TRANS64 RZ, [R2+URZ+0x30830], R3 ;  /* 0x0308300302ff79a7 */ /* 0x0005e2000800003f */
[----:B0-----:R-:W-:-:S04]  /*151a0*/  LOP3.LUT R8, R8, 0x1f, RZ, 0xc0, !PT ;  /* 0x0000001f08087812 */ /* 0x001fc800078ec0ff */
[----:B------:R-:W-:-:S13]  /*151b0*/  ISETP.NE.AND P0, PT, R8, RZ, PT ;  /* 0x000000ff0800720c */ /* 0x000fda0003f05270 */
[----:B--2---:R-:W-:Y:S05]  /*151c0*/  @!P0 BRA `(.L_x_1552) ;  /* 0x0000000000048947 */ /* 0x004fea0003800000 */
[----:B------:R-:W-:Y:S01]  /*151d0*/  BPT.TRAP 0x1 ;  /* 0x000000040000795c */ /* 0x000fe20000300000 */
.L_x_1552:
[----:B------:R-:W-:Y:S05]  /*151e0*/  BSYNC B2 ;  /* 0x0000000000027941 */ /* 0x000fea0003800000 */
.L_x_1551:
[----:B------:R-:W2:Y:S04]  /*151f0*/  LDL R8, [R1+0x4] ;  /* 0x0000040001087983 */ /* 0x000ea80000100800 */
[----:B-1----:R-:W4:Y:S04]  /*15200*/  LDL R11, [R1] ;  /* 0x00000000010b7983 */ /* 0x002f280000100800 */
[----:B---3--:R-:W3:Y:S01]  /*15210*/  LDL R2, [R1+0x14] ;  /* 0x0000140001027983 */ /* 0x008ee20000100800 */
        /* <DEDUP_REMOVED lines=8> */
[----:B----4-:R-:W-:Y:S02]  /*152a0*/  IMAD R8, R8, 0x9000, R11 ;  /* 0x0000900008087824 */ /* 0x010fe400078e020b */
[----:B------:R-:W-:-:S02]  /*152b0*/  VIADD R3, R3, 0x30 ;  /* 0x0000003003037836 */ /* 0x000fc40000000000 */
[----:B---3--:R-:W-:Y:S02]  /*152c0*/  IMAD R2, R7, 0x60, R2 ;  /* 0x0000006007027824 */ /* 0x008fe400078e0202 */
[----:B------:R-:W-:-:S07]  /*152d0*/  VIADD R11, R8, 0x1e400 ;  /* 0x0001e400080b7836 */ /* 0x000fce0000000000 */
.L_x_1553:
        /* <DEDUP_REMOVED lines=16> */
.L_x_1554:
        /* <DEDUP_REMOVED lines=16> */
.L_x_1555:
        /* <DEDUP_REMOVED lines=15> */
.L_x_1632:
[----:B------:R-:W-:Y:S05]  /*155d0*/  BSYNC B2 ;  /* 0x0000000000027941 */ /* 0x000fea0003800000 */
.L_x_1556:
        /* <DEDUP_REMOVED lines=11> */
.L_x_1559:
[----:B------:R-:W-:Y:S05]  /*15690*/  BSYNC B2 ;  /* 0x0000000000027941 */ /* 0x000fea0003800000 */
.L_x_1558:
[----:B------:R-:W2:Y:S04]  /*156a0*/  LDL R8, [R1] ;  /* 0x0000000001087983 */ /* 0x000ea80000100800 */
        /* <DEDUP_REMOVED lines=12> */
.L_x_1560:
        /* <DEDUP_REMOVED lines=15> */
.L_x_1561:
        /* <DEDUP_REMOVED lines=15> */
.L_x_1562:
        /* <DEDUP_REMOVED lines=12> */
.L_x_1547:
[----:B------:R-:W-:Y:S05]  /*15a10*/  BSYNC B1 ;  /* 0x0000000000017941 */ /* 0x000fea0003800000 */
.L_x_1546:
[----:B------:R-:W3:Y:S01]  /*15a20*/  LDL R2, [R1+0x20] ;  /* 0x0000200001027983 */ /* 0x000ee20000100800 */
[----:B------:R-:W-:Y:S01]  /*15a30*/  VIADD R0, R0, 0xfffffffe ;  /* 0xfffffffe00007836 */ /* 0x000fe20000000000 */
[----:B---3--:R-:W-:-:S13]  /*15a40*/  ISETP.GT.AND P0, PT, R6, R2, PT ;  /* 0x000000020600720c */ /* 0x008fda0003f04270 */
[----:B------:R-:W-:Y:S05]  /*15a50*/  @P0 BRA `(.L_x_1563) ;  /* 0xffffffe8000c0947 */ /* 0x000fea000383ffff */
.L_x_1509:
[----:B------:R-:W-:Y:S05]  /*15a60*/  BSYNC B0 ;  /* 0x0000000000007941 */ /* 0x000fea0003800000 */
.L_x_1508:
[----:B------:R-:W3:Y:S01]  /*15a70*/  S2R R2, SR_TID.X ;  /* 0x0000000000027919 */ /* 0x000ee20000002100 */
[----:B------:R-:W-:Y:S01]  /*15a80*/  BSSY B0, `(.L_x_1564) ;  /* 0x0000011000007945 */ /* 0x000fe20003800000 */
        /* <DEDUP_REMOVED lines=10> */
[----:B----4-:R-:W3:Y:S04]  /*15b30*/  @P0 ATOMG.E.ADD.STRONG.GPU PT, R2, desc[UR6][R4.64], R2 ;  /* 0x00000002040209a8 */ /* 0x010ee800081ee1c6 */
[----:B---3--:R3:W4:Y:S02]  /*15b40*/  SHFL.IDX PT, R2, R2, R0, 0x1f ;  /* 0x00001f0002027589 */ /* 0x00872400000e0000 */
[----:B---3--:R-:W3:Y:S02]  /*15b50*/  S2R R0, SR_LTMASK ;  /* 0x0000000000007919 */ /* 0x008ee40000003900 */
[----:B---3--:R-:W-:-:S06]  /*15b60*/  LOP3.LUT R0, R0, UR4, RZ, 0xc0, !PT ;  /* 0x0000000400007c12 */ /* 0x008fcc000f8ec0ff */
[----:B------:R-:W4:Y:S02]  /*15b70*/  POPC R0, R0 ;  /* 0x0000000000007309 */ /* 0x000f240000000000 */
[----:B----4-:R-:W-:-:S07]  /*15b80*/  IADD3 R16, R2, UR38, R0 ;  /* 0x0000002602107c10 */ /* 0x010fce000fffe000 */
.L_x_1565:
[----:B------:R-:W-:Y:S05]  /*15b90*/  BSYNC B0 ;  /* 0x0000000000007941 */ /* 0x000fea0003800000 */
.L_x_1564:
[----:B------:R-:W3:Y:S01]  /*15ba0*/  LDL R0, [R1+0x24] ;  /* 0x0000240001007983 */ /* 0x000ee20000100800 */
[----:B------:R-:W-:Y:S01]  /*15bb0*/  BSSY B0, `(.L_x_1566) ;  /* 0x000004d000007945 */ /* 0x000fe20003800000 */
[----:B---3--:R-:W-:-:S13]  /*15bc0*/  LOP3.LUT P0, RZ, R0, 0x1, RZ, 0xc0, !PT ;  /* 0x0000000100ff7812 */ /* 0x008fda000780c0ff */
[----:B------:R-:W-:Y:S05]  /*15bd0*/  @!P0 BRA `(.L_x_1567) ;  /* 0x0000000400288947 */ /* 0x000fea0003800000 */
[----:B------:R-:W3:Y:S04]  /*15be0*/  LDL R4, [R1] ;  /* 0x0000000001047983 */ /* 0x000ee80000100800 */
[----:B------:R-:W3:Y:S04]  /*15bf0*/  LDL R0, [R1+0x4] ;  /* 0x0000040001007983 */ /* 0x000ee80000100800 */
[----:B------:R-:W4:Y:S01]  /*15c00*/  LDL R2, [R1+0x10] ;  /* 0x0000100001027983 */ /* 0x000f220000100800 */
[----:B------:R-:W-:Y:S01]  /*15c10*/  BSSY B1, `(.L_x_1568) ;  /* 0x0000006000017945 */ /* 0x000fe20003800000 */
[----:B------:R-:W-:Y:S01]  /*15c20*/  ISETP.NE.AND P1, PT, R3, RZ, PT ;  /* 0x000000ff0300720c */ /* 0x000fe20003f25270 */
[----:B---3--:R-:W-:Y:S01]  /*15c30*/  IMAD R0, R0, 0x8, R4 ;  /* 0x0000000800007824 */ /* 0x008fe200078e0204 */
[----:B----4-:R-:W-:-:S04]  /*15c40*/  SHF.L.U32 R2, R2, 0x1f, RZ ;  /* 0x0000001f02027819 */ /* 0x010fc800000006ff */
[----:B------:R-:W3:Y:S02]  /*15c50*/  SYNCS.PHASECHK.TRANS64.TRYWAIT P0, [R0+URZ+0x30860], R2 ;  /* 0x03086002000075a7 */ /* 0x000ee4000800017f */
[----:B---3--:R-:W-:Y:S05]  /*15c60*/  @!P0 BRA `(.L_x_1569) ;  /* 0x0000002800188947 */ /* 0x008fea0003800000 */
.L_x_1633:
[----:B------:R-:W-:Y:S05]  /*15c70*/  BSYNC B1 ;  /* 0x0000000000017941 */ /* 0x000fea0003800000 */
.L_x_1568:
[----:B------:R-:W-:Y:S04]  /*15c80*/  BSSY B1, `(.L_x_1570) ;  /* 0x0000009000017945 */ /* 0x000fe80003800000 */
        /* <DEDUP_REMOVED lines=8> */
.L_x_1571:
[----:B------:R-:W-:Y:S05]  /*15d10*/  BSYNC B1 ;  /* 0x0000000000017941 */ /* 0x000fea0003800000 */
.L_x_1570:
[----:B------:R-:W4:Y:S04]  /*15d20*/  LDL.LU R5, [R1+0x14] ;  /* 0x0000140001057983 */ /* 0x000f280000300800 */
[----:B------:R-:W4:Y:S04]  /*15d30*/  LDL.LU R3, [R1+0x8] ;  /* 0x0000080001037983 */ /* 0x000f280000300800 */
[----:B------:R-:W5:Y:S04]  /*15d40*/  LDL R4, [R1] ;  /* 0x0000000001047983 */ /* 0x000f680000100800 */
[----:B---3--:R-:W5:Y:S01]  /*15d50*/  LDL R2, [R1+0x4] ;  /* 0x0000040001027983 */ /* 0x008f620000100800 */
[----:B------:R-:W-:Y:S01]  /*15d60*/  UIADD3 UR4, UP0, UR36, 0x470, URZ ;  /* 0x0000047024047890 */ /* 0x000fe2000ff1e03f */
[----:B------:R-:W-:Y:S01]  /*15d70*/  PLOP3.LUT P0, PT, PT, PT, PT, 0x80, 0x0 ;  /* 0x000000000000781c */ /* 0x000fe20003f0f070 */
[----:B------:R-:W-:Y:S01]  /*15d80*/  VIADD R0, R0, 0x30850 ;  /* 0x0003085000007836 */ /* 0x000fe20000000000 */
[----:B------:R-:W-:Y:S01]  /*15d90*/  UMOV UR6, 0x0 ;  /* 0x0000000000067882 */ /* 0x000fe20000000000 */
[----:B------:R-:W-:Y:S01]  /*15da0*/  UIADD3.X UR5, URZ, UR37, URZ, UP0, !UPT ;  /* 0x000000253f057290 */ /* 0x000fe200087fe43f */
[----:B------:R-:W-:Y:S01]  /*15db0*/  UMOV UR7, 0x14f00000 ;  /* 0x14f0000000077882 */ /* 0x000fe20000000000 */
[----:B------:R-:W-:Y:S01]  /*15dc0*/  UMOV UR10, URZ ;  /* 0x0000003f000a7c82 */ /* 0x000fe20008000000 */
[----:B----4-:R-:W-:-:S02]  /*15dd0*/  IMAD R3, R3, 0x60, R5 ;  /* 0x0000006003037824 */ /* 0x010fc400078e0205 */
[----:B-----5:R-:W-:-:S04]  /*15de0*/  IMAD R2, R2, 0x9000, R4 ;  /* 0x0000900002027824 */ /* 0x020fc800078e0204 */
[----:B------:R-:W-:-:S07]  /*15df0*/  VIADD R4, R2, 0x400 ;  /* 0x0000040002047836 */ /* 0x000fce0000000000 */
.L_x_1572:
        /* <DEDUP_REMOVED lines=10> */
[----:B------:R-:W-:Y:S01]  /*15ea0*/  PLOP3.LUT P0, PT, PT, PT, PT, 0x80, 0x0 ;  /* 0x000000000000781c */ /* 0x000fe20003f0f070 */
[----:B------:R-:W-:Y:S01]  /*15eb0*/  VIADD R4, R2, 0x3400 ;  /* 0x0000340002047836 */ /* 0x000fe20000000000 */
[----:B------:R-:W-:Y:S01]  /*15ec0*/  UMOV UR6, 0x0 ;  /* 0x0000000000067882 */ /* 0x000fe20000000000 */
[----:B------:R-:W-:Y:S01]  /*15ed0*/  UMOV UR7, 0x14f00000 ;  /* 0x14f0000000077882 */ /* 0x000fe20000000000 */
[----:B------:R-:W-:-:S09]  /*15ee0*/  UMOV UR10, 0x40 ;  /* 0x00000040000a7882 */ /* 0x000fd20000000000 */
.L_x_1573:
        /* <DEDUP_REMOVED lines=15> */
.L_x_1574:
        /* <DEDUP_REMOVED lines=10> */
.L_x_1567:
[----:B------:R-:W-:Y:S05]  /*16080*/  BSYNC B0 ;  /* 0x0000000000007941 */ /* 0x000fea0003800000 */
.L_x_1566:
[----:B------:R-:W3:Y:S04]  /*16090*/  LDL.LU R5, [R1+0x4] ;  /* 0x0000040001057983 */ /* 0x000ee80000300800 */
[----:B------:R-:W4:Y:S01]  /*160a0*/  LDL.LU R4, [R1+0x10] ;  /* 0x0000100001047983 */ /* 0x000f220000300800 */
[----:B---3--:R-:W-:-:S05]  /*160b0*/  VIADD R0, R5, 0x1 ;  /* 0x0000000105007836 */ /* 0x008fca0000000000 */
[----:B------:R-:W-:-:S04]  /*160c0*/  ISETP.NE.AND P0, PT, R0, 0x2, PT ;  /* 0x000000020000780c */ /* 0x000fc80003f05270 */
[----:B------:R-:W-:Y:S02]  /*160d0*/  SEL R2, RZ, 0x1, P0 ;  /* 0x00000001ff027807 */ /* 0x000fe40000000000 */
[----:B------:R-:W-:Y:S02]  /*160e0*/  SEL R0, R0, RZ, P0 ;  /* 0x000000ff00007207 */ /* 0x000fe40000000000 */
[----:B----4-:R-:W-:-:S03]  /*160f0*/  LOP3.LUT R4, R4, R2, RZ, 0x3c, !PT ;  /* 0x0000000204047212 */ /* 0x010fc600078e3cff */
[----:B------:R3:W-:Y:S04]  /*16100*/  STL [R1+0x4], R0 ;  /* 0x0000040001007387 */ /* 0x0007e80000100800 */
[----:B------:R3:W-:Y:S02]  /*16110*/  STL [R1+0x10], R4 ;  /* 0x0000100401007387 */ /* 0x0007e40000100800 */
.L_x_1488:
[----:B------:R-:W-:Y:S05]  /*16120*/  BSYNC B7 ;  /* 0x0000000000077941 */ /* 0x000fea0003800000 */
.L_x_1486:
[----:B---3--:R-:W3:Y:S02]  /*16130*/  LDL R0, [R1+0x24] ;  /* 0x0000240001007983 */ /* 0x008ee40000100800 */
[----:B---3--:R-:W-:-:S13]  /*16140*/  LOP3.LUT P0, RZ, R0, 0x2, RZ, 0xc0, !PT ;  /* 0x0000000200ff7812 */ /* 0x008fda000780c0ff */
[----:B------:R-:W-:Y:S05]  /*16150*/  @!P0 BRA `(.L_x_1575) ;  /* 0x0000000000288947 */ /* 0x000fea0003800000 */
[----:B------:R-:W-:Y:S05]  /*16160*/  WARPSYNC.ALL ;  /* 0x0000000000007948 */ /* 0x000fea0003800000 */
[----:B------:R-:W3:Y:S08]  /*16170*/  S2UR UR5, SR_CgaCtaId ;  /* 0x00000000000579c3 */ /* 0x000ef00000008800 */
[----:B------:R-:W-:Y:S06]  /*16180*/  BAR.SYNC.DEFER_BLOCKING 0x5, 0x180 ;  /* 0x0146000000007b1d */ /* 0x000fec0000010000 */
[----:B------:R-:W-:-:S02]  /*16190*/  UMOV UR4, 0x400 ;  /* 0x0000040000047882 */ /* 0x000fc40000000000 */
[----:B---3--:R-:W-:-:S06]  /*161a0*/  ULEA UR4, UR5, UR4, 0x18 ;  /* 0x0000000405047291 */ /* 0x008fcc000f8ec03f */
[----:B------:R-:W-:-:S05]  /*161b0*/  IMAD.U32 R0, RZ, RZ, UR4 ;  /* 0x00000004ff007e24 */ /* 0x000fca000f8e00ff */
[----:B------:R3:W4:Y:S04]  /*161c0*/  LDS.128 R16, [R0+0x308d0] ;  /* 0x0308d00000107984 */ /* 0x0007280000000c00 */
[----:B------:R3:W-:Y:S01]  /*161d0*/  STL [R1], R0 ;  /* 0x0000000001007387 */ /* 0x0007e20000100800 */
[----:B------:R-:W-:Y:S06]  /*161e0*/  BAR.ARV 0x4, 0x180 ;  /* 0x0106000000007b1d */ /* 0x000fec0000002000 */
[----:B------:R-:W-:Y:S05]  /*161f0*/  BRA `(.L_x_1576) ;  /* 0x0000000800e47947 */ /* 0x000fea0003800000 */
.L_x_1575:
[----:B------:R-:W3:Y:S01]  /*16200*/  S2R R0, SR_TID.X ;  /* 0x0000000000007919 */ /* 0x000ee20000002100 */
[----:B------:R-:W-:Y:S01]  /*16210*/  UMOV UR4, 0xffffffff ;  /* 0xffffffff00047882 */ /* 0x000fe20000000000 */
[----:B---3--:R-:W-:-:S04]  /*16220*/  LOP3.LUT R6, R0, 0x1f, RZ, 0xc0, !PT ;  /* 0x0000001f00067812 */ /* 0x008fc800078ec0ff */
[----:B------:R-:W-:Y:S01]  /*16230*/  ISETP.NE.AND P0, PT, R6, 0x1f, PT ;  /* 0x0000001f0600780c */ /* 0x000fe20003f05270 */
[----:B------:R-:W-:-:S12]  /*16240*/  BRA.DIV UR4, `(.L_x_1577) ;  /* 0x0000002204b47947 */ /* 0x000fd8000b800000 */
[----:B------:R-:W-:Y:S01]  /*16250*/  IMAD.IADD R5, R19, 0x1, R6 ;  /* 0x0000000113057824 */ /* 0x000fe200078e0206 */
[----:B------:R-:W-:Y:S01]  /*16260*/  ULDC UR4, c[0x0][0xc3c] ;  /* 0x00030f0000047ab9 */ /* 0x000fe20000000800 */
[----:B------:R-:W-:-:S03]  /*16270*/  ULDC.64 UR6, c[0x0][0x208] ;  /* 0x0000820000067ab9 */ /* 0x000fc60000000a00 */
[----:B------:R-:W-:-:S13]  /*16280*/  ISETP.GE.OR P1, PT, R5, UR4, !P0 ;  /* 0x0000000405007c0c */ /* 0x000fda000c726670 */
[----:B------:R-:W3:Y:S02]  /*16290*/  @!P1 LDC.64 R2, c[0x0][0xc80] ;  /* 0x00032000ff029b82 */ /* 0x000ee40000000a00 */
[----:B---3--:R-:W-:-:S06]  /*162a0*/  @!P1 IMAD.WIDE R2, R5, 0x4, R2 ;  /* 0x0000000405029825 */ /* 0x008fcc00078e0202 */
[----:B------:R3:W4:Y:S01]  /*162b0*/  @!P1 LDG.E R3, desc[UR6][R2.64] ;  /* 0x0000000602039981 */ /* 0x000722000c1e1900 */
[C---:B------:R-:W-:Y:S02]  /*162c0*/  ISETP.GE.U32.AND P2, PT, R6.reuse, 0x2, PT ;  /* 0x000000020600780c */ /* 0x040fe40003f46070 */
[C---:B------:R-:W-:Y:S01]  /*162d0*/  ISETP.GE.U32.AND P3, PT, R6.reuse, 0x4, PT ;  /* 0x000000040600780c */ /* 0x040fe20003f66070 */
[----:B------:R-:W-:Y:S01]  /*162e0*/  SHFL.IDX PT, R0, R16, RZ, 0x1f ;  /* 0x00001fff10007589 */ /* 0x000fe200000e0000 */
[C---:B------:R-:W-:Y:S02]  /*162f0*/  ISETP.GE.U32.AND P4, PT, R6.reuse, 0x8, PT ;  /* 0x000000080600780c */ /* 0x040fe40003f86070 */
[C---:B------:R-:W-:Y:S01]  /*16300*/  ISETP.GE.U32.AND P5, PT, R6.reuse, 0x10, PT ;  /* 0x000000100600780c */ /* 0x040fe20003fa6070 */
[----:B---3--:R-:W-:Y:S02]  /*16310*/  IMAD.MOV.U32 R2, RZ, RZ, RZ ;  /* 0x000000ffff027224 */ /* 0x008fe400078e00ff */
[----:B----4-:R-:W-:Y:S01]  /*16320*/  @!P1 IMAD.MOV.U32 R2, RZ, RZ, R3 ;  /* 0x000000ffff029224 */ /* 0x010fe200078e0003 */
[----:B------:R-:W-:-:S04]  /*16330*/  ISETP.NE.AND P1, PT, R6, RZ, PT ;  /* 0x000000ff0600720c */ /* 0x000fc80003f25270 */
[----:B------:R-:W3:Y:S02]  /*16340*/  SHFL.UP PT, R14, R2, 0x1, RZ ;  /* 0x04200000020e7989 */ /* 0x000ee400000e00ff */
[----:B---3--:R-:W-:-:S05]  /*16350*/  SEL R5, R14, RZ, P1 ;  /* 0x000000ff0e057207 */ /* 0x008fca0000800000 */
[----:B------:R-:W-:Y:S02]  /*16360*/  IMAD.IADD R3, R2, 0x1, R5 ;  /* 0x0000000102037824 */ /* 0x000fe400078e0205 */
[----:B------:R-:W-:Y:S04]  /*16370*/  SHFL.IDX PT, R5, R16, 0x1, 0x1f ;  /* 0x00201f0010057f89 */ /* 0x000fe800000e0000 */
[----:B------:R-:W3:Y:S02]  /*16380*/  SHFL.UP PT, R4, R3, 0x2, RZ ;  /* 0x0440000003047989 */ /* 0x000ee400000e00ff */
[----:B---3--:R-:W-:-:S05]  /*16390*/  SEL R4, R4, RZ, P2 ;  /* 0x000000ff04047207 */ /* 0x008fca0001000000 */
[----:B------:R-:W-:-:S05]  /*163a0*/  IMAD.IADD R3, R3, 0x1, R4 ;  /* 0x0000000103037824 */ /* 0x000fca00078e0204 */
        /* <DEDUP_REMOVED lines=9> */
[----:B------:R3:W4:Y:S02]  /*16440*/  SHFL.IDX PT, R16, R3, 0x1f, 0x1f ;  /* 0x03e01f0003107f89 */ /* 0x00072400000e0000 */
.L_x_1643:
[----:B------:R-:W-:Y:S02]  /*16450*/  ULDC UR4, c[0x0][0xc38] ;  /* 0x00030e0000047ab9 */ /* 0x000fe40000000800 */
[----:B------:R-:W-:-:S04]  /*16460*/  IMAD.U32 R4, RZ, RZ, UR4 ;  /* 0x00000004ff047e24 */ /* 0x000fc8000f8e00ff */
[----:B----4-:R-:W-:-:S04]  /*16470*/  IMAD R16, R16, R4, RZ ;  /* 0x0000000410107224 */ /* 0x010fc800078e02ff */
[----:B------:R-:W-:-:S05]  /*16480*/  IMAD.IADD R5, R5, 0x1, R16 ;  /* 0x0000000105057824 */ /* 0x000fca00078e0210 */
[----:B------:R-:W-:-:S13]  /*16490*/  ISETP.GT.AND P6, PT, R5, R0, PT ;  /* 0x000000000500720c */ /* 0x000fda0003fc4270 */
[----:B------:R-:W-:Y:S05]  /*164a0*/  @P6 BRA `(.L_x_1578) ;  /* 0x0000000000a06947 */ /* 0x000fea0003800000 */
.L_x_1583:
[----:B------:R-:W4:Y:S01]  /*164b0*/  LDC R2, c[0x0][0xc3c] ;  /* 0x00030f00ff027b82 */ /* 0x000f220000000800 */
[----:B------:R-:W-:-:S05]  /*164c0*/  VIADD R19, R19, 0x1f ;  /* 0x0000001f13137836 */ /* 0x000fca0000000000 */
[----:B----4-:R-:W-:-:S13]  /*164d0*/  ISETP.GE.AND P6, PT, R19, R2, PT ;  /* 0x000000021300720c */ /* 0x010fda0003fc6270 */
[----:B------:R-:W-:Y:S05]  /*164e0*/  @P6 BRA `(.L_x_1579) ;  /* 0x0000000400dc6947 */ /* 0x000fea0003800000 */
[----:B---3--:R-:W3:Y:S01]  /*164f0*/  S2R R3, SR_TID.X ;  /* 0x0000000000037919 */ /* 0x008ee20000002100 */
[----:B------:R-:W-:Y:S01]  /*16500*/  BSSY B0, `(.L_x_1580) ;  /* 0x000000a000007945 */ /* 0x000fe20003800000 */
[----:B---3--:R-:W-:-:S05]  /*16510*/  LOP3.LUT R3, R3, 0x1f, RZ, 0xc0, !PT ;  /* 0x0000001f03037812 */ /* 0x008fca00078ec0ff */
[----:B------:R-:W-:-:S05]  /*16520*/  IMAD.IADD R4, R19, 0x1, R3 ;  /* 0x0000000113047824 */ /* 0x000fca00078e0203 */
[----:B------:R-:W-:Y:S01]  /*16530*/  ISETP.GE.OR P6, PT, R4, R2, !P0 ;  /* 0x000000020400720c */ /* 0x000fe200047c6670 */
[----:B------:R-:W-:-:S12]  /*16540*/  IMAD.MOV.U32 R2, RZ, RZ, RZ ;  /* 0x000000ffff027224 */ /* 0x000fd800078e00ff */
[----:B------:R-:W-:Y:S05]  /*16550*/  @P6 BRA `(.L_x_1581) ;  /* 0x0000000000106947 */ /* 0x000fea0003800000 */
[----:B------:R-:W3:Y:S01]  /*16560*/  LDC.64 R2, c[0x0][0xc80] ;  /* 0x00032000ff027b82 */ /* 0x000ee20000000a00 */
[----:B------:R-:W-:Y:S01]  /*16570*/  ULDC.64 UR4, c[0x0][0x208] ;  /* 0x0000820000047ab9 */ /* 0x000fe20000000a00 */
[----:B---3--:R-:W-:-:S06]  /*16580*/  IMAD.WIDE R2, R4, 0x4, R2 ;  /* 0x0000000404027825 */ /* 0x008fcc00078e0202 */
[----:B------:R3:W5:Y:S02]  /*16590*/  LDG.E R2, desc[UR4][R2.64] ;  /* 0x0000000402027981 */ /* 0x000764000c1e1900 */
.L_x_1581:
[----:B------:R-:W-:Y:S05]  /*165a0*/  BSYNC B0 ;  /* 0x0000000000007941 */ /* 0x000fea0003800000 */
.L_x_1580:
[----:B------:R-:W-:-:S03]  /*165b0*/  UMOV UR4, 0xffffffff ;  /* 0xffffffff00047882 */ /* 0x000fc60000000000 */
[----:B------:R-:W-:Y:S05]  /*165c0*/  BRA.DIV UR4, `(.L_x_1582) ;  /* 0x0000002604107947 */ /* 0x000fea000b800000 */
[----:B-----5:R-:W3:Y:S02]  /*165d0*/  SHFL.UP PT, R14, R2, 0x1, RZ ;  /* 0x04200000020e7989 */ /* 0x020ee400000e00ff */
        /* <DEDUP_REMOVED lines=15> */
.L_x_1651:
[----:B------:R-:W-:Y:S02]  /*166d0*/  ULDC UR4, c[0x0][0xc38] ;  /* 0x00030e0000047ab9 */ /* 0x000fe40000000800 */
[----:B------:R-:W-:-:S04]  /*166e0*/  IMAD.U32 R4, RZ, RZ, UR4 ;  /* 0x00000004ff047e24 */ /* 0x000fc8000f8e00ff */
[----:B----4-:R-:W-:-:S04]  /*166f0*/  IMAD R16, R16, R4, RZ ;  /* 0x0000000410107224 */ /* 0x010fc800078e02ff */
[----:B------:R-:W-:-:S05]  /*16700*/  IMAD.IADD R5, R16, 0x1, R5 ;  /* 0x0000000110057824 */ /* 0x000fca00078e0205 */
[----:B------:R-:W-:-:S13]  /*16710*/  ISETP.GT.AND P6, PT, R5, R0, PT ;  /* 0x000000000500720c */ /* 0x000fda0003fc4270 */
[----:B------:R-:W-:Y:S05]  /*16720*/  @!P6 BRA `(.L_x_1583) ;  /* 0xfffffffc0060e947 */ /* 0x000fea000383ffff */
.L_x_1578:
[----:B------:R-:W-:Y:S01]  /*16730*/  IMAD.IADD R16, R5, 0x1, -R16 ;  /* 0x0000000105107824 */ /* 0x000fe200078e0a10 */
[----:B------:R-:W-:-:S03]  /*16740*/  UMOV UR4, 0xffffffff ;  /* 0xffffffff00047882 */ /* 0x000fc60000000000 */
[----:B------:R-:W-:-:S05]  /*16750*/  IMAD R5, R3, R4, R16 ;  /* 0x0000000403057224 */ /* 0x000fca00078e0210 */
[----:B------:R-:W-:Y:S01]  /*16760*/  ISETP.GT.AND P6, PT, R5, R0, PT ;  /* 0x000000000500720c */ /* 0x000fe20003fc4270 */
[----:B------:R-:W-:-:S12]  /*16770*/  BRA.DIV UR4, `(.L_x_1584) ;  /* 0x0000002604687947 */ /* 0x000fd8000b800000 */
[----:B------:R-:W-:-:S04]  /*16780*/  VOTE.ANY R5, PT, !P6 ;  /* 0x0000000000057806 */ /* 0x000fc800070e0100 */
[----:B------:R-:W4:Y:S02]  /*16790*/  POPC R6, R5 ;  /* 0x0000000500067309 */ /* 0x000f240000000000 */
[----:B----4-:R4:W0:Y:S02]  /*167a0*/  SHFL.IDX PT, R17, R2, R6, 0x1f ;  /* 0x00001f0602117589 */ /* 0x01082400000e0000 */
.L_x_1655:
[----:B------:R-:W-:Y:S01]  /*167b0*/  ISETP.NE.AND P0, PT, R5, RZ, PT ;  /* 0x000000ff0500720c */ /* 0x000fe20003f05270 */
[----:B------:R-:W-:-:S12]  /*167c0*/  IMAD.MOV.U32 R5, RZ, RZ, RZ ;  /* 0x000000ffff057224 */ /* 0x000fd800078e00ff */
[----:B------:R-:W-:Y:S05]  /*167d0*/  @!P0 BRA `(.L_x_1585) ;  /* 0x0000000000148947 */ /* 0x000fea0003800000 */
[----:B------:R-:W-:Y:S01]  /*167e0*/  UMOV UR4, 0xffffffff ;  /* 0xffffffff00047882 */ /* 0x000fe20000000000 */
[----:B-1----:R-:W-:Y:S02]  /*167f0*/  VIADD R12, R6, 0xffffffff ;  /* 0xffffffff060c7836 */ /* 0x002fe40000000000 */
[----:B------:R-:W-:Y:S05]  /*16800*/  BRA.DIV UR4, `(.L_x_1586) ;  /* 0x00000026048c7947 */ /* 0x000fea000b800000 */
[----:B---3--:R1:W3:Y:S02]  /*16810*/  SHFL.IDX PT, R3, R3, R12, 0x1f ;  /* 0x00001f0c03037589 */ /* 0x0082e400000e0000 */
.L_x_1658:
[----:B---3--:R-:W-:-:S07]  /*16820*/  IMAD.MOV.U32 R5, RZ, RZ, R3 ;  /* 0x000000ffff057224 */ /* 0x008fce00078e0003 */
.L_x_1585:
[----:B---34-:R-:W3:Y:S01]  /*16830*/  LDC.64 R2, c[0x0][0xc90] ;  /* 0x00032400ff027b82 */ /* 0x018ee20000000a00 */
[----:B------:R-:W-:Y:S01]  /*16840*/  IMAD.IADD R19, R6, 0x1, R19 ;  /* 0x0000000106137824 */ /* 0x000fe200078e0213 */
[----:B------:R-:W-:-:S03]  /*16850*/  ULDC.64 UR4, c[0x0][0x208] ;  /* 0x0000820000047ab9 */ /* 0x000fc60000000a00 */
[----:B---3--:R-:W-:-:S05]  /*16860*/  IMAD.WIDE R2, R19, 0x4, R2 ;  /* 0x0000000413027825 */ /* 0x008fca00078e0202 */
[----:B--2---:R-:W0:Y:S01]  /*16870*/  LDG.E R7, desc[UR4][R2.64] ;  /* 0x0000000402077981 */ /* 0x004e22000c1e1900 */
[----:B------:R-:W-:-:S04]  /*16880*/  IMAD R16, R5, R4, R16 ;  /* 0x0000000405107224 */ /* 0x000fc800078e0210 */
[----:B------:R-:W-:Y:S02]  /*16890*/  IMAD.IADD R0, R0, 0x1, -R16 ;  /* 0x0000000100007824 */ /* 0x000fe400078e0a10 */
[----:B0-----:R-:W-:-:S05]  /*168a0*/  IMAD R6, R17, R7, RZ ;  /* 0x0000000711067224 */ /* 0x001fca00078e02ff */
[----:B------:R-:W-:-:S04]  /*168b0*/  IABS R8, R6 ;  /* 0x0000000600087213 */ /* 0x000fc80000000000 */
[----:B------:R-:W0:Y:S08]  /*168c0*/  I2F.RP R2, R8 ;  /* 0x0000000800027306 */ /* 0x000e300000209400 */
        /* <DEDUP_REMOVED lines=9> */
[----:B------:R-:W-:-:S04]  /*16960*/  IMAD.HI.U32 R2, R2, R3, RZ ;  /* 0x0000000302027227 */ /* 0x000fc800078e00ff */
[----:B------:R-:W-:-:S04]  /*16970*/  IMAD.MOV R5, RZ, RZ, -R5 ;  /* 0x000000ffff057224 */ /* 0x000fc800078e0a05 */
        /* <DEDUP_REMOVED lines=11> */
[----:B------:R-:W-:Y:S02]  /*16a30*/  IMAD R5, R7, R2, RZ ;  /* 0x0000000207057224 */ /* 0x000fe400078e02ff */
[----:B------:R-:W-:Y:S02]  /*16a40*/  IMAD.MOV R2, RZ, RZ, -R2 ;  /* 0x000000ffff027224 */ /* 0x000fe400078e0a02 */
[----:B------:R-:W-:Y:S02]  /*16a50*/  IMAD.MOV R3, RZ, RZ, -R5 ;  /* 0x000000ffff037224 */ /* 0x000fe400078e0a05 */
[----:B------:R-:W-:-:S03]  /*16a60*/  IMAD R0, R6, R2, R0 ;  /* 0x0000000206007224 */ /* 0x000fc600078e0200 */
[----:B------:R-:W-:Y:S01]  /*16a70*/  VIADDMNMX R4, R3, R4, R7, PT ;  /* 0x0000000403047246 */ /* 0x000fe20003800107 */
[----:B------:R-:W-:-:S03]  /*16a80*/  IMAD.IADD R5, R0, 0x1, R5 ;  /* 0x0000000100057824 */ /* 0x000fc600078e0205 */
        /* <DEDUP_REMOVED lines=23> */
[----:B------:R-:W-:Y:S01]  /*16c00*/  @!P1 LOP3.LUT R2, RZ, R4, RZ, 0x33, !PT ;  /* 0x00000004ff029212 */ /* 0x000fe200078e33ff */
[----:B------:R-:W-:-:S04]  /*16c10*/  IMAD.MOV R4, RZ, RZ, -R4 ;  /* 0x000000ffff047224 */ /* 0x000fc800078e0a04 */
[----:B------:R-:W-:Y:S01]  /*16c20*/  IMAD R18, R2, R4, R5 ;  /* 0x0000000402127224 */ /* 0x000fe200078e0205 */
[----:B------:R-:W-:-:S05]  /*16c30*/  LOP3.LUT R2, RZ, R2, RZ, 0x33, !PT ;  /* 0x00000002ff027212 */ /* 0x000fca00078e33ff */
[----:B------:R-:W-:Y:S01]  /*16c40*/  IMAD.IADD R17, R17, 0x1, R2 ;  /* 0x0000000111117824 */ /* 0x000fe200078e0202 */
[----:B------:R-:W-:Y:S06]  /*16c50*/  BRA `(.L_x_1587) ;  /* 0x00000000001c7947 */ /* 0x000fec0003800000 */
.L_x_1579:
[----:B------:R-:W-:Y:S01]  /*16c60*/  UMOV UR4, URZ ;  /* 0x0000003f00047c82 */ /* 0x000fe20008000000 */
[----:B------:R-:W-:Y:S01]  /*16c70*/  UMOV UR5, URZ ;  /* 0x0000003f00057c82 */ /* 0x000fe20008000000 */
[----:B------:R-:W-:Y:S01]  /*16c80*/  ULDC UR6, c[0x0][0xc3c] ;  /* 0x00030f0000067ab9 */ /* 0x000fe20000000800 */
[----:B------:R-:W-:Y:S02]  /*16c90*/  IMAD.MOV.U32 R16, RZ, RZ, R0 ;  /* 0x000000ffff107224 */ /* 0x000fe400078e0000 */
[----:B------:R-:W-:Y:S02]  /*16ca0*/  IMAD.U32 R17, RZ, RZ, UR4 ;  /* 0x00000004ff117e24 */ /* 0x000fe4000f8e00ff */
[----:B------:R-:W-:Y:S02]  /*16cb0*/  IMAD.U32 R18, RZ, RZ, UR5 ;  /* 0x00000005ff127e24 */ /* 0x000fe4000f8e00ff */
[----:B------:R-:W-:-:S07]  /*16cc0*/  IMAD.U32 R19, RZ, RZ, UR6 ;  /* 0x00000006ff137e24 */ /* 0x000fce000f8e00ff */
.L_x_1587:
[----:B------:R4:W5:Y:S01]  /*16cd0*/  LDL R2, [R1] ;  /* 0x0000000001027983 */ /* 0x0009620000100800 */
[----:B------:R-:W0:Y:S01]  /*16ce0*/  S2R R0, SR_TID.X ;  /* 0x0000000000007919 */ /* 0x000e220000002100 */
[----:B------:R-:W-:Y:S05]  /*16cf0*/  WARPSYNC.ALL ;  /* 0x0000000000007948 */ /* 0x000fea0003800000 */
[----:B0-----:R-:W-:Y:S01]  /*16d00*/  LOP3.LUT R0, R0, 0x1f, RZ, 0xc0, !PT ;  /* 0x0000001f00007812 */ /* 0x001fe200078ec0ff */
[----:B------:R-:W-:Y:S03]  /*16d10*/  BAR.SYNC.DEFER_BLOCKING 0x4, 0x180 ;  /* 0x0106000000007b1d */ /* 0x000fe60000010000 */
[----:B------:R-:W-:-:S13]  /*16d20*/  ISETP.NE.AND P0, PT, R0, RZ, PT ;  /* 0x000000ff0000720c */ /* 0x000fda0003f05270 */
[----:B---3--:R-:W5:Y:S01]  /*16d30*/  @!P0 S2R R3, SR_CgaCtaId ;  /* 0x0000000000038919 */ /* 0x008f620000008800 */
[----:B------:R-:W-:-:S04]  /*16d40*/  @!P0 MOV R0, 0x400 ;  /* 0x0000040000008802 */ /* 0x000fc80000000f00 */
[----:B-----5:R-:W-:-:S05]  /*16d50*/  @!P0 LEA R2, R3, R0, 0x18 ;  /* 0x0000000003028211 */ /* 0x020fca00078ec0ff */
[----:B------:R4:W-:Y:S04]  /*16d60*/  @!P0 STS.128 [R2+0x308d0], R16 ;  /* 0x0308d01002008388 */ /* 0x0009e80000000c00 */
[----:B------:R4:W-:Y:S01]  /*16d70*/  @!P0 STL [R1], R2 ;  /* 0x0000000201008387 */ /* 0x0009e20000100800 */
[----:B------:R-:W-:Y:S06]  /*16d80*/  BAR.ARV 0x5, 0x180 ;  /* 0x0146000000007b1d */ /* 0x000fec0000002000 */
.L_x_1576:
[----:B------:R-:W-:Y:S02]  /*16d90*/  ULDC UR4, c[0x0][0xc3c] ;  /* 0x00030f0000047ab9 */ /* 0x000fe40000000800 */
[----:B----4-:R-:W-:-:S13]  /*16da0*/  ISETP.GE.AND P0, PT, R19, UR4, PT ;  /* 0x0000000413007c0c */ /* 0x010fda000bf06270 */
[----:B------:R-:W-:Y:S05]  /*16db0*/  @!P0 BRA `(.L_x_1588) ;  /* 0xffffffa400008947 */ /* 0x000fea000383ffff */
[----:B------:R-:W-:Y:S05]  /*16dc0*/  BSYNC B8 ;  /* 0x0000000000087941 */ /* 0x000fea0003800000 */
.L_x_1474:
[----:B---3--:R-:W3:Y:S01]  /*16dd0*/  LDL.LU R0, [R1+0x38] ;  /* 0x0000380001007983 */ /* 0x008ee20000300800 */
[----:B------:R-:W-:Y:S01]  /*16de0*/  BSSY B0, `(.L_x_1589) ;  /* 0x000000b000007945 */ /* 0x000fe20003800000 */
[----:B------:R-:W4:Y:S01]  /*16df0*/  S2R R5, SR_CgaCtaId ;  /* 0x0000000000057919 */ /* 0x000f220000008800 */
[----:B---3--:R-:W-:-:S05]  /*16e00*/  VIADD R0, R0, 0x1 ;  /* 0x0000000100007836 */ /* 0x008fca0000000000 */
[----:B0-----:R-:W-:-:S04]  /*16e10*/  LEA.HI R2, R0, R0, RZ, 0x1 ;  /* 0x0000000000027211 */ /* 0x001fc800078f08ff */
[----:B------:R-:W-:-:S05]  /*16e20*/  LOP3.LUT R3, R2, 0xfffffffe, RZ, 0xc0, !PT ;  /* 0xfffffffe02037812 */ /* 0x000fca00078ec0ff */
[----:B------:R-:W-:Y:S01]  /*16e30*/  IMAD.IADD R3, R0, 0x1, -R3 ;  /* 0x0000000100037824 */ /* 0x000fe200078e0a03 */
[----:B------:R-:W-:-:S04]  /*16e40*/  MOV R0, 0x400 ;  /* 0x0000040000007802 */ /* 0x000fc80000000f00 */
[----:B----4-:R-:W-:Y:S02]  /*16e50*/  LEA R0, R5, R0, 0x18 ;  /* 0x0000000005007211 */ /* 0x010fe400078ec0ff */
[----:B------:R-:W-:-:S04]  /*16e60*/  SHF.L.U32 R3, R3, 0x1f, RZ ;  /* 0x0000001f03037819 */ /* 0x000fc800000006ff */
[----:B------:R-:W0:Y:S02]  /*16e70*/  SYNCS.PHASECHK.TRANS64.TRYWAIT P0, [R0+URZ+0x30820], R3 ;  /* 0x03082003000075a7 */ /* 0x000e24000800017f */
[----:B0-----:R-:W-:Y:S05]  /*16e80*/  @!P0 BRA `(.L_x_1590) ;  /* 0x0000002000148947 */ /* 0x001fea0003800000 */
.L_x_1659:
[----:B------:R-:W-:Y:S05]  /*16e90*/  BSYNC B0 ;  /* 0x0000000000007941 */ /* 0x000fea0003800000 */
.L_x_1589:
[----:B------:R-:W-:-:S03]  /*16ea0*/  UMOV UR4, 0xffffffff ;  /* 0xffffffff00047882 */ /* 0x000fc60000000000 */
[----:B------:R-:W-:Y:S05]  /*16eb0*/  BRA.DIV UR4, `(.L_x_1591) ;  /* 0x00000022041c7947 */ /* 0x000fea000b800000 */
[----:B------:R-:W3:Y:S02]  /*16ec0*/  S2R R2, SR_TID.X ;  /* 0x0000000000027919 */ /* 0x000ee40000002100 */
[----:B---3--:R-:W-:-:S04]  /*16ed0*/  SHF.R.U32.HI R2, RZ, 0x5, R2 ;  /* 0x00000005ff027819 */ /* 0x008fc80000011602 */
[----:B------:R-:W-:-:S05]  /*16ee0*/  LOP3.LUT R2, R2, 0x3, RZ, 0xc0, !PT ;  /* 0x0000000302027812 */ /* 0x000fca00078ec0ff */
[----:B------:R3:W4:Y:S02]  /*16ef0*/  SHFL.IDX PT, R14, R2, RZ, 0x1f ;  /* 0x00001fff020e7589 */ /* 0x00072400000e0000 */
.L_x_1662:
[----:B----4-:R-:W-:Y:S01]  /*16f00*/  ISETP.NE.AND P0, PT, R14, RZ, PT ;  /* 0x000000ff0e00720c */ /* 0x010fe20003f05270 */
[----:B------:R-:W-:-:S12]  /*16f10*/  BSSY B0, `(.L_x_1592) ;  /* 0x0000029000007945 */ /* 0x000fd80003800000 */
[----:B------:R-:W-:Y:S05]  /*16f20*/  @P0 BRA `(.L_x_1593) ;  /* 0x00000000009c0947 */ /* 0x000fea0003800000 */
[----:B------:R-:W-:-:S03]  /*16f30*/  UMOV UR4, 0xffffffff ;  /* 0xffffffff00047882 */ /* 0x000fc60000000000 */
[----:B------:R-:W-:Y:S05]  /*16f40*/  BRA.DIV UR4, `(.L_x_1594) ;  /* 0x00000022042c7947 */ /* 0x000fea000b800000 */
[----:B------:R-:W-:-:S13]  /*16f50*/  ELECT P6, URZ, PT ;  /* 0x00000000003f782f */ /* 0x000fda00038c0000 */
.L_x_1665:
[----:B------:R-:W-:Y:S05]  /*16f60*/  @!P6 BRA `(.L_x_1593) ;  /* 0x00000000008ce947 */ /* 0x000fea0003800000 */
[----:B---3--:R-:W3:Y:S02]  /*16f70*/  LDL R2, [R1+0x48] ;  /* 0x0000480001027983 */ /* 0x008ee40000100800 */
[----:B---3--:R-:W-:-:S13]  /*16f80*/  R2UR UR4, R2 ;  /* 0x00000000020472ca */ /* 0x008fda00000e0000 */
[----:B------:R-:W-:-:S06]  /*16f90*/  ULOP3.LUT UR4, UR4, 0x2, URZ, 0xfc, !UPT ;  /* 0x0000000204047892 */ /* 0x000fcc000f8efc3f */
[----:B------:R-:W-:-:S05]  /*16fa0*/  IMAD.U32 R2, RZ, RZ, UR4 ;  /* 0x00000004ff027e24 */ /* 0x000fca000f8e00ff */
[----:B------:R-:W-:-:S13]  /*16fb0*/  ISETP.NE.AND P2, PT, R2, 0x3, PT ;  /* 0x000000030200780c */ /* 0x000fda0003f45270 */
[----:B------:R-:W-:Y:S05]  /*16fc0*/  @!P2 BRA `(.L_x_1595) ;  /* 0x000000000004a947 */ /* 0x000fea0003800000 */
[----:B------:R-:W-:Y:S01]  /*16fd0*/  BPT.TRAP 0x1 ;  /* 0x000000040000795c */ /* 0x000fe20000300000 */
.L_x_1595:
[----:B0-----:R-:W3:Y:S04]  /*16fe0*/  LDL R3, [R1+0x4] ;  /* 0x0000040001037983 */ /* 0x001ee80000100800 */
[----:B--2---:R-:W2:Y:S01]  /*16ff0*/  LDL.LU R7, [R1+0x10] ;  /* 0x0000100001077983 */ /* 0x004ea20000300800 */
[----:B------:R-:W-:-:S04]  /*17000*/  VIADD R2, R0, 0x30840 ;  /* 0x0003084000027836 */ /* 0x000fc80000000000 */
[C---:B---3--:R-:W-:Y:S02]  /*17010*/  IMAD R6, R3.reuse, 0x8, R2 ;  /* 0x0000000803067824 */ /* 0x048fe400078e0202 */
        /* <DEDUP_REMOVED lines=10> */
.L_x_1666:
[----:B------:R-:W2:Y:S02]  /*170c0*/  SYNCS.PHASECHK.TRANS64.TRYWAIT P0, [R7+URZ], R2 ;  /* 0x00000002070075a7 */ /* 0x000ea4000800017f */
[----:B--2---:R-:W-:Y:S05]  /*170d0*/  @!P0 BRA `(.L_x_1597) ;  /* 0x0000001c00fc8947 */ /* 0x004fea0003800000 */
.L_x_1667:
[----:B------:R-:W-:Y:S05]  /*170e0*/  @!P2 BRA `(.L_x_1598) ;  /* 0x000000000004a947 */ /* 0x000fea0003800000 */
[----:B------:R-:W-:Y:S01]  /*170f0*/  BPT.TRAP 0x1 ;  /* 0x000000040000795c */ /* 0x000fe20000300000 */
.L_x_1598:
[----:B------:R-:W3:Y:S01]  /*17100*/  LDL.LU R4, [R1+0x4] ;  /* 0x0000040001047983 */ /* 0x000ee20000300800 */
[----:B------:R-:W-:-:S04]  /*17110*/  VIADD R0, R0, 0x30860 ;  /* 0x0003086000007836 */ /* 0x000fc80000000000 */
[----:B---3--:R-:W-:-:S04]  /*17120*/  IMAD R4, R4, 0x8, R0 ;  /* 0x0000000804047824 */ /* 0x008fc800078e0200 */
[----:B------:R-:W3:Y:S02]  /*17130*/  SYNCS.PHASECHK.TRANS64.TRYWAIT P0, [R4+URZ], R5 ;  /* 0x00000005040075a7 */ /* 0x000ee4000800017f */
[----:B---3--:R-:W-:Y:S05]  /*17140*/  @!P0 BRA `(.L_x_1599) ;  /* 0x0000001c00f48947 */ /* 0x008fea0003800000 */
.L_x_1668:
[----:B------:R-:W-:-:S07]  /*17150*/  IMAD R3, R3, 0x8, R0 ;  /* 0x0000000803037824 */ /* 0x000fce00078e0200 */
.L_x_1600:
[----:B----4-:R4:W0:Y:S02]  /*17160*/  SYNCS.PHASECHK.TRANS64.TRYWAIT P0, [R3+URZ], R2 ;  /* 0x00000002030075a7 */ /* 0x010824000800017f */
[----:B0-----:R-:W-:Y:S05]  /*17170*/  @!P0 NANOSLEEP.SYNCS 0x989680 ;  /* 0x009896800000895d */ /* 0x001fea0003900000 */
[----:B------:R-:W0:Y:S02]  /*17180*/  @!P0 SYNCS.PHASECHK.TRANS64 P0, [R3+URZ], R2 ;  /* 0x00000002030085a7 */ /* 0x000e24000800007f */
[----:B0-----:R-:W-:Y:S05]  /*17190*/  @!P0 BRA `(.L_x_1600) ;  /* 0xfffffffc00f08947 */ /* 0x001fea000383ffff */
.L_x_1593:
[----:B------:R-:W-:Y:S05]  /*171a0*/  BSYNC B0 ;  /* 0x0000000000007941 */ /* 0x000fea0003800000 */
.L_x_1592:
[----:B------:R-:W-:Y:S05]  /*171b0*/  EXIT ;  /* 0x000000000000794d */ /* 0x000fea0003800000 */
.L_x_1376:
[----:B0-----:R-:W-:-:S04]  /*171c0*/  IMAD.U32 R3, RZ, RZ, UR37 ;  /* 0x00000025ff037e24 */ /* 0x001fc8000f8e00ff */
[----:B------:R0:W1:Y:S03]  /*171d0*/  SYNCS.PHASECHK.TRANS64.TRYWAIT P1, [R3+URZ+0x30800], R0 ;  /* 0x03080000030075a7 */ /* 0x000066000802017f */
[----:B-1----:R-:W-:Y:S05]  /*171e0*/  @!P1 NANOSLEEP.SYNCS 0x989680 ;  /* 0x009896800000995d */ /* 0x002fea0003900000 */
[----:B------:R-:W1:Y:S02]  /*171f0*/  @!P1 SYNCS.PHASECHK.TRANS64 P1, [R3+URZ+0x30800], R0 ;  /* 0x03080000030095a7 */ /* 0x000e64000802007f */
[----:B-1----:R-:W-:Y:S05]  /*17200*/  @!P1 BRA `(.L_x_1376) ;  /* 0xfffffffc00ec9947 */ /* 0x002fea000383ffff */
[----:B------:R-:W-:Y:S05]  /*17210*/  BRA `(.L_x_1601) ;  /* 0xfffffea800c87947 */ /* 0x000fea000383ffff */
.L_x_1380:
[----:B-1----:R1:W3:Y:S02]  /*17220*/  SYNCS.PHASECHK.TRANS64.TRYWAIT P1, [R3+URZ+0x30830], R0 ;  /* 0x03083000030075a7 */ /* 0x0022e4000802017f */
[----:B---3--:R-:W-:Y:S05]  /*17230*/  @!P1 NANOSLEEP.SYNCS 0x989680 ;  /* 0x009896800000995d */ /* 0x008fea0003900000 */
[----:B------:R-:W3:Y:S02]  /*17240*/  @!P1 SYNCS.PHASECHK.TRANS64 P1, [R3+URZ+0x30830], R0 ;  /* 0x03083000030095a7 */ /* 0x000ee4000802007f */
[----:B---3--:R-:W-:Y:S05]  /*17250*/  @!P1 BRA `(.L_x_1380) ;  /* 0xfffffffc00f09947 */ /* 0x008fea000383ffff */
[----:B------:R-:W-:Y:S05]  /*17260*/  BRA `(.L_x_1379) ;  /* 0xfffffea800fc7947 */ /* 0x000fea000383ffff */
.L_x_1396:
[----:B-1----:R-:W-:-:S04]  /*17270*/  IMAD.U32 R11, RZ, RZ, UR6 ;  /* 0x00000006ff0b7e24 */ /* 0x002fc8000f8e00ff */
[----:B------:R1:W2:Y:S03]  /*17280*/  SYNCS.PHASECHK.TRANS64.TRYWAIT P1, [R11+URZ+0x30830], R0 ;  /* 0x030830000b0075a7 */ /* 0x0002a6000802017f */
[----:B--2---:R-:W-:Y:S05]  /*17290*/  @!P1 NANOSLEEP.SYNCS 0x989680 ;  /* 0x009896800000995d */ /* 0x004fea0003900000 */
[----:B------:R-:W2:Y:S02]  /*172a0*/  @!P1 SYNCS.PHASECHK.TRANS64 P1, [R11+URZ+0x30830], R0 ;  /* 0x030830000b0095a7 */ /* 0x000ea4000802007f */
[----:B--2---:R-:W-:Y:S05]  /*172b0*/  @!P1 BRA `(.L_x_1396) ;  /* 0xfffffffc00ec9947 */ /* 0x004fea000383ffff */
[----:B------:R-:W-:Y:S05]  /*172c0*/  BRA `(.L_x_1395) ;  /* 0xfffffed800107947 */ /* 0x000fea000383ffff */
.L_x_1400:
[----:B-1----:R-:W-:-:S04]  /*172d0*/  IMAD.U32 R3, RZ, RZ, UR5 ;  /* 0x00000005ff037e24 */ /* 0x002fc8000f8e00ff */
[----:B------:R1:W2:Y:S03]  /*172e0*/  SYNCS.PHASECHK.TRANS64.TRYWAIT P1, [R3+URZ+0x30850], R0 ;  /* 0x03085000030075a7 */ /* 0x0002a6000802017f */
[----:B--2---:R-:W-:Y:S05]  /*172f0*/  @!P1 NANOSLEEP.SYNCS 0x989680 ;  /* 0x009896800000995d */ /* 0x004fea0003900000 */
[----:B------:R-:W2:Y:S02]  /*17300*/  @!P1 SYNCS.PHASECHK.TRANS64 P1, [R3+URZ+0x30850], R0 ;  /* 0x03085000030095a7 */ /* 0x000ea4000802007f */
[----:B--2---:R-:W-:Y:S05]  /*17310*/  @!P1 BRA `(.L_x_1400) ;  /* 0xfffffffc00ec9947 */ /* 0x004fea000383ffff */
[----:B------:R-:W-:Y:S05]  /*17320*/  BRA `(.L_x_1399) ;  /* 0xfffffee000a87947 */ /* 0x000fea000383ffff */
.L_x_1417:
[----:B-1----:R-:W-:-:S04]  /*17330*/  IMAD.U32 R5, RZ, RZ, UR5 ;  /* 0x00000005ff057e24 */ /* 0x002fc8000f8e00ff */
[----:B------:R1:W2:Y:S03]  /*17340*/  SYNCS.PHASECHK.TRANS64.TRYWAIT P1, [R5+URZ+0x30830], R0 ;  /* 0x03083000050075a7 */ /* 0x0002a6000802017f */
[----:B--2---:R-:W-:Y:S05]  /*17350*/  @!P1 NANOSLEEP.SYNCS 0x989680 ;  /* 0x009896800000995d */ /* 0x004fea0003900000 */
[----:B------:R-:W2:Y:S02]  /*17360*/  @!P1 SYNCS.PHASECHK.TRANS64 P1, [R5+URZ+0x30830], R0 ;  /* 0x03083000050095a7 */ /* 0x000ea4000802007f */
[----:B--2---:R-:W-:Y:S05]  /*17370*/  @!P1 BRA `(.L_x_1417) ;  /* 0xfffffffc00ec9947 */ /* 0x004fea000383ffff */
[----:B------:R-:W-:Y:S05]  /*17380*/  BRA `(.L_x_1416) ;  /* 0xffffff0800787947 */ /* 0x000fea000383ffff */
.L_x_1421:
[----:B-1----:R-:W-:-:S04]  /*17390*/  IMAD.U32 R3, RZ, RZ, UR5 ;  /* 0x00000005ff037e24 */ /* 0x002fc8000f8e00ff */
[----:B------:R1:W2:Y:S03]  /*173a0*/  SYNCS.PHASECHK.TRANS64.TRYWAIT P1, [R3+URZ+0x30850], R0 ;  /* 0x03085000030075a7 */ /* 0x0002a6000802017f */
[----:B--2---:R-:W-:Y:S05]  /*173b0*/  @!P1 NANOSLEEP.SYNCS 0x989680 ;  /* 0x009896800000995d */ /* 0x004fea0003900000 */
[----:B------:R-:W2:Y:S02]  /*173c0*/  @!P1 SYNCS.PHASECHK.TRANS64 P1, [R3+URZ+0x30850], R0 ;  /* 0x03085000030095a7 */ /* 0x000ea4000802007f */
[----:B--2---:R-:W-:Y:S05]  /*173d0*/  @!P1 BRA `(.L_x_1421) ;  /* 0xfffffffc00ec9947 */ /* 0x004fea000383ffff */
[----:B------:R-:W-:Y:S05]  /*173e0*/  BRA `(.L_x_1420) ;  /* 0xffffff1400107947 */ /* 0x000fea000383ffff */
.L_x_1427:
[----:B-1----:R-:W-:-:S04]  /*173f0*/  IMAD.U32 R5, RZ, RZ, UR5 ;  /* 0x00000005ff057e24 */ /* 0x002fc8000f8e00ff */
[----:B------:R1:W2:Y:S03]  /*17400*/  SYNCS.PHASECHK.TRANS64.TRYWAIT P1, [R5+URZ+0x30830], R0 ;  /* 0x03083000050075a7 */ /* 0x0002a6000802017f */
[----:B--2---:R-:W-:Y:S05]  /*17410*/  @!P1 NANOSLEEP.SYNCS 0x989680 ;  /* 0x009896800000995d */ /* 0x004fea0003900000 */
[----:B------:R-:W2:Y:S02]  /*17420*/  @!P1 SYNCS.PHASECHK.TRANS64 P1, [R5+URZ+0x30830], R0 ;  /* 0x03083000050095a7 */ /* 0x000ea4000802007f */
[----:B--2---:R-:W-:Y:S05]  /*17430*/  @!P1 BRA `(.L_x_1427) ;  /* 0xfffffffc00ec9947 */ /* 0x004fea000383ffff */
[----:B------:R-:W-:Y:S05]  /*17440*/  BRA `(.L_x_1426) ;  /* 0xffffff2400d47947 */ /* 0x000fea000383ffff */
.L_x_1431:
[----:B-1----:R-:W-:-:S04]  /*17450*/  IMAD.U32 R3, RZ, RZ, UR5 ;  /* 0x00000005ff037e24 */ /* 0x002fc8000f8e00ff */
[----:B------:R1:W2:Y:S03]  /*17460*/  SYNCS.PHASECHK.TRANS64.TRYWAIT P1, [R3+URZ+0x30850], R0 ;  /* 0x03085000030075a7 */ /* 0x0002a6000802017f */
[----:B--2---:R-:W-:Y:S05]  /*17470*/  @!P1 NANOSLEEP.SYNCS 0x989680 ;  /* 0x009896800000995d */ /* 0x004fea0003900000 */
[----:B------:R-:W2:Y:S02]  /*17480*/  @!P1 SYNCS.PHASECHK.TRANS64 P1, [R3+URZ+0x30850], R0 ;  /* 0x03085000030095a7 */ /* 0x000ea4000802007f */
[----:B--2---:R-:W-:Y:S05]  /*17490*/  @!P1 BRA `(.L_x_1431) ;  /* 0xfffffffc00ec9947 */ /* 0x004fea000383ffff */
[----:B------:R-:W-:Y:S05]  /*174a0*/  BRA `(.L_x_1430) ;  /* 0xffffff30006c7947 */ /* 0x000fea000383ffff */
.L_x_1444:
[----:B-1----:R-:W-:-:S04]  /*174b0*/  IMAD.U32 R3, RZ, RZ, UR5 ;  /* 0x00000005ff037e24 */ /* 0x002fc8000f8e00ff */
[----:B------:R1:W2:Y:S03]  /*174c0*/  SYNCS.PHASECHK.TRANS64.TRYWAIT P0, [R3+URZ+0x30850], R2 ;  /* 0x03085002030075a7 */ /* 0x0002a6000800017f */
[----:B--2---:R-:W-:Y:S05]  /*174d0*/  @!P0 NANOSLEEP.SYNCS 0x989680 ;  /* 0x009896800000895d */ /* 0x004fea0003900000 */
[----:B------:R-:W2:Y:S02]  /*174e0*/  @!P0 SYNCS.PHASECHK.TRANS64 P0, [R3+URZ+0x30850], R2 ;  /* 0x03085002030085a7 */ /* 0x000ea4000800007f */
[----:B--2---:R-:W-:Y:S05]  /*174f0*/  @!P0 BRA `(.L_x_1444) ;  /* 0xfffffffc00ec8947 */ /* 0x004fea000383ffff */
[----:B------:R-:W-:Y:S05]  /*17500*/  BRA `(.L_x_1443) ;  /* 0xffffff5800e07947 */ /* 0x000fea000383ffff */
.L_x_1494:
[----:B------:R-:W3:Y:S01]  /*17510*/  S2R R4, SR_TID.X ;  /* 0x0000000000047919 */ /* 0x000ee20000002100 */
[----:B------:R-:W-:Y:S01]  /*17520*/  BSSY B0, `(.L_x_1602) ;  /* 0x000000a000007945 */ /* 0x000fe20003800000 */
[----:B------:R-:W-:Y:S02]  /*17530*/  IMAD.MOV.U32 R12, RZ, RZ, RZ ;  /* 0x000000ffff0c7224 */ /* 0x000fe400078e00ff */
[----:B------:R-:W-:Y:S02]  /*17540*/  IMAD.MOV.U32 R11, RZ, RZ, 0x1f ;  /* 0x0000001fff0b7424 */ /* 0x000fe400078e00ff */
[----:B------:R-:W-:Y:S01]  /*17550*/  IMAD.MOV.U32 R15, RZ, RZ, -0x1 ;  /* 0xffffffffff0f7424 */ /* 0x000fe200078e00ff */
[----:B---3--:R-:W-:-:S04]  /*17560*/  SHF.R.U32.HI R4, RZ, 0x5, R4 ;  /* 0x00000005ff047819 */ /* 0x008fc80000011604 */
[----:B------:R-:W-:-:S05]  /*17570*/  LOP3.LUT R4, R4, 0x3, RZ, 0xc0, !PT ;  /* 0x0000000304047812 */ /* 0x000fca00078ec0ff */
[----:B------:R-:W-:-:S07]  /*17580*/  IMAD.MOV.U32 R13, RZ, RZ, R4 ;  /* 0x000000ffff0d7224 */ /* 0x000fce00078e0004 */
[----:B012---:R-:W-:Y:S05]  /*17590*/  WARPSYNC.COLLECTIVE R15, `(.L_x_1603) ;  /* 0x000000000f087348 */ /* 0x007fea0003c00000 */
[----:B------:R3:W4:Y:S02]  /*175a0*/  SHFL.IDX P6, R14, R13, R12, R11 ;  /* 0x0000000c0d0e7389 */ /* 0x00072400000c000b */
[----:B01234-:R-:W-:Y:S01]  /*175b0*/  ENDCOLLECTIVE ;  /* 0x000000000000791b */ /* 0x01ffe20003800000 */
.L_x_1603:
[----:B------:R-:W-:Y:S05]  /*175c0*/  BSYNC B0 ;  /* 0x0000000000007941 */ /* 0x000fea0003800000 */
.L_x_1602:
[----:B------:R-:W-:Y:S05]  /*175d0*/  BRA `(.L_x_1604) ;  /* 0xffffffa800c07947 */ /* 0x000fea000383ffff */
.L_x_1496:
[----:B------:R-:W-:Y:S01]  /*175e0*/  BSSY B0, `(.L_x_1605) ;  /* 0x0000006000007945 */ /* 0x000fe20003800000 */
[----:B------:R-:W-:-:S07]  /*175f0*/  IMAD.MOV.U32 R15, RZ, RZ, -0x1 ;  /* 0xffffffffff0f7424 */ /* 0x000fce00078e00ff */
[----:B012-4-:R-:W-:Y:S05]  /*17600*/  WARPSYNC.COLLECTIVE R15, `(.L_x_1606) ;  /* 0x000000000f0c7348 */ /* 0x017fea0003c00000 */
[----:B------:R-:W-:Y:S02]  /*17610*/  ELECT P6, UR62, PT ;  /* 0x00000000003e782f */ /* 0x000fe400038c0000 */
[----:B------:R-:W-:Y:S01]  /*17620*/  MOV R14, UR62 ;  /* 0x0000003e000e7c02 */ /* 0x000fe20008000f00 */
[----:B012-4-:R-:W-:Y:S10]  /*17630*/  ENDCOLLECTIVE ;  /* 0x000000000000791b */ /* 0x017ff40003800000 */
.L_x_1606:
[----:B------:R-:W-:Y:S05]  /*17640*/  BSYNC B0 ;  /* 0x0000000000007941 */ /* 0x000fea0003800000 */
.L_x_1605:
[----:B------:R-:W-:Y:S05]  /*17650*/  BRA `(.L_x_1607) ;  /* 0xffffffa800cc7947 */ /* 0x000fea000383ffff */
.L_x_1498:
[----:B--2---:R2:W3:Y:S02]  /*17660*/  SYNCS.PHASECHK.TRANS64.TRYWAIT P0, [R0+URZ+0x30840], R2 ;  /* 0x03084002000075a7 */ /* 0x0044e4000800017f */
[----:B---3--:R-:W-:Y:S05]  /*17670*/  @!P0 NANOSLEEP.SYNCS 0x989680 ;  /* 0x009896800000895d */ /* 0x008fea0003900000 */
[----:B------:R-:W3:Y:S02]  /*17680*/  @!P0 SYNCS.PHASECHK.TRANS64 P0, [R0+URZ+0x30840], R2 ;  /* 0x03084002000085a7 */ /* 0x000ee4000800007f */
[----:B---3--:R-:W-:Y:S05]  /*17690*/  @!P0 BRA `(.L_x_1498) ;  /* 0xfffffffc00f08947 */ /* 0x008fea000383ffff */
[----:B------:R-:W-:Y:S05]  /*176a0*/  BRA `(.L_x_1608) ;  /* 0xffffffac00387947 */ /* 0x000fea000383ffff */
.L_x_1502:
[----:B------:R-:W2:Y:S01]  /*176b0*/  LDL.LU R11, [R1+0x30] ;  /* 0x00003000010b7983 */ /* 0x000ea20000300800 */
[----:B------:R-:W-:Y:S01]  /*176c0*/  IMAD.MOV.U32 R13, RZ, RZ, R3 ;  /* 0x000000ffff0d7224 */ /* 0x000fe200078e0003 */
[----:B------:R-:W-:Y:S01]  /*176d0*/  LOP3.LUT R5, R5, 0x7f, RZ, 0xc0, !PT ;  /* 0x0000007f05057812 */ /* 0x000fe200078ec0ff */
[----:B------:R-:W-:Y:S02]  /*176e0*/  IMAD.MOV.U32 R12, RZ, RZ, RZ ;  /* 0x000000ffff0c7224 */ /* 0x000fe400078e00ff */
[----:B------:R-:W-:Y:S01]  /*176f0*/  IMAD.MOV.U32 R15, RZ, RZ, -0x1 ;  /* 0xffffffffff0f7424 */ /* 0x000fe200078e00ff */
[----:B------:R-:W-:-:S05]  /*17700*/  SHF.R.U32.HI R5, RZ, 0x3, R5 ;  /* 0x00000003ff057819 */ /* 0x000fca0000011605 */
[----:B------:R-:W-:-:S04]  /*17710*/  IMAD.IADD R0, R5, 0x1, R9 ;  /* 0x0000000105007824 */ /* 0x000fc800078e0209 */
[----:B------:R-:W-:Y:S02]  /*17720*/  VIADD R5, R0, 0x10 ;  /* 0x0000001000057836 */ /* 0x000fe40000000000 */
[----:B--2---:R-:W-:Y:S02]  /*17730*/  IMAD R2, R11, R7, RZ ;  /* 0x000000070b027224 */ /* 0x004fe400078e02ff */
[----:B------:R-:W-:-:S03]  /*17740*/  IMAD.MOV.U32 R11, RZ, RZ, 0x181f ;  /* 0x0000181fff0b7424 */ /* 0x000fc600078e00ff */
[----:B------:R-:W-:-:S13]  /*17750*/  ISETP.GE.AND P3, PT, R0, R2, PT ;  /* 0x000000020000720c */ /* 0x000fda0003f66270 */
[----:B-----5:R-:W-:Y:S05]  /*17760*/  WARPSYNC.COLLECTIVE R15, `(.L_x_1609) ;  /* 0x000000000f087348 */ /* 0x020fea0003c00000 */
[----:B------:R0:W1:Y:S02]  /*17770*/  SHFL.IDX P6, R14, R13, R12, R11 ;  /* 0x0000000c0d0e7389 */ /* 0x00006400000c000b */
[----:B01---5:R-:W-:Y:S01]  /*17780*/  ENDCOLLECTIVE ;  /* 0x000000000000791b */ /* 0x023fe20003800000 */
.L_x_1609:
[----:B------:R-:W-:Y:S02]  /*17790*/  IMAD.MOV.U32 R13, RZ, RZ, R4 ;  /* 0x000000ffff0d7224 */ /* 0x000fe400078e0004 */
[----:B------:R-:W-:-:S07]  /*177a0*/  IMAD.MOV.U32 R6, RZ, RZ, R14 ;  /* 0x000000ffff067224 */ /* 0x000fce00078e000e */
[----:B------:R-:W-:Y:S05]  /*177b0*/  WARPSYNC.COLLECTIVE R15, `(.L_x_1610) ;  /* 0x000000000f087348 */ /* 0x000fea0003c00000 */
[----:B------:R0:W1:Y:S02]  /*177c0*/  SHFL.IDX P6, R14, R13, R12, R11 ;  /* 0x0000000c0d0e7389 */ /* 0x00006400000c000b */
[----:B01----:R-:W-:Y:S01]  /*177d0*/  ENDCOLLECTIVE ;  /* 0x000000000000791b */ /* 0x003fe20003800000 */
.L_x_1610:
        /* <DEDUP_REMOVED lines=19> */
.L_x_1611:
[----:B------:R-:W-:Y:S02]  /*17910*/  IMAD.MOV.U32 R13, RZ, RZ, R4 ;  /* 0x000000ffff0d7224 */ /* 0x000fe400078e0004 */
[----:B------:R-:W-:-:S07]  /*17920*/  IMAD.MOV.U32 R9, RZ, RZ, R14 ;  /* 0x000000ffff097224 */ /* 0x000fce00078e000e */
[----:B------:R-:W-:Y:S05]  /*17930*/  WARPSYNC.COLLECTIVE R15, `(.L_x_1612) ;  /* 0x000000000f087348 */ /* 0x000fea0003c00000 */
[----:B------:R0:W1:Y:S02]  /*17940*/  SHFL.IDX P6, R14, R13, R12, R11 ;  /* 0x0000000c0d0e7389 */ /* 0x00006400000c000b */
[----:B01----:R-:W-:Y:S01]  /*17950*/  ENDCOLLECTIVE ;  /* 0x000000000000791b */ /* 0x003fe20003800000 */
.L_x_1612:
[----:B------:R-:W-:Y:S01]  /*17960*/  ULDC.64 UR4, c[0x0][0x208] ;  /* 0x0000820000047ab9 */ /* 0x000fe20000000a00 */
[----:B------:R-:W-:Y:S02]  /*17970*/  IMAD.MOV.U32 R13, RZ, RZ, R3 ;  /* 0x000000ffff0d7224 */ /* 0x000fe400078e0003 */
[----:B------:R-:W-:Y:S02]  /*17980*/  IMAD.MOV.U32 R12, RZ, RZ, 0x2 ;  /* 0x00000002ff0c7424 */ /* 0x000fe400078e00ff */
[----:B------:R-:W-:-:S05]  /*17990*/  IMAD.MOV.U32 R5, RZ, RZ, R14 ;  /* 0x000000ffff057224 */ /* 0x000fca00078e000e */
[----:B------:R-:W-:-:S05]  /*179a0*/  @!P3 LEA R8, P5, R8, R5, 0x1 ;  /* 0x000000050808b211 */ /* 0x000fca00078a08ff */
[----:B------:R-:W-:Y:S02]  /*179b0*/  @!P3 IMAD.X R5, RZ, RZ, R9, P5 ;  /* 0x000000ffff05b224 */ /* 0x000fe400028e0609 */
[----:B------:R-:W-:Y:S01]  /*179c0*/  @!P3 IMAD.MOV.U32 R6, RZ, RZ, R8 ;  /* 0x000000ffff06b224 */ /* 0x000fe200078e0008 */
[----:B------:R-:W0:Y:S01]  /*179d0*/  S2R R9, SR_TID.X ;  /* 0x0000000000097919 */ /* 0x000e220000002100 */
        /* <DEDUP_REMOVED lines=12> */
.L_x_1613:
[----:B------:R-:W-:Y:S02]  /*17aa0*/  IMAD.MOV.U32 R13, RZ, RZ, R4 ;  /* 0x000000ffff0d7224 */ /* 0x000fe400078e0004 */
[----:B------:R-:W-:-:S05]  /*17ab0*/  IMAD.SHL.U32 R9, R9, 0x8, RZ ;  /* 0x0000000809097824 */ /* 0x000fca00078e00ff */
[----:B------:R-:W-:Y:S01]  /*17ac0*/  LOP3.LUT R9, R9, 0x38, RZ, 0xc0, !PT ;  /* 0x0000003809097812 */ /* 0x000fe200078ec0ff */
[----:B------:R-:W-:-:S07]  /*17ad0*/  IMAD.MOV.U32 R8, RZ, RZ, R14 ;  /* 0x000000ffff087224 */ /* 0x000fce00078e000e */
[----:B------:R-:W-:Y:S05]  /*17ae0*/  WARPSYNC.COLLECTIVE R15, `(.L_x_1614) ;  /* 0x000000000f087348 */ /* 0x000fea0003c00000 */
[----:B------:R0:W1:Y:S02]  /*17af0*/  SHFL.IDX P6, R14, R13, R12, R11 ;  /* 0x0000000c0d0e7389 */ /* 0x00006400000c000b */
[----:B01----:R-:W-:Y:S01]  /*17b00*/  ENDCOLLECTIVE ;  /* 0x000000000000791b */ /* 0x003fe20003800000 */
.L_x_1614:
        /* <DEDUP_REMOVED lines=19> */
.L_x_1615:
[----:B------:R-:W-:Y:S02]  /*17c40*/  IMAD.MOV.U32 R13, RZ, RZ, R4 ;  /* 0x000000ffff0d7224 */ /* 0x000fe400078e0004 */
[----:B------:R-:W-:-:S07]  /*17c50*/  IMAD.MOV.U32 R6, RZ, RZ, R14 ;  /* 0x000000ffff067224 */ /* 0x000fce00078e000e */
[----:B------:R-:W-:Y:S05]  /*17c60*/  WARPSYNC.COLLECTIVE R15, `(.L_x_1616) ;  /* 0x000000000f087348 */ /* 0x000fea0003c00000 */
[----:B------:R0:W1:Y:S02]  /*17c70*/  SHFL.IDX P6, R14, R13, R12, R11 ;  /* 0x0000000c0d0e7389 */ /* 0x00006400000c000b */
[----:B01----:R-:W-:Y:S01]  /*17c80*/  ENDCOLLECTIVE ;  /* 0x000000000000791b */ /* 0x003fe20003800000 */
.L_x_1616:
        /* <DEDUP_REMOVED lines=19> */
.L_x_1617:
[----:B------:R-:W-:Y:S02]  /*17dc0*/  IMAD.MOV.U32 R13, RZ, RZ, R4 ;  /* 0x000000ffff0d7224 */ /* 0x000fe400078e0004 */
[----:B------:R-:W-:-:S07]  /*17dd0*/  IMAD.MOV.U32 R6, RZ, RZ, R14 ;  /* 0x000000ffff067224 */ /* 0x000fce00078e000e */
[----:B------:R-:W-:Y:S05]  /*17de0*/  WARPSYNC.COLLECTIVE R15, `(.L_x_1618) ;  /* 0x000000000f087348 */ /* 0x000fea0003c00000 */
[----:B------:R0:W1:Y:S02]  /*17df0*/  SHFL.IDX P6, R14, R13, R12, R11 ;  /* 0x0000000c0d0e7389 */ /* 0x00006400000c000b */
[----:B01----:R-:W-:Y:S01]  /*17e00*/  ENDCOLLECTIVE ;  /* 0x000000000000791b */ /* 0x003fe20003800000 */
.L_x_1618:
        /* <DEDUP_REMOVED lines=19> */
.L_x_1619:
[----:B------:R-:W-:Y:S02]  /*17f40*/  IMAD.MOV.U32 R13, RZ, RZ, R4 ;  /* 0x000000ffff0d7224 */ /* 0x000fe400078e0004 */
[----:B------:R-:W-:-:S07]  /*17f50*/  IMAD.MOV.U32 R6, RZ, RZ, R14 ;  /* 0x000000ffff067224 */ /* 0x000fce00078e000e */
[----:B------:R-:W-:Y:S05]  /*17f60*/  WARPSYNC.COLLECTIVE R15, `(.L_x_1620) ;  /* 0x000000000f087348 */ /* 0x000fea0003c00000 */
[----:B------:R0:W1:Y:S02]  /*17f70*/  SHFL.IDX P6, R14, R13, R12, R11 ;  /* 0x0000000c0d0e7389 */ /* 0x00006400000c000b */
[----:B01----:R-:W-:Y:S01]  /*17f80*/  ENDCOLLECTIVE ;  /* 0x000000000000791b */ /* 0x003fe20003800000 */
.L_x_1620:
        /* <DEDUP_REMOVED lines=17> */
.L_x_1621:
[----:B------:R-:W-:-:S05]  /*180a0*/  VIADD R7, R0, 0x60 ;  /* 0x0000006000077836 */ /* 0x000fca0000000000 */
[----:B------:R-:W-:Y:S01]  /*180b0*/  ISETP.GE.AND P4, PT, R7, R2, PT ;  /* 0x000000020700720c */ /* 0x000fe20003f86270 */
[----:B------:R-:W-:Y:S02]  /*180c0*/  IMAD.MOV.U32 R13, RZ, RZ, R4 ;  /* 0x000000ffff0d7224 */ /* 0x000fe400078e0004 */
[----:B------:R-:W-:-:S10]  /*180d0*/  IMAD.MOV.U32 R6, RZ, RZ, R14 ;  /* 0x000000ffff067224 */ /* 0x000fd400078e000e */
[----:B------:R-:W-:Y:S05]  /*180e0*/  WARPSYNC.COLLECTIVE R15, `(.L_x_1622) ;  /* 0x000000000f087348 */ /* 0x000fea0003c00000 */
[----:B------:R0:W1:Y:S02]  /*180f0*/  SHFL.IDX P6, R14, R13, R12, R11 ;  /* 0x0000000c0d0e7389 */ /* 0x00006400000c000b */
[----:B01----:R-:W-:Y:S01]  /*18100*/  ENDCOLLECTIVE ;  /* 0x000000000000791b */ /* 0x003fe20003800000 */
.L_x_1622:
        /* <DEDUP_REMOVED lines=17> */
.L_x_1623:
[----:B------:R-:W-:Y:S02]  /*18220*/  IMAD.MOV.U32 R13, RZ, RZ, R4 ;  /* 0x000000ffff0d7224 */ /* 0x000fe400078e0004 */
[----:B------:R-:W-:-:S07]  /*18230*/  IMAD.MOV.U32 R3, RZ, RZ, R14 ;  /* 0x000000ffff037224 */ /* 0x000fce00078e000e */
[----:B------:R-:W-:Y:S05]  /*18240*/  WARPSYNC.COLLECTIVE R15, `(.L_x_1624) ;  /* 0x000000000f087348 */ /* 0x000fea0003c00000 */
[----:B------:R0:W1:Y:S02]  /*18250*/  SHFL.IDX P6, R14, R13, R12, R11 ;  /* 0x0000000c0d0e7389 */ /* 0x00006400000c000b */
[----:B01----:R-:W-:Y:S01]  /*18260*/  ENDCOLLECTIVE ;  /* 0x000000000000791b */ /* 0x003fe20003800000 */
.L_x_1624:
[----:B------:R-:W-:Y:S01]  /*18270*/  IMAD.MOV.U32 R4, RZ, RZ, R14 ;  /* 0x000000ffff047224 */ /* 0x000fe200078e000e */
[----:B------:R-:W-:Y:S06]  /*18280*/  BRA `(.L_x_1625) ;  /* 0xffffffac00f87947 */ /* 0x000fec000383ffff */
.L_x_1507:
[----:B0-----:R-:W2:Y:S02]  /*18290*/  LDL R2, [R1] ;  /* 0x0000000001027983 */ /* 0x001ea40000100800 */
[----:B--2---:R0:W1:Y:S02]  /*182a0*/  SYNCS.PHASECHK.TRANS64.TRYWAIT P0, [R2+URZ+0x30820], R0 ;  /* 0x03082000020075a7 */ /* 0x004064000800017f */
[----:B-1----:R-:W-:Y:S05]  /*182b0*/  @!P0 NANOSLEEP.SYNCS 0x989680 ;  /* 0x009896800000895d */ /* 0x002fea0003900000 */
[----:B------:R-:W1:Y:S02]  /*182c0*/  @!P0 SYNCS.PHASECHK.TRANS64 P0, [R2+URZ+0x30820], R0 ;  /* 0x03082000020085a7 */ /* 0x000e64000800007f */
[----:B-1----:R-:W-:Y:S05]  /*182d0*/  @!P0 BRA `(.L_x_1507) ;  /* 0xfffffffc00ec8947 */ /* 0x002fea000383ffff */
[----:B------:R-:W-:Y:S05]  /*182e0*/  BRA `(.L_x_1626) ;  /* 0xffffffb000807947 */ /* 0x000fea000383ffff */
.L_x_1516:
[----:B-1----:R1:W2:Y:S02]  /*182f0*/  SYNCS.PHASECHK.TRANS64.TRYWAIT P0, [R3+URZ+0x30840], R2 ;  /* 0x03084002030075a7 */ /* 0x0022a4000800017f */
[----:B--2---:R-:W-:Y:S05]  /*18300*/  @!P0 NANOSLEEP.SYNCS 0x989680 ;  /* 0x009896800000895d */ /* 0x004fea0003900000 */
[----:B------:R-:W2:Y:S02]  /*18310*/  @!P0 SYNCS.PHASECHK.TRANS64 P0, [R3+URZ+0x30840], R2 ;  /* 0x03084002030085a7 */ /* 0x000ea4000800007f */
[----:B--2---:R-:W-:Y:S05]  /*18320*/  @!P0 BRA `(.L_x_1516) ;  /* 0xfffffffc00f08947 */ /* 0x004fea000383ffff */
[----:B------:R-:W-:Y:S05]  /*18330*/  BRA `(.L_x_1627) ;  /* 0xffffffb400507947 */ /* 0x000fea000383ffff */
.L_x_1523:
[----:B0-----:R0:W1:Y:S02]  /*18340*/  SYNCS.PHASECHK.TRANS64.TRYWAIT P0, [R3+URZ+0x60], R2 ;  /* 0x00006002030075a7 */ /* 0x001064000800017f */
[----:B-1----:R-:W-:Y:S05]  /*18350*/  @!P0 NANOSLEEP.SYNCS 0x989680 ;  /* 0x009896800000895d */ /* 0x002fea0003900000 */
[----:B------:R-:W1:Y:S02]  /*18360*/  @!P0 SYNCS.PHASECHK.TRANS64 P0, [R3+URZ+0x60], R2 ;  /* 0x00006002030085a7 */ /* 0x000e64000800007f */
[----:B-1----:R-:W-:Y:S05]  /*18370*/  @!P0 BRA `(.L_x_1523) ;  /* 0xfffffffc00f08947 */ /* 0x002fea000383ffff */
[----:B------:R-:W-:Y:S05]  /*18380*/  BRA `(.L_x_1628) ;  /* 0xffffffb8006c7947 */ /* 0x000fea000383ffff */
.L_x_1533:
[----:B-1----:R1:W2:Y:S02]  /*18390*/  SYNCS.PHASECHK.TRANS64.TRYWAIT P0, [R3+URZ+0x30840], R2 ;  /* 0x03084002030075a7 */ /* 0x0022a4000800017f */
[----:B--2---:R-:W-:Y:S05]  /*183a0*/  @!P0 NANOSLEEP.SYNCS 0x989680 ;  /* 0x009896800000895d */ /* 0x004fea0003900000 */
[----:B------:R-:W2:Y:S02]  /*183b0*/  @!P0 SYNCS.PHASECHK.TRANS64 P0, [R3+URZ+0x30840], R2 ;  /* 0x03084002030085a7 */ /* 0x000ea4000800007f */
[----:B--2---:R-:W-:Y:S05]  /*183c0*/  @!P0 BRA `(.L_x_1533) ;  /* 0xfffffffc00f08947 */ /* 0x004fea000383ffff */
[----:B------:R-:W-:Y:S05]  /*183d0*/  BRA `(.L_x_1629) ;  /* 0xffffffc000587947 */ /* 0x000fea000383ffff */
.L_x_1540:
[----:B0-----:R0:W1:Y:S02]  /*183e0*/  SYNCS.PHASECHK.TRANS64.TRYWAIT P0, [R2+URZ+0x60], R3 ;  /* 0x00006003020075a7 */ /* 0x001064000800017f */
[----:B-1----:R-:W-:Y:S05]  /*183f0*/  @!P0 NANOSLEEP.SYNCS 0x989680 ;  /* 0x009896800000895d */ /* 0x002fea0003900000 */
[----:B------:R-:W1:Y:S02]  /*18400*/  @!P0 SYNCS.PHASECHK.TRANS64 P0, [R2+URZ+0x60], R3 ;  /* 0x00006003020085a7 */ /* 0x000e64000800007f */
[----:B-1----:R-:W-:Y:S05]  /*18410*/  @!P0 BRA `(.L_x_1540) ;  /* 0xfffffffc00f08947 */ /* 0x002fea000383ffff */
[----:B------:R-:W-:Y:S05]  /*18420*/  BRA `(.L_x_1630) ;  /* 0xffffffc400747947 */ /* 0x000fea000383ffff */
.L_x_1550:
[----:B---3--:R3:W4:Y:S02]  /*18430*/  SYNCS.PHASECHK.TRANS64.TRYWAIT P0, [R2+URZ+0x30840], R3 ;  /* 0x03084003020075a7 */ /* 0x008724000800017f */
[----:B----4-:R-:W-:Y:S05]  /*18440*/  @!P0 NANOSLEEP.SYNCS 0x989680 ;  /* 0x009896800000895d */ /* 0x010fea0003900000 */
[----:B------:R-:W4:Y:S02]  /*18450*/  @!P0 SYNCS.PHASECHK.TRANS64 P0, [R2+URZ+0x30840], R3 ;  /* 0x03084003020085a7 */ /* 0x000f24000800007f */
[----:B----4-:R-:W-:Y:S05]  /*18460*/  @!P0 BRA `(.L_x_1550) ;  /* 0xfffffffc00f08947 */ /* 0x010fea000383ffff */
[----:B------:R-:W-:Y:S05]  /*18470*/  BRA `(.L_x_1631) ;  /* 0xffffffcc00247947 */ /* 0x000fea000383ffff */
.L_x_1557:
[----:B0-----:R0:W1:Y:S02]  /*18480*/  SYNCS.PHASECHK.TRANS64.TRYWAIT P0, [R2+URZ+0x60], R5 ;  /* 0x00006005020075a7 */ /* 0x001064000800017f */
[----:B-1----:R-:W-:Y:S05]  /*18490*/  @!P0 NANOSLEEP.SYNCS 0x989680 ;  /* 0x009896800000895d */ /* 0x002fea0003900000 */
[----:B------:R-:W1:Y:S02]  /*184a0*/  @!P0 SYNCS.PHASECHK.TRANS64 P0, [R2+URZ+0x60], R5 ;  /* 0x00006005020085a7 */ /* 0x000e64000800007f */
[----:B-1----:R-:W-:Y:S05]  /*184b0*/  @!P0 BRA `(.L_x_1557) ;  /* 0xfffffffc00f08947 */ /* 0x002fea000383ffff */
[----:B------:R-:W-:Y:S05]  /*184c0*/  BRA `(.L_x_1632) ;  /* 0xffffffd000407947 */ /* 0x000fea000383ffff */
.L_x_1569:
[----:B---3--:R3:W4:Y:S02]  /*184d0*/  SYNCS.PHASECHK.TRANS64.TRYWAIT P0, [R0+URZ+0x30860], R2 ;  /* 0x03086002000075a7 */ /* 0x008724000800017f */
[----:B----4-:R-:W-:Y:S05]  /*184e0*/  @!P0 NANOSLEEP.SYNCS 0x989680 ;  /* 0x009896800000895d */ /* 0x010fea0003900000 */
[----:B------:R-:W4:Y:S02]  /*184f0*/  @!P0 SYNCS.PHASECHK.TRANS64 P0, [R0+URZ+0x30860], R2 ;  /* 0x03086002000085a7 */ /* 0x000f24000800007f */
[----:B----4-:R-:W-:Y:S05]  /*18500*/  @!P0 BRA `(.L_x_1569) ;  /* 0xfffffffc00f08947 */ /* 0x010fea000383ffff */
[----:B------:R-:W-:Y:S05]  /*18510*/  BRA `(.L_x_1633) ;  /* 0xffffffd400d47947 */ /* 0x000fea000383ffff */
.L_x_1577:
[----:B------:R-:W-:Y:S01]  /*18520*/  BSSY B0, `(.L_x_1634) ;  /* 0x0000008000007945 */ /* 0x000fe20003800000 */
[----:B------:R-:W-:Y:S02]  /*18530*/  IMAD.MOV.U32 R13, RZ, RZ, R16 ;  /* 0x000000ffff0d7224 */ /* 0x000fe400078e0010 */
[----:B-1----:R-:W-:Y:S02]  /*18540*/  IMAD.MOV.U32 R12, RZ, RZ, RZ ;  /* 0x000000ffff0c7224 */ /* 0x002fe400078e00ff */
[----:B------:R-:W-:Y:S02]  /*18550*/  IMAD.MOV.U32 R11, RZ, RZ, 0x1f ;  /* 0x0000001fff0b7424 */ /* 0x000fe400078e00ff */
[----:B------:R-:W-:-:S07]  /*18560*/  IMAD.MOV.U32 R15, RZ, RZ, -0x1 ;  /* 0xffffffffff0f7424 */ /* 0x000fce00078e00ff */
[----:B0-2---:R-:W-:Y:S05]  /*18570*/  WARPSYNC.COLLECTIVE R15, `(.L_x_1635) ;  /* 0x000000000f087348 */ /* 0x005fea0003c00000 */
[----:B------:R1:W3:Y:S02]  /*18580*/  SHFL.IDX P6, R14, R13, R12, R11 ;  /* 0x0000000c0d0e7389 */ /* 0x0002e400000c000b */
[----:B0123--:R-:W-:Y:S01]  /*18590*/  ENDCOLLECTIVE ;  /* 0x000000000000791b */ /* 0x00ffe20003800000 */
.L_x_1635:
[----:B------:R-:W-:Y:S05]  /*185a0*/  BSYNC B0 ;  /* 0x0000000000007941 */ /* 0x000fea0003800000 */
.L_x_1634:
        /* <DEDUP_REMOVED lines=9> */
.L_x_1636:
[----:B------:R-:W-:Y:S01]  /*18640*/  ULDC UR4, c[0x0][0xc3c] ;  /* 0x00030f0000047ab9 */ /* 0x000fe20000000800 */
[----:B------:R-:W-:Y:S01]  /*18650*/  ULDC.64 UR6, c[0x0][0x208] ;  /* 0x0000820000067ab9 */ /* 0x000fe20000000a00 */
        /* <DEDUP_REMOVED lines=17> */
.L_x_1637:
[----:B------:R-:W-:Y:S01]  /*18770*/  IMAD.MOV.U32 R12, RZ, RZ, 0x2 ;  /* 0x00000002ff0c7424 */ /* 0x000fe200078e00ff */
[----:B------:R-:W-:-:S05]  /*18780*/  SEL R7, R14, RZ, P1 ;  /* 0x000000ff0e077207 */ /* 0x000fca0000800000 */
[----:B------:R-:W-:-:S04]  /*18790*/  IMAD.IADD R3, R2, 0x1, R7 ;  /* 0x0000000102037824 */ /* 0x000fc800078e0207 */
[----:B------:R-:W-:-:S07]  /*187a0*/  IMAD.MOV.U32 R13, RZ, RZ, R3 ;  /* 0x000000ffff0d7224 */ /* 0x000fce00078e0003 */
[----:B------:R-:W-:Y:S05]  /*187b0*/  WARPSYNC.COLLECTIVE R15, `(.L_x_1638) ;  /* 0x000000000f087348 */ /* 0x000fea0003c00000 */
[----:B------:R0:W1:Y:S02]  /*187c0*/  SHFL.UP P6, R14, R13, R12, R11 ;  /* 0x0400000c0d0e7389 */ /* 0x00006400000c000b */
[----:B01----:R-:W-:Y:S01]  /*187d0*/  ENDCOLLECTIVE ;  /* 0x000000000000791b */ /* 0x003fe20003800000 */
.L_x_1638:
        /* <DEDUP_REMOVED lines=8> */
.L_x_1639:
        /* <DEDUP_REMOVED lines=8> */
.L_x_1640:
        /* <DEDUP_REMOVED lines=8> */
.L_x_1641:
        /* <DEDUP_REMOVED lines=9> */
.L_x_1642:
[----:B------:R-:W-:Y:S01]  /*189f0*/  IMAD.MOV.U32 R16, RZ, RZ, R14 ;  /* 0x000000ffff107224 */ /* 0x000fe200078e000e */
[----:B------:R-:W-:Y:S06]  /*18a00*/  BRA `(.L_x_1643) ;  /* 0xffffffd800907947 */ /* 0x000fec000383ffff */
.L_x_1582:
[----:B------:R-:W-:Y:S01]  /*18a10*/  BSSY B0, `(.L_x_1644) ;  /* 0x0000008000007945 */ /* 0x000fe20003800000 */
[----:B-----5:R-:W-:Y:S02]  /*18a20*/  IMAD.MOV.U32 R13, RZ, RZ, R2 ;  /* 0x000000ffff0d7224 */ /* 0x020fe400078e0002 */
[----:B-1----:R-:W-:Y:S02]  /*18a30*/  IMAD.MOV.U32 R12, RZ, RZ, 0x1 ;  /* 0x00000001ff0c7424 */ /* 0x002fe400078e00ff */
[----:B------:R-:W-:Y:S02]  /*18a40*/  IMAD.MOV.U32 R11, RZ, RZ, RZ ;  /* 0x000000ffff0b7224 */ /* 0x000fe400078e00ff */
[----:B------:R-:W-:-:S07]  /*18a50*/  IMAD.MOV.U32 R15, RZ, RZ, -0x1 ;  /* 0xffffffffff0f7424 */ /* 0x000fce00078e00ff */
[----:B0-23--:R-:W-:Y:S05]  /*18a60*/  WARPSYNC.COLLECTIVE R15, `(.L_x_1645) ;  /* 0x000000000f087348 */ /* 0x00dfea0003c00000 */
[----:B------:R1:W4:Y:S02]  /*18a70*/  SHFL.UP P6, R14, R13, R12, R11 ;  /* 0x0400000c0d0e7389 */ /* 0x00032400000c000b */
[----:B01234-:R-:W-:Y:S01]  /*18a80*/  ENDCOLLECTIVE ;  /* 0x000000000000791b */ /* 0x01ffe20003800000 */
.L_x_1645:
[----:B------:R-:W-:Y:S05]  /*18a90*/  BSYNC B0 ;  /* 0x0000000000007941 */ /* 0x000fea0003800000 */
.L_x_1644:
        /* <DEDUP_REMOVED lines=9> */
.L_x_1646:
[----:B------:R-:W-:Y:S01]  /*18b30*/  IMAD.MOV.U32 R12, RZ, RZ, 0x4 ;  /* 0x00000004ff0c7424 */ /* 0x000fe200078e00ff */
[----:B------:R-:W-:-:S05]  /*18b40*/  SEL R14, R14, RZ, P2 ;  /* 0x000000ff0e0e7207 */ /* 0x000fca0001000000 */
[----:B------:R-:W-:-:S04]  /*18b50*/  IMAD.IADD R3, R3, 0x1, R14 ;  /* 0x0000000103037824 */ /* 0x000fc800078e020e */
[----:B------:R-:W-:-:S07]  /*18b60*/  IMAD.MOV.U32 R13, RZ, RZ, R3 ;  /* 0x000000ffff0d7224 */ /* 0x000fce00078e0003 */
[----:B------:R-:W-:Y:S05]  /*18b70*/  WARPSYNC.COLLECTIVE R15, `(.L_x_1647) ;  /* 0x000000000f087348 */ /* 0x000fea0003c00000 */
[----:B------:R0:W1:Y:S02]  /*18b80*/  SHFL.UP P6, R14, R13, R12, R11 ;  /* 0x0400000c0d0e7389 */ /* 0x00006400000c000b */
[----:B01----:R-:W-:Y:S01]  /*18b90*/  ENDCOLLECTIVE ;  /* 0x000000000000791b */ /* 0x003fe20003800000 */
.L_x_1647:
[----:B------:R-:W-:Y:S01]  /*18ba0*/  IMAD.MOV.U32 R12, RZ, RZ, 0x8 ;  /* 0x00000008ff0c7424 */ /* 0x000fe200078e00ff */
[----:B------:R-:W-:-:S05]  /*18bb0*/  SEL R14, R14, RZ, P3 ;  /* 0x000000ff0e0e7207 */ /* 0x000fca0001800000 */
[----:B------:R-:W-:-:S04]  /*18bc0*/  IMAD.IADD R3, R3, 0x1, R14 ;  /* 0x0000000103037824 */ /* 0x000fc800078e020e */
[----:B------:R-:W-:-:S07]  /*18bd0*/  IMAD.MOV.U32 R13, RZ, RZ, R3 ;  /* 0x000000ffff0d7224 */ /* 0x000fce00078e0003 */
[----:B------:R-:W-:Y:S05]  /*18be0*/  WARPSYNC.COLLECTIVE R15, `(.L_x_1648) ;  /* 0x000000000f087348 */ /* 0x000fea0003c00000 */
[----:B------:R0:W1:Y:S02]  /*18bf0*/  SHFL.UP P6, R14, R13, R12, R11 ;  /* 0x0400000c0d0e7389 */ /* 0x00006400000c000b */
[----:B01----:R-:W-:Y:S01]  /*18c00*/  ENDCOLLECTIVE ;  /* 0x000000000000791b */ /* 0x003fe20003800000 */
.L_x_1648:
[----:B------:R-:W-:Y:S01]  /*18c10*/  IMAD.MOV.U32 R12, RZ, RZ, 0x10 ;  /* 0x00000010ff0c7424 */ /* 0x000fe200078e00ff */
[----:B------:R-:W-:-:S05]  /*18c20*/  SEL R14, R14, RZ, P4 ;  /* 0x000000ff0e0e7207 */ /* 0x000fca0002000000 */
[----:B------:R-:W-:-:S04]  /*18c30*/  IMAD.IADD R3, R3, 0x1, R14 ;  /* 0x0000000103037824 */ /* 0x000fc800078e020e */
[----:B------:R-:W-:-:S07]  /*18c40*/  IMAD.MOV.U32 R13, RZ, RZ, R3 ;  /* 0x000000ffff0d7224 */ /* 0x000fce00078e0003 */
[----:B------:R-:W-:Y:S05]  /*18c50*/  WARPSYNC.COLLECTIVE R15, `(.L_x_1649) ;  /* 0x000000000f087348 */ /* 0x000fea0003c00000 */
[----:B------:R0:W1:Y:S02]  /*18c60*/  SHFL.UP P6, R14, R13, R12, R11 ;  /* 0x0400000c0d0e7389 */ /* 0x00006400000c000b */
[----:B01----:R-:W-:Y:S01]  /*18c70*/  ENDCOLLECTIVE ;  /* 0x000000000000791b */ /* 0x003fe20003800000 */
.L_x_1649:
[----:B------:R-:W-:Y:S02]  /*18c80*/  IMAD.MOV.U32 R12, RZ, RZ, 0x1f ;  /* 0x0000001fff0c7424 */ /* 0x000fe400078e00ff */
[----:B------:R-:W-:Y:S01]  /*18c90*/  IMAD.MOV.U32 R11, RZ, RZ, 0x1f ;  /* 0x0000001fff0b7424 */ /* 0x000fe200078e00ff */
[----:B------:R-:W-:-:S05]  /*18ca0*/  SEL R14, R14, RZ, P5 ;  /* 0x000000ff0e0e7207 */ /* 0x000fca0002800000 */
[----:B------:R-:W-:-:S04]  /*18cb0*/  IMAD.IADD R3, R3, 0x1, R14 ;  /* 0x0000000103037824 */ /* 0x000fc800078e020e */
[----:B------:R-:W-:-:S07]  /*18cc0*/  IMAD.MOV.U32 R13, RZ, RZ, R3 ;  /* 0x000000ffff0d7224 */ /* 0x000fce00078e0003 */
[----:B------:R-:W-:Y:S05]  /*18cd0*/  WARPSYNC.COLLECTIVE R15, `(.L_x_1650) ;  /* 0x000000000f087348 */ /* 0x000fea0003c00000 */
[----:B------:R0:W1:Y:S02]  /*18ce0*/  SHFL.IDX P6, R14, R13, R12, R11 ;  /* 0x0000000c0d0e7389 */ /* 0x00006400000c000b */
[----:B01----:R-:W-:Y:S01]  /*18cf0*/  ENDCOLLECTIVE ;  /* 0x000000000000791b */ /* 0x003fe20003800000 */
.L_x_1650:
[----:B------:R-:W-:Y:S01]  /*18d00*/  IMAD.MOV.U32 R16, RZ, RZ, R14 ;  /* 0x000000ffff107224 */ /* 0x000fe200078e000e */
[----:B------:R-:W-:Y:S06]  /*18d10*/  BRA `(.L_x_1651) ;  /* 0xffffffd8006c7947 */ /* 0x000fec000383ffff */
.L_x_1584:
[----:B------:R-:W-:Y:S01]  /*18d20*/  BSSY B0, `(.L_x_1652) ;  /* 0x0000006000007945 */ /* 0x000fe20003800000 */
[----:B------:R-:W-:Y:S01]  /*18d30*/  PLOP3.LUT P6, PT, P6, PT, PT, 0x8, 0x0 ;  /* 0x000000000000781c */ /* 0x000fe200037ce170 */
[----:B------:R-:W-:-:S12]  /*18d40*/  IMAD.MOV.U32 R15, RZ, RZ, -0x1 ;  /* 0xffffffffff0f7424 */ /* 0x000fd800078e00ff */
[----:B0123--:R-:W-:Y:S05]  /*18d50*/  WARPSYNC.COLLECTIVE R15, `(.L_x_1653) ;  /* 0x000000000f087348 */ /* 0x00ffea0003c00000 */
[----:B------:R-:W-:Y:S01]  /*18d60*/  VOTE.ANY R14, PT, P6 ;  /* 0x00000000000e7806 */ /* 0x000fe200030e0100 */
[----:B0123--:R-:W-:Y:S06]  /*18d70*/  ENDCOLLECTIVE ;  /* 0x000000000000791b */ /* 0x00ffec0003800000 */
.L_x_1653:
[----:B------:R-:W-:Y:S05]  /*18d80*/  BSYNC B0 ;  /* 0x0000000000007941 */ /* 0x000fea0003800000 */
.L_x_1652:
        /* <DEDUP_REMOVED lines=9> */
.L_x_1654:
[----:B------:R-:W-:Y:S01]  /*18e20*/  IMAD.MOV.U32 R17, RZ, RZ, R14 ;  /* 0x000000ffff117224 */ /* 0x000fe200078e000e */
[----:B------:R-:W-:Y:S06]  /*18e30*/  BRA `(.L_x_1655) ;  /* 0xffffffd8005c7947 */ /* 0x000fec000383ffff */
.L_x_1586:
[----:B------:R-:W-:Y:S01]  /*18e40*/  BSSY B0, `(.L_x_1656) ;  /* 0x0000007000007945 */ /* 0x000fe20003800000 */
[----:B------:R-:W-:Y:S02]  /*18e50*/  IMAD.MOV.U32 R13, RZ, RZ, R3 ;  /* 0x000000ffff0d7224 */ /* 0x000fe400078e0003 */
[----:B------:R-:W-:Y:S02]  /*18e60*/  IMAD.MOV.U32 R11, RZ, RZ, 0x1f ;  /* 0x0000001fff0b7424 */ /* 0x000fe400078e00ff */
[----:B------:R-:W-:-:S07]  /*18e70*/  IMAD.MOV.U32 R15, RZ, RZ, -0x1 ;  /* 0xffffffffff0f7424 */ /* 0x000fce00078e00ff */
[----:B0-234-:R-:W-:Y:S05]  /*18e80*/  WARPSYNC.COLLECTIVE R15, `(.L_x_1657) ;  /* 0x000000000f087348 */ /* 0x01dfea0003c00000 */
[----:B------:R1:W0:Y:S02]  /*18e90*/  SHFL.IDX P6, R14, R13, R12, R11 ;  /* 0x0000000c0d0e7389 */ /* 0x00022400000c000b */
[----:B01234-:R-:W-:Y:S01]  /*18ea0*/  ENDCOLLECTIVE ;  /* 0x000000000000791b */ /* 0x01ffe20003800000 */
.L_x_1657:
[----:B------:R-:W-:Y:S05]  /*18eb0*/  BSYNC B0 ;  /* 0x0000000000007941 */ /* 0x000fea0003800000 */
.L_x_1656:
[----:B------:R-:W-:Y:S01]  /*18ec0*/  IMAD.MOV.U32 R3, RZ, RZ, R14 ;  /* 0x000000ffff037224 */ /* 0x000fe200078e000e */
[----:B------:R-:W-:Y:S06]  /*18ed0*/  BRA `(.L_x_1658) ;  /* 0xffffffd800507947 */ /* 0x000fec000383ffff */
.L_x_1590:
[----:B0-----:R0:W3:Y:S02]  /*18ee0*/  SYNCS.PHASECHK.TRANS64.TRYWAIT P0, [R0+URZ+0x30820], R3 ;  /* 0x03082003000075a7 */ /* 0x0010e4000800017f */
[----:B---3--:R-:W-:Y:S05]  /*18ef0*/  @!P0 NANOSLEEP.SYNCS 0x989680 ;  /* 0x009896800000895d */ /* 0x008fea0003900000 */
[----:B------:R-:W3:Y:S02]  /*18f00*/  @!P0 SYNCS.PHASECHK.TRANS64 P0, [R0+URZ+0x30820], R3 ;  /* 0x03082003000085a7 */ /* 0x000ee4000800007f */
[----:B---3--:R-:W-:Y:S05]  /*18f10*/  @!P0 BRA `(.L_x_1590) ;  /* 0xfffffffc00f08947 */ /* 0x008fea000383ffff */
[----:B------:R-:W-:Y:S05]  /*18f20*/  BRA `(.L_x_1659) ;  /* 0xffffffdc00d87947 */ /* 0x000fea000383ffff */
.L_x_1591:
[----:B------:R-:W3:Y:S01]  /*18f30*/  S2R R2, SR_TID.X ;  /* 0x0000000000027919 */ /* 0x000ee20000002100 */
[----:B------:R-:W-:Y:S01]  /*18f40*/  BSSY B0, `(.L_x_1660) ;  /* 0x000000a000007945 */ /* 0x000fe20003800000 */
[----:B-1----:R-:W-:Y:S02]  /*18f50*/  IMAD.MOV.U32 R12, RZ, RZ, RZ ;  /* 0x000000ffff0c7224 */ /* 0x002fe400078e00ff */
[----:B------:R-:W-:Y:S02]  /*18f60*/  IMAD.MOV.U32 R11, RZ, RZ, 0x1f ;  /* 0x0000001fff0b7424 */ /* 0x000fe400078e00ff */
[----:B------:R-:W-:Y:S01]  /*18f70*/  IMAD.MOV.U32 R15, RZ, RZ, -0x1 ;  /* 0xffffffffff0f7424 */ /* 0x000fe200078e00ff */
[----:B---3--:R-:W-:-:S04]  /*18f80*/  SHF.R.U32.HI R2, RZ, 0x5, R2 ;  /* 0x00000005ff027819 */ /* 0x008fc80000011602 */
[----:B------:R-:W-:-:S05]  /*18f90*/  LOP3.LUT R2, R2, 0x3, RZ, 0xc0, !PT ;  /* 0x0000000302027812 */ /* 0x000fca00078ec0ff */
[----:B------:R-:W-:-:S07]  /*18fa0*/  IMAD.MOV.U32 R13, RZ, RZ, R2 ;  /* 0x000000ffff0d7224 */ /* 0x000fce00078e0002 */
[----:B0-2---:R-:W-:Y:S05]  /*18fb0*/  WARPSYNC.COLLECTIVE R15, `(.L_x_1661) ;  /* 0x000000000f087348 */ /* 0x005fea0003c00000 */
[----:B------:R1:W3:Y:S02]  /*18fc0*/  SHFL.IDX P6, R14, R13, R12, R11 ;  /* 0x0000000c0d0e7389 */ /* 0x0002e400000c000b */
[----:B0123--:R-:W-:Y:S01]  /*18fd0*/  ENDCOLLECTIVE ;  /* 0x000000000000791b */ /* 0x00ffe20003800000 */
.L_x_1661:
[----:B------:R-:W-:Y:S05]  /*18fe0*/  BSYNC B0 ;  /* 0x0000000000007941 */ /* 0x000fea0003800000 */
.L_x_1660:
[----:B------:R-:W-:Y:S05]  /*18ff0*/  BRA `(.L_x_1662) ;  /* 0xffffffdc00c07947 */ /* 0x000fea000383ffff */
.L_x_1594:
[----:B------:R-:W-:Y:S01]  /*19000*/  BSSY B1, `(.L_x_1663) ;  /* 0x0000006000017945 */ /* 0x000fe20003800000 */
[----:B------:R-:W-:-:S07]  /*19010*/  IMAD.MOV.U32 R15, RZ, RZ, -0x1 ;  /* 0xffffffffff0f7424 */ /* 0x000fce00078e00ff */
[----:B0123--:R-:W-:Y:S05]  /*19020*/  WARPSYNC.COLLECTIVE R15, `(.L_x_1664) ;  /* 0x000000000f0c7348 */ /* 0x00ffea0003c00000 */
[----:B------:R-:W-:Y:S02]  /*19030*/  ELECT P6, UR62, PT ;  /* 0x00000000003e782f */ /* 0x000fe400038c0000 */
[----:B------:R-:W-:Y:S01]  /*19040*/  MOV R14, UR62 ;  /* 0x0000003e000e7c02 */ /* 0x000fe20008000f00 */
[----:B0123--:R-:W-:Y:S10]  /*19050*/  ENDCOLLECTIVE ;  /* 0x000000000000791b */ /* 0x00fff40003800000 */
.L_x_1664:
[----:B------:R-:W-:Y:S05]  /*19060*/  BSYNC B1 ;  /* 0x0000000000017941 */ /* 0x000fea0003800000 */
.L_x_1663:
[----:B------:R-:W-:Y:S05]  /*19070*/  BRA `(.L_x_1665) ;  /* 0xffffffdc00b87947 */ /* 0x000fea000383ffff */
.L_x_1596:
[----:B0-----:R0:W2:Y:S02]  /*19080*/  SYNCS.PHASECHK.TRANS64.TRYWAIT P0, [R6+URZ], R5 ;  /* 0x00000005060075a7 */ /* 0x0010a4000800017f */
[----:B--2---:R-:W-:Y:S05]  /*19090*/  @!P0 NANOSLEEP.SYNCS 0x989680 ;  /* 0x009896800000895d */ /* 0x004fea0003900000 */
[----:B------:R-:W2:Y:S02]  /*190a0*/  @!P0 SYNCS.PHASECHK.TRANS64 P0, [R6+URZ], R5 ;  /* 0x00000005060085a7 */ /* 0x000ea4000800007f */
[----:B--2---:R-:W-:Y:S05]  /*190b0*/  @!P0 BRA `(.L_x_1596) ;  /* 0xfffffffc00f08947 */ /* 0x004fea000383ffff */
[----:B------:R-:W-:Y:S05]  /*190c0*/  BRA `(.L_x_1666) ;  /* 0xffffffdc00fc7947 */ /* 0x000fea000383ffff */
.L_x_1597:
[----:B--2---:R2:W3:Y:S02]  /*190d0*/  SYNCS.PHASECHK.TRANS64.TRYWAIT P0, [R7+URZ], R2 ;  /* 0x00000002070075a7 */ /* 0x0044e4000800017f */
[----:B---3--:R-:W-:Y:S05]  /*190e0*/  @!P0 NANOSLEEP.SYNCS 0x989680 ;  /* 0x009896800000895d */ /* 0x008fea0003900000 */
[----:B------:R-:W3:Y:S02]  /*190f0*/  @!P0 SYNCS.PHASECHK.TRANS64 P0, [R7+URZ], R2 ;  /* 0x00000002070085a7 */ /* 0x000ee4000800007f */
[----:B---3--:R-:W-:Y:S05]  /*19100*/  @!P0 BRA `(.L_x_1597) ;  /* 0xfffffffc00f08947 */ /* 0x008fea000383ffff */
[----:B------:R-:W-:Y:S05]  /*19110*/  BRA `(.L_x_1667) ;  /* 0xffffffdc00f07947 */ /* 0x000fea000383ffff */
.L_x_1599:
[----:B---3--:R3:W4:Y:S02]  /*19120*/  SYNCS.PHASECHK.TRANS64.TRYWAIT P0, [R4+URZ], R5 ;  /* 0x00000005040075a7 */ /* 0x008724000800017f */
[----:B----4-:R-:W-:Y:S05]  /*19130*/  @!P0 NANOSLEEP.SYNCS 0x989680 ;  /* 0x009896800000895d */ /* 0x010fea0003900000 */
[----:B------:R-:W4:Y:S02]  /*19140*/  @!P0 SYNCS.PHASECHK.TRANS64 P0, [R4+URZ], R5 ;  /* 0x00000005040085a7 */ /* 0x000f24000800007f */
[----:B----4-:R-:W-:Y:S05]  /*19150*/  @!P0 BRA `(.L_x_1599) ;  /* 0xfffffffc00f08947 */ /* 0x010fea000383ffff */
[----:B------:R-:W-:Y:S05]  /*19160*/  BRA `(.L_x_1668) ;  /* 0xffffffdc00f87947 */ /* 0x000fea000383ffff */
.L_x_1669:
        /* <DEDUP_REMOVED lines=9> */
.L_x_3244:


//--------------------- .text._ZN7cutlass13device_kernelIN5flash11enable_sm90INS1_16FlashAttnFwdSm90INS1_25CollectiveMainloopFwdSm90ILi2EN4cute5tupleIJNS5_1CILi1EEES8_S8_EEENS6_IJNS7_ILi128EEENS7_ILi96EEENS7_ILi192EEEEEELi192ENS_10bfloat16_tEfNS_4arch4Sm90ELb0ELb1ELb0ELb1ELb0ELb1ELb0ELb1ELb1ELb1ELb0ELb0EEENS1_21CollectiveEpilogueFwdINS6_IJSA_SC_SB_EEES9_SE_SG_Li256ELb1ELb1ELb0ELb0EEENS1_36VarlenDynamicPersistentTileSchedulerILi128ELi96ELi256ELi128ELb0ELb1ELb1ELb1ELb0ELb1EEEEEEEEEvNT_6ParamsE --------------------------
	.section	.text._ZN7cutlass13device_kernelIN5flash11enable_sm90INS1_16FlashAttnFwdSm90INS1_25CollectiveMainloopFwdSm90ILi2EN4cute5tupleIJNS5_1CILi1EEES8_S8_EEENS6_IJNS7_ILi128EEENS7_ILi96EEENS7_ILi192EEEEEELi192ENS_10bfloat16_tEfNS_4arch4Sm90ELb0ELb1ELb0ELb1ELb0ELb1ELb0ELb1ELb1ELb1ELb0ELb0EEENS1_21CollectiveEpilogueFwdINS6_IJSA_SC_SB_EEES9_SE_SG_Li256ELb1ELb1ELb0ELb0EEENS1_36VarlenDynamicPersistentTileSchedulerILi128ELi96ELi256ELi128ELb0ELb1ELb1ELb1ELb0ELb1EEEEEEEEEvNT_6ParamsE,"ax",@progbits
	.align	128
.text._ZN7cutlass13device_kernelIN5flash11enable_sm90INS1_16FlashAttnFwdSm90INS1_25CollectiveMainloopFwdSm90ILi2EN4cute5tupleIJNS5_1CILi1EEES8_S8_EEENS6_IJNS7_ILi128EEENS7_ILi96EEENS7_ILi192EEEEEELi192ENS_10bfloat16_tEfNS_4arch4Sm90ELb0ELb1ELb0ELb1ELb0ELb1ELb0ELb1ELb1ELb1ELb0ELb0EEENS1_21CollectiveEpilogueFwdINS6_IJSA_SC_SB_EEES9_SE_SG_Li256ELb1ELb1ELb0ELb0EEENS1_36VarlenDynamicPersistentTileSchedulerILi128ELi96ELi256ELi128ELb0ELb1ELb1ELb1ELb0ELb1EEEEEEEEEvNT_6ParamsE:
        .type           _ZN7cutlass13device_kernelIN5flash11enable_sm90INS1_16FlashAttnFwdSm90INS1_25CollectiveMainloopFwdSm90ILi2EN4cute5tupleIJNS5_1CILi1EEES8_S8_EEENS6_IJNS7_ILi128EEENS7_ILi96EEENS7_ILi192EEEEEELi192ENS_10bfloat16_tEfNS_4arch4Sm90ELb0ELb1ELb0ELb1ELb0ELb1ELb0ELb1ELb1ELb1ELb0ELb0EEENS1_21CollectiveEpilogueFwdINS6_IJSA_SC_SB_EEES9_SE_SG_Li256ELb1ELb1ELb0ELb0EEENS1_36VarlenDynamicPersistentTileSchedulerILi128ELi96ELi256ELi128ELb0ELb1ELb1ELb1ELb0ELb1EEEEEEEEEvNT_6ParamsE,@function
        .size           _ZN7cutlass13device_kernelIN5flash11enable_sm90INS1_16FlashAttnFwdSm90INS1_25CollectiveMainloopFwdSm90ILi2EN4cute5tupleIJNS5_1CILi1EEES8_S8_EEENS6_IJNS7_ILi128EEENS7_ILi96EEENS7_ILi192EEEEEELi192ENS_10bfloat16_tEfNS_4arch4Sm90ELb0ELb1ELb0ELb1ELb0ELb1ELb0ELb1ELb1ELb1ELb0ELb0EEENS1_21CollectiveEpilogueFwdINS6_IJSA_SC_SB_EEES9_SE_SG_Li256ELb1ELb1ELb0ELb0EEENS1_36VarlenDynamicPersistentTileSchedulerILi128ELi96ELi256ELi128ELb0ELb1ELb1ELb1ELb0ELb1EEEEEEEEEvNT_6ParamsE,(.L_x_3245 - _ZN7cutlass13device_kernelIN5flash11enable_sm90INS1_16FlashAttnFwdSm90INS1_25CollectiveMainloopFwdSm90ILi2EN4cute5tupleIJNS5_1CILi1EEES8_S8_EEENS6_IJNS7_ILi128EEENS7_ILi96EEENS7_ILi192EEEEEELi192ENS_10bfloat16_tEfNS_4arch4Sm90ELb0ELb1ELb0ELb1ELb0ELb1ELb0ELb1ELb1ELb1ELb0ELb0EEENS1_21CollectiveEpilogueFwdINS6_IJSA_SC_SB_EEES9_SE_SG_Li256ELb1ELb1ELb0ELb0EEENS1_36VarlenDynamicPersistentTileSchedulerILi128ELi96ELi256ELi128ELb0ELb1ELb1ELb1ELb0ELb1EEEEEEEEEvNT_6ParamsE)
        .other          _ZN7cutlass13device_kernelIN5flash11enable_sm90INS1_16FlashAttnFwdSm90INS1_25CollectiveMainloopFwdSm90ILi2EN4cute5tupleIJNS5_1CILi1EEES8_S8_EEENS6_IJNS7_ILi128EEENS7_ILi96EEENS7_ILi192EEEEEELi192ENS_10bfloat16_tEfNS_4arch4Sm90ELb0ELb1ELb0ELb1ELb0ELb1ELb0ELb1ELb1ELb1ELb0ELb0EEENS1_21CollectiveEpilogueFwdINS6_IJSA_SC_SB_EEES9_SE_SG_Li256ELb1ELb1ELb0ELb0EEENS1_36VarlenDynamicPersistentTileSchedulerILi128ELi96ELi256ELi128ELb0ELb1ELb1ELb1ELb0ELb1EEEEEEEEEvNT_6ParamsE,@"STO_CUDA_ENTRY STV_DEFAULT"
_ZN7cutlass13device_kernelIN5flash11enable_sm90INS1_16FlashAttnFwdSm90INS1_25CollectiveMainloopFwdSm90ILi2EN4cute5tupleIJNS5_1CILi1EEES8_S8_EEENS6_IJNS7_ILi128EEENS7_ILi96EEENS7_ILi192EEEEEELi192ENS_10bfloat16_tEfNS_4arch4Sm90ELb0ELb1ELb0ELb1ELb0ELb1ELb0ELb1ELb1ELb1ELb0ELb0EEENS1_21CollectiveEpilogueFwdINS6_IJSA_SC_SB_EEES9_SE_SG_Li256ELb1ELb1ELb0ELb0EEENS1_36VarlenDynamicPersistentTileSchedulerILi128ELi96ELi256ELi128ELb0ELb1ELb1ELb1ELb0ELb1EEEEEEEEEvNT_6ParamsE:
        /* <DEDUP_REMOVED lines=24> */
.L_x_1671:
[----:B------:R-:W-:Y:S05]  /*0180*/  BSYNC B0 ;  /* 0x0000000000007941 */ /* 0x000fea0003800000 */
.L_x_1670:
        /* <DEDUP_REMOVED lines=41> */
.L_x_1672:
        /* <DEDUP_REMOVED lines=22> */
.L_x_1673:
        /* <DEDUP_REMOVED lines=18> */
.L_x_1674:
        /* <DEDUP_REMOVED lines=22> */
.L_x_1675:
        /* <DEDUP_REMOVED lines=22> */
.L_x_1676:
        /* <DEDUP_REMOVED lines=10> */
.L_x_1679:
        /* <DEDUP_REMOVED lines=18> */
[----:B------:R-:W-:Y:S01]  /*0b20*/  IMAD.MOV.U32 R221, RZ, RZ, RZ ;  /* 0x000000ffffdd7224 */ /* 0x000fe200078e00ff */
[----:B------:R-:W-:Y:S01]  /*0b30*/  CS2R R22, SRZ ;  /* 0x0000000000167805 */ /* 0x000fe2000001ff00 */
[----:B------:R-:W-:Y:S01]  /*0b40*/  IMAD.MOV.U32 R17, RZ, RZ, RZ ;  /* 0x000000ffff117224 */ /* 0x000fe200078e00ff */
[----:B------:R-:W-:Y:S01]  /*0b50*/  SHF.R.S32.HI R3, RZ, 0x1f, R4 ;  /* 0x0000001fff037819 */ /* 0x000fe20000011404 */
[----:B------:R-:W-:-:S03]  /*0b60*/  IMAD.MOV.U32 R199, RZ, RZ, RZ ;  /* 0x000000ffffc77224 */ /* 0x000fc600078e00ff */
[CC--:B0-----:R-:W-:Y:S02]  /*0b70*/  LEA.HI R2, R3.reuse, R4.reuse, RZ, 0x4 ;  /* 0x0000000403027211 */ /* 0x0c1fe400078f20ff */
[CC--:B------:R-:W-:Y:S02]  /*0b80*/  LEA.HI R224, R3.reuse, R4.reuse, RZ, 0x3 ;  /* 0x0000000403e07211 */ /* 0x0c0fe400078f18ff */
[----:B------:R-:W-:Y:S01]  /*0b90*/  SHF.R.S32.HI R5, RZ, 0x4, R2 ;  /* 0x00000004ff057819 */ /* 0x000fe20000011402 */
[----:B------:R-:W-:Y:S01]  /*0ba0*/  UIADD3 UR4, UR4, 0x12400, URZ ;  /* 0x0001240004047890 */ /* 0x000fe2000fffe03f */
[----:B--2---:R-:W-:Y:S02]  /*0bb0*/  R2UR UR5, R0 ;  /* 0x00000000000572ca */ /* 0x004fe400000e0000 */
[----:B------:R-:W-:-:S04]  /*0bc0*/  LEA.HI R0, R3, R4, RZ, 0x7 ;  /* 0x0000000403007211 */ /* 0x000fc800078f38ff */
[----:B------:R-:W-:Y:S02]  /*0bd0*/  LOP3.LUT R233, R0, 0xffffff80, RZ, 0xc0, !PT ;  /* 0xffffff8000e97812 */ /* 0x000fe400078ec0ff */
[----:B------:R-:W-:-:S03]  /*0be0*/  SHF.R.S32.HI R12, RZ, 0x7, R0 ;  /* 0x00000007ff0c7819 */ /* 0x000fc60000011400 */
[----:B------:R-:W-:Y:S01]  /*0bf0*/  IMAD.IADD R233, R4, 0x1, -R233 ;  /* 0x0000000104e97824 */ /* 0x000fe200078e0ae9 */
[----:B------:R-:W-:Y:S01]  /*0c00*/  LEA.HI R0, R0, R12, RZ, 0x1 ;  /* 0x0000000c00007211 */ /* 0x000fe200078f08ff */
[----:B------:R0:W-:Y:S01]  /*0c10*/  STL [R1+0x50], R12 ;  /* 0x0000500c01007387 */ /* 0x0001e20000100800 */
[----:B------:R-:W-:Y:S02]  /*0c20*/  ULOP3.LUT UR5, UR5, 0x1, URZ, 0xfc, !UPT ;  /* 0x0000000105057892 */ /* 0x000fe4000f8efc3f */
[----:B------:R-:W-:-:S04]  /*0c30*/  SHF.R.S32.HI R8, RZ, 0x1f, R233 ;  /* 0x0000001fff087819 */ /* 0x000fc800000114e9 */
[CC--:B------:R-:W-:Y:S02]  /*0c40*/  LEA.HI R9, R8.reuse, R233.reuse, RZ, 0x2 ;  /* 0x000000e908097211 */ /* 0x0c0fe400078f10ff */
[----:B------:R-:W-:Y:S02]  /*0c50*/  LEA.HI R8, R8, R233, RZ, 0x5 ;  /* 0x000000e908087211 */ /* 0x000fe400078f28ff */
[--C-:B------:R-:W-:Y:S02]  /*0c60*/  SHF.R.S32.HI R7, RZ, 0x2, R9.reuse ;  /* 0x00000002ff077819 */ /* 0x100fe40000011409 */
[----:B------:R-:W-:Y:S02]  /*0c70*/  SHF.R.S32.HI R6, RZ, 0x1f, R9 ;  /* 0x0000001fff067819 */ /* 0x000fe40000011409 */
[----:B------:R-:W-:Y:S02]  /*0c80*/  SHF.R.S32.HI R8, RZ, 0x5, R8 ;  /* 0x00000005ff087819 */ /* 0x000fe40000011408 */
[----:B------:R-:W-:-:S02]  /*0c90*/  LEA.HI R10, R6, R7, RZ, 0x3 ;  /* 0x00000007060a7211 */ /* 0x000fc400078f18ff */
[----:B------:R-:W-:Y:S02]  /*0ca0*/  LEA.HI R6, R2, R5, RZ, 0x1 ;  /* 0x0000000502067211 */ /* 0x000fe400078f08ff */
[----:B------:R-:W-:Y:S02]  /*0cb0*/  LOP3.LUT R10, R10, 0xfffffff8, RZ, 0xc0, !PT ;  /* 0xfffffff80a0a7812 */ /* 0x000fe400078ec0ff */
[----:B------:R-:W-:Y:S02]  /*0cc0*/  LOP3.LUT R6, R6, 0x1ffffffe, RZ, 0xc0, !PT ;  /* 0x1ffffffe06067812 */ /* 0x000fe400078ec0ff */
[----:B------:R-:W-:Y:S01]  /*0cd0*/  LOP3.LUT R212, R9, 0x7ffffffc, RZ, 0xc0, !PT ;  /* 0x7ffffffc09d47812 */ /* 0x000fe200078ec0ff */
[----:B------:R-:W-:Y:S02]  /*0ce0*/  IMAD.IADD R7, R7, 0x1, -R10 ;  /* 0x0000000107077824 */ /* 0x000fe400078e0a0a */
[----:B------:R-:W-:Y:S01]  /*0cf0*/  IMAD.IADD R6, R5, 0x1, -R6 ;  /* 0x0000000105067824 */ /* 0x000fe200078e0a06 */
[CC--:B------:R-:W-:Y:S01]  /*0d00*/  LEA.HI R5, R3.reuse, R4.reuse, RZ, 0x5 ;  /* 0x0000000403057211 */ /* 0x0c0fe200078f28ff */
[----:B------:R-:W-:Y:S01]  /*0d10*/  IMAD R11, R8, 0x10, R7 ;  /* 0x00000010080b7824 */ /* 0x000fe200078e0207 */
[----:B------:R-:W-:Y:S01]  /*0d20*/  LEA.HI R7, R3, R4, RZ, 0x2 ;  /* 0x0000000403077211 */ /* 0x000fe200078f10ff */
[----:B------:R-:W-:Y:S01]  /*0d30*/  IMAD.IADD R212, R233, 0x1, -R212 ;  /* 0x00000001e9d47824 */ /* 0x000fe200078e0ad4 */
[----:B------:R-:W-:-:S02]  /*0d40*/  LOP3.LUT R3, R2, 0x3fffff0, RZ, 0xc0, !PT ;  /* 0x03fffff002037812 */ /* 0x000fc400078ec0ff */
[----:B------:R-:W-:Y:S02]  /*0d50*/  LOP3.LUT R223, R7, 0xfffffffc, RZ, 0xc0, !PT ;  /* 0xfffffffc07df7812 */ /* 0x000fe400078ec0ff */
[----:B------:R-:W-:Y:S01]  /*0d60*/  LOP3.LUT R2, R0, 0x3fffffe, RZ, 0xc0, !PT ;  /* 0x03fffffe00027812 */ /* 0x000fe200078ec0ff */
[C---:B------:R-:W-:Y:S01]  /*0d70*/  IMAD.IADD R3, R4.reuse, 0x1, -R3 ;  /* 0x0000000104037824 */ /* 0x040fe200078e0a03 */
[----:B------:R-:W-:Y:S01]  /*0d80*/  SHF.R.S32.HI R195, RZ, 0x2, R7 ;  /* 0x00000002ffc37819 */ /* 0x000fe20000011407 */
[----:B------:R-:W-:Y:S01]  /*0d90*/  IMAD.IADD R223, R4, 0x1, -R223 ;  /* 0x0000000104df7824 */ /* 0x000fe200078e0adf */
[----:B------:R-:W-:Y:S01]  /*0da0*/  SHF.R.S32.HI R0, RZ, 0x1f, R7 ;  /* 0x0000001fff007819 */ /* 0x000fe20000011407 */
[----:B------:R-:W-:Y:S01]  /*0db0*/  IMAD.IADD R2, R12, 0x1, -R2 ;  /* 0x000000010c027824 */ /* 0x000fe200078e0a02 */
[----:B------:R-:W-:Y:S01]  /*0dc0*/  SHF.R.S32.HI R208, RZ, 0x5, R5 ;  /* 0x00000005ffd07819 */ /* 0x000fe20000011405 */
[----:B------:R-:W-:Y:S01]  /*0dd0*/  IMAD.SHL.U32 R192, R223, 0x4, RZ ;  /* 0x00000004dfc07824 */ /* 0x000fe200078e00ff */
[----:B------:R-:W-:Y:S01]  /*0de0*/  LEA.HI R0, R0, R195, RZ, 0x3 ;  /* 0x000000c300007211 */ /* 0x000fe200078f18ff */
[C---:B------:R-:W-:Y:S01]  /*0df0*/  VIADD R222, R195.reuse, 0x40 ;  /* 0x00000040c3de7836 */ /* 0x040fe20000000000 */
[----:B------:R-:W-:Y:S01]  /*0e00*/  LOP3.LUT R5, R224, 0xfffffff8, RZ, 0xc0, !PT ;  /* 0xfffffff8e0057812 */ /* 0x000fe200078ec0ff */
[----:B------:R-:W-:Y:S01]  /*0e10*/  VIADD R201, R192, 0x20 ;  /* 0x00000020c0c97836 */ /* 0x000fe20000000000 */
[----:B------:R-:W-:Y:S01]  /*0e20*/  LOP3.LUT R0, R0, 0xfffffff8, RZ, 0xc0, !PT ;  /* 0xfffffff800007812 */ /* 0x000fe200078ec0ff */
[----:B------:R-:W-:Y:S01]  /*0e30*/  IMAD R3, R208, 0x10, R3 ;  /* 0x00000010d0037824 */ /* 0x000fe200078e0203 */
[----:B------:R-:W-:Y:S01]  /*0e40*/  SHF.R.S32.HI R224, RZ, 0x3, R224 ;  /* 0x00000003ffe07819 */ /* 0x000fe200000114e0 */
[--C-:B------:R-:W-:Y:S01]  /*0e50*/  IMAD.IADD R197, R192, 0x1, R201.reuse ;  /* 0x00000001c0c57824 */ /* 0x100fe200078e02c9 */
[----:B------:R-:W-:Y:S01]  /*0e60*/  SHF.R.S32.HI R231, RZ, 0x1f, R201 ;  /* 0x0000001fffe77819 */ /* 0x000fe200000114c9 */
[----:B------:R-:W-:-:S02]  /*0e70*/  IMAD.IADD R215, R195, 0x1, -R0 ;  /* 0x00000001c3d77824 */ /* 0x000fc400078e0a00 */
[----:B0-----:R-:W-:Y:S01]  /*0e80*/  IMAD R12, R3, 0x8, R6 ;  /* 0x00000008030c7824 */ /* 0x001fe200078e0206 */
[----:B------:R-:W-:Y:S01]  /*0e90*/  SHF.R.S32.HI R0, RZ, 0x1f, R197 ;  /* 0x0000001fff007819 */ /* 0x000fe200000114c5 */
[----:B------:R-:W-:Y:S01]  /*0ea0*/  IMAD.SHL.U32 R206, R215, 0x40, RZ ;  /* 0x00000040d7ce7824 */ /* 0x000fe200078e00ff */
[----:B------:R-:W-:Y:S01]  /*0eb0*/  SHF.R.S32.HI R3, RZ, 0x1f, R222 ;  /* 0x0000001fff037819 */ /* 0x000fe200000114de */
[----:B------:R-:W-:Y:S01]  /*0ec0*/  IMAD.SHL.U32 R205, R222, 0x40, RZ ;  /* 0x00000040decd7824 */ /* 0x000fe200078e00ff */
[-C--:B------:R-:W-:Y:S01]  /*0ed0*/  LEA.HI R225, R0, R197.reuse, RZ, 0x3 ;  /* 0x000000c500e17211 */ /* 0x080fe200078f18ff */
[----:B------:R-:W-:Y:S01]  /*0ee0*/  IMAD R11, R2, 0x40, R11 ;  /* 0x00000040020b7824 */ /* 0x000fe200078e020b */
[----:B------:R-:W-:Y:S01]  /*0ef0*/  LEA.HI R0, R0, R197, RZ, 0x6 ;  /* 0x000000c500007211 */ /* 0x000fe200078f30ff */
[----:B------:R-:W-:Y:S01]  /*0f00*/  VIADD R200, R192, 0x40 ;  /* 0x00000040c0c87836 */ /* 0x000fe20000000000 */
[----:B------:R-:W-:Y:S01]  /*0f10*/  LEA.HI R3, R3, R222, RZ, 0x3 ;  /* 0x000000de03037211 */ /* 0x000fe200078f18ff */
[----:B------:R-:W-:Y:S01]  /*0f20*/  IMAD.IADD R218, R4, 0x1, -R5 ;  /* 0x0000000104da7824 */ /* 0x000fe200078e0a05 */
[----:B------:R-:W-:Y:S01]  /*0f30*/  LOP3.LUT R206, R206, 0x1c0, RZ, 0xc0, !PT ;  /* 0x000001c0cece7812 */ /* 0x000fe200078ec0ff */
[----:B------:R-:W-:Y:S01]  /*0f40*/  IMAD.SHL.U32 R2, R0, 0x80, RZ ;  /* 0x0000008000027824 */ /* 0x000fe200078e00ff */
[----:B------:R-:W-:Y:S01]  /*0f50*/  LOP3.LUT R205, R205, 0x1c0, RZ, 0xc0, !PT ;  /* 0x000001c0cdcd7812 */ /* 0x000fe200078ec0ff */
[----:B------:R-:W-:Y:S01]  /*0f60*/  IMAD.SHL.U32 R3, R3, 0x40, RZ ;  /* 0x0000004003037824 */ /* 0x000fe200078e00ff */
[----:B------:R-:W-:Y:S01]  /*0f70*/  SHF.R.U32.HI R207, RZ, 0x3, R206 ;  /* 0x00000003ffcf7819 */ /* 0x000fe200000116ce */
[----:B------:R-:W-:Y:S01]  /*0f80*/  IMAD.SHL.U32 R208, R208, 0x200, RZ ;  /* 0x00000200d0d07824 */ /* 0x000fe200078e00ff */
[----:B------:R-:W-:Y:S01]  /*0f90*/  LOP3.LUT R0, R206, 0x38, R225, 0xf8, !PT ;  /* 0x00000038ce007812 */ /* 0x000fe200078ef8e1 */
[----:B------:R-:W-:Y:S01]  /*0fa0*/  IMAD.IADD R198, R192, 0x1, R200 ;  /* 0x00000001c0c67824 */ /* 0x000fe200078e02c8 */
[----:B------:R-:W-:Y:S01]  /*0fb0*/  SHF.R.U32.HI R13, RZ, 0x3, R205 ;  /* 0x00000003ff0d7819 */ /* 0x000fe200000116cd */
[----:B------:R-:W-:Y:S01]  /*0fc0*/  IMAD.SHL.U32 R214, R218, 0x8, RZ ;  /* 0x00000008dad67824 */ /* 0x000fe200078e00ff */
[----:B------:R-:W-:Y:S01]  /*0fd0*/  LOP3.LUT R7, R205, 0x38, R225, 0xf8, !PT ;  /* 0x00000038cd077812 */ /* 0x000fe200078ef8e1 */
[----:B------:R-:W-:Y:S01]  /*0fe0*/  IMAD.SHL.U32 R18, R223, 0x8, RZ ;  /* 0x00000008df127824 */ /* 0x000fe200078e00ff */
[----:B------:R-:W-:Y:S01]  /*0ff0*/  LOP3.LUT R5, R2, 0xffffe000, RZ, 0xc0, !PT ;  /* 0xffffe00002057812 */ /* 0x000fe200078ec0ff */
[----:B------:R-:W-:Y:S01]  /*1000*/  STL [R1+0x54], R11 ;  /* 0x0000540b01007387 */ /* 0x000fe20000100800 */
[----:B------:R-:W-:Y:S01]  /*1010*/  LOP3.LUT R0, R0, R207, RZ, 0x3c, !PT ;  /* 0x000000cf00007212 */ /* 0x000fe200078e3cff */
[----:B------:R-:W-:Y:S01]  /*1020*/  VIADD R217, R214, 0x80 ;  /* 0x00000080d6d97836 */ /* 0x000fe20000000000 */
[----:B------:R-:W-:Y:S01]  /*1030*/  LOP3.LUT R210, R3, 0xfffffe00, RZ, 0xc0, !PT ;  /* 0xfffffe0003d27812 */ /* 0x000fe200078ec0ff */
[----:B------:R-:W-:Y:S01]  /*1040*/  VIADD R203, R192, 0x10 ;  /* 0x00000010c0cb7836 */ /* 0x000fe20000000000 */
[----:B------:R-:W-:Y:S01]  /*1050*/  LOP3.LUT R8, R7, R13, RZ, 0x3c, !PT ;  /* 0x0000000d07087212 */ /* 0x000fe200078e3cff */
[----:B------:R-:W-:Y:S01]  /*1060*/  VIADD R216, R214, 0x40 ;  /* 0x00000040d6d87836 */ /* 0x000fe20000000000 */
[----:B------:R-:W-:Y:S01]  /*1070*/  SHF.R.S32.HI R3, RZ, 0x1f, R198 ;  /* 0x0000001fff037819 */ /* 0x000fe200000114c6 */
[----:B------:R-:W-:Y:S01]  /*1080*/  VIADD R202, R192, 0x30 ;  /* 0x00000030c0ca7836 */ /* 0x000fe20000000000 */
[-C--:B------:R-:W-:Y:S01]  /*1090*/  IADD3 R2, R0, R5.reuse, R208 ;  /* 0x0000000500027210 */ /* 0x080fe20007ffe0d0 */
[----:B------:R-:W-:Y:S01]  /*10a0*/  IMAD.U32 R0, RZ, RZ, UR5 ;  /* 0x00000005ff007e24 */ /* 0x000fe2000f8e00ff */
[----:B------:R-:W-:Y:S01]  /*10b0*/  IADD3 R8, R8, R5, R210 ;  /* 0x0000000508087210 */ /* 0x000fe20007ffe0d2 */
[----:B------:R-:W-:Y:S01]  /*10c0*/  IMAD.U32 R5, RZ, RZ, UR4 ;  /* 0x00000004ff057e24 */ /* 0x000fe2000f8e00ff */
[CC--:B------:R-:W-:Y:S01]  /*10d0*/  LEA.HI R4, R3.reuse, R198.reuse, RZ, 0x6 ;  /* 0x000000c603047211 */ /* 0x0c0fe200078f30ff */
[----:B------:R-:W-:Y:S01]  /*10e0*/  VIADD R204, R192, 0x50 ;  /* 0x00000050c0cc7836 */ /* 0x000fe20000000000 */
[----:B------:R-:W-:Y:S01]  /*10f0*/  STL [R1+0x4], R0 ;  /* 0x0000040001007387 */ /* 0x000fe20000100800 */
[----:B------:R-:W-:-:S02]  /*1100*/  LEA.HI R3, R3, R198, RZ, 0x3 ;  /* 0x000000c603037211 */ /* 0x000fc400078f18ff */
[----:B------:R-:W-:Y:S01]  /*1110*/  IMAD.SHL.U32 R6, R4, 0x80, RZ ;  /* 0x0000008004067824 */ /* 0x000fe200078e00ff */
[----:B------:R0:W-:Y:S01]  /*1120*/  STL [R1+0x48], R5 ;  /* 0x0000480501007387 */ /* 0x0001e20000100800 */
[--C-:B------:R-:W-:Y:S02]  /*1130*/  LOP3.LUT R4, R206, 0x38, R3.reuse, 0xf8, !PT ;  /* 0x00000038ce047812 */ /* 0x100fe400078ef803 */
[----:B------:R-:W-:Y:S02]  /*1140*/  LOP3.LUT R10, R205, 0x38, R3, 0xf8, !PT ;  /* 0x00000038cd0a7812 */ /* 0x000fe400078ef803 */
[----:B------:R-:W-:Y:S02]  /*1150*/  LOP3.LUT R7, R6, 0xffffe000, RZ, 0xc0, !PT ;  /* 0xffffe00006077812 */ /* 0x000fe400078ec0ff */
[----:B------:R-:W-:Y:S01]  /*1160*/  SHF.R.S32.HI R6, RZ, 0x1f, R217 ;  /* 0x0000001fff067819 */ /* 0x000fe200000114d9 */
[----:B------:R-:W-:Y:S01]  /*1170*/  IMAD.SHL.U32 R6, R12, 0x8, RZ ;  /* 0x000000080c067824 */ /* 0x000fe200078e00ff */
[----:B------:R-:W-:-:S02]  /*1180*/  SHF.R.S32.HI R226, RZ, 0x3, R3 ;  /* 0x00000003ffe27819 */ /* 0x000fc40000011403 */
[----:B0-----:R-:W-:Y:S02]  /*1190*/  SHF.R.S32.HI R5, RZ, 0x1f, R214 ;  /* 0x0000001fff057819 */ /* 0x001fe400000114d6 */
[----:B------:R-:W-:Y:S01]  /*11a0*/  LOP3.LUT R5, R205, 0x38, R18, 0xf8, !PT ;  /* 0x00000038cd057812 */ /* 0x000fe200078ef812 */
[----:B------:R0:W-:Y:S01]  /*11b0*/  STL [R1+0x58], R6 ;  /* 0x0000580601007387 */ /* 0x0001e20000100800 */
[----:B------:R-:W-:Y:S02]  /*11c0*/  LEA R2, R2, UR4, 0x1 ;  /* 0x0000000402027c11 */ /* 0x000fe4000f8e08ff */
[----:B------:R-:W-:Y:S02]  /*11d0*/  LOP3.LUT R5, R210, R5, R13, 0xf6, !PT ;  /* 0x00000005d2057212 */ /* 0x000fe400078ef60d */
[----:B------:R-:W-:Y:S02]  /*11e0*/  LEA.HI R0, R223, R223, RZ, 0x1 ;  /* 0x000000dfdf007211 */ /* 0x000fe400078f08ff */
[----:B------:R-:W-:-:S02]  /*11f0*/  LEA R3, R5, UR4, 0x1 ;  /* 0x0000000405037c11 */ /* 0x000fc4000f8e08ff */
[----:B------:R-:W-:Y:S02]  /*1200*/  LOP3.LUT R0, R0, 0x1ffffffe, RZ, 0xc0, !PT ;  /* 0x1ffffffe00007812 */ /* 0x000fe400078ec0ff */
[----:B------:R-:W-:Y:S01]  /*1210*/  LOP3.LUT R4, R4, R207, RZ, 0x3c, !PT ;  /* 0x000000cf04047212 */ /* 0x000fe200078e3cff */
[----:B------:R0:W-:Y:S01]  /*1220*/  STL [R1+0x40], R3 ;  /* 0x0000400301007387 */ /* 0x0001e20000100800 */
[----:B------:R-:W-:Y:S01]  /*1230*/  LOP3.LUT R10, R10, R13, RZ, 0x3c, !PT ;  /* 0x0000000d0a0a7212 */ /* 0x000fe200078e3cff */
[----:B------:R-:W-:Y:S01]  /*1240*/  IMAD.IADD R0, R223, 0x1, -R0 ;  /* 0x00000001df007824 */ /* 0x000fe200078e0a00 */
[-C--:B------:R-:W-:Y:S01]  /*1250*/  IADD3 R4, R4, R7.reuse, R208 ;  /* 0x0000000704047210 */ /* 0x080fe20007ffe0d0 */
[----:B------:R0:W-:Y:S01]  /*1260*/  STL [R1+0x44], R2 ;  /* 0x0000440201007387 */ /* 0x0001e20000100800 */
[----:B------:R-:W-:Y:S01]  /*1270*/  IADD3 R10, R10, R7, R210 ;  /* 0x000000070a0a7210 */ /* 0x000fe20007ffe0d2 */
[----:B------:R-:W-:Y:S01]  /*1280*/  IMAD R213, R0, 0x8, R11 ;  /* 0x0000000800d57824 */ /* 0x000fe200078e020b */
[----:B------:R-:W-:-:S02]  /*1290*/  SHF.R.S32.HI R232, RZ, 0x1f, R203 ;  /* 0x0000001fffe87819 */ /* 0x000fc400000114cb */
[----:B------:R-:W-:Y:S02]  /*12a0*/  SHF.R.S32.HI R7, RZ, 0x1f, R216 ;  /* 0x0000001fff077819 */ /* 0x000fe400000114d8 */
[----:B------:R-:W-:Y:S02]  /*12b0*/  SHF.R.S32.HI R230, RZ, 0x1f, R202 ;  /* 0x0000001fffe67819 */ /* 0x000fe400000114ca */
[----:B------:R-:W-:Y:S02]  /*12c0*/  SHF.R.S32.HI R229, RZ, 0x1f, R200 ;  /* 0x0000001fffe57819 */ /* 0x000fe400000114c8 */
[----:B------:R-:W-:Y:S02]  /*12d0*/  SHF.R.S32.HI R228, RZ, 0x1f, R204 ;  /* 0x0000001fffe47819 */ /* 0x000fe400000114cc */
[----:B------:R-:W-:Y:S02]  /*12e0*/  SHF.R.S32.HI R225, RZ, 0x3, R225 ;  /* 0x00000003ffe17819 */ /* 0x000fe400000114e1 */
[----:B------:R-:W-:-:S02]  /*12f0*/  LEA R236, R8, UR4, 0x1 ;  /* 0x0000000408ec7c11 */ /* 0x000fc4000f8e08ff */
[----:B------:R-:W-:Y:S02]  /*1300*/  LEA R237, R4, UR4, 0x1 ;  /* 0x0000000404ed7c11 */ /* 0x000fe4000f8e08ff */
[----:B0-----:R-:W-:-:S07]  /*1310*/  LEA R235, R10, UR4, 0x1 ;  /* 0x000000040aeb7c11 */ /* 0x001fce000f8e08ff */
.L_x_1966:
[----:B------:R-:W-:Y:S01]  /*1320*/  ULDC.64 UR4, c[0x0][0xa28] ;  /* 0x00028a0000047ab9 */ /* 0x000fe20000000a00 */
[----:B0---4-:R-:W0:Y:S01]  /*1330*/  LDC.64 R4, c[0x0][0xa08] ;  /* 0x00028200ff047b82 */ /* 0x011e220000000a00 */
[----:B------:R-:W-:Y:S01]  /*1340*/  ISETP.NE.U32.AND P0, PT, RZ, UR4, PT ;  /* 0x00000004ff007c0c */ /* 0x000fe2000bf05070 */
[----:B------:R-:W-:Y:S01]  /*1350*/  IMAD.MOV.U32 R0, RZ, RZ, RZ ;  /* 0x000000ffff007224 */ /* 0x000fe200078e00ff */
[----:B------:R-:W-:Y:S01]  /*1360*/  ULDC UR6, c[0x0][0x424] ;  /* 0x0001090000067ab9 */ /* 0x000fe20000000800 */
[----:B------:R-:W-:Y:S01]  /*1370*/  IMAD.MOV.U32 R28, RZ, RZ, RZ ;  /* 0x000000ffff1c7224 */ /* 0x000fe200078e00ff */
[----:B------:R-:W-:Y:S01]  /*1380*/  ISETP.NE.AND.EX P0, PT, RZ, UR5, PT, P0 ;  /* 0x00000005ff007c0c */ /* 0x000fe2000bf05300 */
[----:B------:R-:W-:Y:S02]  /*1390*/  ULDC.64 UR4, c[0x0][0xa18] ;  /* 0x0002860000047ab9 */ /* 0x000fe40000000a00 */
[----:B------:R-:W-:-:S04]  /*13a0*/  ISETP.NE.U32.AND P1, PT, RZ, UR4, PT ;  /* 0x00000004ff007c0c */ /* 0x000fc8000bf25070 */
[----:B------:R-:W-:Y:S01]  /*13b0*/  ISETP.NE.AND.EX P1, PT, RZ, UR5, PT, P1 ;  /* 0x00000005ff007c0c */ /* 0x000fe2000bf25310 */
[----:B------:R-:W-:Y:S02]  /*13c0*/  ULDC.64 UR4, c[0x0][0xa08] ;  /* 0x0002820000047ab9 */ /* 0x000fe40000000a00 */
[----:B------:R-:W-:-:S03]  /*13d0*/  ISETP.NE.U32.AND P3, PT, RZ, UR4, PT ;  /* 0x00000004ff007c0c */ /* 0x000fc6000bf65070 */
[----:B-12---:R-:W1:Y:S01]  /*13e0*/  @P0 LDC.64 R2, c[0x0][0xa28] ;  /* 0x00028a00ff020b82 */ /* 0x006e620000000a00 */
[----:B------:R-:W-:Y:S01]  /*13f0*/  ISETP.NE.AND.EX P3, PT, RZ, UR5, PT, P3 ;  /* 0x00000005ff007c0c */ /* 0x000fe2000bf65330 */
[----:B0-----:R-:W-:-:S06]  /*1400*/  IMAD.WIDE R8, R27, 0x4, R4 ;  /* 0x000000041b087825 */ /* 0x001fcc00078e0204 */
[----:B------:R-:W0:Y:S01]  /*1410*/  @P1 LDC.64 R6, c[0x0][0xa18] ;  /* 0x00028600ff061b82 */ /* 0x000e220000000a00 */
[----:B------:R-:W-:Y:S02]  /*1420*/  ULDC UR4, c[0x0][0x288] ;  /* 0x0000a20000047ab9 */ /* 0x000fe40000000800 */
[----:B------:R-:W-:Y:S01]  /*1430*/  IMAD.U32 R194, RZ, RZ, UR4 ;  /* 0x00000004ffc27e24 */ /* 0x000fe2000f8e00ff */
[----:B------:R-:W-:Y:S02]  /*1440*/  ULDC.64 UR4, c[0x0][0x418] ;  /* 0x0001060000047ab9 */ /* 0x000fe40000000a00 */
[----:B------:R2:W5:Y:S01]  /*1450*/  @P3 LDG.E R28, desc[UR60][R8.64] ;  /* 0x0000003c081c3981 */ /* 0x000562000c1e1900 */
[----:B-1----:R-:W-:-:S05]  /*1460*/  @P0 IMAD.WIDE R2, R27, 0x4, R2 ;  /* 0x000000041b020825 */ /* 0x002fca00078e0202 */
[----:B------:R2:W5:Y:S01]  /*1470*/  @P0 LDG.E R0, desc[UR60][R2.64] ;  /* 0x0000003c02000981 */ /* 0x000562000c1e1900 */
[----:B0-----:R-:W-:-:S05]  /*1480*/  @P1 IMAD.WIDE R4, R27, 0x4, R6 ;  /* 0x000000041b041825 */ /* 0x001fca00078e0206 */
[----:B------:R2:W5:Y:S01]  /*1490*/  @P1 LDG.E R194, desc[UR60][R4.64] ;  /* 0x0000003c04c21981 */ /* 0x000562000c1e1900 */
[----:B------:R-:W-:-:S04]  /*14a0*/  UISETP.NE.U32.AND UP0, UPT, UR4, URZ, UPT ;  /* 0x0000003f0400728c */ /* 0x000fc8000bf05070 */
[----:B------:R-:W-:-:S03]  /*14b0*/  UISETP.NE.AND.EX UP0, UPT, UR5, URZ, UPT, UP0 ;  /* 0x0000003f0500728c */ /* 0x000fc6000bf05300 */
[----:B------:R-:W-:Y:S02]  /*14c0*/  ULDC.64 UR4, c[0x0][0xa20] ;  /* 0x0002880000047ab9 */ /* 0x000fe40000000a00 */
[----:B------:R-:W-:Y:S01]  /*14d0*/  ISETP.NE.U32.AND P2, PT, RZ, UR4, PT ;  /* 0x00000004ff007c0c */ /* 0x000fe2000bf45070 */
[----:B------:R-:W-:-:S03]  /*14e0*/  USEL UR4, UR6, 0x1, UP0 ;  /* 0x0000000106047887 */ /* 0x000fc60008000000 */
[----:B------:R-:W-:Y:S01]  /*14f0*/  ULDC UR6, c[0x0][0x2f0] ;  /* 0x0000bc0000067ab9 */ /* 0x000fe20000000800 */
[----:B------:R-:W-:Y:S01]  /*1500*/  ISETP.NE.AND.EX P2, PT, RZ, UR5, PT, P2 ;  /* 0x00000005ff007c0c */ /* 0x000fe2000bf45320 */
[----:B------:R-:W-:Y:S01]  /*1510*/  UIMAD UR6, UR4, UR6, URZ ;  /* 0x00000006040672a4 */ /* 0x000fe2000f8e023f */
[----:B------:R-:W-:Y:S01]  /*1520*/  ULDC UR7, c[0x0][0x348] ;  /* 0x0000d20000077ab9 */ /* 0x000fe20000000800 */
[----:B------:R-:W-:Y:S02]  /*1530*/  IMAD.MOV.U32 R219, RZ, RZ, R26 ;  /* 0x000000ffffdb7224 */ /* 0x000fe400078e001a */
[----:B------:R-:W-:Y:S01]  /*1540*/  IMAD.MOV.U32 R220, RZ, RZ, R27 ;  /* 0x000000ffffdc7224 */ /* 0x000fe200078e001b */
[----:B--23--:R-:W-:Y:S07]  /*1550*/  @P1 BRA `(.L_x_1681) ;  /* 0x0000000000241947 */ /* 0x00cfee0003800000 */
        /* <DEDUP_REMOVED lines=9> */
.L_x_1681:
[----:B------:R-:W-:Y:S02]  /*15f0*/  IMAD.U32 R2, RZ, RZ, UR7 ;  /* 0x00000007ff027e24 */ /* 0x000fe4000f8e00ff */
[----:B------:R-:W-:Y:S01]  /*1600*/  IMAD.U32 R29, RZ, RZ, UR6 ;  /* 0x00000006ff1d7e24 */ /* 0x000fe2000f8e00ff */
[----:B------:R-:W-:Y:S06]  /*1610*/  @!P2 BRA `(.L_x_1682) ;  /* 0x000000000010a947 */ /* 0x000fec0003800000 */
[----:B------:R-:W0:Y:S02]  /*1620*/  LDC.64 R4, c[0x0][0xa20] ;  /* 0x00028800ff047b82 */ /* 0x000e240000000a00 */
[----:B0-----:R-:W-:-:S05]  /*1630*/  IMAD.WIDE R4, R27, 0x4, R4 ;  /* 0x000000041b047825 */ /* 0x001fca00078e0204 */
[----:B------:R0:W5:Y:S01]  /*1640*/  LDG.E R29, desc[UR60][R4.64] ;  /* 0x0000003c041d7981 */ /* 0x000162000c1e1900 */
[----:B------:R-:W-:Y:S05]  /*1650*/  BRA `(.L_x_1683) ;  /* 0x0000000000107947 */ /* 0x000fea0003800000 */
.L_x_1682:
[----:B------:R-:W-:Y:S05]  /*1660*/  @!P3 BRA `(.L_x_1683) ;  /* 0x00000000000cb947 */ /* 0x000fea0003800000 */
[----:B------:R-:W2:Y:S04]  /*1670*/  LDG.E R4, desc[UR60][R8.64] ;  /* 0x0000003c08047981 */ /* 0x000ea8000c1e1900 */
[----:B------:R-:W2:Y:S02]  /*1680*/  LDG.E R29, desc[UR60][R8.64+0x4] ;  /* 0x0000043c081d7981 */ /* 0x000ea4000c1e1900 */
[----:B--2---:R-:W-:-:S07]  /*1690*/  IMAD.IADD R29, R29, 0x1, -R4 ;  /* 0x000000011d1d7824 */ /* 0x004fce00078e0a04 */
.L_x_1683:
[----:B------:R-:W-:Y:S01]  /*16a0*/  ULDC.64 UR4, c[0x0][0xa10] ;  /* 0x0002840000047ab9 */ /* 0x000fe20000000a00 */
[----:B------:R-:W1:Y:S01]  /*16b0*/  LDC R9, c[0x0][0x448] ;  /* 0x00011200ff097b82 */ /* 0x000e620000000800 */
[----:B------:R-:W-:-:S04]  /*16c0*/  ISETP.NE.U32.AND P0, PT, RZ, UR4, PT ;  /* 0x00000004ff007c0c */ /* 0x000fc8000bf05070 */
[----:B------:R-:W-:Y:S01]  /*16d0*/  ISETP.NE.AND.EX P0, PT, RZ, UR5, PT, P0 ;  /* 0x00000005ff007c0c */ /* 0x000fe2000bf05300 */
[----:B------:R-:W-:Y:S02]  /*16e0*/  ULDC.64 UR4, c[0x0][0xa30] ;  /* 0x00028c0000047ab9 */ /* 0x000fe40000000a00 */
[----:B------:R-:W-:Y:S01]  /*16f0*/  ISETP.NE.U32.AND P1, PT, RZ, UR4, PT ;  /* 0x00000004ff007c0c */ /* 0x000fe2000bf25070 */
[----:B-----5:R-:W-:Y:S01]  /*1700*/  IMAD.MOV.U32 R145, RZ, RZ, R29 ;  /* 0x000000ffff917224 */ /* 0x020fe200078e001d */
[----:B------:R-:W2:Y:S02]  /*1710*/  LDC.64 R14, c[0x0][0x9e0] ;  /* 0x00027800ff0e7b82 */ /* 0x000ea40000000a00 */
[----:B------:R-:W-:-:S06]  /*1720*/  ISETP.NE.AND.EX P1, PT, RZ, UR5, PT, P1 ;  /* 0x00000005ff007c0c */ /* 0x000fcc000bf25310 */
[----:B0-----:R-:W0:Y:S08]  /*1730*/  @P0 LDC.64 R4, c[0x0][0xa10] ;  /* 0x00028400ff040b82 */ /* 0x001e300000000a00 */
[----:B------:R-:W3:Y:S01]  /*1740*/  @P1 LDC.64 R6, c[0x0][0xa30] ;  /* 0x00028c00ff061b82 */ /* 0x000ee20000000a00 */
[----:B0-----:R-:W-:-:S05]  /*1750*/  @P0 IMAD.WIDE R4, R27, 0x4, R4 ;  /* 0x000000041b040825 */ /* 0x001fca00078e0204 */
[----:B------:R-:W4:Y:S04]  /*1760*/  @P0 LDG.E R3, desc[UR60][R4.64] ;  /* 0x0000003c04030981 */ /* 0x000f28000c1e1900 */
[----:B------:R-:W4:Y:S01]  /*1770*/  @P0 LDG.E R8, desc[UR60][R4.64+0x4] ;  /* 0x0000043c04080981 */ /* 0x000f22000c1e1900 */
[----:B---3--:R-:W-:-:S05]  /*1780*/  @P1 IMAD.WIDE R6, R27, 0x4, R6 ;  /* 0x000000041b061825 */ /* 0x008fca00078e0206 */
[----:B------:R0:W5:Y:S01]  /*1790*/  @P1 LDG.E R145, desc[UR60][R6.64] ;  /* 0x0000003c06911981 */ /* 0x000162000c1e1900 */
[----:B-1----:R-:W-:Y:S01]  /*17a0*/  ISETP.NE.AND P1, PT, R9, 0x1, PT ;  /* 0x000000010900780c */ /* 0x002fe20003f25270 */
[----:B------:R-:W-:Y:S01]  /*17b0*/  IMAD.SHL.U32 R209, R25, 0x80, RZ ;  /* 0x0000008019d17824 */ /* 0x000fe200078e00ff */
[----:B--2---:R-:W-:-:S11]  /*17c0*/  ISETP.GE.AND P2, PT, R15, 0x1, PT ;  /* 0x000000010f00780c */ /* 0x004fd60003f46270 */
[----:B------:R-:W1:Y:S08]  /*17d0*/  @P1 LDC R10, c[0x0][0x44c] ;  /* 0x00011300ff0a1b82 */ /* 0x000e700000000800 */
[----:B------:R-:W2:Y:S01]  /*17e0*/  @P1 LDC R12, c[0x0][0x450] ;  /* 0x00011400ff0c1b82 */ /* 0x000ea20000000800 */
[----:B----4-:R-:W-:Y:S02]  /*17f0*/  @P0 IMAD.IADD R2, R8, 0x1, -R3 ;  /* 0x0000000108020824 */ /* 0x010fe400078e0a03 */
[----:B------:R-:W-:-:S02]  /*1800*/  IMAD.IADD R8, R29, 0x1, -R0 ;  /* 0x000000011d087824 */ /* 0x000fc400078e0a00 */
[----:B------:R-:W-:Y:S02]  /*1810*/  VIADD R3, R209, 0x7f ;  /* 0x0000007fd1037836 */ /* 0x000fe40000000000 */
[----:B------:R-:W-:Y:S02]  /*1820*/  IMAD.IADD R196, R8, 0x1, R2 ;  /* 0x0000000108c47824 */ /* 0x000fe400078e0202 */
[----:B-1----:R-:W-:-:S04]  /*1830*/  @P1 IMAD.HI.U32 R5, R3, R10, RZ ;  /* 0x0000000a03051227 */ /* 0x002fc800078e00ff */
[----:B------:R-:W-:Y:S02]  /*1840*/  VIADD R0, R196, 0x5f ;  /* 0x0000005fc4007836 */ /* 0x000fe40000000000 */
[----:B------:R-:W-:Y:S01]  /*1850*/  IMAD.MOV.U32 R4, RZ, RZ, R3 ;  /* 0x000000ffff047224 */ /* 0x000fe200078e0003 */
[----:B--2---:R-:W-:Y:S01]  /*1860*/  @P1 SHF.R.U32.HI R4, RZ, R12, R5 ;  /* 0x0000000cff041219 */ /* 0x004fe20000011605 */
[----:B------:R-:W-:Y:S01]  /*1870*/  IMAD.HI R0, R0, 0x2aaaaaab, RZ ;  /* 0x2aaaaaab00007827 */ /* 0x000fe200078e02ff */
[----:B------:R-:W-:-:S04]  /*1880*/  IADD3 R5, R196, 0x1, -R194 ;  /* 0x00000001c4057810 */ /* 0x000fc80007ffe8c2 */
[----:B------:R-:W-:Y:S01]  /*1890*/  SHF.R.U32.HI R3, RZ, 0x1f, R0 ;  /* 0x0000001fff037819 */ /* 0x000fe20000011600 */
[----:B0-----:R-:W-:-:S03]  /*18a0*/  IMAD.IADD R7, R5, 0x1, R4 ;  /* 0x0000000105077824 */ /* 0x001fc600078e0204 */
[----:B------:R-:W-:Y:S01]  /*18b0*/  LEA.HI.SX32 R150, R0, R3, 0x1c ;  /* 0x0000000300967211 */ /* 0x000fe200078fe2ff */
[----:B------:R-:W-:Y:S01]  /*18c0*/  IMAD.IADD R0, R7, 0x1, R14 ;  /* 0x0000000107007824 */ /* 0x000fe200078e020e */
[----:B------:R-:W-:Y:S06]  /*18d0*/  @!P2 BRA `(.L_x_1684) ;  /* 0x000000000048a947 */ /* 0x000fec0003800000 */
[C---:B------:R-:W-:Y:S01]  /*18e0*/  ISETP.GT.AND P0, PT, R7.reuse, RZ, PT ;  /* 0x000000ff0700720c */ /* 0x040fe20003f04270 */
[----:B------:R-:W-:Y:S01]  /*18f0*/  BSSY B0, `(.L_x_1685) ;  /* 0x000000e000007945 */ /* 0x000fe20003800000 */
[----:B------:R-:W-:-:S11]  /*1900*/  VIADD R3, R7, 0xffffffff ;  /* 0xffffffff07037836 */ /* 0x000fd60000000000 */
        /* <DEDUP_REMOVED lines=8> */
.L_x_1686:
[----:B------:R-:W-:-:S13]  /*1990*/  ISETP.NE.AND P0, PT, R15, 0x1, PT ;  /* 0x000000010f00780c */ /* 0x000fda0003f05270 */
[----:B------:R-:W0:Y:S02]  /*19a0*/  @P0 LDC.64 R4, c[0x0][0x9e8] ;  /* 0x00027a00ff040b82 */ /* 0x000e240000000a00 */
[----:B0-----:R-:W-:-:S05]  /*19b0*/  @P0 IMAD.HI.U32 R4, R3, R4, RZ ;  /* 0x0000000403040227 */ /* 0x001fca00078e00ff */
[----:B------:R-:W-:-:S07]  /*19c0*/  @P0 SHF.R.U32.HI R3, RZ, R5, R4 ;  /* 0x00000005ff030219 */ /* 0x000fce0000011604 */
.L_x_1687:
[----:B------:R-:W-:Y:S05]  /*19d0*/  BSYNC B0 ;  /* 0x0000000000007941 */ /* 0x000fea0003800000 */
.L_x_1685:
[----:B------:R-:W-:-:S05]  /*19e0*/  IMAD R3, R3, R15, R15 ;  /* 0x0000000f03037224 */ /* 0x000fca00078e020f */
[----:B------:R-:W-:-:S07]  /*19f0*/  VIMNMX R0, R0, R3, PT ;  /* 0x0000000300007248 */ /* 0x000fce0003fe0100 */
.L_x_1684:
[----:B------:R-:W0:Y:S01]  /*1a00*/  @P1 LDC R4, c[0x0][0x44c] ;  /* 0x00011300ff041b82 */ /* 0x000e220000000800 */
[----:B------:R-:W-:Y:S01]  /*1a10*/  IMAD.IADD R149, R196, 0x1, -R194 ;  /* 0x00000001c4957824 */ /* 0x000fe200078e0ac2 */
[----:B------:R-:W-:-:S06]  /*1a20*/  ULDC UR4, c[0x0][0x9dc] ;  /* 0x0002770000047ab9 */ /* 0x000fcc0000000800 */
[----:B------:R-:W1:Y:S01]  /*1a30*/  @P1 LDC R6, c[0x0][0x450] ;  /* 0x00011400ff061b82 */ /* 0x000e620000000800 */
[----:B0-----:R-:W-:-:S04]  /*1a40*/  @P1 IMAD.HI.U32 R3, R209, R4, RZ ;  /* 0x00000004d1031227 */ /* 0x001fc800078e00ff */
[----:B------:R-:W-:Y:S01]  /*1a50*/  IMAD.MOV.U32 R4, RZ, RZ, R209 ;  /* 0x000000ffff047224 */ /* 0x000fe200078e00d1 */
[----:B-1----:R-:W-:-:S05]  /*1a60*/  @P1 SHF.R.U32.HI R4, RZ, R6, R3 ;  /* 0x00000006ff041219 */ /* 0x002fca0000011603 */
[----:B------:R-:W-:-:S04]  /*1a70*/  IMAD.IADD R3, R149, 0x1, R4 ;  /* 0x0000000195037824 */ /* 0x000fc800078e0204 */
[----:B------:R-:W-:Y:S01]  /*1a80*/  VIADD R4, R3, -UR4 ;  /* 0x8000000403047c36 */ /* 0x000fe20008000000 */
[----:B------:R-:W-:Y:S06]  /*1a90*/  @!P2 BRA `(.L_x_1688) ;  /* 0x000000000044a947 */ /* 0x000fec0003800000 */
[----:B------:R-:W-:Y:S01]  /*1aa0*/  ISETP.GT.AND P0, PT, R3, -0x1, PT ;  /* 0xffffffff0300780c */ /* 0x000fe20003f04270 */
[----:B------:R-:W-:-:S12]  /*1ab0*/  BSSY B0, `(.L_x_1689) ;  /* 0x000000d000007945 */ /* 0x000fd80003800000 */
        /* <DEDUP_REMOVED lines=8> */
.L_x_1690:
[----:B------:R-:W-:-:S13]  /*1b40*/  ISETP.NE.AND P0, PT, R15, 0x1, PT ;  /* 0x000000010f00780c */ /* 0x000fda0003f05270 */
[----:B------:R-:W0:Y:S02]  /*1b50*/  @P0 LDC.64 R6, c[0x0][0x9e8] ;  /* 0x00027a00ff060b82 */ /* 0x000e240000000a00 */
[----:B0-----:R-:W-:-:S05]  /*1b60*/  @P0 IMAD.HI.U32 R6, R3, R6, RZ ;  /* 0x0000000603060227 */ /* 0x001fca00078e00ff */
[----:B------:R-:W-:-:S07]  /*1b70*/  @P0 SHF.R.U32.HI R3, RZ, R7, R6 ;  /* 0x00000007ff030219 */ /* 0x000fce0000011606 */
.L_x_1691:
[----:B------:R-:W-:Y:S05]  /*1b80*/  BSYNC B0 ;  /* 0x0000000000007941 */ /* 0x000fea0003800000 */
.L_x_1689:
[----:B------:R-:W-:-:S05]  /*1b90*/  IMAD R3, R3, R15, RZ ;  /* 0x0000000f03037224 */ /* 0x000fca00078e02ff */
[----:B------:R-:W-:-:S07]  /*1ba0*/  VIMNMX R4, R4, R3, !PT ;  /* 0x0000000304047248 */ /* 0x000fce0007fe0100 */
.L_x_1688:
[----:B------:R-:W-:Y:S01]  /*1bb0*/  VIADD R0, R0, 0x5f ;  /* 0x0000005f00007836 */ /* 0x000fe20000000000 */
[----:B------:R-:W-:Y:S01]  /*1bc0*/  PLOP3.LUT P2, PT, PT, PT, PT, 0x80, 0x0 ;  /* 0x000000000000781c */ /* 0x000fe20003f4f070 */
[----:B------:R-:W-:-:S04]  /*1bd0*/  IMAD.HI R4, R4, 0x2aaaaaab, RZ ;  /* 0x2aaaaaab04047827 */ /* 0x000fc800078e02ff */
[----:B------:R-:W-:Y:S01]  /*1be0*/  IMAD.HI R0, R0, 0x2aaaaaab, RZ ;  /* 0x2aaaaaab00007827 */ /* 0x000fe200078e02ff */
[----:B------:R-:W-:-:S04]  /*1bf0*/  SHF.R.U32.HI R5, RZ, 0x1f, R4 ;  /* 0x0000001fff057819 */ /* 0x000fc80000011604 */
[----:B------:R-:W-:Y:S02]  /*1c00*/  SHF.R.U32.HI R3, RZ, 0x1f, R0 ;  /* 0x0000001fff037819 */ /* 0x000fe40000011600 */
[----:B------:R-:W-:Y:S02]  /*1c10*/  LEA.HI.SX32 R5, R4, R5, 0x1c ;  /* 0x0000000504057211 */ /* 0x000fe400078fe2ff */
[----:B------:R-:W-:Y:S02]  /*1c20*/  LEA.HI.SX32 R3, R0, R3, 0x1c ;  /* 0x0000000300037211 */ /* 0x000fe400078fe2ff */
[----:B------:R-:W-:Y:S02]  /*1c30*/  VIMNMX R5, RZ, R5, !PT ;  /* 0x00000005ff057248 */ /* 0x000fe40007fe0100 */
[----:B------:R-:W-:-:S03]  /*1c40*/  VIMNMX R3, R150, R3, PT ;  /* 0x0000000396037248 */ /* 0x000fc60003fe0100 */
[--C-:B------:R-:W-:Y:S02]  /*1c50*/  IMAD R5, R5, 0x60, -R8.reuse ;  /* 0x0000006005057824 */ /* 0x100fe400078e0a08 */
[----:B------:R-:W-:-:S03]  /*1c60*/  IMAD R3, R3, 0x60, -R8 ;  /* 0x0000006003037824 */ /* 0x000fc600078e0a08 */
[----:B------:R-:W-:Y:S02]  /*1c70*/  VIMNMX R5, RZ, R5, !PT ;  /* 0x00000005ff057248 */ /* 0x000fe40007fe0100 */
[----:B------:R-:W-:-:S04]  /*1c80*/  VIMNMX R0, R3, R2, PT ;  /* 0x0000000203007248 */ /* 0x000fc80003fe0100 */
[----:B------:R-:W-:Y:S01]  /*1c90*/  ISETP.GT.AND P0, PT, R0, R5, PT ;  /* 0x000000050000720c */ /* 0x000fe20003f04270 */
[----:B------:R-:W-:-:S05]  /*1ca0*/  IMAD.WIDE.U32 R4, R5, -0x55555555, RZ ;  /* 0xaaaaaaab05047825 */ /* 0x000fca00078e00ff */
[----:B------:R-:W-:-:S05]  /*1cb0*/  SHF.R.U32.HI R131, RZ, 0x6, R5 ;  /* 0x00000006ff837819 */ /* 0x000fca0000011605 */
[----:B------:R-:W-:Y:S02]  /*1cc0*/  IMAD.MOV.U32 R24, RZ, RZ, R131 ;  /* 0x000000ffff187224 */ /* 0x000fe400078e0083 */
[----:B------:R-:W-:-:S04]  /*1cd0*/  @P0 VIADD R0, R0, 0x5f ;  /* 0x0000005f00000836 */ /* 0x000fc80000000000 */
[----:B------:R-:W-:-:S05]  /*1ce0*/  @P0 IMAD.HI R0, R0, 0x2aaaaaab, RZ ;  /* 0x2aaaaaab00000827 */ /* 0x000fca00078e02ff */
        /* <DEDUP_REMOVED lines=24> */
.L_x_1694:
[----:B------:R-:W-:Y:S05]  /*1e70*/  BSYNC B6 ;  /* 0x0000000000067941 */ /* 0x000fea0003800000 */
.L_x_1693:
        /* <DEDUP_REMOVED lines=20> */
.L_x_1696:
[----:B------:R-:W-:Y:S05]  /*1fc0*/  BSYNC B6 ;  /* 0x0000000000067941 */ /* 0x000fea0003800000 */
.L_x_1695:
[----:B------:R-:W-:Y:S01]  /*1fd0*/  ULDC.64 UR4, c[0x0][0x9f8] ;  /* 0x00027e0000047ab9 */ /* 0x000fe20000000a00 */
[----:B------:R-:W2:Y:S01]  /*1fe0*/  LDL.LU R30, [R1] ;  /* 0x00000000011e7983 */ /* 0x000ea20000300800 */
[----:B------:R-:W-:Y:S01]  /*1ff0*/  ISETP.NE.U32.AND P0, PT, RZ, UR4, PT ;  /* 0x00000004ff007c0c */ /* 0x000fe2000bf05070 */
[----:B------:R-:W0:Y:S01]  /*2000*/  LDC.64 R104, c[0x0][0x300] ;  /* 0x0000c000ff687b82 */ /* 0x000e220000000a00 */
[----:B------:R-:W-:Y:S01]  /*2010*/  ULDC UR8, c[0x0][0x2f4] ;  /* 0x0000bd0000087ab9 */ /* 0x000fe20000000800 */
[----:B------:R-:W-:Y:S02]  /*2020*/  SHF.R.S32.HI R9, RZ, 0x1f, R26 ;  /* 0x0000001fff097819 */ /* 0x000fe4000001141a */
[----:B------:R-:W-:Y:S01]  /*2030*/  SHF.R.S32.HI R19, RZ, 0x1f, R18 ;  /* 0x0000001fff137819 */ /* 0x000fe20000011412 */
[----:B------:R-:W-:Y:S01]  /*2040*/  IMAD.IADD R28, R28, 0x1, R29 ;  /* 0x000000011c1c7824 */ /* 0x000fe200078e021d */
[----:B------:R-:W-:Y:S01]  /*2050*/  ISETP.NE.AND.EX P0, PT, RZ, UR5, PT, P0 ;  /* 0x00000005ff007c0c */ /* 0x000fe2000bf05300 */
[----:B------:R-:W-:Y:S01]  /*2060*/  ULDC.64 UR4, c[0x0][0x330] ;  /* 0x0000cc0000047ab9 */ /* 0x000fe20000000a00 */
[----:B------:R-:W1:Y:S01]  /*2070*/  LDC.64 R98, c[0x0][0x408] ;  /* 0x00010200ff627b82 */ /* 0x000e620000000a00 */
[----:B------:R-:W-:Y:S01]  /*2080*/  ULDC.64 UR6, c[0x0][0x308] ;  /* 0x0000c20000067ab9 */ /* 0x000fe20000000a00 */
[----:B------:R-:W-:-:S06]  /*2090*/  SHF.R.S32.HI R147, RZ, 0x1f, R195 ;  /* 0x0000001fff937819 */ /* 0x000fcc00000114c3 */
[----:B------:R-:W3:Y:S08]  /*20a0*/  LDC R33, c[0x0][0x3f4] ;  /* 0x0000fd00ff217b82 */ /* 0x000ef00000000800 */
[----:B------:R-:W4:Y:S08]  /*20b0*/  @P0 LDC.64 R4, c[0x0][0x9f8] ;  /* 0x00027e00ff040b82 */ /* 0x000f300000000a00 */
[----:B------:R-:W1:Y:S01]  /*20c0*/  LDC.64 R92, c[0x0][0x3f8] ;  /* 0x0000fe00ff5c7b82 */ /* 0x000e620000000a00 */
[----:B----4-:R-:W-:-:S05]  /*20d0*/  @P0 IMAD.WIDE R4, R27, 0x4, R4 ;  /* 0x000000041b040825 */ /* 0x010fca00078e0204 */
[----:B------:R4:W2:Y:S01]  /*20e0*/  @P0 LDG.E R27, desc[UR60][R4.64] ;  /* 0x0000003c041b0981 */ /* 0x0008a2000c1e1900 */
[----:B------:R-:W-:Y:S01]  /*20f0*/  ISETP.GE.AND P1, PT, R197, UR8, PT ;  /* 0x00000008c5007c0c */ /* 0x000fe2000bf26270 */
[----:B------:R-:W-:Y:S01]  /*2100*/  IMAD R3, R9, UR4, RZ ;  /* 0x0000000409037c24 */ /* 0x000fe2000f8e02ff */
[----:B------:R-:W-:Y:S01]  /*2110*/  ISETP.GE.AND P0, PT, R18, UR8, PT ;  /* 0x0000000812007c0c */ /* 0x000fe2000bf06270 */
[C---:B------:R-:W-:Y:S01]  /*2120*/  IMAD.WIDE.U32 R106, R26.reuse, UR4, R18 ;  /* 0x000000041a6a7c25 */ /* 0x040fe2000f8e0012 */
[----:B------:R-:W-:Y:S01]  /*2130*/  SEL R0, RZ, 0xffffffff, P1 ;  /* 0xffffffffff007807 */ /* 0x000fe20000800000 */
[----:B------:R-:W1:Y:S01]  /*2140*/  S2R R151, SR_TID.X ;  /* 0x0000000000977919 */ /* 0x000e620000002100 */
[----:B------:R-:W-:Y:S01]  /*2150*/  SHF.R.S32.HI R10, RZ, 0x1f, R28 ;  /* 0x0000001fff0a7819 */ /* 0x000fe2000001141c */
[----:B------:R-:W-:Y:S01]  /*2160*/  IMAD R3, R26, UR5, R3 ;  /* 0x000000051a037c24 */ /* 0x000fe2000f8e0203 */
[----:B------:R-:W-:Y:S01]  /*2170*/  ULDC.64 UR4, c[0x0][0xa08] ;  /* 0x0002820000047ab9 */ /* 0x000fe20000000a00 */
[----:B----4-:R-:W-:Y:S01]  /*2180*/  IMAD.SHL.U32 R5, R0, 0x2, RZ ;  /* 0x0000000200057824 */ /* 0x010fe200078e00ff */
[----:B------:R-:W-:Y:S01]  /*2190*/  SEL R4, RZ, 0x1, P0 ;  /* 0x00000001ff047807 */ /* 0x000fe20000000000 */
[----:B------:R-:W-:Y:S01]  /*21a0*/  VIADD R0, R18, 0x60 ;  /* 0x0000006012007836 */ /* 0x000fe20000000000 */
[----:B------:R-:W-:Y:S01]  /*21b0*/  ISETP.GE.AND P0, PT, R198, UR8, PT ;  /* 0x00000008c6007c0c */ /* 0x000fe2000bf06270 */
[----:B------:R-:W-:Y:S01]  /*21c0*/  IMAD.IADD R107, R107, 0x1, R3 ;  /* 0x000000016b6b7824 */ /* 0x000fe200078e0203 */
[----:B------:R-:W-:Y:S01]  /*21d0*/  LOP3.LUT R6, R5, 0x2, R4, 0xe2, !PT ;  /* 0x0000000205067812 */ /* 0x000fe200078ee204 */
[----:B------:R-:W-:Y:S01]  /*21e0*/  VIADD R3, R18, 0x80 ;  /* 0x0000008012037836 */ /* 0x000fe20000000000 */
[----:B------:R-:W-:Y:S01]  /*21f0*/  ISETP.GE.AND P1, PT, R0, UR8, PT ;  /* 0x0000000800007c0c */ /* 0x000fe2000bf26270 */
[-C--:B0-----:R-:W-:Y:S01]  /*2200*/  IMAD R11, R10, R104.reuse, RZ ;  /* 0x000000680a0b7224 */ /* 0x081fe200078e02ff */
[----:B------:R-:W-:Y:S01]  /*2210*/  SEL R7, RZ, 0x4, P0 ;  /* 0x00000004ff077807 */ /* 0x000fe20000000000 */
[----:B------:R-:W-:Y:S01]  /*2220*/  IMAD.WIDE.U32 R4, R28, R104, RZ ;  /* 0x000000681c047225 */ /* 0x000fe200078e00ff */
[----:B------:R-:W-:-:S02]  /*2230*/  ISETP.GE.AND P2, PT, R3, UR8, PT ;  /* 0x0000000803007c0c */ /* 0x000fc4000bf46270 */
[----:B------:R-:W-:Y:S01]  /*2240*/  SEL R8, RZ, 0x8, P1 ;  /* 0x00000008ff087807 */ /* 0x000fe20000800000 */
[----:B------:R-:W-:Y:S01]  /*2250*/  IMAD R11, R28, R105, R11 ;  /* 0x000000691c0b7224 */ /* 0x000fe200078e020b */
[----:B------:R-:W-:Y:S01]  /*2260*/  SEL R21, RZ, 0x10, P2 ;  /* 0x00000010ff157807 */ /* 0x000fe20001000000 */
[----:B------:R-:W-:Y:S01]  /*2270*/  IMAD R9, R9, UR6, RZ ;  /* 0x0000000609097c24 */ /* 0x000fe2000f8e02ff */
[----:B------:R-:W-:Y:S01]  /*2280*/  LOP3.LUT R6, R8, R6, R7, 0xfe, !PT ;  /* 0x0000000608067212 */ /* 0x000fe200078efe07 */
[----:B------:R-:W-:Y:S01]  /*2290*/  IMAD.IADD R5, R5, 0x1, R11 ;  /* 0x0000000105057824 */ /* 0x000fe200078e020b */
[----:B------:R-:W-:Y:S01]  /*22a0*/  ISETP.NE.U32.AND P0, PT, RZ, UR4, PT ;  /* 0x00000004ff007c0c */ /* 0x000fe2000bf05070 */
[----:B------:R-:W-:Y:S01]  /*22b0*/  IMAD R9, R26, UR7, R9 ;  /* 0x000000071a097c24 */ /* 0x000fe2000f8e0209 */
[----:B------:R-:W-:Y:S01]  /*22c0*/  LOP3.LUT R21, R6, R21, RZ, 0xfc, !PT ;  /* 0x0000001506157212 */ /* 0x000fe200078efcff */
[----:B------:R-:W-:Y:S01]  /*22d0*/  IMAD.WIDE.U32 R4, R26, UR6, R4 ;  /* 0x000000061a047c25 */ /* 0x000fe2000f8e0004 */
[----:B------:R-:W-:Y:S01]  /*22e0*/  ISETP.NE.AND.EX P0, PT, RZ, UR5, PT, P0 ;  /* 0x00000005ff007c0c */ /* 0x000fe2000bf05300 */
[----:B------:R-:W-:Y:S01]  /*22f0*/  ULDC.64 UR4, c[0x0][0x310] ;  /* 0x0000c40000047ab9 */ /* 0x000fe20000000a00 */
[----:B------:R-:W-:Y:S01]  /*2300*/  SHF.R.S32.HI R193, RZ, 0x1f, R192 ;  /* 0x0000001fffc17819 */ /* 0x000fe200000114c0 */
[----:B------:R-:W-:Y:S01]  /*2310*/  IMAD.IADD R5, R5, 0x1, R9 ;  /* 0x0000000105057824 */ /* 0x000fe200078e0209 */
[-C--:B---3--:R-:W-:Y:S01]  /*2320*/  ISETP.GE.AND P1, PT, R197, R33.reuse, PT ;  /* 0x00000021c500720c */ /* 0x088fe20003f26270 */
[----:B-1----:R-:W-:Y:S01]  /*2330*/  IMAD.WIDE.U32 R100, R195, R98, R18 ;  /* 0x00000062c3647225 */ /* 0x002fe200078e0012 */
[----:B------:R-:W-:-:S02]  /*2340*/  ISETP.GE.AND P3, PT, R198, R33, PT ;  /* 0x00000021c600720c */ /* 0x000fc40003f66270 */
[----:B------:R-:W-:Y:S01]  /*2350*/  SHF.R.U32.HI R32, RZ, 0x3, R205 ;  /* 0x00000003ff207819 */ /* 0x000fe200000116cd */
[----:B------:R-:W-:Y:S01]  /*2360*/  IMAD.WIDE.U32 R102, R195, R98, R192 ;  /* 0x00000062c3667225 */ /* 0x000fe200078e00c0 */
[----:B------:R-:W-:Y:S02]  /*2370*/  LOP3.LUT P2, RZ, R215, 0x4, RZ, 0xc0, !PT ;  /* 0x00000004d7ff7812 */ /* 0x000fe4000784c0ff */
[----:B------:R-:W-:Y:S01]  /*2380*/  SHF.L.U64.HI R135, R104, 0x6, R105 ;  /* 0x0000000668877819 */ /* 0x000fe20000010269 */
[CC--:B------:R-:W-:Y:S01]  /*2390*/  IMAD.WIDE.U32 R96, R195.reuse, R92.reuse, R192 ;  /* 0x0000005cc3607225 */ /* 0x0c0fe200078e00c0 */
[----:B------:R-:W-:Y:S02]  /*23a0*/  SHF.L.U64.HI R110, R92, 0x6, R93 ;  /* 0x000000065c6e7819 */ /* 0x000fe4000001025d */
[----:B------:R-:W-:Y:S01]  /*23b0*/  SHF.R.S32.HI R148, RZ, 0x1f, R222 ;  /* 0x0000001fff947819 */ /* 0x000fe200000114de */
[----:B------:R-:W-:Y:S01]  /*23c0*/  IMAD.WIDE.U32 R94, R195, R92, R18 ;  /* 0x0000005cc35e7225 */ /* 0x000fe200078e0012 */
[----:B------:R-:W-:-:S03]  /*23d0*/  LEA.HI R151, R151, 0x8, RZ, 0x19 ;  /* 0x0000000897977811 */ /* 0x000fc600078fc8ff */
[----:B------:R-:W-:Y:S02]  /*23e0*/  IMAD.SHL.U32 R136, R104, 0x40, RZ ;  /* 0x0000004068887824 */ /* 0x000fe400078e00ff */
[----:B------:R-:W-:Y:S02]  /*23f0*/  IMAD R133, R93, 0x60, RZ ;  /* 0x000000605d857824 */ /* 0x000fe400078e02ff */
[----:B------:R-:W-:Y:S02]  /*2400*/  IMAD.SHL.U32 R111, R92, 0x40, RZ ;  /* 0x000000405c6f7824 */ /* 0x000fe400078e00ff */
[----:B------:R-:W-:Y:S01]  /*2410*/  IMAD.SHL.U32 R130, R33, 0x2, RZ ;  /* 0x0000000221827824 */ /* 0x000fe200078e00ff */
[----:B--2---:R-:W-:-:S04]  /*2420*/  LOP3.LUT R30, R30, 0xfffffffe, RZ, 0xc0, !PT ;  /* 0xfffffffe1e1e7812 */ /* 0x004fc800078ec0ff */
[----:B------:R-:W-:-:S04]  /*2430*/  @P3 LOP3.LUT R30, R30, 0x1, RZ, 0xfc, !PT ;  /* 0x000000011e1e3812 */ /* 0x000fc800078efcff */
[----:B------:R-:W-:-:S04]  /*2440*/  LOP3.LUT R30, R30, 0xfffffffb, RZ, 0xc0, !PT ;  /* 0xfffffffb1e1e7812 */ /* 0x000fc800078ec0ff */
[----:B------:R-:W-:-:S05]  /*2450*/  @P2 LOP3.LUT R30, R30, 0x4, RZ, 0xfc, !PT ;  /* 0x000000041e1e2812 */ /* 0x000fca00078efcff */
[----:B------:R0:W-:Y:S01]  /*2460*/  STL [R1], R30 ;  /* 0x0000001e01007387 */ /* 0x0001e20000100800 */
[----:B------:R-:W-:Y:S02]  /*2470*/  SHF.R.S32.HI R6, RZ, 0x1f, R27 ;  /* 0x0000001fff067819 */ /* 0x000fe4000001141b */
[----:B------:R-:W-:Y:S02]  /*2480*/  SEL R27, R27, RZ, !P0 ;  /* 0x000000ff1b1b7207 */ /* 0x000fe40004000000 */
[----:B------:R-:W-:Y:S01]  /*2490*/  SEL R8, R6, RZ, !P0 ;  /* 0x000000ff06087207 */ /* 0x000fe20004000000 */
[----:B------:R-:W-:Y:S02]  /*24a0*/  IMAD R6, R147, R98, RZ ;  /* 0x0000006293067224 */ /* 0x000fe400078e02ff */
[----:B------:R-:W-:-:S04]  /*24b0*/  IMAD.WIDE.U32 R108, R27, UR4, R4 ;  /* 0x000000041b6c7c25 */ /* 0x000fc8000f8e0004 */
[----:B------:R-:W-:Y:S02]  /*24c0*/  IMAD R12, R8, UR4, RZ ;  /* 0x00000004080c7c24 */ /* 0x000fe4000f8e02ff */
[-C--:B------:R-:W-:Y:S02]  /*24d0*/  IMAD R4, R147, R104.reuse, RZ ;  /* 0x0000006893047224 */ /* 0x080fe400078e02ff */
[----:B------:R-:W-:Y:S02]  /*24e0*/  IMAD R9, R195, R99, R6 ;  /* 0x00000063c3097224 */ /* 0x000fe400078e0206 */
[----:B------:R-:W-:Y:S01]  /*24f0*/  IMAD R11, R27, UR5, R12 ;  /* 0x000000051b0b7c24 */ /* 0x000fe2000f8e020c */
[----:B------:R-:W-:Y:S01]  /*2500*/  ULDC.64 UR4, c[0x0][0x338] ;  /* 0x0000ce0000047ab9 */ /* 0x000fe20000000a00 */
[----:B------:R-:W-:-:S04]  /*2510*/  IMAD.WIDE.U32 R6, R195, R104, R18 ;  /* 0x00000068c3067225 */ /* 0x000fc800078e0012 */
[----:B------:R-:W-:Y:S01]  /*2520*/  IMAD R13, R195, R105, R4 ;  /* 0x00000069c30d7224 */ /* 0x000fe200078e0204 */
[----:B------:R-:W-:Y:S01]  /*2530*/  IADD3 R5, P0, R108, R6, RZ ;  /* 0x000000066c057210 */ /* 0x000fe20007f1e0ff */
[----:B------:R-:W-:Y:S01]  /*2540*/  IMAD.IADD R4, R109, 0x1, R11 ;  /* 0x000000016d047824 */ /* 0x000fe200078e020b */
[----:B------:R-:W-:Y:S01]  /*2550*/  SEL R11, R33, RZ, P3 ;  /* 0x000000ff210b7207 */ /* 0x000fe20001800000 */
[----:B------:R-:W-:Y:S01]  /*2560*/  IMAD R8, R8, UR4, RZ ;  /* 0x0000000408087c24 */ /* 0x000fe2000f8e02ff */
[----:B------:R-:W-:Y:S01]  /*2570*/  IADD3 R122, P3, R195, R28, RZ ;  /* 0x0000001cc37a7210 */ /* 0x000fe20007f7e0ff */
[----:B------:R-:W-:Y:S01]  /*2580*/  IMAD.IADD R103, R103, 0x1, R9 ;  /* 0x0000000167677824 */ /* 0x000fe200078e0209 */
[----:B------:R-:W-:Y:S01]  /*2590*/  IADD3.X R6, R4, R7, R13, P0, !PT ;  /* 0x0000000704067210 */ /* 0x000fe200007fe40d */
[----:B------:R-:W-:Y:S01]  /*25a0*/  IMAD R31, R27, UR5, R8 ;  /* 0x000000051b1f7c24 */ /* 0x000fe2000f8e0208 */
[----:B------:R-:W-:Y:S01]  /*25b0*/  ISETP.GE.AND P0, PT, R18, R33, PT ;  /* 0x000000211200720c */ /* 0x000fe20003f06270 */
[----:B------:R-:W-:-:S02]  /*25c0*/  IMAD R8, R147, R92, RZ ;  /* 0x0000005c93087224 */ /* 0x000fc400078e02ff */
[----:B------:R-:W-:Y:S01]  /*25d0*/  IMAD.IADD R101, R9, 0x1, R101 ;  /* 0x0000000109657824 */ /* 0x000fe200078e0265 */
[----:B------:R-:W-:Y:S01]  /*25e0*/  SEL R7, R33, RZ, P0 ;  /* 0x000000ff21077207 */ /* 0x000fe20000000000 */
[----:B------:R-:W-:Y:S01]  /*25f0*/  IMAD R9, R195, R93, R8 ;  /* 0x0000005dc3097224 */ /* 0x000fe200078e0208 */
[----:B------:R-:W-:Y:S01]  /*2600*/  SEL R8, R33, RZ, P1 ;  /* 0x000000ff21087207 */ /* 0x000fe20000800000 */
[----:B------:R-:W-:Y:S02]  /*2610*/  IMAD.IADD R13, R198, 0x1, R11 ;  /* 0x00000001c60d7824 */ /* 0x000fe400078e020b */
[----:B------:R-:W-:Y:S02]  /*2620*/  IMAD.IADD R7, R18, 0x1, R7 ;  /* 0x0000000112077824 */ /* 0x000fe400078e0207 */
[----:B------:R-:W-:Y:S01]  /*2630*/  IMAD.IADD R97, R97, 0x1, R9 ;  /* 0x0000000161617824 */ /* 0x000fe200078e0209 */
[----:B------:R-:W-:Y:S01]  /*2640*/  SHF.R.S32.HI R26, RZ, 0x1f, R13 ;  /* 0x0000001fff1a7819 */ /* 0x000fe2000001140d */
[----:B------:R-:W-:-:S02]  /*2650*/  IMAD.IADD R95, R9, 0x1, R95 ;  /* 0x00000001095f7824 */ /* 0x000fc400078e025f */
[----:B------:R-:W-:Y:S01]  /*2660*/  IMAD.IADD R9, R197, 0x1, R8 ;  /* 0x00000001c5097824 */ /* 0x000fe200078e0208 */
[----:B------:R-:W-:Y:S01]  /*2670*/  SHF.R.S32.HI R8, RZ, 0x1f, R7 ;  /* 0x0000001fff087819 */ /* 0x000fe20000011407 */
[----:B------:R-:W-:Y:S01]  /*2680*/  IMAD.WIDE.U32 R106, R27, UR4, R106 ;  /* 0x000000041b6a7c25 */ /* 0x000fe2000f8e006a */
[----:B------:R-:W-:Y:S02]  /*2690*/  LEA.HI R25, R26, R13, RZ, 0x3 ;  /* 0x0000000d1a197211 */ /* 0x000fe400078f18ff */
[----:B------:R-:W-:Y:S01]  /*26a0*/  SHF.R.S32.HI R12, RZ, 0x1f, R9 ;  /* 0x0000001fff0c7819 */ /* 0x000fe20000011409 */
[CC--:B-----5:R-:W-:Y:S01]  /*26b0*/  IMAD.WIDE.U32 R102, R145.reuse, R98.reuse, R102 ;  /* 0x0000006291667225 */ /* 0x0e0fe200078e0066 */
[CC--:B------:R-:W-:Y:S02]  /*26c0*/  LEA.HI R14, R8.reuse, R7.reuse, RZ, 0x3 ;  /* 0x00000007080e7211 */ /* 0x0c0fe400078f18ff */
[----:B------:R-:W-:Y:S01]  /*26d0*/  LEA.HI R7, R8, R7, RZ, 0x6 ;  /* 0x0000000708077211 */ /* 0x000fe200078f30ff */
[----:B------:R-:W-:Y:S01]  /*26e0*/  IMAD.WIDE.U32 R100, R145, R98, R100 ;  /* 0x0000006291647225 */ /* 0x000fe200078e0064 */
[----:B------:R-:W-:-:S02]  /*26f0*/  LEA.HI R8, R12, R9, RZ, 0x6 ;  /* 0x000000090c087211 */ /* 0x000fc400078f30ff */
[----:B------:R-:W-:Y:S01]  /*2700*/  LEA.HI R15, R12, R9, RZ, 0x3 ;  /* 0x000000090c0f7211 */ /* 0x000fe200078f18ff */
[----:B------:R-:W-:Y:S01]  /*2710*/  IMAD.X R123, R10, 0x1, R147, P3 ;  /* 0x000000010a7b7824 */ /* 0x000fe200018e0693 */
[----:B------:R-:W-:Y:S01]  /*2720*/  SHF.R.S32.HI R7, RZ, 0x6, R7 ;  /* 0x00000006ff077819 */ /* 0x000fe20000011407 */
[-C--:B------:R-:W-:Y:S01]  /*2730*/  IMAD.WIDE.U32 R96, R145, R92.reuse, R96 ;  /* 0x0000005c91607225 */ /* 0x080fe200078e0060 */
[----:B------:R-:W-:Y:S02]  /*2740*/  SHF.R.S32.HI R9, RZ, 0x6, R8 ;  /* 0x00000006ff097819 */ /* 0x000fe40000011408 */
[C---:B------:R-:W-:Y:S01]  /*2750*/  LOP3.LUT R12, R206.reuse, 0x38, R15, 0xf8, !PT ;  /* 0x00000038ce0c7812 */ /* 0x040fe200078ef80f */
[C---:B------:R-:W-:Y:S01]  /*2760*/  IMAD R143, R7.reuse, 0x1800, R208 ;  /* 0x00001800078f7824 */ /* 0x040fe200078e02d0 */
[----:B------:R-:W-:Y:S01]  /*2770*/  LOP3.LUT R8, R206, 0x38, R14, 0xf8, !PT ;  /* 0x00000038ce087812 */ /* 0x000fe200078ef80e */
[----:B------:R-:W-:Y:S01]  /*2780*/  IMAD R141, R7, 0x1800, R210 ;  /* 0x00001800078d7824 */ /* 0x000fe200078e02d2 */
[-C--:B------:R-:W-:Y:S01]  /*2790*/  LOP3.LUT R7, R12, R207.reuse, RZ, 0x3c, !PT ;  /* 0x000000cf0c077212 */ /* 0x080fe200078e3cff */
[C---:B------:R-:W-:Y:S01]  /*27a0*/  IMAD R142, R9.reuse, 0x1800, R208 ;  /* 0x00001800098e7824 */ /* 0x040fe200078e02d0 */
[----:B------:R-:W-:Y:S01]  /*27b0*/  LOP3.LUT R8, R8, R207, RZ, 0x3c, !PT ;  /* 0x000000cf08087212 */ /* 0x000fe200078e3cff */
[----:B------:R-:W-:Y:S01]  /*27c0*/  IMAD R139, R9, 0x1800, R210 ;  /* 0x00001800098b7824 */ /* 0x000fe200078e02d2 */
[C---:B------:R-:W-:Y:S01]  /*27d0*/  LOP3.LUT R11, R205.reuse, 0x38, R14, 0xf8, !PT ;  /* 0x00000038cd0b7812 */ /* 0x040fe200078ef80e */
[----:B------:R-:W-:Y:S01]  /*27e0*/  IMAD.IADD R142, R142, 0x1, R7 ;  /* 0x000000018e8e7824 */ /* 0x000fe200078e0207 */
[----:B------:R-:W-:Y:S01]  /*27f0*/  LOP3.LUT R7, R205, 0x38, R15, 0xf8, !PT ;  /* 0x00000038cd077812 */ /* 0x000fe200078ef80f */
[----:B------:R-:W-:Y:S01]  /*2800*/  IMAD.IADD R143, R143, 0x1, R8 ;  /* 0x000000018f8f7824 */ /* 0x000fe200078e0208 */
[----:B------:R-:W-:Y:S01]  /*2810*/  LEA.HI R13, R26, R13, RZ, 0x6 ;  /* 0x0000000d1a0d7211 */ /* 0x000fe200078f30ff */
[----:B------:R-:W-:Y:S01]  /*2820*/  IMAD.WIDE.U32 R94, R145, R92, R94 ;  /* 0x0000005c915e7225 */ /* 0x000fe200078e005e */
[----:B------:R-:W-:-:S02]  /*2830*/  LOP3.LUT R12, R7, R32, RZ, 0x3c, !PT ;  /* 0x00000020070c7212 */ /* 0x000fc400078e3cff */
[----:B------:R-:W-:Y:S01]  /*2840*/  LOP3.LUT R8, R206, 0x38, R25, 0xf8, !PT ;  /* 0x00000038ce087812 */ /* 0x000fe200078ef819 */
[----:B0-----:R-:W-:Y:S01]  /*2850*/  IMAD.IADD R30, R107, 0x1, R31 ;  /* 0x000000016b1e7824 */ /* 0x001fe200078e021f */
[----:B------:R-:W-:Y:S01]  /*2860*/  SHF.R.S32.HI R9, RZ, 0x1f, R145 ;  /* 0x0000001fff097819 */ /* 0x000fe20000011491 */
[----:B------:R-:W-:Y:S01]  /*2870*/  IMAD.IADD R139, R139, 0x1, R12 ;  /* 0x000000018b8b7824 */ /* 0x000fe200078e020c */
[----:B------:R-:W-:Y:S02]  /*2880*/  LOP3.LUT R20, R11, R32, RZ, 0x3c, !PT ;  /* 0x000000200b147212 */ /* 0x000fe400078e3cff */
[----:B------:R-:W-:Y:S01]  /*2890*/  SHF.R.S32.HI R13, RZ, 0x6, R13 ;  /* 0x00000006ff0d7819 */ /* 0x000fe2000001140d */
[----:B------:R-:W-:Y:S01]  /*28a0*/  IMAD R12, R9, R92, RZ ;  /* 0x0000005c090c7224 */ /* 0x000fe200078e02ff */
[----:B------:R-:W-:Y:S01]  /*28b0*/  LOP3.LUT R11, R205, 0x38, R25, 0xf8, !PT ;  /* 0x00000038cd0b7812 */ /* 0x000fe200078ef819 */
[----:B------:R-:W-:Y:S01]  /*28c0*/  IMAD.IADD R141, R141, 0x1, R20 ;  /* 0x000000018d8d7824 */ /* 0x000fe200078e0214 */
[----:B------:R-:W-:Y:S01]  /*28d0*/  LOP3.LUT R7, R8, R207, RZ, 0x3c, !PT ;  /* 0x000000cf08077212 */ /* 0x000fe200078e3cff */
[----:B------:R-:W-:Y:S01]  /*28e0*/  IMAD R8, R9, R98, RZ ;  /* 0x0000006209087224 */ /* 0x000fe200078e02ff */
[----:B------:R-:W-:Y:S01]  /*28f0*/  LOP3.LUT R11, R11, R32, RZ, 0x3c, !PT ;  /* 0x000000200b0b7212 */ /* 0x000fe200078e3cff */
[----:B------:R-:W-:Y:S01]  /*2900*/  VIADD R9, R18, 0xa0 ;  /* 0x000000a012097836 */ /* 0x000fe20000000000 */
[----:B------:R-:W-:Y:S01]  /*2910*/  SHF.R.S32.HI R119, RZ, 0x3, R14 ;  /* 0x00000003ff777819 */ /* 0x000fe2000001140e */
[C---:B------:R-:W-:Y:S01]  /*2920*/  IMAD R138, R13.reuse, 0x1800, R210 ;  /* 0x000018000d8a7824 */ /* 0x040fe200078e02d2 */
[----:B------:R-:W-:Y:S01]  /*2930*/  SHF.R.S32.HI R118, RZ, 0x3, R15 ;  /* 0x00000003ff767819 */ /* 0x000fe2000001140f */
[----:B------:R-:W-:Y:S01]  /*2940*/  IMAD R140, R13, 0x1800, R208 ;  /* 0x000018000d8c7824 */ /* 0x000fe200078e02d0 */
[----:B------:R-:W-:Y:S01]  /*2950*/  ISETP.GE.AND P2, PT, R9, UR8, PT ;  /* 0x0000000809007c0c */ /* 0x000fe2000bf46270 */
[----:B------:R-:W-:Y:S01]  /*2960*/  IMAD.IADD R138, R138, 0x1, R11 ;  /* 0x000000018a8a7824 */ /* 0x000fe200078e020b */
[----:B------:R-:W-:Y:S01]  /*2970*/  LOP3.LUT R14, R14, 0xfffffff8, RZ, 0xc0, !PT ;  /* 0xfffffff80e0e7812 */ /* 0x000fe200078ec0ff */
[----:B------:R-:W-:Y:S01]  /*2980*/  IMAD R11, R105, 0x60, RZ ;  /* 0x00000060690b7824 */ /* 0x000fe200078e02ff */
[----:B------:R-:W-:Y:S01]  /*2990*/  SEL R26, RZ, 0x20, P2 ;  /* 0x00000020ff1a7807 */ /* 0x000fe20001000000 */
[----:B------:R-:W-:Y:S01]  /*29a0*/  IMAD.WIDE.U32 R104, R104, 0x60, RZ ;  /* 0x0000006068687825 */ /* 0x000fe200078e00ff */
[----:B------:R-:W-:-:S02]  /*29b0*/  LOP3.LUT R15, R15, 0xfffffff8, RZ, 0xc0, !PT ;  /* 0xfffffff80f0f7812 */ /* 0x000fc400078ec0ff */
[----:B------:R-:W-:Y:S01]  /*29c0*/  LOP3.LUT R20, R25, 0xfffffff8, RZ, 0xc0, !PT ;  /* 0xfffffff819147812 */ /* 0x000fe200078ec0ff */
[C---:B------:R-:W-:Y:S01]  /*29d0*/  IMAD R29, R145.reuse, R99, R8 ;  /* 0x00000063911d7224 */ /* 0x040fe200078e0208 */
[----:B------:R-:W-:Y:S01]  /*29e0*/  SHF.R.S32.HI R115, RZ, 0x3, R25 ;  /* 0x00000003ff737819 */ /* 0x000fe20000011419 */
[----:B------:R-:W-:Y:S01]  /*29f0*/  IMAD R27, R145, R93, R12 ;  /* 0x0000005d911b7224 */ /* 0x000fe200078e020c */
[----:B------:R-:W-:Y:S01]  /*2a00*/  LOP3.LUT R12, R206, 0x18, R18, 0xf8, !PT ;  /* 0x00000018ce0c7812 */ /* 0x000fe200078ef812 */
[----:B------:R-:W-:Y:S01]  /*2a10*/  IMAD.IADD R140, R140, 0x1, R7 ;  /* 0x000000018c8c7824 */ /* 0x000fe200078e0207 */
[----:B------:R-:W-:Y:S01]  /*2a20*/  SHF.L.U64.HI R7, R98, 0x6, R99 ;  /* 0x0000000662077819 */ /* 0x000fe20000010263 */
[----:B------:R-:W-:Y:S01]  /*2a30*/  IMAD R13, R99, 0x60, RZ ;  /* 0x00000060630d7824 */ /* 0x000fe200078e02ff */
[----:B------:R-:W-:Y:S01]  /*2a40*/  LOP3.LUT R137, R12, R207, RZ, 0x3c, !PT ;  /* 0x000000cf0c897212 */ /* 0x000fe200078e3cff */
[C---:B------:R-:W-:Y:S01]  /*2a50*/  IMAD.SHL.U32 R8, R98.reuse, 0x40, RZ ;  /* 0x0000004062087824 */ /* 0x040fe200078e00ff */
[----:B------:R-:W-:Y:S01]  /*2a60*/  SHF.R.S32.HI R114, RZ, 0x1f, R14 ;  /* 0x0000001fff727819 */ /* 0x000fe2000001140e */
[----:B------:R-:W-:Y:S01]  /*2a70*/  IMAD.WIDE.U32 R98, R98, 0x60, RZ ;  /* 0x0000006062627825 */ /* 0x000fe200078e00ff */
[----:B------:R-:W-:-:S02]  /*2a80*/  SHF.R.S32.HI R113, RZ, 0x1f, R15 ;  /* 0x0000001fff717819 */ /* 0x000fc4000001140f */
[----:B------:R-:W-:Y:S01]  /*2a90*/  SHF.R.S32.HI R112, RZ, 0x1f, R20 ;  /* 0x0000001fff707819 */ /* 0x000fe20000011414 */
[----:B------:R-:W-:Y:S02]  /*2aa0*/  IMAD.IADD R132, R105, 0x1, R11 ;  /* 0x0000000169847824 */ /* 0x000fe400078e020b */
[----:B------:R-:W-:Y:S02]  /*2ab0*/  IMAD.IADD R10, R103, 0x1, R29 ;  /* 0x00000001670a7824 */ /* 0x000fe400078e021d */
[----:B------:R-:W-:Y:S01]  /*2ac0*/  IMAD.IADD R11, R29, 0x1, R101 ;  /* 0x000000011d0b7824 */ /* 0x000fe200078e0265 */
[C---:B------:R-:W-:Y:S01]  /*2ad0*/  LOP3.LUT R29, R21.reuse, R26, RZ, 0xfc, !PT ;  /* 0x0000001a151d7212 */ /* 0x040fe200078efcff */
[----:B------:R-:W-:Y:S01]  /*2ae0*/  IMAD.WIDE.U32 R92, R92, 0x60, RZ ;  /* 0x000000605c5c7825 */ /* 0x000fe200078e00ff */
[----:B------:R-:W-:Y:S02]  /*2af0*/  LOP3.LUT R21, R21, 0x1, RZ, 0xc0, !PT ;  /* 0x0000000115157812 */ /* 0x000fe400078ec0ff */
[----:B------:R-:W-:Y:S01]  /*2b00*/  LOP3.LUT R25, R29, 0x2, RZ, 0xc0, !PT ;  /* 0x000000021d197812 */ /* 0x000fe200078ec0ff */
[----:B------:R-:W-:Y:S01]  /*2b10*/  IMAD.IADD R134, R99, 0x1, R13 ;  /* 0x0000000163867824 */ /* 0x000fe200078e020d */
[----:B------:R-:W-:Y:S01]  /*2b20*/  LOP3.LUT R26, R29, 0x4, RZ, 0xc0, !PT ;  /* 0x000000041d1a7812 */ /* 0x000fe200078ec0ff */
[----:B------:R-:W-:Y:S01]  /*2b30*/  IMAD.IADD R12, R97, 0x1, R27 ;  /* 0x00000001610c7824 */ /* 0x000fe200078e021b */
[----:B------:R-:W-:Y:S01]  /*2b40*/  LOP3.LUT R28, R29, 0x10, RZ, 0xc0, !PT ;  /* 0x000000101d1c7812 */ /* 0x000fe200078ec0ff */
[----:B------:R-:W-:Y:S01]  /*2b50*/  IMAD.IADD R13, R27, 0x1, R95 ;  /* 0x000000011b0d7824 */ /* 0x000fe200078e025f */
[C---:B------:R-:W-:Y:S01]  /*2b60*/  LOP3.LUT R27, R29.reuse, 0x8, RZ, 0xc0, !PT ;  /* 0x000000081d1b7812 */ /* 0x040fe200078ec0ff */
[----:B------:R-:W-:Y:S01]  /*2b70*/  IMAD.IADD R137, R208, 0x1, R137 ;  /* 0x00000001d0897824 */ /* 0x000fe200078e0289 */
[----:B------:R-:W-:Y:S01]  /*2b80*/  LOP3.LUT R29, R29, 0x20, RZ, 0xc0, !PT ;  /* 0x000000201d1d7812 */ /* 0x000fe200078ec0ff */
[----:B------:R-:W-:-:S07]  /*2b90*/  IMAD.IADD R133, R93, 0x1, R133 ;  /* 0x000000015d857824 */ /* 0x000fce00078e0285 */
.L_x_1796:
[----:B------:R-:W2:Y:S01]  /*2ba0*/  LDL.LU R35, [R1] ;  /* 0x0000000001237983 */ /* 0x000ea20000300800 */
        /* <DEDUP_REMOVED lines=20> */
[----:B------:R-:W-:Y:S01]  /*2cf0*/  IMAD.MOV.U32 R24, RZ, RZ, R41 ;  /* 0x000000ffff187224 */ /* 0x000fe200078e0029 */
[----:B-1----:R-:W-:Y:S02]  /*2d00*/  ISETP.GE.AND P2, PT, R121, 0x1, PT ;  /* 0x000000017900780c */ /* 0x002fe40003f46270 */
[----:B------:R-:W-:Y:S01]  /*2d10*/  LEA.HI.X R39, R33, R117, R34, 0x1, P4 ;  /* 0x0000007521277211 */ /* 0x000fe200020f0c22 */
[C---:B------:R-:W-:Y:S02]  /*2d20*/  VIADD R33, R31.reuse, 0x20 ;  /* 0x000000201f217836 */ /* 0x040fe40000000000 */
[C---:B------:R-:W-:Y:S02]  /*2d30*/  @P5 VIADD R33, R31.reuse, 0xffffffe0 ;  /* 0xffffffe01f215836 */ /* 0x040fe40000000000 */
[----:B------:R-:W-:-:S02]  /*2d40*/  IMAD R31, R31, 0x2, R120 ;  /* 0x000000021f1f7824 */ /* 0x000fc400078e0278 */
[----:B------:R-:W-:Y:S01]  /*2d50*/  IMAD R88, R33, 0x2, R120 ;  /* 0x0000000221587824 */ /* 0x000fe200078e0278 */
[----:B--2---:R-:W-:-:S04]  /*2d60*/  LOP3.LUT R35, R35, 0xfffffffd, RZ, 0xc0, !PT ;  /* 0xfffffffd23237812 */ /* 0x004fc800078ec0ff */
[----:B------:R-:W-:-:S05]  /*2d70*/  @P3 LOP3.LUT R35, R35, 0x2, RZ, 0xfc, !PT ;  /* 0x0000000223233812 */ /* 0x000fca00078efcff */
[----:B------:R0:W-:Y:S01]  /*2d80*/  STL [R1], R35 ;  /* 0x0000002301007387 */ /* 0x0001e20000100800 */
[----:B------:R-:W-:Y:S05]  /*2d90*/  @!P2 BRA `(.L_x_1698) ;  /* 0x000000740090a947 */ /* 0x000fea0003800000 */
        /* <DEDUP_REMOVED lines=69> */
.L_x_1701:
[----:B------:R-:W-:Y:S05]  /*31f0*/  BSYNC B1 ;  /* 0x0000000000017941 */ /* 0x000fea0003800000 */
.L_x_1700:
        /* <DEDUP_REMOVED lines=56> */
.L_x_1703:
[----:B------:R-:W-:Y:S05]  /*3580*/  BSYNC B1 ;  /* 0x0000000000017941 */ /* 0x000fea0003800000 */
.L_x_1702:
[----:B01----:R-:W2:Y:S01]  /*3590*/  LDL R32, [R1+0x4] ;  /* 0x0000040001207983 */ /* 0x003ea20000100800 */
        /* <DEDUP_REMOVED lines=60> */
[----:B------:R-:W-:-:S03]  /*3960*/  IMAD.MOV.U32 R34, RZ, RZ, R59 ;  /* 0x000000ffff227224 */ /* 0x000fc600078e003b */
[----:B------:R-:W-:Y:S01]  /*3970*/  PRMT R171, R33, 0x7610, R171 ;  /* 0x0000761021ab7816 */ /* 0x000fe200000000ab */
[----:B------:R-:W-:Y:S01]  /*3980*/  IMAD.MOV.U32 R33, RZ, RZ, R62 ;  /* 0x000000ffff217224 */ /* 0x000fe200078e003e */
[----:B------:R-:W-:-:S04]  /*3990*/  PRMT R175, R34, 0x7610, R175 ;  /* 0x0000761022af7816 */ /* 0x000fc800000000af */
[----:B------:R-:W-:Y:S02]  /*39a0*/  PRMT R176, R33, 0x7610, R176 ;  /* 0x0000761021b07816 */ /* 0x000fe400000000b0 */
[----:B--2---:R-:W-:Y:S01]  /*39b0*/  R2UR UR4, R32 ;  /* 0x00000000200472ca */ /* 0x004fe200000e0000 */
[----:B------:R-:W-:-:S05]  /*39c0*/  IMAD.MOV.U32 R32, RZ, RZ, R68 ;  /* 0x000000ffff207224 */ /* 0x000fca00078e0044 */
[----:B------:R-:W-:Y:S01]  /*39d0*/  PRMT R181, R32, 0x7610, R181 ;  /* 0x0000761020b57816 */ /* 0x000fe200000000b5 */
[----:B------:R-:W-:-:S05]  /*39e0*/  IMAD.MOV.U32 R32, RZ, RZ, R72 ;  /* 0x000000ffff207224 */ /* 0x000fca00078e0048 */
[----:B------:R-:W-:Y:S01]  /*39f0*/  PRMT R182, R32, 0x7610, R182 ;  /* 0x0000761020b67816 */ /* 0x000fe200000000b6 */
[----:B------:R-:W-:Y:S01]  /*3a00*/  IMAD.MOV.U32 R32, RZ, RZ, R84 ;  /* 0x000000ffff207224 */ /* 0x000fe200078e0054 */
[----:B------:R-:W-:-:S04]  /*3a10*/  UISETP.NE.AND UP0, UPT, UR4, 0x3, UPT ;  /* 0x000000030400788c */ /* 0x000fc8000bf05270 */
[----:B------:R-:W-:Y:S01]  /*3a20*/  PRMT R168, R32, 0x7610, R168 ;  /* 0x0000761020a87816 */ /* 0x000fe200000000a8 */
[----:B------:R-:W-:Y:S01]  /*3a30*/  IMAD.MOV.U32 R32, RZ, RZ, R66 ;  /* 0x000000ffff207224 */ /* 0x000fe200078e0042 */
[----:B------:R-:W-:-:S04]  /*3a40*/  PLOP3.LUT P2, PT, PT, PT, UP0, 0x80, 0x0 ;  /* 0x000000000000781c */ /* 0x000fc80003f4f008 */
[----:B------:R-:W-:Y:S01]  /*3a50*/  PRMT R166, R32, 0x7610, R166 ;  /* 0x0000761020a67816 */ /* 0x000fe200000000a6 */
[----:B------:R-:W-:-:S05]  /*3a60*/  IMAD.MOV.U32 R32, RZ, RZ, R74 ;  /* 0x000000ffff207224 */ /* 0x000fca00078e004a */
        /* <DEDUP_REMOVED lines=10> */
[----:B------:R-:W-:Y:S02]  /*3b10*/  PRMT R174, R35, 0x7610, R174 ;  /* 0x0000761023ae7816 */ /* 0x000fe400000000ae */
[----:B------:R-:W-:Y:S01]  /*3b20*/  PRMT R155, R32, 0x7610, R155 ;  /* 0x00007610209b7816 */ /* 0x000fe2000000009b */
[----:B------:R-:W-:-:S05]  /*3b30*/  IMAD.MOV.U32 R32, RZ, RZ, R61 ;  /* 0x000000ffff207224 */ /* 0x000fca00078e003d */
[----:B------:R-:W-:Y:S01]  /*3b40*/  PRMT R172, R32, 0x7610, R172 ;  /* 0x0000761020ac7816 */ /* 0x000fe200000000ac */
[----:B------:R-:W-:-:S05]  /*3b50*/  IMAD.MOV.U32 R32, RZ, RZ, R47 ;  /* 0x000000ffff207224 */ /* 0x000fca00078e002f */
[----:B------:R-:W-:Y:S01]  /*3b60*/  PRMT R126, R32, 0x7610, R126 ;  /* 0x00007610207e7816 */ /* 0x000fe2000000007e */
[----:B------:R-:W-:-:S05]  /*3b70*/  IMAD.MOV.U32 R32, RZ, RZ, R55 ;  /* 0x000000ffff207224 */ /* 0x000fca00078e0037 */
[----:B------:R-:W-:Y:S01]  /*3b80*/  PRMT R173, R32, 0x7610, R173 ;  /* 0x0000761020ad7816 */ /* 0x000fe200000000ad */
[----:B------:R-:W-:-:S05]  /*3b90*/  IMAD.MOV.U32 R32, RZ, RZ, R63 ;  /* 0x000000ffff207224 */ /* 0x000fca00078e003f */
[----:B------:R-:W-:Y:S01]  /*3ba0*/  PRMT R177, R32, 0x7610, R177 ;  /* 0x0000761020b17816 */ /* 0x000fe200000000b1 */
[----:B------:R-:W-:Y:S06]  /*3bb0*/  @!P2 BRA `(.L_x_1704) ;  /* 0x000000000004a947 */ /* 0x000fec0003800000 */
[----:B------:R-:W-:Y:S01]  /*3bc0*/  BPT.TRAP 0x1 ;  /* 0x000000040000795c */ /* 0x000fe20000300000 */
.L_x_1704:
[----:B------:R-:W-:Y:S01]  /*3bd0*/  IMAD R90, R17, 0x8, R16 ;  /* 0x00000008115a7824 */ /* 0x000fe200078e0210 */
[----:B------:R-:W-:Y:S01]  /*3be0*/  SHF.L.U32 R91, R199, 0x1f, RZ ;  /* 0x0000001fc75b7819 */ /* 0x000fe200000006ff */
[----:B------:R-:W-:Y:S03]  /*3bf0*/  BSSY B1, `(.L_x_1705) ;  /* 0x0000003000017945 */ /* 0x000fe60003800000 */
[----:B------:R-:W0:Y:S02]  /*3c00*/  SYNCS.PHASECHK.TRANS64.TRYWAIT P5, [R90+URZ+0x30890], R91 ;  /* 0x0308905b5a0075a7 */ /* 0x000e2400080a017f */
[----:B0-----:R-:W-:Y:S05]  /*3c10*/  @!P5 BRA `(.L_x_1706) ;  /* 0x0000026c00a0d947 */ /* 0x001fea0003800000 */
.L_x_2149:
[----:B------:R-:W-:Y:S05]  /*3c20*/  BSYNC B1 ;  /* 0x0000000000017941 */ /* 0x000fea0003800000 */
.L_x_1705:
        /* <DEDUP_REMOVED lines=9> */
[----:B------:R-:W-:Y:S01]  /*3cc0*/  SHF.R.U64 R124, R124, 0x10, R125 ;  /* 0x000000107c7c7819 */ /* 0x000fe2000000127d */
[----:B--2---:R-:W-:Y:S01]  /*3cd0*/  IMAD.U32 R161, R33, 0x10000, RZ ;  /* 0x0001000021a17824 */ /* 0x004fe200078e00ff */
[--C-:B------:R-:W-:Y:S02]  /*3ce0*/  SHF.R.U64 R116, R116, 0x10, R117.reuse ;  /* 0x0000001074747819 */ /* 0x100fe40000001275 */
[----:B------:R-:W-:Y:S02]  /*3cf0*/  SHF.R.U32.HI R162, RZ, 0x10, R117 ;  /* 0x00000010ffa27819 */ /* 0x000fe40000011675 */
[----:B------:R-:W-:Y:S02]  /*3d00*/  PRMT R117, R127, 0x5432, R124 ;  /* 0x000054327f757816 */ /* 0x000fe4000000007c */
[----:B------:R-:W-:Y:S02]  /*3d10*/  PRMT R116, R80, 0x5432, R116 ;  /* 0x0000543250747816 */ /* 0x000fe40000000074 */
        /* <DEDUP_REMOVED lines=10> */
[C---:B------:R-:W-:Y:S02]  /*3dc0*/  FFMA.FTZ R158, R161.reuse, R158, -R164 ;  /* 0x0000009ea19e7223 */ /* 0x040fe400000108a4 */
[----:B------:R-:W-:Y:S01]  /*3dd0*/  FFMA.FTZ R163, R161, R124, R163 ;  /* 0x0000007ca1a37223 */ /* 0x000fe200000100a3 */
        /* <DEDUP_REMOVED lines=12> */
[C---:B------:R-:W-:Y:S01]  /*3ea0*/  IMAD.U32 R161, R32.reuse, 0x10000, RZ ;  /* 0x0001000020a17824 */ /* 0x040fe200078e00ff */
[----:B------:R-:W-:Y:S01]  /*3eb0*/  LOP3.LUT R32, R32, 0xffff0000, RZ, 0xc0, !PT ;  /* 0xffff000020207812 */ /* 0x000fe200078ec0ff */
[----:B------:R-:W-:Y:S02]  /*3ec0*/  IMAD.U32 R35, R35, 0x10000, RZ ;  /* 0x0001000023237824 */ /* 0x000fe400078e00ff */
[C---:B------:R-:W-:Y:S01]  /*3ed0*/  FMUL.FTZ R162, R34.reuse, R125 ;  /* 0x0000007d22a27220 */ /* 0x040fe20000410000 */
[----:B------:R-:W-:-:S03]  /*3ee0*/  FMUL.FTZ R34, R34, R33 ;  /* 0x0000002122227220 */ /* 0x000fc60000410000 */
[C---:B------:R-:W-:Y:S01]  /*3ef0*/  FFMA.FTZ R33, R35.reuse, R33, -R162 ;  /* 0x0000002123217223 */ /* 0x040fe200000108a2 */
[C---:B------:R-:W-:Y:S01]  /*3f00*/  FMUL.FTZ R162, R32.reuse, R117 ;  /* 0x0000007520a27220 */ /* 0x040fe20000410000 */
[-C--:B------:R-:W-:Y:S01]  /*3f10*/  FMUL.FTZ R32, R32, R116.reuse ;  /* 0x0000007420207220 */ /* 0x080fe20000410000 */
[----:B------:R-:W-:Y:S02]  /*3f20*/  FFMA.FTZ R34, R35, R125, R34 ;  /* 0x0000007d23227223 */ /* 0x000fe40000010022 */
[C---:B------:R-:W-:Y:S01]  /*3f30*/  FFMA.FTZ R162, R161.reuse, R116, -R162 ;  /* 0x00000074a1a27223 */ /* 0x040fe200000108a2 */
[----:B------:R-:W-:Y:S02]  /*3f40*/  FFMA.FTZ R117, R161, R117, R32 ;  /* 0x00000075a1757223 */ /* 0x000fe40000010020 */
[----:B------:R-:W-:Y:S01]  /*3f50*/  F2FP.BF16.F32.PACK_AB R35, R34, R33 ;  /* 0x000000212223723e */ /* 0x000fe200000010ff */
[----:B------:R-:W-:Y:S01]  /*3f60*/  IMAD.MOV.U32 R33, RZ, RZ, R158 ;  /* 0x000000ffff217224 */ /* 0x000fe200078e009e */
[----:B------:R-:W-:-:S02]  /*3f70*/  F2FP.BF16.F32.PACK_AB R34, R124, R167 ;  /* 0x000000a77c22723e */ /* 0x000fc400000010ff */
[----:B------:R-:W-:-:S07]  /*3f80*/  F2FP.BF16.F32.PACK_AB R32, R117, R162 ;  /* 0x000000a27520723e */ /* 0x000fce00000010ff */
.L_x_1712:
[----:B------:R-:W-:Y:S05]  /*3f90*/  BSYNC B3 ;  /* 0x0000000000037941 */ /* 0x000fea0003800000 */
.L_x_1711:
[----:B--2---:R1:W-:Y:S02]  /*3fa0*/  STG.E.128 desc[UR60][R38.64], R32 ;  /* 0x0000002026007986 */ /* 0x0043e4000c101d3c */
.L_x_1710:
[----:B------:R-:W-:Y:S05]  /*3fb0*/  BSYNC B2 ;  /* 0x0000000000027941 */ /* 0x000fea0003800000 */
.L_x_1709:
        /* <DEDUP_REMOVED lines=10> */
[----:B------:R-:W-:Y:S02]  /*4060*/  SHF.R.U32.HI R87, RZ, 0x10, R87 ;  /* 0x00000010ff577819 */ /* 0x000fe40000011657 */
[----:B------:R-:W-:Y:S02]  /*4070*/  PRMT R116, R126, 0x5432, R116 ;  /* 0x000054327e747816 */ /* 0x000fe40000000074 */
[----:B------:R-:W-:Y:S01]  /*4080*/  SHF.R.U32.HI R125, RZ, 0x10, R85 ;  /* 0x00000010ff7d7819 */ /* 0x000fe20000011655 */
[----:B------:R-:W-:Y:S01]  /*4090*/  IMAD.U32 R85, R34, 0x10000, RZ ;  /* 0x0001000022557824 */ /* 0x000fe200078e00ff */
[----:B------:R-:W-:-:S02]  /*40a0*/  PRMT R117, R168, 0x5410, R117 ;  /* 0x00005410a8757816 */ /* 0x000fc40000000075 */
[----:B------:R-:W-:Y:S02]  /*40b0*/  PRMT R87, R189, 0x5410, R87 ;  /* 0x00005410bd577816 */ /* 0x000fe40000000057 */
[----:B------:R-:W-:Y:S02]  /*40c0*/  LOP3.LUT R163, R33, 0xffff0000, RZ, 0xc0, !PT ;  /* 0xffff000021a37812 */ /* 0x000fe400078ec0ff */
[C---:B------:R-:W-:Y:S01]  /*40d0*/  LOP3.LUT R158, R116.reuse, 0xffff0000, RZ, 0xc0, !PT ;  /* 0xffff0000749e7812 */ /* 0x040fe200078ec0ff */
[----:B------:R-:W-:Y:S01]  /*40e0*/  IMAD.U32 R116, R116, 0x10000, RZ ;  /* 0x0001000074747824 */ /* 0x000fe200078e00ff */
[----:B------:R-:W-:Y:S01]  /*40f0*/  PRMT R86, R186, 0x5410, R125 ;  /* 0x00005410ba567816 */ /* 0x000fe2000000007d */
[----:B------:R-:W-:Y:S01]  /*4100*/  IMAD.U32 R125, R87, 0x10000, RZ ;  /* 0x00010000577d7824 */ /* 0x000fe200078e00ff */
[----:B------:R-:W-:Y:S01]  /*4110*/  LOP3.LUT R162, R117, 0xffff0000, RZ, 0xc0, !PT ;  /* 0xffff000075a27812 */ /* 0x000fe200078ec0ff */
[----:B------:R-:W-:Y:S01]  /*4120*/  FMUL.FTZ R164, R163, R158 ;  /* 0x0000009ea3a47220 */ /* 0x000fe20000410000 */
[----:B------:R-:W-:Y:S01]  /*4130*/  LOP3.LUT R34, R34, 0xffff0000, RZ, 0xc0, !PT ;  /* 0xffff000022227812 */ /* 0x000fe200078ec0ff */
[----:B------:R-:W-:Y:S01]  /*4140*/  IMAD.U32 R161, R86, 0x10000, RZ ;  /* 0x0001000056a17824 */ /* 0x000fe200078e00ff */
[----:B------:R-:W-:Y:S01]  /*4150*/  LOP3.LUT R84, R35, 0xffff0000, RZ, 0xc0, !PT ;  /* 0xffff000023547812 */ /* 0x000fe200078ec0ff */
[----:B------:R-:W-:-:S02]  /*4160*/  IMAD.U32 R35, R33, 0x10000, RZ ;  /* 0x0001000021237824 */ /* 0x000fc400078e00ff */
[-C--:B------:R-:W-:Y:S01]  /*4170*/  FMUL.FTZ R163, R163, R162.reuse ;  /* 0x000000a2a3a37220 */ /* 0x080fe20000410000 */
[----:B------:R-:W-:Y:S02]  /*4180*/  IMAD.U32 R33, R32, 0x10000, RZ ;  /* 0x0001000020217824 */ /* 0x000fe400078e00ff */
[----:B------:R-:W-:Y:S01]  /*4190*/  FMUL.FTZ R168, R34, R125 ;  /* 0x0000007d22a87220 */ /* 0x000fe20000410000 */
[----:B------:R-:W-:Y:S01]  /*41a0*/  LOP3.LUT R32, R32, 0xffff0000, RZ, 0xc0, !PT ;  /* 0xffff000020207812 */ /* 0x000fe200078ec0ff */
[C---:B------:R-:W-:Y:S01]  /*41b0*/  FFMA.FTZ R164, R35.reuse, R162, -R164 ;  /* 0x000000a223a47223 */ /* 0x040fe200000108a4 */
[----:B------:R-:W-:Y:S01]  /*41c0*/  FFMA.FTZ R163, R35, R158, R163 ;  /* 0x0000009e23a37223 */ /* 0x000fe200000100a3 */
[-C--:B------:R-:W-:Y:S01]  /*41d0*/  FMUL.FTZ R34, R34, R161.reuse ;  /* 0x000000a122227220 */ /* 0x080fe20000410000 */
[----:B------:R-:W-:Y:S01]  /*41e0*/  LOP3.LUT R87, R87, 0xffff0000, RZ, 0xc0, !PT ;  /* 0xffff000057577812 */ /* 0x000fe200078ec0ff */
[----:B------:R-:W-:Y:S01]  /*41f0*/  IMAD.U32 R117, R117, 0x10000, RZ ;  /* 0x0001000075757824 */ /* 0x000fe200078e00ff */
[----:B------:R-:W-:Y:S01]  /*4200*/  LOP3.LUT R35, R86, 0xffff0000, RZ, 0xc0, !PT ;  /* 0xffff000056237812 */ /* 0x000fe200078ec0ff */
[C---:B------:R-:W-:Y:S01]  /*4210*/  FFMA.FTZ R168, R85.reuse, R161, -R168 ;  /* 0x000000a155a87223 */ /* 0x040fe200000108a8 */
[----:B------:R-:W-:Y:S01]  /*4220*/  FFMA.FTZ R85, R85, R125, R34 ;  /* 0x0000007d55557223 */ /* 0x000fe20000010022 */
[----:B------:R-:W-:Y:S01]  /*4230*/  FMUL.FTZ R125, R84, R87 ;  /* 0x00000057547d7220 */ /* 0x000fe20000410000 */
[CC--:B------:R-:W-:Y:S01]  /*4240*/  FMUL.FTZ R34, R32.reuse, R116.reuse ;  /* 0x0000007420227220 */ /* 0x0c0fe20000410000 */
[----:B------:R-:W-:Y:S01]  /*4250*/  FMUL.FTZ R161, R32, R117 ;  /* 0x0000007520a17220 */ /* 0x000fe20000410000 */
        /* <DEDUP_REMOVED lines=9> */
[----:B------:R-:W-:-:S07]  /*42f0*/  F2FP.BF16.F32.PACK_AB R35, R84, R125 ;  /* 0x0000007d5423723e */ /* 0x000fce00000010ff */
.L_x_1716:
[----:B------:R-:W-:Y:S05]  /*4300*/  BSYNC B3 ;  /* 0x0000000000037941 */ /* 0x000fea0003800000 */
.L_x_1715:
[----:B--2---:R2:W-:Y:S02]  /*4310*/  STG.E.128 desc[UR60][R38.64+0x40], R32 ;  /* 0x0000402026007986 */ /* 0x0045e4000c101d3c */
.L_x_1714:
[----:B------:R-:W-:Y:S05]  /*4320*/  BSYNC B2 ;  /* 0x0000000000027941 */ /* 0x000fea0003800000 */
.L_x_1713:
[----:B------:R-:W-:Y:S01]  /*4330*/  ISETP.NE.AND P3, PT, R26, RZ, PT ;  /* 0x000000ff1a00720c */ /* 0x000fe20003f65270 */
[----:B------:R-:W-:-:S12]  /*4340*/  BSSY B2, `(.L_x_1717) ;  /* 0x0000035000027945 */ /* 0x000fd80003800000 */
[----:B------:R-:W-:Y:S05]  /*4350*/  @!P3 BRA `(.L_x_1718) ;  /* 0x0000000000ccb947 */ /* 0x000fea0003800000 */
[----:B-12---:R1:W2:Y:S01]  /*4360*/  LDS.128 R32, [R31+0x21000] ;  /* 0x021000001f207984 */ /* 0x0062a20000000c00 */
        /* <DEDUP_REMOVED lines=48> */
.L_x_1720:
[----:B------:R-:W-:Y:S05]  /*4670*/  BSYNC B3 ;  /* 0x0000000000037941 */ /* 0x000fea0003800000 */
.L_x_1719:
[----:B--2---:R3:W-:Y:S02]  /*4680*/  STG.E.128 desc[UR60][R38.64+0x80], R32 ;  /* 0x0000802026007986 */ /* 0x0047e4000c101d3c */
.L_x_1718:
[----:B------:R-:W-:Y:S05]  /*4690*/  BSYNC B2 ;  /* 0x0000000000027941 */ /* 0x000fea0003800000 */
.L_x_1717:
        /* <DEDUP_REMOVED lines=52> */
.L_x_1724:
[----:B------:R-:W-:Y:S05]  /*49e0*/  BSYNC B3 ;  /* 0x0000000000037941 */ /* 0x000fea0003800000 */
.L_x_1723:
[----:B--2---:R4:W-:Y:S02]  /*49f0*/  STG.E.128 desc[UR60][R38.64+0xc0], R32 ;  /* 0x0000c02026007986 */ /* 0x0049e4000c101d3c */
.L_x_1722:
[----:B------:R-:W-:Y:S05]  /*4a00*/  BSYNC B2 ;  /* 0x0000000000027941 */ /* 0x000fea0003800000 */
.L_x_1721:
[----:B------:R-:W-:Y:S01]  /*4a10*/  ISETP.NE.AND P3, PT, R28, RZ, PT ;  /* 0x000000ff1c00720c */ /* 0x000fe20003f65270 */
[----:B------:R-:W-:-:S12]  /*4a20*/  BSSY B2, `(.L_x_1725) ;  /* 0x0000036000027945 */ /* 0x000fd80003800000 */
[----:B------:R-:W-:Y:S05]  /*4a30*/  @!P3 BRA `(.L_x_1726) ;  /* 0x0000000000d0b947 */ /* 0x000fea0003800000 */
[----:B-1234-:R1:W2:Y:S01]  /*4a40*/  LDS.128 R32, [R31+0x24000] ;  /* 0x024000001f207984 */ /* 0x01e2a20000000c00 */
[----:B------:R-:W-:Y:S01]  /*4a50*/  ISETP.GE.AND P3, PT, R200, R121, PT ;  /* 0x00000079c800720c */ /* 0x000fe20003f66270 */
[----:B------:R-:W-:-:S12]  /*4a60*/  BSSY B3, `(.L_x_1727) ;  /* 0x0000030000037945 */ /* 0x000fd80003800000 */
[----:B-1----:R-:W-:Y:S05]  /*4a70*/  @P3 BRA `(.L_x_1728) ;  /* 0x0000000000b83947 */ /* 0x002fea0003800000 */
[----:B------:R-:W-:Y:S02]  /*4a80*/  SHF.R.U64 R70, R70, 0x10, R71 ;  /* 0x0000001046467819 */ /* 0x000fe40000001247 */
[----:B------:R-:W-:Y:S01]  /*4a90*/  SHF.R.U64 R72, R68, 0x10, R69 ;  /* 0x0000001044487819 */ /* 0x000fe20000001245 */
[----:B--2---:R-:W-:Y:S01]  /*4aa0*/  IMAD.U32 R68, R34, 0x10000, RZ ;  /* 0x0001000022447824 */ /* 0x004fe200078e00ff */
[----:B------:R-:W-:Y:S02]  /*4ab0*/  SHF.R.U32.HI R71, RZ, 0x10, R71 ;  /* 0x00000010ff477819 */ /* 0x000fe40000011647 */
[----:B------:R-:W-:Y:S02]  /*4ac0*/  PRMT R179, R179, 0x5410, R70 ;  /* 0x00005410b3b37816 */ /* 0x000fe40000000046 */
[----:B------:R-:W-:Y:S01]  /*4ad0*/  PRMT R181, R181, 0x5410, R72 ;  /* 0x00005410b5b57816 */ /* 0x000fe20000000048 */
[----:B------:R-:W-:Y:S01]  /*4ae0*/  IMAD.U32 R72, R33, 0x10000, RZ ;  /* 0x0001000021487824 */ /* 0x000fe200078e00ff */
[----:B------:R-:W-:-:S02]  /*4af0*/  SHF.R.U32.HI R73, RZ, 0x10, R69 ;  /* 0x00000010ff497819 */ /* 0x000fc40000011645 */
        /* <DEDUP_REMOVED lines=14> */
[CC--:B------:R-:W-:Y:S01]  /*4be0*/  FMUL.FTZ R79, R69.reuse, R70.reuse ;  /* 0x00000046454f7220 */ /* 0x0c0fe20000410000 */
[----:B------:R-:W-:Y:S01]  /*4bf0*/  FFMA.FTZ R72, R72, R75, R74 ;  /* 0x0000004b48487223 */ /* 0x000fe2000001004a */
[-C--:B------:R-:W-:Y:S01]  /*4c00*/  FMUL.FTZ R75, R69, R73.reuse ;  /* 0x00000049454b7220 */ /* 0x080fe20000410000 */
[----:B------:R-:W-:Y:S01]  /*4c10*/  LOP3.LUT R178, R178, 0xffff0000, RZ, 0xc0, !PT ;  /* 0xffff0000b2b27812 */ /* 0x000fe200078ec0ff */
[----:B------:R-:W-:Y:S01]  /*4c20*/  FFMA.FTZ R69, R68, R73, -R79 ;  /* 0x0000004944457223 */ /* 0x000fe2000001084f */
[----:B------:R-:W-:Y:S01]  /*4c30*/  LOP3.LUT R180, R180, 0xffff0000, RZ, 0xc0, !PT ;  /* 0xffff0000b4b47812 */ /* 0x000fe200078ec0ff */
[----:B------:R-:W-:Y:S01]  /*4c40*/  IMAD.U32 R181, R181, 0x10000, RZ ;  /* 0x00010000b5b57824 */ /* 0x000fe200078e00ff */
[----:B------:R-:W-:Y:S01]  /*4c50*/  LOP3.LUT R32, R32, 0xffff0000, RZ, 0xc0, !PT ;  /* 0xffff000020207812 */ /* 0x000fe200078ec0ff */
[----:B------:R-:W-:Y:S01]  /*4c60*/  FFMA.FTZ R68, R68, R70, R75 ;  /* 0x0000004644447223 */ /* 0x000fe2000001004b */
[C---:B------:R-:W-:Y:S01]  /*4c70*/  FMUL.FTZ R70, R34.reuse, R178 ;  /* 0x000000b222467220 */ /* 0x040fe20000410000 */
[----:B------:R-:W-:Y:S01]  /*4c80*/  FMUL.FTZ R73, R34, R180 ;  /* 0x000000b422497220 */ /* 0x000fe20000410000 */
[----:B------:R-:W-:-:S02]  /*4c90*/  IMAD.U32 R35, R35, 0x10000, RZ ;  /* 0x0001000023237824 */ /* 0x000fc400078e00ff */
[C---:B------:R-:W-:Y:S01]  /*4ca0*/  FMUL.FTZ R34, R32.reuse, R179 ;  /* 0x000000b320227220 */ /* 0x040fe20000410000 */
[----:B------:R-:W-:Y:S01]  /*4cb0*/  FMUL.FTZ R32, R32, R181 ;  /* 0x000000b520207220 */ /* 0x000fe20000410000 */
[----:B------:R-:W-:Y:S01]  /*4cc0*/  F2FP.BF16.F32.PACK_AB R71, R72, R71 ;  /* 0x000000474847723e */ /* 0x000fe200000010ff */
[----:B------:R-:W-:Y:S01]  /*4cd0*/  FFMA.FTZ R70, R35, R180, -R70 ;  /* 0x000000b423467223 */ /* 0x000fe20000010846 */
[C---:B------:R-:W-:Y:S01]  /*4ce0*/  FFMA.FTZ R34, R33.reuse, R181, -R34 ;  /* 0x000000b521227223 */ /* 0x040fe20000010822 */
[----:B------:R-:W-:Y:S01]  /*4cf0*/  FFMA.FTZ R33, R33, R179, R32 ;  /* 0x000000b321217223 */ /* 0x000fe20000010020 */
[----:B------:R-:W-:Y:S01]  /*4d00*/  FFMA.FTZ R73, R35, R178, R73 ;  /* 0x000000b223497223 */ /* 0x000fe20000010049 */
[----:B------:R-:W-:-:S03]  /*4d10*/  F2FP.BF16.F32.PACK_AB R68, R68, R69 ;  /* 0x000000454444723e */ /* 0x000fc600000010ff */
[----:B------:R-:W-:Y:S01]  /*4d20*/  F2FP.BF16.F32.PACK_AB R32, R33, R34 ;  /* 0x000000222120723e */ /* 0x000fe200000010ff */
[----:B------:R-:W-:Y:S01]  /*4d30*/  IMAD.MOV.U32 R33, RZ, RZ, R71 ;  /* 0x000000ffff217224 */ /* 0x000fe200078e0047 */
[----:B------:R-:W-:Y:S01]  /*4d40*/  F2FP.BF16.F32.PACK_AB R35, R73, R70 ;  /* 0x000000464923723e */ /* 0x000fe200000010ff */
[----:B------:R-:W-:-:S07]  /*4d50*/  IMAD.MOV.U32 R34, RZ, RZ, R68 ;  /* 0x000000ffff227224 */ /* 0x000fce00078e0044 */
.L_x_1728:
[----:B------:R-:W-:Y:S05]  /*4d60*/  BSYNC B3 ;  /* 0x0000000000037941 */ /* 0x000fea0003800000 */
.L_x_1727:
[----:B--2---:R1:W-:Y:S02]  /*4d70*/  STG.E.128 desc[UR60][R38.64+0x100], R32 ;  /* 0x0001002026007986 */ /* 0x0043e4000c101d3c */
.L_x_1726:
[----:B------:R-:W-:Y:S05]  /*4d80*/  BSYNC B2 ;  /* 0x0000000000027941 */ /* 0x000fea0003800000 */
.L_x_1725:
        /* <DEDUP_REMOVED lines=12> */
[----:B------:R-:W-:Y:S02]  /*4e50*/  PRMT R166, R166, 0x5410, R65 ;  /* 0x00005410a6a67816 */ /* 0x000fe40000000041 */
[----:B------:R-:W-:-:S02]  /*4e60*/  PRMT R159, R159, 0x5410, R70 ;  /* 0x000054109f9f7816 */ /* 0x000fc40000000046 */
[----:B------:R-:W-:Y:S02]  /*4e70*/  PRMT R169, R169, 0x5410, R68 ;  /* 0x00005410a9a97816 */ /* 0x000fe40000000044 */
[----:B------:R-:W-:Y:S01]  /*4e80*/  LOP3.LUT R65, R33, 0xffff0000, RZ, 0xc0, !PT ;  /* 0xffff000021417812 */ /* 0x000fe200078ec0ff */
[----:B------:R-:W-:Y:S01]  /*4e90*/  IMAD.U32 R33, R32, 0x10000, RZ ;  /* 0x0001000020217824 */ /* 0x000fe200078e00ff */
[C---:B------:R-:W-:Y:S01]  /*4ea0*/  LOP3.LUT R70, R166.reuse, 0xffff0000, RZ, 0xc0, !PT ;  /* 0xffff0000a6467812 */ /* 0x040fe200078ec0ff */
[----:B------:R-:W-:Y:S01]  /*4eb0*/  IMAD.U32 R71, R169, 0x10000, RZ ;  /* 0x00010000a9477824 */ /* 0x000fe200078e00ff */
[----:B------:R-:W-:Y:S01]  /*4ec0*/  LOP3.LUT R68, R159, 0xffff0000, RZ, 0xc0, !PT ;  /* 0xffff00009f447812 */ /* 0x000fe200078ec0ff */
[----:B------:R-:W-:Y:S01]  /*4ed0*/  IMAD.U32 R166, R166, 0x10000, RZ ;  /* 0x00010000a6a67824 */ /* 0x000fe200078e00ff */
[----:B------:R-:W-:Y:S01]  /*4ee0*/  PRMT R160, R160, 0x5410, R69 ;  /* 0x00005410a0a07816 */ /* 0x000fe20000000045 */
[C---:B------:R-:W-:Y:S01]  /*4ef0*/  FMUL.FTZ R72, R65.reuse, R70 ;  /* 0x0000004641487220 */ /* 0x040fe20000410000 */
[----:B------:R-:W-:Y:S01]  /*4f00*/  LOP3.LUT R66, R34, 0xffff0000, RZ, 0xc0, !PT ;  /* 0xffff000022427812 */ /* 0x000fe200078ec0ff */
[-C--:B------:R-:W-:Y:S01]  /*4f10*/  FMUL.FTZ R73, R65, R68.reuse ;  /* 0x0000004441497220 */ /* 0x080fe20000410000 */
[----:B------:R-:W-:Y:S01]  /*4f20*/  LOP3.LUT R65, R32, 0xffff0000, RZ, 0xc0, !PT ;  /* 0xffff000020417812 */ /* 0x000fe200078ec0ff */
[C---:B------:R-:W-:Y:S01]  /*4f30*/  IMAD.U32 R69, R160.reuse, 0x10000, RZ ;  /* 0x00010000a0457824 */ /* 0x040fe200078e00ff */
[----:B------:R-:W-:Y:S01]  /*4f40*/  LOP3.LUT R34, R35, 0xffff0000, RZ, 0xc0, !PT ;  /* 0xffff000023227812 */ /* 0x000fe200078ec0ff */
[----:B------:R-:W-:Y:S01]  /*4f50*/  FFMA.FTZ R32, R67, R68, -R72 ;  /* 0x0000004443207223 */ /* 0x000fe20000010848 */
[----:B------:R-:W-:Y:S01]  /*4f60*/  LOP3.LUT R169, R169, 0xffff0000, RZ, 0xc0, !PT ;  /* 0xffff0000a9a97812 */ /* 0x000fe200078ec0ff */
[----:B------:R-:W-:Y:S01]  /*4f70*/  FFMA.FTZ R67, R67, R70, R73 ;  /* 0x0000004643437223 */ /* 0x000fe20000010049 */
[----:B------:R-:W-:Y:S01]  /*4f80*/  LOP3.LUT R160, R160, 0xffff0000, RZ, 0xc0, !PT ;  /* 0xffff0000a0a07812 */ /* 0x000fe200078ec0ff */
[C---:B------:R-:W-:Y:S01]  /*4f90*/  FMUL.FTZ R75, R66.reuse, R71 ;  /* 0x00000047424b7220 */ /* 0x040fe20000410000 */
[----:B------:R-:W-:Y:S01]  /*4fa0*/  FMUL.FTZ R73, R66, R69 ;  /* 0x0000004542497220 */ /* 0x000fe20000410000 */
[----:B------:R-:W-:-:S02]  /*4fb0*/  IMAD.U32 R66, R159, 0x10000, RZ ;  /* 0x000100009f427824 */ /* 0x000fc400078e00ff */
[C---:B------:R-:W-:Y:S01]  /*4fc0*/  FMUL.FTZ R68, R34.reuse, R169 ;  /* 0x000000a922447220 */ /* 0x040fe20000410000 */
[----:B------:R-:W-:Y:S01]  /*4fd0*/  FMUL.FTZ R70, R34, R160 ;  /* 0x000000a022467220 */ /* 0x000fe20000410000 */
[C---:B------:R-:W-:Y:S01]  /*4fe0*/  FFMA.FTZ R75, R64.reuse, R69, -R75 ;  /* 0x00000045404b7223 */ /* 0x040fe2000001084b */
[----:B------:R-:W-:Y:S01]  /*4ff0*/  FMUL.FTZ R34, R65, R166 ;  /* 0x000000a641227220 */ /* 0x000fe20000410000 */
[----:B------:R-:W-:Y:S02]  /*5000*/  IMAD.U32 R35, R35, 0x10000, RZ ;  /* 0x0001000023237824 */ /* 0x000fe400078e00ff */
[----:B------:R-:W-:Y:S01]  /*5010*/  FFMA.FTZ R64, R64, R71, R73 ;  /* 0x0000004740407223 */ /* 0x000fe20000010049 */
[-C--:B------:R-:W-:Y:S01]  /*5020*/  FMUL.FTZ R65, R65, R66.reuse ;  /* 0x0000004241417220 */ /* 0x080fe20000410000 */
[----:B------:R-:W-:Y:S01]  /*5030*/  FFMA.FTZ R34, R33, R66, -R34 ;  /* 0x0000004221227223 */ /* 0x000fe20000010822 */
        /* <DEDUP_REMOVED lines=8> */
.L_x_1730:
[----:B------:R-:W-:Y:S05]  /*50c0*/  BSYNC B2 ;  /* 0x0000000000027941 */ /* 0x000fea0003800000 */
.L_x_1729:
[----:B--2---:R1:W-:Y:S02]  /*50d0*/  STG.E.128 desc[UR60][R38.64+0x140], R32 ;  /* 0x0001402026007986 */ /* 0x0043e4000c101d3c */
.L_x_1708:
[----:B------:R-:W-:Y:S05]  /*50e0*/  BSYNC B1 ;  /* 0x0000000000017941 */ /* 0x000fea0003800000 */
.L_x_1707:
        /* <DEDUP_REMOVED lines=13> */
[----:B------:R-:W-:Y:S02]  /*51c0*/  PRMT R170, R170, 0x5410, R67 ;  /* 0x00005410aaaa7816 */ /* 0x000fe40000000043 */
[----:B------:R-:W-:-:S02]  /*51d0*/  SHF.R.U32.HI R65, RZ, 0x10, R61 ;  /* 0x00000010ff417819 */ /* 0x000fc4000001163d */
[----:B------:R-:W-:Y:S02]  /*51e0*/  PRMT R177, R177, 0x5410, R62 ;  /* 0x00005410b1b17816 */ /* 0x000fe4000000003e */
[----:B------:R-:W-:Y:S02]  /*51f0*/  LOP3.LUT R39, R33, 0xffff0000, RZ, 0xc0, !PT ;  /* 0xffff000021277812 */ /* 0x000fe400078ec0ff */
[C---:B------:R-:W-:Y:S01]  /*5200*/  LOP3.LUT R64, R176.reuse, 0xffff0000, RZ, 0xc0, !PT ;  /* 0xffff0000b0407812 */ /* 0x040fe200078ec0ff */
[----:B------:R-:W-:Y:S01]  /*5210*/  IMAD.U32 R176, R176, 0x10000, RZ ;  /* 0x00010000b0b07824 */ /* 0x000fe200078e00ff */
[C---:B------:R-:W-:Y:S01]  /*5220*/  LOP3.LUT R62, R170.reuse, 0xffff0000, RZ, 0xc0, !PT ;  /* 0xffff0000aa3e7812 */ /* 0x040fe200078ec0ff */
[----:B------:R-:W-:Y:S01]  /*5230*/  IMAD.U32 R170, R170, 0x10000, RZ ;  /* 0x00010000aaaa7824 */ /* 0x000fe200078e00ff */
[----:B------:R-:W-:Y:S01]  /*5240*/  PRMT R172, R172, 0x5410, R65 ;  /* 0x00005410acac7816 */ /* 0x000fe20000000041 */
[----:B------:R-:W-:Y:S01]  /*5250*/  FMUL.FTZ R66, R39, R64 ;  /* 0x0000004027427220 */ /* 0x000fe20000410000 */
[----:B------:R-:W-:Y:S01]  /*5260*/  LOP3.LUT R61, R34, 0xffff0000, RZ, 0xc0, !PT ;  /* 0xffff0000223d7812 */ /* 0x000fe200078ec0ff */
[C---:B------:R-:W-:Y:S01]  /*5270*/  IMAD.U32 R34, R35.reuse, 0x10000, RZ ;  /* 0x0001000023227824 */ /* 0x040fe200078e00ff */
[----:B------:R-:W-:Y:S01]  /*5280*/  LOP3.LUT R38, R35, 0xffff0000, RZ, 0xc0, !PT ;  /* 0xffff000023267812 */ /* 0x000fe200078ec0ff */
[----:B------:R-:W-:-:S02]  /*5290*/  IMAD.U32 R35, R33, 0x10000, RZ ;  /* 0x0001000021237824 */ /* 0x000fc400078e00ff */
[-C--:B------:R-:W-:Y:S01]  /*52a0*/  FMUL.FTZ R39, R39, R62.reuse ;  /* 0x0000003e27277220 */ /* 0x080fe20000410000 */
[C---:B------:R-:W-:Y:S01]  /*52b0*/  IMAD.U32 R65, R177.reuse, 0x10000, RZ ;  /* 0x00010000b1417824 */ /* 0x040fe200078e00ff */
[----:B------:R-:W-:Y:S01]  /*52c0*/  LOP3.LUT R177, R177, 0xffff0000, RZ, 0xc0, !PT ;  /* 0xffff0000b1b17812 */ /* 0x000fe200078ec0ff */
[----:B------:R-:W-:Y:S02]  /*52d0*/  IMAD.U32 R63, R172, 0x10000, RZ ;  /* 0x00010000ac3f7824 */ /* 0x000fe400078e00ff */
[----:B------:R-:W-:Y:S01]  /*52e0*/  FFMA.FTZ R66, R35, R62, -R66 ;  /* 0x0000003e23427223 */ /* 0x000fe20000010842 */
[----:B------:R-:W-:Y:S01]  /*52f0*/  FMUL.FTZ R69, R61, R65 ;  /* 0x000000413d457220 */ /* 0x000fe20000410000 */
[----:B------:R-:W-:Y:S01]  /*5300*/  FFMA.FTZ R67, R35, R64, R39 ;  /* 0x0000004023437223 */ /* 0x000fe20000010027 */
[----:B------:R-:W-:Y:S02]  /*5310*/  IMAD.U32 R33, R32, 0x10000, RZ ;  /* 0x0001000020217824 */ /* 0x000fe400078e00ff */
[-C--:B------:R-:W-:Y:S01]  /*5320*/  FMUL.FTZ R61, R61, R63.reuse ;  /* 0x0000003f3d3d7220 */ /* 0x080fe20000410000 */
[----:B------:R-:W-:Y:S01]  /*5330*/  LOP3.LUT R35, R172, 0xffff0000, RZ, 0xc0, !PT ;  /* 0xffff0000ac237812 */ /* 0x000fe200078ec0ff */
[----:B------:R-:W-:Y:S01]  /*5340*/  FFMA.FTZ R69, R60, R63, -R69 ;  /* 0x0000003f3c457223 */ /* 0x000fe20000010845 */
[----:B------:R-:W-:Y:S01]  /*5350*/  LOP3.LUT R32, R32, 0xffff0000, RZ, 0xc0, !PT ;  /* 0xffff000020207812 */ /* 0x000fe200078ec0ff */
[----:B------:R-:W-:Y:S01]  /*5360*/  FFMA.FTZ R60, R60, R65, R61 ;  /* 0x000000413c3c7223 */ /* 0x000fe2000001003d */
[C---:B------:R-:W-:Y:S01]  /*5370*/  FMUL.FTZ R61, R38.reuse, R177 ;  /* 0x000000b1263d7220 */ /* 0x040fe20000410000 */
[----:B------:R-:W-:-:S02]  /*5380*/  FMUL.FTZ R62, R38, R35 ;  /* 0x00000023263e7220 */ /* 0x000fc40000410000 */
        /* <DEDUP_REMOVED lines=8> */
[----:B------:R-:W-:-:S02]  /*5410*/  F2FP.BF16.F32.PACK_AB R34, R60, R69 ;  /* 0x000000453c22723e */ /* 0x000fc400000010ff */
[----:B------:R-:W-:-:S07]  /*5420*/  F2FP.BF16.F32.PACK_AB R32, R39, R38 ;  /* 0x000000262720723e */ /* 0x000fce00000010ff */
.L_x_1735:
[----:B------:R-:W-:Y:S05]  /*5430*/  BSYNC B2 ;  /* 0x0000000000027941 */ /* 0x000fea0003800000 */
.L_x_1734:
[----:B--2---:R1:W-:Y:S02]  /*5440*/  STG.E.128 desc[UR60][R36.64], R32 ;  /* 0x0000002024007986 */ /* 0x0043e4000c101d3c */
.L_x_1733:
[----:B------:R-:W-:Y:S05]  /*5450*/  BSYNC B1 ;  /* 0x0000000000017941 */ /* 0x000fea0003800000 */
.L_x_1732:
[----:B------:R-:W-:Y:S01]  /*5460*/  ISETP.NE.AND P3, PT, R25, RZ, PT ;  /* 0x000000ff1900720c */ /* 0x000fe20003f65270 */
[----:B------:R-:W-:-:S12]  /*5470*/  BSSY B1, `(.L_x_1736) ;  /* 0x0000036000017945 */ /* 0x000fd80003800000 */
        /* <DEDUP_REMOVED lines=8> */
[--C-:B------:R-:W-:Y:S02]  /*5500*/  SHF.R.U32.HI R60, RZ, 0x10, R57.reuse ;  /* 0x00000010ff3c7819 */ /* 0x100fe40000011639 */
[----:B------:R-:W-:Y:S02]  /*5510*/  PRMT R175, R175, 0x5410, R58 ;  /* 0x00005410afaf7816 */ /* 0x000fe4000000003a */
[----:B------:R-:W-:Y:S01]  /*5520*/  SHF.R.U64 R63, R56, 0x10, R57 ;  /* 0x00000010383f7819 */ /* 0x000fe20000001239 */
[----:B------:R-:W-:Y:S01]  /*5530*/  IMAD.U32 R56, R35, 0x10000, RZ ;  /* 0x0001000023387824 */ /* 0x000fe200078e00ff */
[----:B------:R-:W-:-:S02]  /*5540*/  PRMT R157, R157, 0x5410, R60 ;  /* 0x000054109d9d7816 */ /* 0x000fc4000000003c */
[----:B------:R-:W-:Y:S01]  /*5550*/  PRMT R174, R174, 0x5410, R61 ;  /* 0x00005410aeae7816 */ /* 0x000fe2000000003d */
        /* <DEDUP_REMOVED lines=8> */
[-C--:B------:R-:W-:Y:S01]  /*55e0*/  FMUL.FTZ R39, R39, R59.reuse ;  /* 0x0000003b27277220 */ /* 0x080fe20000410000 */
[----:B------:R-:W-:Y:S01]  /*55f0*/  LOP3.LUT R60, R174, 0xffff0000, RZ, 0xc0, !PT ;  /* 0xffff0000ae3c7812 */ /* 0x000fe200078ec0ff */
[----:B------:R-:W-:Y:S01]  /*5600*/  IMAD.U32 R33, R32, 0x10000, RZ ;  /* 0x0001000020217824 */ /* 0x000fe200078e00ff */
[----:B------:R-:W-:Y:S01]  /*5610*/  LOP3.LUT R58, R156, 0xffff0000, RZ, 0xc0, !PT ;  /* 0xffff00009c3a7812 */ /* 0x000fe200078ec0ff */
[----:B------:R-:W-:Y:S01]  /*5620*/  FFMA.FTZ R65, R38, R59, -R65 ;  /* 0x0000003b26417223 */ /* 0x000fe20000010841 */
[----:B------:R-:W-:Y:S01]  /*5630*/  LOP3.LUT R175, R175, 0xffff0000, RZ, 0xc0, !PT ;  /* 0xffff0000afaf7812 */ /* 0x000fe200078ec0ff */
[----:B------:R-:W-:Y:S01]  /*5640*/  FMUL.FTZ R63, R35, R60 ;  /* 0x0000003c233f7220 */ /* 0x000fe20000410000 */
[----:B------:R-:W-:Y:S01]  /*5650*/  LOP3.LUT R157, R157, 0xffff0000, RZ, 0xc0, !PT ;  /* 0xffff00009d9d7812 */ /* 0x000fe200078ec0ff */
[-C--:B------:R-:W-:Y:S01]  /*5660*/  FMUL.FTZ R35, R35, R58.reuse ;  /* 0x0000003a23237220 */ /* 0x080fe20000410000 */
[----:B------:R-:W-:Y:S01]  /*5670*/  LOP3.LUT R32, R32, 0xffff0000, RZ, 0xc0, !PT ;  /* 0xffff000020207812 */ /* 0x000fe200078ec0ff */
[----:B------:R-:W-:Y:S01]  /*5680*/  FFMA.FTZ R63, R34, R58, -R63 ;  /* 0x0000003a223f7223 */ /* 0x000fe2000001083f */
[----:B------:R-:W-:Y:S01]  /*5690*/  FFMA.FTZ R38, R38, R61, R39 ;  /* 0x0000003d26267223 */ /* 0x000fe20000010027 */
[----:B------:R-:W-:-:S02]  /*56a0*/  IMAD.U32 R174, R174, 0x10000, RZ ;  /* 0x00010000aeae7824 */ /* 0x000fc400078e00ff */
[C---:B------:R-:W-:Y:S01]  /*56b0*/  FMUL.FTZ R39, R57.reuse, R175 ;  /* 0x000000af39277220 */ /* 0x040fe20000410000 */
[----:B------:R-:W-:Y:S02]  /*56c0*/  IMAD.U32 R156, R156, 0x10000, RZ ;  /* 0x000100009c9c7824 */ /* 0x000fe400078e00ff */
[-C--:B------:R-:W-:Y:S01]  /*56d0*/  FMUL.FTZ R58, R57, R157.reuse ;  /* 0x0000009d393a7220 */ /* 0x080fe20000410000 */
        /* <DEDUP_REMOVED lines=13> */
.L_x_1739:
[----:B------:R-:W-:Y:S05]  /*57b0*/  BSYNC B2 ;  /* 0x0000000000027941 */ /* 0x000fea0003800000 */
.L_x_1738:
[----:B--2---:R1:W-:Y:S02]  /*57c0*/  STG.E.128 desc[UR60][R36.64+0x40], R32 ;  /* 0x0000402024007986 */ /* 0x0043e4000c101d3c */
.L_x_1737:
[----:B------:R-:W-:Y:S05]  /*57d0*/  BSYNC B1 ;  /* 0x0000000000017941 */ /* 0x000fea0003800000 */
.L_x_1736:
        /* <DEDUP_REMOVED lines=28> */
[-C--:B------:R-:W-:Y:S01]  /*59a0*/  FMUL.FTZ R35, R35, R54.reuse ;  /* 0x0000003623237220 */ /* 0x080fe20000410000 */
        /* <DEDUP_REMOVED lines=24> */
.L_x_1743:
[----:B------:R-:W-:Y:S05]  /*5b30*/  BSYNC B2 ;  /* 0x0000000000027941 */ /* 0x000fea0003800000 */
.L_x_1742:
[----:B--2---:R1:W-:Y:S02]  /*5b40*/  STG.E.128 desc[UR60][R36.64+0x80], R32 ;  /* 0x0000802024007986 */ /* 0x0043e4000c101d3c */
.L_x_1741:
[----:B------:R-:W-:Y:S05]  /*5b50*/  BSYNC B1 ;  /* 0x0000000000017941 */ /* 0x000fea0003800000 */
.L_x_1740:
        /* <DEDUP_REMOVED lines=30> */
[C---:B------:R-:W-:Y:S01]  /*5d40*/  FMUL.FTZ R55, R35.reuse, R52 ;  /* 0x0000003423377220 */ /* 0x040fe20000410000 */
[----:B------:R-:W-:Y:S01]  /*5d50*/  LOP3.LUT R144, R144, 0xffff0000, RZ, 0xc0, !PT ;  /* 0xffff000090907812 */ /* 0x000fe200078ec0ff */
[-C--:B------:R-:W-:Y:S01]  /*5d60*/  FMUL.FTZ R35, R35, R50.reuse ;  /* 0x0000003223237220 */ /* 0x080fe20000410000 */
[----:B------:R-:W-:Y:S01]  /*5d70*/  LOP3.LUT R32, R32, 0xffff0000, RZ, 0xc0, !PT ;  /* 0xffff000020207812 */ /* 0x000fe200078ec0ff */
[----:B------:R-:W-:Y:S01]  /*5d80*/  FFMA.FTZ R55, R34, R50, -R55 ;  /* 0x0000003222377223 */ /* 0x000fe20000010837 */
[----:B------:R-:W-:Y:S01]  /*5d90*/  FFMA.FTZ R38, R38, R53, R39 ;  /* 0x0000003526267223 */ /* 0x000fe20000010027 */
[----:B------:R-:W-:-:S02]  /*5da0*/  IMAD.U32 R152, R152, 0x10000, RZ ;  /* 0x0001000098987824 */ /* 0x000fc400078e00ff */
[CC--:B------:R-:W-:Y:S01]  /*5db0*/  FMUL.FTZ R39, R49.reuse, R153.reuse ;  /* 0x0000009931277220 */ /* 0x0c0fe20000410000 */
[----:B------:R-:W-:Y:S02]  /*5dc0*/  IMAD.U32 R146, R146, 0x10000, RZ ;  /* 0x0001000092927824 */ /* 0x000fe400078e00ff */
[----:B------:R-:W-:Y:S01]  /*5dd0*/  FMUL.FTZ R50, R49, R144 ;  /* 0x0000009031327220 */ /* 0x000fe20000410000 */
        /* <DEDUP_REMOVED lines=13> */
.L_x_1747:
[----:B------:R-:W-:Y:S05]  /*5eb0*/  BSYNC B2 ;  /* 0x0000000000027941 */ /* 0x000fea0003800000 */
.L_x_1746:
[----:B--2---:R1:W-:Y:S02]  /*5ec0*/  STG.E.128 desc[UR60][R36.64+0xc0], R32 ;  /* 0x0000c02024007986 */ /* 0x0043e4000c101d3c */
.L_x_1745:
[----:B------:R-:W-:Y:S05]  /*5ed0*/  BSYNC B1 ;  /* 0x0000000000017941 */ /* 0x000fea0003800000 */
.L_x_1744:
        /* <DEDUP_REMOVED lines=31> */
[----:B------:R-:W-:Y:S01]  /*60d0*/  LOP3.LUT R126, R126, 0xffff0000, RZ, 0xc0, !PT ;  /* 0xffff00007e7e7812 */ /* 0x000fe200078ec0ff */
[-C--:B------:R-:W-:Y:S01]  /*60e0*/  FMUL.FTZ R39, R39, R47.reuse ;  /* 0x0000002f27277220 */ /* 0x080fe20000410000 */
        /* <DEDUP_REMOVED lines=20> */
.L_x_1751:
[----:B------:R-:W-:Y:S05]  /*6230*/  BSYNC B2 ;  /* 0x0000000000027941 */ /* 0x000fea0003800000 */
.L_x_1750:
[----:B--2---:R1:W-:Y:S02]  /*6240*/  STG.E.128 desc[UR60][R36.64+0x100], R32 ;  /* 0x0001002024007986 */ /* 0x0043e4000c101d3c */
.L_x_1749:
[----:B------:R-:W-:Y:S05]  /*6250*/  BSYNC B1 ;  /* 0x0000000000017941 */ /* 0x000fea0003800000 */
.L_x_1748:
        /* <DEDUP_REMOVED lines=10> */
[----:B------:R-:W-:Y:S01]  /*6300*/  SHF.R.U64 R44, R40, 0x10, R41 ;  /* 0x00000010282c7819 */ /* 0x000fe20000001229 */
[----:B------:R-:W-:Y:S01]  /*6310*/  IMAD.U32 R40, R35, 0x10000, RZ ;  /* 0x0001000023287824 */ /* 0x000fe200078e00ff */
[----:B------:R-:W-:Y:S02]  /*6320*/  PRMT R83, R83, 0x5410, R42 ;  /* 0x0000541053537816 */ /* 0x000fe4000000002a */
        /* <DEDUP_REMOVED lines=23> */
[----:B------:R-:W-:Y:S01]  /*64a0*/  FMUL.FTZ R39, R41, R83 ;  /* 0x0000005329277220 */ /* 0x000fe20000410000 */
        /* <DEDUP_REMOVED lines=15> */
.L_x_1753:
[----:B------:R-:W-:Y:S05]  /*65a0*/  BSYNC B1 ;  /* 0x0000000000017941 */ /* 0x000fea0003800000 */
.L_x_1752:
[----:B--2---:R1:W-:Y:S01]  /*65b0*/  STG.E.128 desc[UR60][R36.64+0x140], R32 ;  /* 0x0001402024007986 */ /* 0x0043e2000c101d3c */
[----:B------:R-:W-:Y:S05]  /*65c0*/  BRA `(.L_x_1731) ;  /* 0x0000004000647947 */ /* 0x000fea0003800000 */
.L_x_1699:
        /* <DEDUP_REMOVED lines=47> */
.L_x_1755:
[----:B------:R-:W-:Y:S05]  /*68c0*/  BSYNC B1 ;  /* 0x0000000000017941 */ /* 0x000fea0003800000 */
.L_x_1754:
        /* <DEDUP_REMOVED lines=47> */
.L_x_1757:
[----:B------:R-:W-:Y:S05]  /*6bc0*/  BSYNC B1 ;  /* 0x0000000000017941 */ /* 0x000fea0003800000 */
.L_x_1756:
[----:B0-----:R-:W2:Y:S01]  /*6bd0*/  LDL R80, [R1+0x4] ;  /* 0x0000040001507983 */ /* 0x001ea20000100800 */
        /* <DEDUP_REMOVED lines=21> */
[----:B------:R-:W-:Y:S02]  /*6d30*/  IMAD.MOV.U32 R81, RZ, RZ, R51 ;  /* 0x000000ffff517224 */ /* 0x000fe400078e0033 */
[----:B------:R-:W-:-:S05]  /*6d40*/  IMAD.MOV.U32 R83, RZ, RZ, R49 ;  /* 0x000000ffff537224 */ /* 0x000fca00078e0031 */
[----:B------:R-:W-:Y:S01]  /*6d50*/  PRMT R179, R83, 0x5410, R82 ;  /* 0x0000541053b37816 */ /* 0x000fe20000000052 */
[----:B------:R-:W-:Y:S02]  /*6d60*/  IMAD.MOV.U32 R82, RZ, RZ, R52 ;  /* 0x000000ffff527224 */ /* 0x000fe400078e0034 */
[----:B------:R-:W-:-:S05]  /*6d70*/  IMAD.MOV.U32 R83, RZ, RZ, R53 ;  /* 0x000000ffff537224 */ /* 0x000fca00078e0035 */
[----:B------:R-:W-:Y:S01]  /*6d80*/  PRMT R167, R83, 0x7610, R167 ;  /* 0x0000761053a77816 */ /* 0x000fe200000000a7 */
[----:B-----5:R-:W-:Y:S01]  /*6d90*/  IMAD.MOV.U32 R83, RZ, RZ, R56 ;  /* 0x000000ffff537224 */ /* 0x020fe200078e0038 */
[----:B--2---:R-:W-:Y:S01]  /*6da0*/  R2UR UR4, R80 ;  /* 0x00000000500472ca */ /* 0x004fe200000e0000 */
[----:B------:R-:W-:-:S05]  /*6db0*/  IMAD.MOV.U32 R80, RZ, RZ, R32 ;  /* 0x000000ffff507224 */ /* 0x000fca00078e0020 */
[----:B------:R-:W-:Y:S01]  /*6dc0*/  PRMT R175, R80, 0x5410, R85 ;  /* 0x0000541050af7816 */ /* 0x000fe20000000055 */
[----:B------:R-:W-:-:S05]  /*6dd0*/  IMAD.MOV.U32 R80, RZ, RZ, R38 ;  /* 0x000000ffff507224 */ /* 0x000fca00078e0026 */
[----:B------:R-:W-:Y:S01]  /*6de0*/  PRMT R178, R178, 0x5410, R80 ;  /* 0x00005410b2b27816 */ /* 0x000fe20000000050 */
[----:B------:R-:W-:Y:S01]  /*6df0*/  IMAD.MOV.U32 R80, RZ, RZ, R42 ;  /* 0x000000ffff507224 */ /* 0x000fe200078e002a */
[----:B------:R-:W-:Y:S02]  /*6e00*/  UISETP.NE.AND UP0, UPT, UR4, 0x3, UPT ;  /* 0x000000030400788c */ /* 0x000fe4000bf05270 */
[----:B------:R-:W-:Y:S01]  /*6e10*/  PRMT R178, R81, 0x7610, R178 ;  /* 0x0000761051b27816 */ /* 0x000fe200000000b2 */
[----:B------:R-:W-:Y:S01]  /*6e20*/  IMAD.MOV.U32 R81, RZ, RZ, R55 ;  /* 0x000000ffff517224 */ /* 0x000fe200078e0037 */
[----:B------:R-:W-:Y:S01]  /*6e30*/  PRMT R182, R182, 0x5410, R80 ;  /* 0x00005410b6b67816 */ /* 0x000fe20000000050 */
[----:B------:R-:W-:Y:S01]  /*6e40*/  IMAD.MOV.U32 R80, RZ, RZ, R46 ;  /* 0x000000ffff507224 */ /* 0x000fe200078e002e */
[----:B------:R-:W-:Y:S02]  /*6e50*/  PLOP3.LUT P2, PT, PT, PT, UP0, 0x80, 0x0 ;  /* 0x000000000000781c */ /* 0x000fe40003f4f008 */
        /* <DEDUP_REMOVED lines=9> */
[----:B------:R-:W-:Y:S02]  /*6ef0*/  IMAD.MOV.U32 R82, RZ, RZ, R63 ;  /* 0x000000ffff527224 */ /* 0x000fe400078e003f */
[----:B------:R-:W-:Y:S01]  /*6f00*/  IMAD.MOV.U32 R81, RZ, RZ, R60 ;  /* 0x000000ffff517224 */ /* 0x000fe200078e003c */
[----:B------:R-:W-:Y:S01]  /*6f10*/  PRMT R180, R80, 0x7610, R180 ;  /* 0x0000761050b47816 */ /* 0x000fe200000000b4 */
[----:B------:R-:W-:-:S05]  /*6f20*/  IMAD.MOV.U32 R80, RZ, RZ, R57 ;  /* 0x000000ffff507224 */ /* 0x000fca00078e0039 */
[----:B------:R-:W-:Y:S01]  /*6f30*/  PRMT R153, R83, 0x5410, R80 ;  /* 0x0000541053997816 */ /* 0x000fe20000000050 */
[----:B------:R-:W-:Y:S02]  /*6f40*/  IMAD.MOV.U32 R83, RZ, RZ, R62 ;  /* 0x000000ffff537224 */ /* 0x000fe400078e003e */
[----:B------:R-:W-:-:S03]  /*6f50*/  IMAD.MOV.U32 R80, RZ, RZ, R61 ;  /* 0x000000ffff507224 */ /* 0x000fc600078e003d */
[----:B------:R-:W-:Y:S01]  /*6f60*/  PRMT R157, R83, 0x5410, R82 ;  /* 0x00005410539d7816 */ /* 0x000fe20000000052 */
[----:B------:R-:W-:Y:S01]  /*6f70*/  IMAD.MOV.U32 R83, RZ, RZ, R66 ;  /* 0x000000ffff537224 */ /* 0x000fe200078e0042 */
        /* <DEDUP_REMOVED lines=24> */
[----:B------:R-:W-:Y:S06]  /*7100*/  @!P2 BRA `(.L_x_1758) ;  /* 0x000000000004a947 */ /* 0x000fec0003800000 */
[----:B------:R-:W-:Y:S01]  /*7110*/  BPT.TRAP 0x1 ;  /* 0x000000040000795c */ /* 0x000fe20000300000 */
.L_x_1758:
[----:B------:R-:W-:Y:S01]  /*7120*/  IMAD R90, R17, 0x8, R16 ;  /* 0x00000008115a7824 */ /* 0x000fe200078e0210 */
[----:B------:R-:W-:Y:S01]  /*7130*/  SHF.L.U32 R91, R199, 0x1f, RZ ;  /* 0x0000001fc75b7819 */ /* 0x000fe200000006ff */
[----:B------:R-:W0:Y:S01]  /*7140*/  LDC R144, c[0x0][0x2f4] ;  /* 0x0000bd00ff907b82 */ /* 0x000e220000000800 */
[----:B------:R-:W-:Y:S02]  /*7150*/  BSSY B1, `(.L_x_1759) ;  /* 0x0000004000017945 */ /* 0x000fe40003800000 */
[----:B------:R-:W1:Y:S05]  /*7160*/  SYNCS.PHASECHK.TRANS64.TRYWAIT P5, [R90+URZ+0x30890], R91 ;  /* 0x0308905b5a0075a7 */ /* 0x000e6a00080a017f */
[----:B------:R-:W2:Y:S01]  /*7170*/  LDC.64 R124, c[0x0][0x300] ;  /* 0x0000c000ff7c7b82 */ /* 0x000ea20000000a00 */
[----:B-1----:R-:W-:Y:S05]  /*7180*/  @!P5 BRA `(.L_x_1760) ;  /* 0x000002380058d947 */ /* 0x002fea0003800000 */
.L_x_2150:
[----:B------:R-:W-:Y:S05]  /*7190*/  BSYNC B1 ;  /* 0x0000000000017941 */ /* 0x000fea0003800000 */
.L_x_1759:
[----:B------:R-:W-:Y:S01]  /*71a0*/  BSSY B1, `(.L_x_1761) ;  /* 0x0000192000017945 */ /* 0x000fe20003800000 */
[----:B0-----:R-:W-:Y:S02]  /*71b0*/  IMAD.IADD R146, R144, 0x1, -R130 ;  /* 0x0000000190927824 */ /* 0x001fe400078e0a82 */
[----:B------:R-:W-:Y:S01]  /*71c0*/  IMAD.MOV.U32 R127, RZ, RZ, R84 ;  /* 0x000000ffff7f7224 */ /* 0x000fe200078e0054 */
[----:B------:R-:W-:Y:S06]  /*71d0*/  @P4 BRA `(.L_x_1762) ;  /* 0x0000001800384947 */ /* 0x000fec0003800000 */
        /* <DEDUP_REMOVED lines=30> */
[----:B------:R-:W-:Y:S02]  /*73c0*/  SHF.R.U64 R166, R40, 0x10, R41 ;  /* 0x0000001028a67819 */ /* 0x000fe40000001229 */
[----:B------:R-:W-:Y:S02]  /*73d0*/  SHF.R.U32.HI R165, RZ, 0x10, R53 ;  /* 0x00000010ffa57819 */ /* 0x000fe40000011635 */
[----:B------:R-:W-:Y:S02]  /*73e0*/  SHF.R.U32.HI R164, RZ, 0x10, R41 ;  /* 0x00000010ffa47819 */ /* 0x000fe40000011629 */
[--C-:B------:R-:W-:Y:S02]  /*73f0*/  SHF.R.U64 R40, R42, 0x10, R43.reuse ;  /* 0x000000102a287819 */ /* 0x100fe4000000122b */
[----:B------:R-:W-:Y:S02]  /*7400*/  SHF.R.U32.HI R42, RZ, 0x10, R43 ;  /* 0x00000010ff2a7819 */ /* 0x000fe4000001162b */
[----:B------:R-:W-:-:S02]  /*7410*/  SHF.R.U64 R43, R52, 0x10, R53 ;  /* 0x00000010342b7819 */ /* 0x000fc40000001235 */
[C---:B------:R-:W-:Y:S02]  /*7420*/  PRMT R52, R167.reuse, 0x5410, R165 ;  /* 0x00005410a7347816 */ /* 0x040fe400000000a5 */
[----:B------:R-:W-:Y:S01]  /*7430*/  PRMT R53, R167, 0x5432, R164 ;  /* 0x00005432a7357816 */ /* 0x000fe200000000a4 */
[----:B0-----:R-:W-:Y:S01]  /*7440*/  IMAD.U32 R167, R85, 0x10000, RZ ;  /* 0x0001000055a77824 */ /* 0x001fe200078e00ff */
[--C-:B------:R-:W-:Y:S01]  /*7450*/  SHF.R.U64 R41, R54, 0x10, R55.reuse ;  /* 0x0000001036297819 */ /* 0x100fe20000001237 */
[----:B------:R-:W-:Y:S01]  /*7460*/  IMAD.U32 R54, R52, 0x10000, RZ ;  /* 0x0001000034367824 */ /* 0x000fe200078e00ff */
[----:B------:R-:W-:Y:S01]  /*7470*/  SHF.R.U32.HI R55, RZ, 0x10, R55 ;  /* 0x00000010ff377819 */ /* 0x000fe20000011637 */
[----:B------:R-:W-:Y:S01]  /*7480*/  IMAD.U32 R165, R53, 0x10000, RZ ;  /* 0x0001000035a57824 */ /* 0x000fe200078e00ff */
[----:B------:R-:W-:Y:S01]  /*7490*/  PRMT R43, R182, 0x5410, R43 ;  /* 0x00005410b62b7816 */ /* 0x000fe2000000002b */
[----:B--2---:R-:W-:Y:S02]  /*74a0*/  IMAD.U32 R164, R81, 0x10000, RZ ;  /* 0x0001000051a47824 */ /* 0x004fe400078e00ff */
[C---:B------:R-:W-:Y:S01]  /*74b0*/  FMUL.FTZ R168, R167.reuse, R54 ;  /* 0x00000036a7a87220 */ /* 0x040fe20000410000 */
[----:B------:R-:W-:Y:S01]  /*74c0*/  FMUL.FTZ R167, R167, R165 ;  /* 0x000000a5a7a77220 */ /* 0x000fe20000410000 */
[----:B------:R-:W-:-:S02]  /*74d0*/  PRMT R41, R180, 0x5410, R41 ;  /* 0x00005410b4297816 */ /* 0x000fc40000000029 */
[C---:B------:R-:W-:Y:S01]  /*74e0*/  FFMA.FTZ R165, R164.reuse, R165, -R168 ;  /* 0x000000a5a4a57223 */ /* 0x040fe200000108a8 */
[----:B------:R-:W-:Y:S01]  /*74f0*/  FFMA.FTZ R164, R164, R54, R167 ;  /* 0x00000036a4a47223 */ /* 0x000fe200000100a7 */
[----:B------:R-:W-:Y:S02]  /*7500*/  LOP3.LUT R54, R53, 0xffff0000, RZ, 0xc0, !PT ;  /* 0xffff000035367812 */ /* 0x000fe400078ec0ff */
[----:B------:R-:W-:Y:S02]  /*7510*/  LOP3.LUT R53, R52, 0xffff0000, RZ, 0xc0, !PT ;  /* 0xffff000034357812 */ /* 0x000fe400078ec0ff */
[----:B------:R-:W-:Y:S02]  /*7520*/  LOP3.LUT R167, R85, 0xffff0000, RZ, 0xc0, !PT ;  /* 0xffff000055a77812 */ /* 0x000fe400078ec0ff */
[----:B------:R-:W-:Y:S02]  /*7530*/  LOP3.LUT R52, R81, 0xffff0000, RZ, 0xc0, !PT ;  /* 0xffff000051347812 */ /* 0x000fe400078ec0ff */
[----:B------:R-:W-:Y:S01]  /*7540*/  PRMT R40, R182, 0x5432, R40 ;  /* 0x00005432b6287816 */ /* 0x000fe20000000028 */
[C---:B------:R-:W-:Y:S01]  /*7550*/  FMUL.FTZ R85, R167.reuse, R53 ;  /* 0x00000035a7557220 */ /* 0x040fe20000410000 */
[----:B------:R-:W-:Y:S01]  /*7560*/  FMUL.FTZ R81, R167, R54 ;  /* 0x00000036a7517220 */ /* 0x000fe20000410000 */
[----:B------:R-:W-:-:S02]  /*7570*/  IMAD.U32 R167, R87, 0x10000, RZ ;  /* 0x0001000057a77824 */ /* 0x000fc400078e00ff */
[C---:B------:R-:W-:Y:S01]  /*7580*/  FFMA.FTZ R54, R52.reuse, R54, -R85 ;  /* 0x0000003634367223 */ /* 0x040fe20000010855 */
[----:B------:R-:W-:Y:S01]  /*7590*/  FFMA.FTZ R52, R52, R53, R81 ;  /* 0x0000003534347223 */ /* 0x000fe20000010051 */
[----:B------:R-:W-:Y:S02]  /*75a0*/  PRMT R53, R183, 0x5432, R42 ;  /* 0x00005432b7357816 */ /* 0x000fe4000000002a */
[----:B------:R-:W-:Y:S01]  /*75b0*/  PRMT R42, R181, 0x5410, R55 ;  /* 0x00005410b52a7816 */ /* 0x000fe20000000037 */
[----:B------:R-:W-:Y:S01]  /*75c0*/  IMAD.U32 R55, R83, 0x10000, RZ ;  /* 0x0001000053377824 */ /* 0x000fe200078e00ff */
[----:B------:R-:W-:Y:S01]  /*75d0*/  PRMT R85, R184, 0x5432, R166 ;  /* 0x00005432b8557816 */ /* 0x000fe200000000a6 */
[C---:B------:R-:W-:Y:S01]  /*75e0*/  IMAD.U32 R81, R53.reuse, 0x10000, RZ ;  /* 0x0001000035517824 */ /* 0x040fe200078e00ff */
[----:B------:R-:W-:Y:S01]  /*75f0*/  LOP3.LUT R53, R53, 0xffff0000, RZ, 0xc0, !PT ;  /* 0xffff000035357812 */ /* 0x000fe200078ec0ff */
[----:B------:R-:W-:Y:S01]  /*7600*/  IMAD.U32 R166, R42, 0x10000, RZ ;  /* 0x000100002aa67824 */ /* 0x000fe200078e00ff */
[----:B------:R-:W-:-:S02]  /*7610*/  F2FP.BF16.F32.PACK_AB R54, R54, R165 ;  /* 0x000000a53636723e */ /* 0x000fc400000010ff */
[----:B------:R-:W-:Y:S01]  /*7620*/  F2FP.BF16.F32.PACK_AB R52, R52, R164 ;  /* 0x000000a43434723e */ /* 0x000fe200000010ff */
[C---:B------:R-:W-:Y:S01]  /*7630*/  FMUL.FTZ R168, R167.reuse, R166 ;  /* 0x000000a6a7a87220 */ /* 0x040fe20000410000 */
[----:B------:R-:W-:-:S03]  /*7640*/  FMUL.FTZ R167, R167, R81 ;  /* 0x00000051a7a77220 */ /* 0x000fc60000410000 */
[C---:B------:R-:W-:Y:S01]  /*7650*/  FFMA.FTZ R81, R55.reuse, R81, -R168 ;  /* 0x0000005137517223 */ /* 0x040fe200000108a8 */
[----:B------:R-:W-:Y:S01]  /*7660*/  FFMA.FTZ R55, R55, R166, R167 ;  /* 0x000000a637377223 */ /* 0x000fe200000100a7 */
[----:B------:R-:W-:Y:S02]  /*7670*/  LOP3.LUT R166, R42, 0xffff0000, RZ, 0xc0, !PT ;  /* 0xffff00002aa67812 */ /* 0x000fe400078ec0ff */
[----:B------:R-:W-:Y:S02]  /*7680*/  LOP3.LUT R167, R87, 0xffff0000, RZ, 0xc0, !PT ;  /* 0xffff000057a77812 */ /* 0x000fe400078ec0ff */
[----:B------:R-:W-:-:S03]  /*7690*/  LOP3.LUT R42, R83, 0xffff0000, RZ, 0xc0, !PT ;  /* 0xffff0000532a7812 */ /* 0x000fc600078ec0ff */
[CC--:B------:R-:W-:Y:S01]  /*76a0*/  FMUL.FTZ R87, R167.reuse, R166.reuse ;  /* 0x000000a6a7577220 */ /* 0x0c0fe20000410000 */
[-C--:B------:R-:W-:Y:S01]  /*76b0*/  FMUL.FTZ R83, R167, R53.reuse ;  /* 0x00000035a7537220 */ /* 0x080fe20000410000 */
[----:B------:R-:W-:Y:S02]  /*76c0*/  IMAD.U32 R167, R85, 0x10000, RZ ;  /* 0x0001000055a77824 */ /* 0x000fe400078e00ff */
[C---:B------:R-:W-:Y:S01]  /*76d0*/  FFMA.FTZ R53, R42.reuse, R53, -R87 ;  /* 0x000000352a357223 */ /* 0x040fe20000010857 */
[----:B------:R-:W-:Y:S01]  /*76e0*/  FFMA.FTZ R42, R42, R166, R83 ;  /* 0x000000a62a2a7223 */ /* 0x000fe20000010053 */
[C---:B------:R-:W-:Y:S01]  /*76f0*/  IMAD.U32 R166, R84.reuse, 0x10000, RZ ;  /* 0x0001000054a67824 */ /* 0x040fe200078e00ff */
[----:B------:R-:W-:Y:S01]  /*7700*/  LOP3.LUT R84, R84, 0xffff0000, RZ, 0xc0, !PT ;  /* 0xffff000054547812 */ /* 0x000fe200078ec0ff */
[----:B------:R-:W-:Y:S01]  /*7710*/  IMAD.U32 R87, R43, 0x10000, RZ ;  /* 0x000100002b577824 */ /* 0x000fe200078e00ff */
[----:B------:R-:W-:Y:S01]  /*7720*/  F2FP.BF16.F32.PACK_AB R53, R53, R81 ;  /* 0x000000513535723e */ /* 0x000fe200000010ff */
[C---:B------:R-:W-:Y:S01]  /*7730*/  IMAD.U32 R83, R80.reuse, 0x10000, RZ ;  /* 0x0001000050537824 */ /* 0x040fe200078e00ff */
[----:B------:R-:W-:Y:S01]  /*7740*/  LOP3.LUT R80, R80, 0xffff0000, RZ, 0xc0, !PT ;  /* 0xffff000050507812 */ /* 0x000fe200078ec0ff */
[C---:B------:R-:W-:Y:S01]  /*7750*/  FMUL.FTZ R168, R166.reuse, R87 ;  /* 0x00000057a6a87220 */ /* 0x040fe20000410000 */
[----:B------:R-:W-:Y:S01]  /*7760*/  FMUL.FTZ R166, R166, R167 ;  /* 0x000000a7a6a67220 */ /* 0x000fe20000410000 */
[----:B------:R-:W-:Y:S01]  /*7770*/  F2FP.BF16.F32.PACK_AB R42, R42, R55 ;  /* 0x000000372a2a723e */ /* 0x000fe200000010ff */
[----:B------:R-:W-:-:S02]  /*7780*/  IMAD.MOV.U32 R81, RZ, RZ, R54 ;  /* 0x000000ffff517224 */ /* 0x000fc400078e0036 */
[C---:B------:R-:W-:Y:S01]  /*7790*/  FFMA.FTZ R168, R83.reuse, R167, -R168 ;  /* 0x000000a753a87223 */ /* 0x040fe200000108a8 */
[----:B------:R-:W-:Y:S01]  /*77a0*/  FFMA.FTZ R166, R83, R87, R166 ;  /* 0x0000005753a67223 */ /* 0x000fe200000100a6 */
[----:B------:R-:W-:Y:S01]  /*77b0*/  LOP3.LUT R83, R43, 0xffff0000, RZ, 0xc0, !PT ;  /* 0xffff00002b537812 */ /* 0x000fe200078ec0ff */
[C---:B------:R-:W-:Y:S01]  /*77c0*/  IMAD.U32 R167, R86.reuse, 0x10000, RZ ;  /* 0x0001000056a77824 */ /* 0x040fe200078e00ff */
[----:B------:R-:W-:Y:S02]  /*77d0*/  LOP3.LUT R43, R85, 0xffff0000, RZ, 0xc0, !PT ;  /* 0xffff0000552b7812 */ /* 0x000fe400078ec0ff */
[----:B------:R-:W-:Y:S01]  /*77e0*/  LOP3.LUT R86, R86, 0xffff0000, RZ, 0xc0, !PT ;  /* 0xffff000056567812 */ /* 0x000fe200078ec0ff */
[C---:B------:R-:W-:Y:S02]  /*77f0*/  FMUL.FTZ R85, R84.reuse, R83 ;  /* 0x0000005354557220 */ /* 0x040fe40000410000 */
[-C--:B------:R-:W-:Y:S02]  /*7800*/  FMUL.FTZ R84, R84, R43.reuse ;  /* 0x0000002b54547220 */ /* 0x080fe40000410000 */
[----:B------:R-:W-:Y:S01]  /*7810*/  FFMA.FTZ R43, R80, R43, -R85 ;  /* 0x0000002b502b7223 */ /* 0x000fe20000010855 */
[----:B------:R-:W-:-:S02]  /*7820*/  IMAD.U32 R85, R40, 0x10000, RZ ;  /* 0x0001000028557824 */ /* 0x000fc400078e00ff */
[----:B------:R-:W-:Y:S01]  /*7830*/  FFMA.FTZ R80, R80, R83, R84 ;  /* 0x0000005350507223 */ /* 0x000fe20000010054 */
[C---:B------:R-:W-:Y:S01]  /*7840*/  IMAD.U32 R84, R41.reuse, 0x10000, RZ ;  /* 0x0001000029547824 */ /* 0x040fe200078e00ff */
[----:B------:R-:W-:Y:S01]  /*7850*/  LOP3.LUT R41, R41, 0xffff0000, RZ, 0xc0, !PT ;  /* 0xffff000029297812 */ /* 0x000fe200078ec0ff */
[----:B------:R-:W-:Y:S01]  /*7860*/  IMAD.U32 R83, R82, 0x10000, RZ ;  /* 0x0001000052537824 */ /* 0x000fe200078e00ff */
[----:B------:R-:W-:Y:S01]  /*7870*/  LOP3.LUT R40, R40, 0xffff0000, RZ, 0xc0, !PT ;  /* 0xffff000028287812 */ /* 0x000fe200078ec0ff */
[CC--:B------:R-:W-:Y:S01]  /*7880*/  FMUL.FTZ R87, R167.reuse, R84.reuse ;  /* 0x00000054a7577220 */ /* 0x0c0fe20000410000 */
[-C--:B------:R-:W-:Y:S01]  /*7890*/  FMUL.FTZ R167, R167, R85.reuse ;  /* 0x00000055a7a77220 */ /* 0x080fe20000410000 */
[----:B------:R-:W-:Y:S02]  /*78a0*/  LOP3.LUT R82, R82, 0xffff0000, RZ, 0xc0, !PT ;  /* 0xffff000052527812 */ /* 0x000fe400078ec0ff */
[C---:B------:R-:W-:Y:S01]  /*78b0*/  FFMA.FTZ R87, R83.reuse, R85, -R87 ;  /* 0x0000005553577223 */ /* 0x040fe20000010857 */
[----:B------:R-:W-:Y:S01]  /*78c0*/  FFMA.FTZ R167, R83, R84, R167 ;  /* 0x0000005453a77223 */ /* 0x000fe200000100a7 */
[C---:B------:R-:W-:Y:S01]  /*78d0*/  FMUL.FTZ R83, R86.reuse, R41 ;  /* 0x0000002956537220 */ /* 0x040fe20000410000 */
[----:B------:R-:W-:Y:S01]  /*78e0*/  FMUL.FTZ R86, R86, R40 ;  /* 0x0000002856567220 */ /* 0x000fe20000410000 */
[----:B------:R-:W-:Y:S01]  /*78f0*/  F2FP.BF16.F32.PACK_AB R43, R43, R168 ;  /* 0x000000a82b2b723e */ /* 0x000fe200000010ff */
[----:B------:R-:W-:-:S02]  /*7900*/  IMAD.MOV.U32 R85, RZ, RZ, R52 ;  /* 0x000000ffff557224 */ /* 0x000fc400078e0034 */
[C---:B------:R-:W-:Y:S01]  /*7910*/  FFMA.FTZ R83, R82.reuse, R40, -R83 ;  /* 0x0000002852537223 */ /* 0x040fe20000010853 */
[----:B------:R-:W-:Y:S01]  /*7920*/  FFMA.FTZ R86, R82, R41, R86 ;  /* 0x0000002952567223 */ /* 0x000fe20000010056 */
[----:B------:R-:W-:Y:S01]  /*7930*/  F2FP.BF16.F32.PACK_AB R166, R80, R166 ;  /* 0x000000a650a6723e */ /* 0x000fe200000010ff */
[----:B------:R-:W-:Y:S02]  /*7940*/  IMAD.MOV.U32 R80, RZ, RZ, R43 ;  /* 0x000000ffff507224 */ /* 0x000fe400078e002b */
[----:B------:R-:W-:Y:S01]  /*7950*/  F2FP.BF16.F32.PACK_AB R83, R83, R87 ;  /* 0x000000575353723e */ /* 0x000fe200000010ff */
[----:B------:R-:W-:Y:S01]  /*7960*/  IMAD.MOV.U32 R87, RZ, RZ, R42 ;  /* 0x000000ffff577224 */ /* 0x000fe200078e002a */
[----:B------:R-:W-:Y:S01]  /*7970*/  F2FP.BF16.F32.PACK_AB R86, R86, R167 ;  /* 0x000000a75656723e */ /* 0x000fe200000010ff */
[----:B------:R-:W-:Y:S02]  /*7980*/  IMAD.MOV.U32 R84, RZ, RZ, R166 ;  /* 0x000000ffff547224 */ /* 0x000fe400078e00a6 */
[----:B------:R-:W-:-:S02]  /*7990*/  IMAD.MOV.U32 R82, RZ, RZ, R83 ;  /* 0x000000ffff527224 */ /* 0x000fc400078e0053 */
[----:B------:R-:W-:-:S07]  /*79a0*/  IMAD.MOV.U32 R83, RZ, RZ, R53 ;  /* 0x000000ffff537224 */ /* 0x000fce00078e0035 */
.L_x_1766:
[----:B------:R-:W-:Y:S05]  /*79b0*/  BSYNC B3 ;  /* 0x0000000000037941 */ /* 0x000fea0003800000 */
.L_x_1765:
        /* <DEDUP_REMOVED lines=10> */
.L_x_1764:
[----:B------:R-:W-:Y:S05]  /*7a60*/  BSYNC B2 ;  /* 0x0000000000027941 */ /* 0x000fea0003800000 */
.L_x_1763:
        /* <DEDUP_REMOVED lines=27> */
[----:B--2---:R-:W-:Y:S01]  /*7c20*/  IMAD.U32 R161, R53, 0x10000, RZ ;  /* 0x0001000035a17824 */ /* 0x004fe200078e00ff */
[----:B------:R-:W-:Y:S01]  /*7c30*/  SHF.R.U32.HI R84, RZ, 0x10, R37 ;  /* 0x00000010ff547819 */ /* 0x000fe20000011625 */
[----:B0-----:R-:W-:Y:S01]  /*7c40*/  IMAD.U32 R85, R41, 0x10000, RZ ;  /* 0x0001000029557824 */ /* 0x001fe200078e00ff */
[----:B------:R-:W-:Y:S02]  /*7c50*/  PRMT R83, R179, 0x5410, R83 ;  /* 0x00005410b3537816 */ /* 0x000fe40000000053 */
[----:B------:R-:W-:Y:S02]  /*7c60*/  PRMT R84, R181, 0x5432, R84 ;  /* 0x00005432b5547816 */ /* 0x000fe40000000054 */
[----:B------:R-:W-:Y:S01]  /*7c70*/  LOP3.LUT R53, R53, 0xffff0000, RZ, 0xc0, !PT ;  /* 0xffff000035357812 */ /* 0x000fe200078ec0ff */
[----:B------:R-:W-:Y:S01]  /*7c80*/  IMAD.U32 R87, R83, 0x10000, RZ ;  /* 0x0001000053577824 */ /* 0x000fe200078e00ff */
[----:B------:R-:W-:Y:S01]  /*7c90*/  LOP3.LUT R41, R41, 0xffff0000, RZ, 0xc0, !PT ;  /* 0xffff000029297812 */ /* 0x000fe200078ec0ff */
[----:B------:R-:W-:Y:S01]  /*7ca0*/  IMAD.U32 R86, R84, 0x10000, RZ ;  /* 0x0001000054567824 */ /* 0x000fe200078e00ff */
[----:B------:R-:W-:Y:S01]  /*7cb0*/  SHF.R.U64 R48, R48, 0x10, R49 ;  /* 0x0000001030307819 */ /* 0x000fe20000001231 */
[C---:B------:R-:W-:Y:S01]  /*7cc0*/  FMUL.FTZ R162, R161.reuse, R87 ;  /* 0x00000057a1a27220 */ /* 0x040fe20000410000 */
[----:B------:R-:W-:Y:S01]  /*7cd0*/  SHF.R.U64 R50, R50, 0x10, R51 ;  /* 0x0000001032327819 */ /* 0x000fe20000001233 */
[-C--:B------:R-:W-:Y:S01]  /*7ce0*/  FMUL.FTZ R161, R161, R86.reuse ;  /* 0x00000056a1a17220 */ /* 0x080fe20000410000 */
[----:B------:R-:W-:Y:S01]  /*7cf0*/  PRMT R48, R179, 0x5432, R48 ;  /* 0x00005432b3307816 */ /* 0x000fe20000000030 */
[----:B------:R-:W-:Y:S01]  /*7d00*/  FFMA.FTZ R86, R85, R86, -R162 ;  /* 0x0000005655567223 */ /* 0x000fe200000108a2 */
[----:B------:R-:W-:-:S02]  /*7d10*/  IMAD.U32 R162, R55, 0x10000, RZ ;  /* 0x0001000037a27824 */ /* 0x000fc400078e00ff */
[----:B------:R-:W-:Y:S01]  /*7d20*/  FFMA.FTZ R85, R85, R87, R161 ;  /* 0x0000005755557223 */ /* 0x000fe200000100a1 */
[----:B------:R-:W-:Y:S02]  /*7d30*/  LOP3.LUT R87, R84, 0xffff0000, RZ, 0xc0, !PT ;  /* 0xffff000054577812 */ /* 0x000fe400078ec0ff */
[----:B------:R-:W-:Y:S02]  /*7d40*/  LOP3.LUT R84, R83, 0xffff0000, RZ, 0xc0, !PT ;  /* 0xffff000053547812 */ /* 0x000fe400078ec0ff */
[----:B------:R-:W-:Y:S02]  /*7d50*/  LOP3.LUT R55, R55, 0xffff0000, RZ, 0xc0, !PT ;  /* 0xffff000037377812 */ /* 0x000fe400078ec0ff */
[----:B------:R-:W-:Y:S01]  /*7d60*/  SHF.R.U64 R38, R38, 0x10, R39 ;  /* 0x0000001026267819 */ /* 0x000fe20000001227 */
[C---:B------:R-:W-:Y:S01]  /*7d70*/  FMUL.FTZ R83, R53.reuse, R84 ;  /* 0x0000005435537220 */ /* 0x040fe20000410000 */
[----:B------:R-:W-:Y:S01]  /*7d80*/  FMUL.FTZ R53, R53, R87 ;  /* 0x0000005735357220 */ /* 0x000fe20000410000 */
[----:B------:R-:W-:-:S02]  /*7d90*/  PRMT R50, R177, 0x5432, R50 ;  /* 0x00005432b1327816 */ /* 0x000fc40000000032 */
[C---:B------:R-:W-:Y:S01]  /*7da0*/  FFMA.FTZ R83, R41.reuse, R87, -R83 ;  /* 0x0000005729537223 */ /* 0x040fe20000010853 */
[----:B------:R-:W-:Y:S01]  /*7db0*/  FFMA.FTZ R41, R41, R84, R53 ;  /* 0x0000005429297223 */ /* 0x000fe20000010035 */
[----:B------:R-:W-:Y:S01]  /*7dc0*/  SHF.R.U32.HI R53, RZ, 0x10, R51 ;  /* 0x00000010ff357819 */ /* 0x000fe20000011633 */
[----:B------:R-:W-:Y:S01]  /*7dd0*/  IMAD.U32 R87, R43, 0x10000, RZ ;  /* 0x000100002b577824 */ /* 0x000fe200078e00ff */
[----:B------:R-:W-:Y:S01]  /*7de0*/  SHF.R.U32.HI R84, RZ, 0x10, R39 ;  /* 0x00000010ff547819 */ /* 0x000fe20000011627 */
[----:B------:R-:W-:Y:S01]  /*7df0*/  IMAD.U32 R39, R42, 0x10000, RZ ;  /* 0x000100002a277824 */ /* 0x000fe200078e00ff */
[----:B------:R-:W-:Y:S02]  /*7e00*/  PRMT R53, R178, 0x5410, R53 ;  /* 0x00005410b2357816 */ /* 0x000fe40000000035 */
[----:B------:R-:W-:Y:S02]  /*7e10*/  PRMT R84, R180, 0x5432, R84 ;  /* 0x00005432b4547816 */ /* 0x000fe40000000054 */
[----:B------:R-:W-:Y:S01]  /*7e20*/  PRMT R38, R178, 0x5432, R38 ;  /* 0x00005432b2267816 */ /* 0x000fe20000000026 */
[C---:B------:R-:W-:Y:S01]  /*7e30*/  IMAD.U32 R161, R53.reuse, 0x10000, RZ ;  /* 0x0001000035a17824 */ /* 0x040fe200078e00ff */
[----:B------:R-:W-:Y:S01]  /*7e40*/  LOP3.LUT R53, R53, 0xffff0000, RZ, 0xc0, !PT ;  /* 0xffff000035357812 */ /* 0x000fe200078ec0ff */
[----:B------:R-:W-:Y:S01]  /*7e50*/  IMAD.U32 R163, R84, 0x10000, RZ ;  /* 0x0001000054a37824 */ /* 0x000fe200078e00ff */
[----:B------:R-:W-:Y:S01]  /*7e60*/  LOP3.LUT R42, R42, 0xffff0000, RZ, 0xc0, !PT ;  /* 0xffff00002a2a7812 */ /* 0x000fe200078ec0ff */
[C---:B------:R-:W-:Y:S01]  /*7e70*/  FMUL.FTZ R164, R162.reuse, R161 ;  /* 0x000000a1a2a47220 */ /* 0x040fe20000410000 */
[----:B------:R-:W-:Y:S01]  /*7e80*/  F2FP.BF16.F32.PACK_AB R83, R83, R86 ;  /* 0x000000565353723e */ /* 0x000fe200000010ff */
[----:B------:R-:W-:Y:S01]  /*7e90*/  FMUL.FTZ R162, R162, R163 ;  /* 0x000000a3a2a27220 */ /* 0x000fe20000410000 */
[----:B------:R-:W-:Y:S01]  /*7ea0*/  FMUL.FTZ R49, R55, R53 ;  /* 0x0000003537317220 */ /* 0x000fe20000410000 */
[----:B------:R-:W-:Y:S01]  /*7eb0*/  FFMA.FTZ R163, R87, R163, -R164 ;  /* 0x000000a357a37223 */ /* 0x000fe200000108a4 */
[----:B------:R-:W-:Y:S01]  /*7ec0*/  F2FP.BF16.F32.PACK_AB R85, R41, R85 ;  /* 0x000000552955723e */ /* 0x000fe200000010ff */
[----:B------:R-:W-:Y:S01]  /*7ed0*/  FFMA.FTZ R162, R87, R161, R162 ;  /* 0x000000a157a27223 */ /* 0x000fe200000100a2 */
[----:B------:R-:W-:Y:S01]  /*7ee0*/  SHF.R.U64 R87, R36, 0x10, R37 ;  /* 0x0000001024577819 */ /* 0x000fe20000001225 */
[----:B------:R-:W-:Y:S01]  /*7ef0*/  IMAD.MOV.U32 R41, RZ, RZ, R83 ;  /* 0x000000ffff297224 */ /* 0x000fe200078e0053 */
[----:B------:R-:W-:-:S02]  /*7f00*/  LOP3.LUT R37, R84, 0xffff0000, RZ, 0xc0, !PT ;  /* 0xffff000054257812 */ /* 0x000fc400078ec0ff */
[----:B------:R-:W-:-:S03]  /*7f10*/  LOP3.LUT R36, R43, 0xffff0000, RZ, 0xc0, !PT ;  /* 0xffff00002b247812 */ /* 0x000fc600078ec0ff */
[-C--:B------:R-:W-:Y:S02]  /*7f20*/  FMUL.FTZ R43, R55, R37.reuse ;  /* 0x00000025372b7220 */ /* 0x080fe40000410000 */
[----:B------:R-:W-:Y:S01]  /*7f30*/  FFMA.FTZ R37, R36, R37, -R49 ;  /* 0x0000002524257223 */ /* 0x000fe20000010831 */
[----:B------:R-:W-:Y:S02]  /*7f40*/  IMAD.U32 R49, R40, 0x10000, RZ ;  /* 0x0001000028317824 */ /* 0x000fe400078e00ff */
[----:B------:R-:W-:Y:S01]  /*7f50*/  FFMA.FTZ R36, R36, R53, R43 ;  /* 0x0000003524247223 */ /* 0x000fe2000001002b */
[----:B------:R-:W-:Y:S01]  /*7f60*/  PRMT R43, R177, 0x5410, R87 ;  /* 0x00005410b12b7816 */ /* 0x000fe20000000057 */
[C---:B------:R-:W-:Y:S01]  /*7f70*/  IMAD.U32 R87, R52.reuse, 0x10000, RZ ;  /* 0x0001000034577824 */ /* 0x040fe200078e00ff */
[----:B------:R-:W-:Y:S01]  /*7f80*/  LOP3.LUT R52, R52, 0xffff0000, RZ, 0xc0, !PT ;  /* 0xffff000034347812 */ /* 0x000fe200078ec0ff */
[C---:B------:R-:W-:Y:S01]  /*7f90*/  IMAD.U32 R53, R48.reuse, 0x10000, RZ ;  /* 0x0001000030357824 */ /* 0x040fe200078e00ff */
[----:B------:R-:W-:Y:S01]  /*7fa0*/  LOP3.LUT R48, R48, 0xffff0000, RZ, 0xc0, !PT ;  /* 0xffff000030307812 */ /* 0x000fe200078ec0ff */
[----:B------:R-:W-:Y:S01]  /*7fb0*/  IMAD.U32 R55, R43, 0x10000, RZ ;  /* 0x000100002b377824 */ /* 0x000fe200078e00ff */
[----:B------:R-:W-:Y:S01]  /*7fc0*/  LOP3.LUT R40, R40, 0xffff0000, RZ, 0xc0, !PT ;  /* 0xffff000028287812 */ /* 0x000fe200078ec0ff */
[----:B------:R-:W-:Y:S01]  /*7fd0*/  FMUL.FTZ R84, R87, R53 ;  /* 0x0000003557547220 */ /* 0x000fe20000410000 */
[----:B------:R-:W-:Y:S01]  /*7fe0*/  LOP3.LUT R43, R43, 0xffff0000, RZ, 0xc0, !PT ;  /* 0xffff00002b2b7812 */ /* 0x000fe200078ec0ff */
[-C--:B------:R-:W-:Y:S01]  /*7ff0*/  FMUL.FTZ R87, R87, R55.reuse ;  /* 0x0000003757577220 */ /* 0x080fe20000410000 */
[C---:B------:R-:W-:Y:S01]  /*8000*/  FMUL.FTZ R51, R52.reuse, R48 ;  /* 0x0000003034337220 */ /* 0x040fe20000410000 */
[----:B------:R-:W-:Y:S01]  /*8010*/  FFMA.FTZ R84, R49, R55, -R84 ;  /* 0x0000003731547223 */ /* 0x000fe20000010854 */
[----:B------:R-:W-:Y:S01]  /*8020*/  F2FP.BF16.F32.PACK_AB R37, R37, R163 ;  /* 0x000000a32525723e */ /* 0x000fe200000010ff */
[----:B------:R-:W-:Y:S01]  /*8030*/  FFMA.FTZ R87, R49, R53, R87 ;  /* 0x0000003531577223 */ /* 0x000fe20000010057 */
[-C--:B------:R-:W-:Y:S01]  /*8040*/  FMUL.FTZ R52, R52, R43.reuse ;  /* 0x0000002b34347220 */ /* 0x080fe20000410000 */
[----:B------:R-:W-:Y:S01]  /*8050*/  FFMA.FTZ R51, R40, R43, -R51 ;  /* 0x0000002b28337223 */ /* 0x000fe20000010833 */
[C---:B------:R-:W-:Y:S01]  /*8060*/  IMAD.U32 R49, R54.reuse, 0x10000, RZ ;  /* 0x0001000036317824 */ /* 0x040fe200078e00ff */
[----:B------:R-:W-:Y:S01]  /*8070*/  LOP3.LUT R54, R54, 0xffff0000, RZ, 0xc0, !PT ;  /* 0xffff000036367812 */ /* 0x000fe200078ec0ff */
[----:B------:R-:W-:-:S02]  /*8080*/  IMAD.U32 R43, R50, 0x10000, RZ ;  /* 0x00010000322b7824 */ /* 0x000fc400078e00ff */
[----:B------:R-:W-:Y:S01]  /*8090*/  FFMA.FTZ R52, R40, R48, R52 ;  /* 0x0000003028347223 */ /* 0x000fe20000010034 */
[----:B------:R-:W-:Y:S01]  /*80a0*/  IMAD.U32 R40, R38, 0x10000, RZ ;  /* 0x0001000026287824 */ /* 0x000fe200078e00ff */
[----:B------:R-:W-:Y:S01]  /*80b0*/  LOP3.LUT R50, R50, 0xffff0000, RZ, 0xc0, !PT ;  /* 0xffff000032327812 */ /* 0x000fe200078ec0ff */
[CC--:B------:R-:W-:Y:S01]  /*80c0*/  FMUL.FTZ R48, R49.reuse, R43.reuse ;  /* 0x0000002b31307220 */ /* 0x0c0fe20000410000 */
[----:B------:R-:W-:Y:S01]  /*80d0*/  LOP3.LUT R38, R38, 0xffff0000, RZ, 0xc0, !PT ;  /* 0xffff000026267812 */ /* 0x000fe200078ec0ff */
[----:B------:R-:W-:Y:S01]  /*80e0*/  FMUL.FTZ R49, R49, R40 ;  /* 0x0000002831317220 */ /* 0x000fe20000410000 */
[----:B------:R-:W-:Y:S01]  /*80f0*/  F2FP.BF16.F32.PACK_AB R36, R36, R162 ;  /* 0x000000a22424723e */ /* 0x000fe200000010ff */
[C---:B------:R-:W-:Y:S01]  /*8100*/  FFMA.FTZ R48, R39.reuse, R40, -R48 ;  /* 0x0000002827307223 */ /* 0x040fe20000010830 */
[C---:B------:R-:W-:Y:S01]  /*8110*/  FMUL.FTZ R40, R54.reuse, R50 ;  /* 0x0000003236287220 */ /* 0x040fe20000410000 */
[----:B------:R-:W-:Y:S01]  /*8120*/  FMUL.FTZ R54, R54, R38 ;  /* 0x0000002636367220 */ /* 0x000fe20000410000 */
[----:B------:R-:W-:Y:S01]  /*8130*/  FFMA.FTZ R49, R39, R43, R49 ;  /* 0x0000002b27317223 */ /* 0x000fe20000010031 */
[----:B------:R-:W-:Y:S01]  /*8140*/  F2FP.BF16.F32.PACK_AB R51, R51, R84 ;  /* 0x000000543333723e */ /* 0x000fe200000010ff */
[C---:B------:R-:W-:Y:S01]  /*8150*/  FFMA.FTZ R40, R42.reuse, R38, -R40 ;  /* 0x000000262a287223 */ /* 0x040fe20000010828 */
[----:B------:R-:W-:Y:S01]  /*8160*/  FFMA.FTZ R54, R42, R50, R54 ;  /* 0x000000322a367223 */ /* 0x000fe20000010036 */
[----:B------:R-:W-:Y:S01]  /*8170*/  F2FP.BF16.F32.PACK_AB R52, R52, R87 ;  /* 0x000000573434723e */ /* 0x000fe200000010ff */
[----:B------:R-:W-:-:S02]  /*8180*/  IMAD.MOV.U32 R53, RZ, RZ, R85 ;  /* 0x000000ffff357224 */ /* 0x000fc400078e0055 */
[----:B------:R-:W-:Y:S01]  /*8190*/  F2FP.BF16.F32.PACK_AB R48, R40, R48 ;  /* 0x000000302830723e */ /* 0x000fe200000010ff */
[----:B------:R-:W-:Y:S01]  /*81a0*/  IMAD.MOV.U32 R40, RZ, RZ, R51 ;  /* 0x000000ffff287224 */ /* 0x000fe200078e0033 */
[----:B------:R-:W-:Y:S01]  /*81b0*/  F2FP.BF16.F32.PACK_AB R54, R54, R49 ;  /* 0x000000313636723e */ /* 0x000fe200000010ff */
[----:B------:R-:W-:Y:S02]  /*81c0*/  IMAD.MOV.U32 R43, RZ, RZ, R37 ;  /* 0x000000ffff2b7224 */ /* 0x000fe400078e0025 */
[----:B------:R-:W-:Y:S02]  /*81d0*/  IMAD.MOV.U32 R42, RZ, RZ, R48 ;  /* 0x000000ffff2a7224 */ /* 0x000fe400078e0030 */
[----:B------:R-:W-:-:S07]  /*81e0*/  IMAD.MOV.U32 R55, RZ, RZ, R36 ;  /* 0x000000ffff377224 */ /* 0x000fce00078e0024 */
.L_x_1770:
[----:B------:R-:W-:Y:S05]  /*81f0*/  BSYNC B3 ;  /* 0x0000000000037941 */ /* 0x000fea0003800000 */
.L_x_1769:
        /* <DEDUP_REMOVED lines=10> */
.L_x_1768:
[----:B------:R-:W-:Y:S05]  /*82a0*/  BSYNC B2 ;  /* 0x0000000000027941 */ /* 0x000fea0003800000 */
.L_x_1767:
[----:B------:R-:W-:-:S13]  /*82b0*/  ISETP.NE.AND P4, PT, R26, RZ, PT ;  /* 0x000000ff1a00720c */ /* 0x000fda0003f85270 */
[----:B------:R-:W-:Y:S05]  /*82c0*/  @!P4 BRA `(.L_x_1762) ;  /* 0x0000000400fcc947 */ /* 0x000fea0003800000 */
[----:B0-----:R-:W3:Y:S01]  /*82d0*/  LDL R36, [R1] ;  /* 0x0000000001247983 */ /* 0x001ee20000100800 */
        /* <DEDUP_REMOVED lines=9> */
[----:B------:R-:W-:Y:S01]  /*8370*/  SHF.R.S32.HI R37, RZ, 0x1f, R36 ;  /* 0x0000001fff257819 */ /* 0x000fe20000011424 */
[----:B------:R-:W-:-:S03]  /*8380*/  IMAD.SHL.U32 R50, R36, 0x8, RZ ;  /* 0x0000000824327824 */ /* 0x000fc600078e00ff */
[----:B------:R-:W-:Y:S02]  /*8390*/  LEA.HI R37, R37, R36, RZ, 0x3 ;  /* 0x0000002425257211 */ /* 0x000fe400078f18ff */
[----:B------:R-:W-:Y:S02]  /*83a0*/  LOP3.LUT R36, R206, 0x38, R50, 0xf8, !PT ;  /* 0x00000038ce247812 */ /* 0x000fe400078ef832 */
[----:B------:R-:W-:Y:S02]  /*83b0*/  SHF.R.S32.HI R37, RZ, 0x3, R37 ;  /* 0x00000003ff257819 */ /* 0x000fe40000011425 */
[----:B------:R-:W-:-:S03]  /*83c0*/  LOP3.LUT R36, R36, R207, RZ, 0x3c, !PT ;  /* 0x000000cf24247212 */ /* 0x000fc600078e3cff */
[----:B------:R-:W-:-:S04]  /*83d0*/  IMAD R37, R37, 0x1800, R208 ;  /* 0x0000180025257824 */ /* 0x000fc800078e02d0 */
[----:B------:R-:W-:Y:S02]  /*83e0*/  IMAD.IADD R36, R37, 0x1, R36 ;  /* 0x0000000125247824 */ /* 0x000fe400078e0224 */
[C---:B------:R-:W-:Y:S02]  /*83f0*/  IMAD R37, R17.reuse, 0x4800, R140 ;  /* 0x0000480011257824 */ /* 0x040fe400078e028c */
[----:B------:R-:W-:Y:S02]  /*8400*/  IMAD R39, R17, 0x4800, R36 ;  /* 0x0000480011277824 */ /* 0x000fe400078e0224 */
[--C-:B------:R-:W-:Y:S02]  /*8410*/  IMAD R37, R37, 0x2, R16.reuse ;  /* 0x0000000225257824 */ /* 0x100fe400078e0210 */
[----:B--2---:R-:W-:-:S04]  /*8420*/  IMAD R40, R39, 0x2, R16 ;  /* 0x0000000227287824 */ /* 0x004fc800078e0210 */
        /* <DEDUP_REMOVED lines=13> */
[----:B------:R-:W-:-:S02]  /*8500*/  SHF.R.U32.HI R33, RZ, 0x10, R33 ;  /* 0x00000010ff217819 */ /* 0x000fc40000011621 */
[----:B------:R-:W-:Y:S02]  /*8510*/  PRMT R44, R174, 0x5432, R44 ;  /* 0x00005432ae2c7816 */ /* 0x000fe4000000002c */
[----:B------:R-:W-:Y:S02]  /*8520*/  SHF.R.U64 R45, R46, 0x10, R47 ;  /* 0x000000102e2d7819 */ /* 0x000fe4000000122f */
[----:B------:R-:W-:Y:S01]  /*8530*/  PRMT R33, R176, 0x5410, R33 ;  /* 0x00005410b0217816 */ /* 0x000fe20000000021 */
[----:B------:R-:W-:Y:S01]  /*8540*/  IMAD.U32 R83, R44, 0x10000, RZ ;  /* 0x000100002c537824 */ /* 0x000fe200078e00ff */
[----:B------:R-:W-:Y:S01]  /*8550*/  SHF.R.U32.HI R46, RZ, 0x10, R47 ;  /* 0x00000010ff2e7819 */ /* 0x000fe2000001162f */
[----:B------:R-:W-:Y:S01]  /*8560*/  IMAD.U32 R47, R37, 0x10000, RZ ;  /* 0x00010000252f7824 */ /* 0x000fe200078e00ff */
[----:B------:R-:W-:Y:S01]  /*8570*/  PRMT R51, R173, 0x5410, R51 ;  /* 0x00005410ad337816 */ /* 0x000fe20000000033 */
[----:B------:R-:W-:Y:S01]  /*8580*/  IMAD.U32 R84, R33, 0x10000, RZ ;  /* 0x0001000021547824 */ /* 0x000fe200078e00ff */
        /* <DEDUP_REMOVED lines=8> */
[----:B------:R-:W-:Y:S01]  /*8610*/  LOP3.LUT R33, R33, 0xffff0000, RZ, 0xc0, !PT ;  /* 0xffff000021217812 */ /* 0x000fe200078ec0ff */
[----:B------:R-:W-:Y:S01]  /*8620*/  FMUL.FTZ R85, R54, R44 ;  /* 0x0000002c36557220 */ /* 0x000fe20000410000 */
[----:B------:R-:W-:Y:S01]  /*8630*/  LOP3.LUT R52, R37, 0xffff0000, RZ, 0xc0, !PT ;  /* 0xffff000025347812 */ /* 0x000fe200078ec0ff */
[----:B------:R-:W-:Y:S01]  /*8640*/  IMAD.U32 R84, R46, 0x10000, RZ ;  /* 0x000100002e547824 */ /* 0x000fe200078e00ff */
[----:B------:R-:W-:Y:S01]  /*8650*/  LOP3.LUT R43, R43, 0xffff0000, RZ, 0xc0, !PT ;  /* 0xffff00002b2b7812 */ /* 0x000fe200078ec0ff */
[----:B------:R-:W-:Y:S01]  /*8660*/  FMUL.FTZ R54, R54, R33 ;  /* 0x0000002136367220 */ /* 0x000fe20000410000 */
[----:B------:R-:W-:Y:S01]  /*8670*/  LOP3.LUT R46, R46, 0xffff0000, RZ, 0xc0, !PT ;  /* 0xffff00002e2e7812 */ /* 0x000fe200078ec0ff */
[----:B------:R-:W-:Y:S01]  /*8680*/  FFMA.FTZ R53, R47, R83, R53 ;  /* 0x000000532f357223 */ /* 0x000fe20000010035 */
[----:B------:R-:W-:Y:S01]  /*8690*/  FFMA.FTZ R85, R52, R33, -R85 ;  /* 0x0000002134557223 */ /* 0x000fe20000010855 */
[----:B------:R-:W-:Y:S01]  /*86a0*/  PRMT R35, R176, 0x5432, R35 ;  /* 0x00005432b0237816 */ /* 0x000fe20000000023 */
[----:B------:R-:W-:-:S02]  /*86b0*/  IMAD.U32 R47, R51, 0x10000, RZ ;  /* 0x00010000332f7824 */ /* 0x000fc400078e00ff */
[----:B------:R-:W-:Y:S01]  /*86c0*/  FMUL.FTZ R33, R81, R84 ;  /* 0x0000005451217220 */ /* 0x000fe20000410000 */
[----:B------:R-:W-:Y:S01]  /*86d0*/  PRMT R32, R175, 0x5410, R32 ;  /* 0x00005410af207816 */ /* 0x000fe20000000020 */
[----:B------:R-:W-:Y:S01]  /*86e0*/  FFMA.FTZ R54, R52, R44, R54 ;  /* 0x0000002c34367223 */ /* 0x000fe20000010036 */
[----:B------:R-:W-:Y:S01]  /*86f0*/  LOP3.LUT R39, R39, 0xffff0000, RZ, 0xc0, !PT ;  /* 0xffff000027277812 */ /* 0x000fe200078ec0ff */
[----:B------:R-:W-:Y:S01]  /*8700*/  FMUL.FTZ R52, R43, R46 ;  /* 0x0000002e2b347220 */ /* 0x000fe20000410000 */
[----:B------:R-:W-:Y:S01]  /*8710*/  LOP3.LUT R51, R51, 0xffff0000, RZ, 0xc0, !PT ;  /* 0xffff000033337812 */ /* 0x000fe200078ec0ff */
[-C--:B------:R-:W-:Y:S01]  /*8720*/  FMUL.FTZ R81, R81, R47.reuse ;  /* 0x0000002f51517220 */ /* 0x080fe20000410000 */
[----:B------:R-:W-:Y:S01]  /*8730*/  FFMA.FTZ R33, R80, R47, -R33 ;  /* 0x0000002f50217223 */ /* 0x000fe20000010821 */
[----:B------:R-:W-:Y:S01]  /*8740*/  IMAD.U32 R47, R35, 0x10000, RZ ;  /* 0x00010000232f7824 */ /* 0x000fe200078e00ff */
[----:B------:R-:W-:Y:S01]  /*8750*/  LOP3.LUT R40, R40, 0xffff0000, RZ, 0xc0, !PT ;  /* 0xffff000028287812 */ /* 0x000fe200078ec0ff */
[----:B------:R-:W-:-:S02]  /*8760*/  IMAD.U32 R44, R32, 0x10000, RZ ;  /* 0x00010000202c7824 */ /* 0x000fc400078e00ff */
[-C--:B------:R-:W-:Y:S01]  /*8770*/  FMUL.FTZ R43, R43, R51.reuse ;  /* 0x000000332b2b7220 */ /* 0x080fe20000410000 */
[----:B------:R-:W-:Y:S01]  /*8780*/  FFMA.FTZ R52, R39, R51, -R52 ;  /* 0x0000003327347223 */ /* 0x000fe20000010834 */
[----:B------:R-:W-:Y:S01]  /*8790*/  LOP3.LUT R51, R32, 0xffff0000, RZ, 0xc0, !PT ;  /* 0xffff000020337812 */ /* 0x000fe200078ec0ff */
[-C--:B------:R-:W-:Y:S01]  /*87a0*/  FMUL.FTZ R32, R41, R47.reuse ;  /* 0x0000002f29207220 */ /* 0x080fe20000410000 */
[C---:B------:R-:W-:Y:S01]  /*87b0*/  IMAD.U32 R37, R36.reuse, 0x10000, RZ ;  /* 0x0001000024257824 */ /* 0x040fe200078e00ff */
[----:B------:R-:W-:Y:S01]  /*87c0*/  LOP3.LUT R35, R35, 0xffff0000, RZ, 0xc0, !PT ;  /* 0xffff000023237812 */ /* 0x000fe200078ec0ff */
[----:B------:R-:W-:Y:S01]  /*87d0*/  FMUL.FTZ R41, R41, R44 ;  /* 0x0000002c29297220 */ /* 0x000fe20000410000 */
[----:B------:R-:W-:Y:S01]  /*87e0*/  PRMT R34, R175, 0x5432, R34 ;  /* 0x00005432af227816 */ /* 0x000fe20000000022 */
[----:B------:R-:W-:Y:S01]  /*87f0*/  FFMA.FTZ R43, R39, R46, R43 ;  /* 0x0000002e272b7223 */ /* 0x000fe2000001002b */
[C---:B------:R-:W-:Y:S01]  /*8800*/  FFMA.FTZ R32, R37.reuse, R44, -R32 ;  /* 0x0000002c25207223 */ /* 0x040fe20000010820 */
[----:B------:R-:W-:Y:S01]  /*8810*/  FFMA.FTZ R41, R37, R47, R41 ;  /* 0x0000002f25297223 */ /* 0x000fe20000010029 */
[----:B------:R-:W-:Y:S01]  /*8820*/  LOP3.LUT R36, R36, 0xffff0000, RZ, 0xc0, !PT ;  /* 0xffff000024247812 */ /* 0x000fe200078ec0ff */
[----:B------:R-:W-:Y:S01]  /*8830*/  FMUL.FTZ R39, R40, R35 ;  /* 0x0000002328277220 */ /* 0x000fe20000410000 */
[C---:B------:R-:W-:Y:S01]  /*8840*/  IMAD.U32 R37, R173.reuse, 0x10000, RZ ;  /* 0x00010000ad257824 */ /* 0x040fe200078e00ff */
[----:B------:R-:W-:Y:S01]  /*8850*/  LOP3.LUT R42, R42, 0xffff0000, RZ, 0xc0, !PT ;  /* 0xffff00002a2a7812 */ /* 0x000fe200078ec0ff */
[-C--:B------:R-:W-:Y:S01]  /*8860*/  FMUL.FTZ R40, R40, R51.reuse ;  /* 0x0000003328287220 */ /* 0x080fe20000410000 */
[----:B------:R-:W-:Y:S01]  /*8870*/  IMAD.U32 R44, R34, 0x10000, RZ ;  /* 0x00010000222c7824 */ /* 0x000fe200078e00ff */
[----:B------:R-:W-:Y:S01]  /*8880*/  LOP3.LUT R173, R173, 0xffff0000, RZ, 0xc0, !PT ;  /* 0xffff0000adad7812 */ /* 0x000fe200078ec0ff */
[----:B------:R-:W-:Y:S01]  /*8890*/  FFMA.FTZ R39, R36, R51, -R39 ;  /* 0x0000003324277223 */ /* 0x000fe20000010827 */
[----:B------:R-:W-:Y:S01]  /*88a0*/  LOP3.LUT R34, R34, 0xffff0000, RZ, 0xc0, !PT ;  /* 0xffff000022227812 */ /* 0x000fe200078ec0ff */
[----:B------:R-:W-:Y:S01]  /*88b0*/  FFMA.FTZ R40, R36, R35, R40 ;  /* 0x0000002324287223 */ /* 0x000fe20000010028 */
[----:B------:R-:W-:Y:S01]  /*88c0*/  LOP3.LUT R38, R38, 0xffff0000, RZ, 0xc0, !PT ;  /* 0xffff000026267812 */ /* 0x000fe200078ec0ff */
[----:B------:R-:W-:Y:S01]  /*88d0*/  FMUL.FTZ R35, R82, R37 ;  /* 0x0000002552237220 */ /* 0x000fe20000410000 */
[----:B------:R-:W-:Y:S01]  /*88e0*/  FMUL.FTZ R36, R42, R173 ;  /* 0x000000ad2a247220 */ /* 0x000fe20000410000 */
[----:B------:R-:W-:Y:S01]  /*88f0*/  FMUL.FTZ R82, R82, R44 ;  /* 0x0000002c52527220 */ /* 0x000fe20000410000 */
[----:B------:R-:W-:Y:S01]  /*8900*/  FMUL.FTZ R42, R42, R34 ;  /* 0x000000222a2a7220 */ /* 0x000fe20000410000 */
[C---:B------:R-:W-:Y:S01]  /*8910*/  FFMA.FTZ R35, R55.reuse, R44, -R35 ;  /* 0x0000002c37237223 */ /* 0x040fe20000010823 */
[----:B------:R-:W-:Y:S01]  /*8920*/  FFMA.FTZ R36, R38, R34, -R36 ;  /* 0x0000002226247223 */ /* 0x000fe20000010824 */
[----:B------:R-:W-:Y:S01]  /*8930*/  FFMA.FTZ R81, R80, R84, R81 ;  /* 0x0000005450517223 */ /* 0x000fe20000010051 */
[----:B------:R-:W-:Y:S01]  /*8940*/  FFMA.FTZ R82, R55, R37, R82 ;  /* 0x0000002537527223 */ /* 0x000fe20000010052 */
        /* <DEDUP_REMOVED lines=8> */
[----:B------:R-:W-:Y:S01]  /*89d0*/  IMAD.MOV.U32 R36, RZ, RZ, R32 ;  /* 0x000000ffff247224 */ /* 0x000fe200078e0020 */
[----:B------:R-:W-:Y:S02]  /*89e0*/  F2FP.BF16.F32.PACK_AB R37, R85, R45 ;  /* 0x0000002d5525723e */ /* 0x000fe400000010ff */
[----:B------:R-:W-:-:S02]  /*89f0*/  F2FP.BF16.F32.PACK_AB R43, R43, R81 ;  /* 0x000000512b2b723e */ /* 0x000fc400000010ff */
[----:B------:R-:W-:-:S07]  /*8a00*/  F2FP.BF16.F32.PACK_AB R42, R173, R82 ;  /* 0x00000052ad2a723e */ /* 0x000fce00000010ff */
.L_x_1772:
[----:B------:R-:W-:Y:S05]  /*8a10*/  BSYNC B2 ;  /* 0x0000000000027941 */ /* 0x000fea0003800000 */
.L_x_1771:
        /* <DEDUP_REMOVED lines=10> */
.L_x_1762:
[----:B------:R-:W-:Y:S05]  /*8ac0*/  BSYNC B1 ;  /* 0x0000000000017941 */ /* 0x000fea0003800000 */
.L_x_1761:
[-C--:B--23--:R-:W-:Y:S02]  /*8ad0*/  IMAD R32, R148, R124.reuse, RZ ;  /* 0x0000007c94207224 */ /* 0x08cfe400078e02ff */
        /* <DEDUP_REMOVED lines=11> */
[----:B------:R-:W-:Y:S02]  /*8b90*/  IADD3.X R35, R4, R44, R114, P3, P4 ;  /* 0x0000002c04237210 */ /* 0x000fe40001fe8472 */
[----:B------:R-:W-:Y:S02]  /*8ba0*/  LEA.HI R32, R33, R32, RZ, 0x4 ;  /* 0x0000002021207211 */ /* 0x000fe400078f20ff */
[----:B0-----:R-:W-:-:S02]  /*8bb0*/  SHF.R.U32.HI R38, RZ, 0x3, R205 ;  /* 0x00000003ff267819 */ /* 0x001fc400000116cd */
        /* <DEDUP_REMOVED lines=35> */
[----:B------:R-:W-:-:S02]  /*8df0*/  PRMT R65, R170, 0x5432, R65 ;  /* 0x00005432aa417816 */ /* 0x000fc40000000041 */
[----:B------:R-:W-:Y:S01]  /*8e00*/  SHF.R.U64 R46, R66, 0x10, R67 ;  /* 0x00000010422e7819 */ /* 0x000fe20000001243 */
[----:B------:R-:W-:Y:S01]  /*8e10*/  IMAD.U32 R76, R77, 0x10000, RZ ;  /* 0x000100004d4c7824 */ /* 0x000fe200078e00ff */
[----:B------:R-:W-:Y:S01]  /*8e20*/  SHF.R.U64 R48, R78, 0x10, R79 ;  /* 0x000000104e307819 */ /* 0x000fe2000000124f */
[----:B------:R-:W-:Y:S01]  /*8e30*/  IMAD.U32 R80, R65, 0x10000, RZ ;  /* 0x0001000041507824 */ /* 0x000fe200078e00ff */
[----:B------:R-:W-:Y:S01]  /*8e40*/  SHF.R.U32.HI R66, RZ, 0x10, R67 ;  /* 0x00000010ff427819 */ /* 0x000fe20000011643 */
[C---:B------:R-:W-:Y:S01]  /*8e50*/  FMUL.FTZ R82, R51.reuse, R76 ;  /* 0x0000004c33527220 */ /* 0x040fe20000410000 */
[----:B------:R-:W-:Y:S01]  /*8e60*/  SHF.R.U32.HI R78, RZ, 0x10, R79 ;  /* 0x00000010ff4e7819 */ /* 0x000fe2000001164f */
[----:B------:R-:W-:Y:S01]  /*8e70*/  FMUL.FTZ R84, R51, R80 ;  /* 0x0000005033547220 */ /* 0x000fe20000410000 */
[----:B------:R-:W-:Y:S01]  /*8e80*/  LOP3.LUT R52, R37, 0xffff0000, RZ, 0xc0, !PT ;  /* 0xffff000025347812 */ /* 0x000fe200078ec0ff */
[----:B------:R-:W-:Y:S01]  /*8e90*/  IMAD.U32 R37, R36, 0x10000, RZ ;  /* 0x0001000024257824 */ /* 0x000fe200078e00ff */
[----:B------:R-:W-:-:S02]  /*8ea0*/  LOP3.LUT R67, R77, 0xffff0000, RZ, 0xc0, !PT ;  /* 0xffff00004d437812 */ /* 0x000fc400078ec0ff */
[----:B------:R-:W-:Y:S02]  /*8eb0*/  PRMT R66, R169, 0x5432, R66 ;  /* 0x00005432a9427816 */ /* 0x000fe40000000042 */
[----:B------:R-:W-:Y:S01]  /*8ec0*/  PRMT R78, R171, 0x5432, R78 ;  /* 0x00005432ab4e7816 */ /* 0x000fe2000000004e */
[----:B------:R-:W-:Y:S01]  /*8ed0*/  FMUL.FTZ R79, R52, R67 ;  /* 0x00000043344f7220 */ /* 0x000fe20000410000 */
[----:B------:R-:W-:Y:S01]  /*8ee0*/  LOP3.LUT R65, R65, 0xffff0000, RZ, 0xc0, !PT ;  /* 0xffff000041417812 */ /* 0x000fe200078ec0ff */
[----:B------:R-:W-:Y:S01]  /*8ef0*/  IMAD.U32 R51, R66, 0x10000, RZ ;  /* 0x0001000042337824 */ /* 0x000fe200078e00ff */
[----:B------:R-:W-:Y:S01]  /*8f00*/  LOP3.LUT R50, R33, 0xffff0000, RZ, 0xc0, !PT ;  /* 0xffff000021327812 */ /* 0x000fe200078ec0ff */
[----:B------:R-:W-:Y:S01]  /*8f10*/  IMAD.U32 R77, R78, 0x10000, RZ ;  /* 0x000100004e4d7824 */ /* 0x000fe200078e00ff */
[----:B------:R-:W-:Y:S01]  /*8f20*/  PRMT R172, R172, 0x5410, R47 ;  /* 0x00005410acac7816 */ /* 0x000fe2000000002f */
[C---:B------:R-:W-:Y:S01]  /*8f30*/  FFMA.FTZ R47, R49.reuse, R80, -R82 ;  /* 0x00000050312f7223 */ /* 0x040fe20000010852 */
[----:B------:R-:W-:Y:S01]  /*8f40*/  FFMA.FTZ R49, R49, R76, R84 ;  /* 0x0000004c31317223 */ /* 0x000fe20000010054 */
[-C--:B------:R-:W-:Y:S01]  /*8f50*/  FMUL.FTZ R81, R52, R65.reuse ;  /* 0x0000004134517220 */ /* 0x080fe20000410000 */
[----:B------:R-:W-:Y:S01]  /*8f60*/  FFMA.FTZ R52, R50, R65, -R79 ;  /* 0x0000004132347223 */ /* 0x000fe2000001084f */
[----:B------:R-:W-:Y:S01]  /*8f70*/  LOP3.LUT R76, R78, 0xffff0000, RZ, 0xc0, !PT ;  /* 0xffff00004e4c7812 */ /* 0x000fe200078ec0ff */
[C---:B------:R-:W-:Y:S01]  /*8f80*/  FMUL.FTZ R65, R64.reuse, R77 ;  /* 0x0000004d40417220 */ /* 0x040fe20000410000 */
[----:B------:R-:W-:Y:S01]  /*8f90*/  LOP3.LUT R39, R39, 0xffff0000, RZ, 0xc0, !PT ;  /* 0xffff000027277812 */ /* 0x000fe200078ec0ff */
[-C--:B------:R-:W-:Y:S01]  /*8fa0*/  FMUL.FTZ R78, R64, R51.reuse ;  /* 0x00000033404e7220 */ /* 0x080fe20000410000 */
[----:B------:R-:W-:Y:S01]  /*8fb0*/  LOP3.LUT R64, R66, 0xffff0000, RZ, 0xc0, !PT ;  /* 0xffff000042407812 */ /* 0x000fe200078ec0ff */
[----:B------:R-:W-:Y:S01]  /*8fc0*/  FFMA.FTZ R51, R54, R51, -R65 ;  /* 0x0000003336337223 */ /* 0x000fe20000010841 */
[----:B------:R-:W-:Y:S01]  /*8fd0*/  PRMT R45, R170, 0x5410, R45 ;  /* 0x00005410aa2d7816 */ /* 0x000fe2000000002d */
[----:B------:R-:W-:Y:S01]  /*8fe0*/  FFMA.FTZ R54, R54, R77, R78 ;  /* 0x0000004d36367223 */ /* 0x000fe2000001004e */
[----:B------:R-:W-:Y:S01]  /*8ff0*/  LOP3.LUT R35, R35, 0xffff0000, RZ, 0xc0, !PT ;  /* 0xffff000023237812 */ /* 0x000fe200078ec0ff */
[----:B------:R-:W-:Y:S01]  /*9000*/  FMUL.FTZ R80, R39, R76 ;  /* 0x0000004c27507220 */ /* 0x000fe20000410000 */
[----:B------:R-:W-:-:S02]  /*9010*/  IMAD.U32 R78, R172, 0x10000, RZ ;  /* 0x00010000ac4e7824 */ /* 0x000fc400078e00ff */
[-C--:B------:R-:W-:Y:S01]  /*9020*/  FMUL.FTZ R82, R39, R64.reuse ;  /* 0x0000004027527220 */ /* 0x080fe20000410000 */
[----:B------:R-:W-:Y:S01]  /*9030*/  LOP3.LUT R36, R36, 0xffff0000, RZ, 0xc0, !PT ;  /* 0xffff000024247812 */ /* 0x000fe200078ec0ff */
[----:B------:R-:W-:Y:S01]  /*9040*/  IMAD.U32 R66, R45, 0x10000, RZ ;  /* 0x000100002d427824 */ /* 0x000fe200078e00ff */
[----:B------:R-:W-:Y:S01]  /*9050*/  LOP3.LUT R39, R172, 0xffff0000, RZ, 0xc0, !PT ;  /* 0xffff0000ac277812 */ /* 0x000fe200078ec0ff */
[----:B------:R-:W-:Y:S01]  /*9060*/  FFMA.FTZ R64, R35, R64, -R80 ;  /* 0x0000004023407223 */ /* 0x000fe20000010850 */
[C---:B------:R-:W-:Y:S02]  /*9070*/  IMAD.U32 R33, R32.reuse, 0x10000, RZ ;  /* 0x0001000020217824 */ /* 0x040fe400078e00ff */
[----:B------:R-:W-:Y:S01]  /*9080*/  FMUL.FTZ R80, R37, R78 ;  /* 0x0000004e25507220 */ /* 0x000fe20000410000 */
[----:B------:R-:W-:Y:S01]  /*9090*/  LOP3.LUT R32, R32, 0xffff0000, RZ, 0xc0, !PT ;  /* 0xffff000020207812 */ /* 0x000fe200078ec0ff */
[----:B------:R-:W-:Y:S01]  /*90a0*/  FFMA.FTZ R50, R50, R67, R81 ;  /* 0x0000004332327223 */ /* 0x000fe20000010051 */
[----:B------:R-:W-:Y:S01]  /*90b0*/  LOP3.LUT R45, R45, 0xffff0000, RZ, 0xc0, !PT ;  /* 0xffff00002d2d7812 */ /* 0x000fe200078ec0ff */
[-C--:B------:R-:W-:Y:S01]  /*90c0*/  FMUL.FTZ R65, R37, R66.reuse ;  /* 0x0000004225417220 */ /* 0x080fe20000410000 */
[----:B------:R-:W-:Y:S01]  /*90d0*/  PRMT R48, R171, 0x5410, R48 ;  /* 0x00005410ab307816 */ /* 0x000fe20000000030 */
[----:B------:R-:W-:Y:S01]  /*90e0*/  FMUL.FTZ R67, R36, R39 ;  /* 0x0000002724437220 */ /* 0x000fe20000410000 */
[C---:B------:R-:W-:Y:S01]  /*90f0*/  FFMA.FTZ R37, R33.reuse, R66, -R80 ;  /* 0x0000004221257223 */ /* 0x040fe20000010850 */
[----:B------:R-:W-:Y:S01]  /*9100*/  FFMA.FTZ R33, R33, R78, R65 ;  /* 0x0000004e21217223 */ /* 0x000fe20000010041 */
[----:B------:R-:W-:Y:S01]  /*9110*/  LOP3.LUT R55, R34, 0xffff0000, RZ, 0xc0, !PT ;  /* 0xffff000022377812 */ /* 0x000fe200078ec0ff */
[-C--:B------:R-:W-:Y:S01]  /*9120*/  FMUL.FTZ R65, R36, R45.reuse ;  /* 0x0000002d24417220 */ /* 0x080fe20000410000 */
[----:B------:R-:W-:Y:S01]  /*9130*/  PRMT R46, R169, 0x5410, R46 ;  /* 0x00005410a92e7816 */ /* 0x000fe2000000002e */
[----:B------:R-:W-:Y:S01]  /*9140*/  FFMA.FTZ R66, R32, R45, -R67 ;  /* 0x0000002d20427223 */ /* 0x000fe20000010843 */
[C---:B------:R-:W-:Y:S01]  /*9150*/  IMAD.U32 R34, R38.reuse, 0x10000, RZ ;  /* 0x0001000026227824 */ /* 0x040fe200078e00ff */
[----:B------:R-:W-:Y:S01]  /*9160*/  LOP3.LUT R38, R38, 0xffff0000, RZ, 0xc0, !PT ;  /* 0xffff000026267812 */ /* 0x000fe200078ec0ff */
[C---:B------:R-:W-:Y:S01]  /*9170*/  IMAD.U32 R45, R48.reuse, 0x10000, RZ ;  /* 0x00010000302d7824 */ /* 0x040fe200078e00ff */
[----:B------:R-:W-:Y:S01]  /*9180*/  LOP3.LUT R48, R48, 0xffff0000, RZ, 0xc0, !PT ;  /* 0xffff000030307812 */ /* 0x000fe200078ec0ff */
[----:B------:R-:W-:-:S02]  /*9190*/  IMAD.U32 R36, R46, 0x10000, RZ ;  /* 0x000100002e247824 */ /* 0x000fc400078e00ff */
[----:B------:R-:W-:Y:S01]  /*91a0*/  FFMA.FTZ R35, R35, R76, R82 ;  /* 0x0000004c23237223 */ /* 0x000fe20000010052 */
[----:B------:R-:W-:Y:S01]  /*91b0*/  LOP3.LUT R46, R46, 0xffff0000, RZ, 0xc0, !PT ;  /* 0xffff00002e2e7812 */ /* 0x000fe200078ec0ff */
[----:B------:R-:W-:Y:S01]  /*91c0*/  FMUL.FTZ R76, R34, R45 ;  /* 0x0000002d224c7220 */ /* 0x000fe20000410000 */
[----:B------:R-:W-:Y:S01]  /*91d0*/  FMUL.FTZ R78, R38, R48 ;  /* 0x00000030264e7220 */ /* 0x000fe20000410000 */
[----:B------:R-:W-:Y:S01]  /*91e0*/  FFMA.FTZ R32, R32, R39, R65 ;  /* 0x0000002720207223 */ /* 0x000fe20000010041 */
        /* <DEDUP_REMOVED lines=11> */
[----:B------:R-:W-:Y:S01]  /*92a0*/  IMAD.MOV.U32 R37, RZ, RZ, R49 ;  /* 0x000000ffff257224 */ /* 0x000fe200078e0031 */
[----:B------:R-:W-:Y:S01]  /*92b0*/  F2FP.BF16.F32.PACK_AB R50, R39, R76 ;  /* 0x0000004c2732723e */ /* 0x000fe200000010ff */
[----:B------:R-:W-:Y:S01]  /*92c0*/  IMAD.MOV.U32 R35, RZ, RZ, R51 ;  /* 0x000000ffff237224 */ /* 0x000fe200078e0033 */
[----:B------:R-:W-:Y:S01]  /*92d0*/  F2FP.BF16.F32.PACK_AB R36, R32, R33 ;  /* 0x000000212024723e */ /* 0x000fe200000010ff */
[----:B------:R-:W-:Y:S01]  /*92e0*/  IMAD.MOV.U32 R32, RZ, RZ, R46 ;  /* 0x000000ffff207224 */ /* 0x000fe200078e002e */
[----:B------:R-:W-:Y:S01]  /*92f0*/  F2FP.BF16.F32.PACK_AB R38, R65, R34 ;  /* 0x000000224126723e */ /* 0x000fe200000010ff */
[----:B------:R-:W-:-:S02]  /*9300*/  IMAD.MOV.U32 R33, RZ, RZ, R47 ;  /* 0x000000ffff217224 */ /* 0x000fc400078e002f */
[----:B------:R-:W-:Y:S02]  /*9310*/  IMAD.MOV.U32 R34, RZ, RZ, R50 ;  /* 0x000000ffff227224 */ /* 0x000fe400078e0032 */
[----:B------:R-:W-:-:S07]  /*9320*/  IMAD.MOV.U32 R39, RZ, RZ, R54 ;  /* 0x000000ffff277224 */ /* 0x000fce00078e0036 */
.L_x_1776:
[----:B------:R-:W-:Y:S05]  /*9330*/  BSYNC B2 ;  /* 0x0000000000027941 */ /* 0x000fea0003800000 */
.L_x_1775:
[----:B0-----:R3:W-:Y:S04]  /*9340*/  STG.E.128 desc[UR60][R40.64], R32 ;  /* 0x0000002028007986 */ /* 0x0017e8000c101d3c */
[----:B--2---:R3:W-:Y:S02]  /*9350*/  @!P3 STG.E.128 desc[UR60][R42.64], R36 ;  /* 0x000000242a00b986 */ /* 0x0047e4000c101d3c */
.L_x_1774:
[----:B------:R-:W-:Y:S05]  /*9360*/  BSYNC B1 ;  /* 0x0000000000017941 */ /* 0x000fea0003800000 */
.L_x_1773:
[----:B------:R-:W-:Y:S01]  /*9370*/  ISETP.NE.AND P3, PT, R25, RZ, PT ;  /* 0x000000ff1900720c */ /* 0x000fe20003f65270 */
[----:B------:R-:W-:-:S12]  /*9380*/  BSSY B1, `(.L_x_1777) ;  /* 0x0000081000017945 */ /* 0x000fd80003800000 */
[----:B------:R-:W-:Y:S05]  /*9390*/  @!P3 BRA `(.L_x_1778) ;  /* 0x0000000400fcb947 */ /* 0x000fea0003800000 */
[----:B---3--:R-:W-:Y:S01]  /*93a0*/  SEL R32, R130, R146, !P1 ;  /* 0x0000009282207207 */ /* 0x008fe20004800000 */
        /* <DEDUP_REMOVED lines=35> */
[----:B------:R-:W-:Y:S01]  /*95e0*/  SHF.R.U32.HI R61, RZ, 0x10, R73 ;  /* 0x00000010ff3d7819 */ /* 0x000fe20000011649 */
[----:B0-----:R-:W-:Y:S01]  /*95f0*/  IMAD.U32 R49, R33, 0x10000, RZ ;  /* 0x0001000021317824 */ /* 0x001fe200078e00ff */
[----:B------:R-:W-:Y:S01]  /*9600*/  SHF.R.U64 R62, R62, 0x10, R63 ;  /* 0x000000103e3e7819 */ /* 0x000fe2000000123f */
[----:B------:R-:W-:Y:S01]  /*9610*/  IMAD.U32 R53, R35, 0x10000, RZ ;  /* 0x0001000023357824 */ /* 0x000fe200078e00ff */
[----:B------:R-:W-:Y:S01]  /*9620*/  PRMT R61, R160, 0x5432, R61 ;  /* 0x00005432a03d7816 */ /* 0x000fe2000000003d */
[----:B------:R-:W-:Y:S01]  /*9630*/  IMAD.U32 R45, R32, 0x10000, RZ ;  /* 0x00010000202d7824 */ /* 0x000fe200078e00ff */
[----:B------:R-:W-:-:S02]  /*9640*/  PRMT R54, R158, 0x5410, R67 ;  /* 0x000054109e367816 */ /* 0x000fc40000000043 */
[----:B------:R-:W-:Y:S02]  /*9650*/  SHF.R.U32.HI R60, RZ, 0x10, R63 ;  /* 0x00000010ff3c7819 */ /* 0x000fe4000001163f */
[----:B------:R-:W-:Y:S02]  /*9660*/  SHF.R.U64 R47, R72, 0x10, R73 ;  /* 0x00000010482f7819 */ /* 0x000fe40000001249 */
[----:B------:R-:W-:Y:S02]  /*9670*/  LOP3.LUT R52, R39, 0xffff0000, RZ, 0xc0, !PT ;  /* 0xffff000027347812 */ /* 0x000fe400078ec0ff */
[----:B------:R-:W-:Y:S02]  /*9680*/  PRMT R158, R158, 0x5432, R65 ;  /* 0x000054329e9e7816 */ /* 0x000fe40000000041 */
[--C-:B------:R-:W-:Y:S02]  /*9690*/  SHF.R.U64 R64, R74, 0x10, R75.reuse ;  /* 0x000000104a407819 */ /* 0x100fe4000000124b */
[----:B------:R-:W-:Y:S01]  /*96a0*/  PRMT R39, R157, 0x5410, R62 ;  /* 0x000054109d277816 */ /* 0x000fe2000000003e */
[----:B------:R-:W-:Y:S01]  /*96b0*/  IMAD.U32 R62, R61, 0x10000, RZ ;  /* 0x000100003d3e7824 */ /* 0x000fe200078e00ff */
[----:B------:R-:W-:-:S02]  /*96c0*/  SHF.R.U32.HI R74, RZ, 0x10, R75 ;  /* 0x00000010ff4a7819 */ /* 0x000fc4000001164b */
[----:B------:R-:W-:Y:S01]  /*96d0*/  PRMT R157, R157, 0x5432, R60 ;  /* 0x000054329d9d7816 */ /* 0x000fe2000000003c */
[----:B------:R-:W-:Y:S01]  /*96e0*/  IMAD.U32 R60, R158, 0x10000, RZ ;  /* 0x000100009e3c7824 */ /* 0x000fe200078e00ff */
[----:B------:R-:W-:Y:S02]  /*96f0*/  PRMT R160, R160, 0x5410, R47 ;  /* 0x00005410a0a07816 */ /* 0x000fe4000000002f */
[C---:B------:R-:W-:Y:S01]  /*9700*/  PRMT R47, R159.reuse, 0x5410, R64 ;  /* 0x000054109f2f7816 */ /* 0x040fe20000000040 */
[C---:B------:R-:W-:Y:S01]  /*9710*/  FMUL.FTZ R64, R48.reuse, R62 ;  /* 0x0000003e30407220 */ /* 0x040fe20000410000 */
[----:B------:R-:W-:Y:S01]  /*9720*/  PRMT R159, R159, 0x5432, R74 ;  /* 0x000054329f9f7816 */ /* 0x000fe2000000004a */
[-C--:B------:R-:W-:Y:S01]  /*9730*/  FMUL.FTZ R66, R48, R60.reuse ;  /* 0x0000003c30427220 */ /* 0x080fe20000410000 */
[----:B------:R-:W-:Y:S01]  /*9740*/  LOP3.LUT R51, R37, 0xffff0000, RZ, 0xc0, !PT ;  /* 0xffff000025337812 */ /* 0x000fe200078ec0ff */
[----:B------:R-:W-:Y:S01]  /*9750*/  FFMA.FTZ R48, R49, R60, -R64 ;  /* 0x0000003c31307223 */ /* 0x000fe20000010840 */
[----:B------:R-:W-:Y:S01]  /*9760*/  LOP3.LUT R61, R61, 0xffff0000, RZ, 0xc0, !PT ;  /* 0xffff00003d3d7812 */ /* 0x000fe200078ec0ff */
[----:B------:R-:W-:Y:S01]  /*9770*/  IMAD.U32 R64, R159, 0x10000, RZ ;  /* 0x000100009f407824 */ /* 0x000fe200078e00ff */
[----:B------:R-:W-:Y:S01]  /*9780*/  LOP3.LUT R158, R158, 0xffff0000, RZ, 0xc0, !PT ;  /* 0xffff00009e9e7812 */ /* 0x000fe200078ec0ff */
[----:B------:R-:W-:Y:S01]  /*9790*/  IMAD.U32 R60, R157, 0x10000, RZ ;  /* 0x000100009d3c7824 */ /* 0x000fe200078e00ff */
[----:B------:R-:W-:Y:S01]  /*97a0*/  LOP3.LUT R50, R33, 0xffff0000, RZ, 0xc0, !PT ;  /* 0xffff000021327812 */ /* 0x000fe200078ec0ff */
[----:B------:R-:W-:Y:S01]  /*97b0*/  FMUL.FTZ R63, R51, R61 ;  /* 0x0000003d333f7220 */ /* 0x000fe20000410000 */
[----:B------:R-:W-:Y:S01]  /*97c0*/  FFMA.FTZ R49, R49, R62, R66 ;  /* 0x0000003e31317223 */ /* 0x000fe20000010042 */
[----:B------:R-:W-:Y:S01]  /*97d0*/  FMUL.FTZ R65, R51, R158 ;  /* 0x0000009e33417220 */ /* 0x000fe20000410000 */
[----:B------:R-:W-:Y:S01]  /*97e0*/  FMUL.FTZ R62, R55, R64 ;  /* 0x00000040373e7220 */ /* 0x000fe20000410000 */
[----:B------:R-:W-:Y:S01]  /*97f0*/  FFMA.FTZ R51, R50, R158, -R63 ;  /* 0x0000009e32337223 */ /* 0x000fe2000001083f */
[----:B------:R-:W-:Y:S01]  /*9800*/  LOP3.LUT R159, R159, 0xffff0000, RZ, 0xc0, !PT ;  /* 0xffff00009f9f7812 */ /* 0x000fe200078ec0ff */
[-C--:B------:R-:W-:Y:S01]  /*9810*/  FMUL.FTZ R63, R55, R60.reuse ;  /* 0x0000003c373f7220 */ /* 0x080fe20000410000 */
[----:B------:R-:W-:Y:S01]  /*9820*/  LOP3.LUT R157, R157, 0xffff0000, RZ, 0xc0, !PT ;  /* 0xffff00009d9d7812 */ /* 0x000fe200078ec0ff */
[----:B------:R-:W-:Y:S01]  /*9830*/  FFMA.FTZ R55, R53, R60, -R62 ;  /* 0x0000003c35377223 */ /* 0x000fe2000001083e */
[----:B------:R-:W-:Y:S01]  /*9840*/  IMAD.U32 R37, R36, 0x10000, RZ ;  /* 0x0001000024257824 */ /* 0x000fe200078e00ff */
[----:B------:R-:W-:Y:S01]  /*9850*/  LOP3.LUT R46, R35, 0xffff0000, RZ, 0xc0, !PT ;  /* 0xffff0000232e7812 */ /* 0x000fe200078ec0ff */
[----:B------:R-:W-:-:S02]  /*9860*/  IMAD.U32 R62, R160, 0x10000, RZ ;  /* 0x00010000a03e7824 */ /* 0x000fc400078e00ff */
[----:B------:R-:W-:Y:S01]  /*9870*/  FFMA.FTZ R64, R53, R64, R63 ;  /* 0x0000004035407223 */ /* 0x000fe2000001003f */
[----:B------:R-:W-:Y:S02]  /*9880*/  IMAD.U32 R60, R54, 0x10000, RZ ;  /* 0x00010000363c7824 */ /* 0x000fe400078e00ff */
[C---:B------:R-:W-:Y:S01]  /*9890*/  FMUL.FTZ R53, R52.reuse, R159 ;  /* 0x0000009f34357220 */ /* 0x040fe20000410000 */
[----:B------:R-:W-:Y:S01]  /*98a0*/  FMUL.FTZ R63, R52, R157 ;  /* 0x0000009d343f7220 */ /* 0x000fe20000410000 */
[C---:B------:R-:W-:Y:S01]  /*98b0*/  FMUL.FTZ R52, R37.reuse, R62 ;  /* 0x0000003e25347220 */ /* 0x040fe20000410000 */
[-C--:B------:R-:W-:Y:S01]  /*98c0*/  FMUL.FTZ R37, R37, R60.reuse ;  /* 0x0000003c25257220 */ /* 0x080fe20000410000 */
[----:B------:R-:W-:Y:S01]  /*98d0*/  FFMA.FTZ R50, R50, R61, R65 ;  /* 0x0000003d32327223 */ /* 0x000fe20000010041 */
[----:B------:R-:W-:Y:S01]  /*98e0*/  FFMA.FTZ R66, R46, R157, -R53 ;  /* 0x0000009d2e427223 */ /* 0x000fe20000010835 */
[----:B------:R-:W-:Y:S01]  /*98f0*/  LOP3.LUT R36, R36, 0xffff0000, RZ, 0xc0, !PT ;  /* 0xffff000024247812 */ /* 0x000fe200078ec0ff */
[C---:B------:R-:W-:Y:S01]  /*9900*/  FFMA.FTZ R52, R45.reuse, R60, -R52 ;  /* 0x0000003c2d347223 */ /* 0x040fe20000010834 */
[----:B------:R-:W-:Y:S01]  /*9910*/  LOP3.LUT R61, R160, 0xffff0000, RZ, 0xc0, !PT ;  /* 0xffff0000a03d7812 */ /* 0x000fe200078ec0ff */
[----:B------:R-:W-:Y:S01]  /*9920*/  IMAD.U32 R33, R34, 0x10000, RZ ;  /* 0x0001000022217824 */ /* 0x000fe200078e00ff */
[----:B------:R-:W-:Y:S01]  /*9930*/  LOP3.LUT R53, R54, 0xffff0000, RZ, 0xc0, !PT ;  /* 0xffff000036357812 */ /* 0x000fe200078ec0ff */
[----:B------:R-:W-:Y:S01]  /*9940*/  FFMA.FTZ R45, R45, R62, R37 ;  /* 0x0000003e2d2d7223 */ /* 0x000fe20000010025 */
[----:B------:R-:W-:Y:S01]  /*9950*/  LOP3.LUT R35, R34, 0xffff0000, RZ, 0xc0, !PT ;  /* 0xffff000022237812 */ /* 0x000fe200078ec0ff */
[C---:B------:R-:W-:Y:S01]  /*9960*/  IMAD.U32 R34, R38.reuse, 0x10000, RZ ;  /* 0x0001000026227824 */ /* 0x040fe200078e00ff */
[----:B------:R-:W-:Y:S01]  /*9970*/  LOP3.LUT R38, R38, 0xffff0000, RZ, 0xc0, !PT ;  /* 0xffff000026267812 */ /* 0x000fe200078ec0ff */
[----:B------:R-:W-:-:S02]  /*9980*/  IMAD.U32 R37, R47, 0x10000, RZ ;  /* 0x000100002f257824 */ /* 0x000fc400078e00ff */
[----:B------:R-:W-:Y:S01]  /*9990*/  FFMA.FTZ R159, R46, R159, R63 ;  /* 0x0000009f2e9f7223 */ /* 0x000fe2000001003f */
[----:B------:R-:W-:Y:S01]  /*99a0*/  LOP3.LUT R47, R47, 0xffff0000, RZ, 0xc0, !PT ;  /* 0xffff00002f2f7812 */ /* 0x000fe200078ec0ff */
[C---:B------:R-:W-:Y:S01]  /*99b0*/  FMUL.FTZ R63, R36.reuse, R61 ;  /* 0x0000003d243f7220 */ /* 0x040fe20000410000 */
[----:B------:R-:W-:Y:S01]  /*99c0*/  FMUL.FTZ R65, R36, R53 ;  /* 0x0000003524417220 */ /* 0x000fe20000410000 */
[C---:B------:R-:W-:Y:S01]  /*99d0*/  IMAD.U32 R36, R39.reuse, 0x10000, RZ ;  /* 0x0001000027247824 */ /* 0x040fe200078e00ff */
[----:B------:R-:W-:Y:S01]  /*99e0*/  LOP3.LUT R39, R39, 0xffff0000, RZ, 0xc0, !PT ;  /* 0xffff000027277812 */ /* 0x000fe200078ec0ff */
[----:B------:R-:W-:Y:S01]  /*99f0*/  FMUL.FTZ R46, R34, R37 ;  /* 0x00000025222e7220 */ /* 0x000fe20000410000 */
[----:B------:R-:W-:Y:S01]  /*9a00*/  LOP3.LUT R32, R32, 0xffff0000, RZ, 0xc0, !PT ;  /* 0xffff000020207812 */ /* 0x000fe200078ec0ff */
[----:B------:R-:W-:Y:S01]  /*9a10*/  FMUL.FTZ R54, R38, R47 ;  /* 0x0000002f26367220 */ /* 0x000fe20000410000 */
[-C--:B------:R-:W-:Y:S01]  /*9a20*/  FMUL.FTZ R34, R34, R36.reuse ;  /* 0x0000002422227220 */ /* 0x080fe20000410000 */
[----:B------:R-:W-:Y:S01]  /*9a30*/  FMUL.FTZ R38, R38, R39 ;  /* 0x0000002726267220 */ /* 0x000fe20000410000 */
[----:B------:R-:W-:Y:S01]  /*9a40*/  FFMA.FTZ R46, R33, R36, -R46 ;  /* 0x00000024212e7223 */ /* 0x000fe2000001082e */
[C---:B------:R-:W-:Y:S01]  /*9a50*/  FFMA.FTZ R63, R32.reuse, R53, -R63 ;  /* 0x00000035203f7223 */ /* 0x040fe2000001083f */
[----:B------:R-:W-:Y:S01]  /*9a60*/  FFMA.FTZ R39, R35, R39, -R54 ;  /* 0x0000002723277223 */ /* 0x000fe20000010836 */
[----:B------:R-:W-:Y:S01]  /*9a70*/  FFMA.FTZ R32, R32, R61, R65 ;  /* 0x0000003d20207223 */ /* 0x000fe20000010041 */
[----:B------:R-:W-:Y:S01]  /*9a80*/  FFMA.FTZ R34, R33, R37, R34 ;  /* 0x0000002521227223 */ /* 0x000fe20000010022 */
        /* <DEDUP_REMOVED lines=13> */
.L_x_1780:
[----:B------:R-:W-:Y:S05]  /*9b60*/  BSYNC B2 ;  /* 0x0000000000027941 */ /* 0x000fea0003800000 */
.L_x_1779:
[----:B0-----:R4:W-:Y:S04]  /*9b70*/  STG.E.128 desc[UR60][R40.64], R32 ;  /* 0x0000002028007986 */ /* 0x0019e8000c101d3c */
[----:B--2---:R4:W-:Y:S02]  /*9b80*/  @!P3 STG.E.128 desc[UR60][R42.64], R36 ;  /* 0x000000242a00b986 */ /* 0x0049e4000c101d3c */
.L_x_1778:
[----:B------:R-:W-:Y:S05]  /*9b90*/  BSYNC B1 ;  /* 0x0000000000017941 */ /* 0x000fea0003800000 */
.L_x_1777:
[----:B------:R-:W-:-:S13]  /*9ba0*/  ISETP.NE.AND P3, PT, R26, RZ, PT ;  /* 0x000000ff1a00720c */ /* 0x000fda0003f65270 */
[----:B------:R-:W-:Y:S05]  /*9bb0*/  @!P3 BRA `(.L_x_1731) ;  /* 0x0000000800e8b947 */ /* 0x000fea0003800000 */
[----:B---34-:R-:W2:Y:S01]  /*9bc0*/  LDL R32, [R1] ;  /* 0x0000000001207983 */ /* 0x018ea20000100800 */
[----:B------:R-:W-:Y:S01]  /*9bd0*/  SHF.R.U32.HI R35, RZ, 0x3, R205 ;  /* 0x00000003ff237819 */ /* 0x000fe200000116cd */
[----:B------:R-:W-:Y:S01]  /*9be0*/  BSSY B1, `(.L_x_1781) ;  /* 0x0000075000017945 */ /* 0x000fe20003800000 */
[----:B------:R-:W-:-:S04]  /*9bf0*/  IADD3 R34, P3, P4, R108, R126, R20 ;  /* 0x0000007e6c227210 */ /* 0x000fc80007c7e014 */
[----:B0-----:R-:W-:Y:S02]  /*9c00*/  IADD3.X R37, R4, R44, R112, P3, P4 ;  /* 0x0000002c04257210 */ /* 0x001fe40001fe8470 */
        /* <DEDUP_REMOVED lines=25> */
[--C-:B------:R-:W-:Y:S01]  /*9da0*/  SHF.R.U64 R52, R56, 0x10, R57.reuse ;  /* 0x0000001038347819 */ /* 0x100fe20000001239 */
[----:B0-----:R-:W-:Y:S01]  /*9db0*/  IMAD.U32 R45, R33, 0x10000, RZ ;  /* 0x00010000212d7824 */ /* 0x001fe200078e00ff */
[----:B------:R-:W-:Y:S01]  /*9dc0*/  SHF.R.U32.HI R56, RZ, 0x10, R57 ;  /* 0x00000010ff387819 */ /* 0x000fe20000011639 */
[----:B------:R-:W-:Y:S01]  /*9dd0*/  IMAD.U32 R51, R39, 0x10000, RZ ;  /* 0x0001000027337824 */ /* 0x000fe200078e00ff */
[----:B------:R-:W-:Y:S01]  /*9de0*/  PRMT R55, R156, 0x5432, R55 ;  /* 0x000054329c377816 */ /* 0x000fe20000000037 */
[----:B------:R-:W-:Y:S01]  /*9df0*/  IMAD.U32 R47, R35, 0x10000, RZ ;  /* 0x00010000232f7824 */ /* 0x000fe200078e00ff */
[C---:B------:R-:W-:Y:S01]  /*9e00*/  PRMT R52, R153.reuse, 0x5410, R52 ;  /* 0x0000541099347816 */ /* 0x040fe20000000034 */
[----:B------:R-:W-:Y:S01]  /*9e10*/  IMAD.U32 R42, R32, 0x10000, RZ ;  /* 0x00010000202a7824 */ /* 0x000fe200078e00ff */
[----:B------:R-:W-:Y:S01]  /*9e20*/  PRMT R153, R153, 0x5432, R56 ;  /* 0x0000543299997816 */ /* 0x000fe20000000038 */
[----:B------:R-:W-:Y:S01]  /*9e30*/  IMAD.U32 R56, R55, 0x10000, RZ ;  /* 0x0001000037387824 */ /* 0x000fe200078e00ff */
[----:B------:R-:W-:-:S02]  /*9e40*/  SHF.R.U64 R53, R58, 0x10, R59 ;  /* 0x000000103a357819 */ /* 0x000fc4000000123b */
[----:B------:R-:W-:Y:S01]  /*9e50*/  SHF.R.U64 R57, R68, 0x10, R69 ;  /* 0x0000001044397819 */ /* 0x000fe20000001245 */
[----:B------:R-:W-:Y:S01]  /*9e60*/  IMAD.U32 R54, R153, 0x10000, RZ ;  /* 0x0001000099367824 */ /* 0x000fe200078e00ff */
[--C-:B------:R-:W-:Y:S02]  /*9e70*/  SHF.R.U64 R58, R70, 0x10, R71.reuse ;  /* 0x00000010463a7819 */ /* 0x100fe40000001247 */
[----:B------:R-:W-:Y:S01]  /*9e80*/  SHF.R.U32.HI R70, RZ, 0x10, R71 ;  /* 0x00000010ff467819 */ /* 0x000fe20000011647 */
[----:B------:R-:W-:Y:S01]  /*9e90*/  FMUL.FTZ R60, R49, R54 ;  /* 0x00000036313c7220 */ /* 0x000fe20000410000 */
[----:B------:R-:W-:Y:S02]  /*9ea0*/  SHF.R.U32.HI R59, RZ, 0x10, R59 ;  /* 0x00000010ff3b7819 */ /* 0x000fe4000001163b */
[----:B------:R-:W-:Y:S01]  /*9eb0*/  PRMT R156, R156, 0x5410, R57 ;  /* 0x000054109c9c7816 */ /* 0x000fe20000000039 */
[-C--:B------:R-:W-:Y:S01]  /*9ec0*/  FFMA.FTZ R60, R45, R56.reuse, R60 ;  /* 0x000000382d3c7223 */ /* 0x080fe2000001003c */
[----:B------:R-:W-:Y:S01]  /*9ed0*/  PRMT R57, R155, 0x5410, R58 ;  /* 0x000054109b397816 */ /* 0x000fe2000000003a */
[----:B------:R-:W-:Y:S01]  /*9ee0*/  FMUL.FTZ R58, R49, R56 ;  /* 0x00000038313a7220 */ /* 0x000fe20000410000 */
[----:B------:R-:W-:-:S02]  /*9ef0*/  PRMT R53, R152, 0x5410, R53 ;  /* 0x0000541098357816 */ /* 0x000fc40000000035 */
[----:B------:R-:W-:Y:S01]  /*9f00*/  PRMT R155, R155, 0x5432, R70 ;  /* 0x000054329b9b7816 */ /* 0x000fe20000000046 */
[----:B------:R-:W-:Y:S01]  /*9f10*/  FFMA.FTZ R49, R45, R54, -R58 ;  /* 0x000000362d317223 */ /* 0x000fe2000001083a */
[----:B------:R-:W-:Y:S02]  /*9f20*/  PRMT R152, R152, 0x5432, R59 ;  /* 0x0000543298987816 */ /* 0x000fe4000000003b */
[----:B------:R-:W-:Y:S01]  /*9f30*/  LOP3.LUT R50, R37, 0xffff0000, RZ, 0xc0, !PT ;  /* 0xffff000025327812 */ /* 0x000fe200078ec0ff */
[----:B------:R-:W-:Y:S01]  /*9f40*/  IMAD.U32 R58, R155, 0x10000, RZ ;  /* 0x000100009b3a7824 */ /* 0x000fe200078e00ff */
[----:B------:R-:W-:Y:S01]  /*9f50*/  LOP3.LUT R55, R55, 0xffff0000, RZ, 0xc0, !PT ;  /* 0xffff000037377812 */ /* 0x000fe200078ec0ff */
[----:B------:R-:W-:Y:S01]  /*9f60*/  IMAD.U32 R54, R152, 0x10000, RZ ;  /* 0x0001000098367824 */ /* 0x000fe200078e00ff */
[----:B------:R-:W-:Y:S01]  /*9f70*/  LOP3.LUT R153, R153, 0xffff0000, RZ, 0xc0, !PT ;  /* 0xffff000099997812 */ /* 0x000fe200078ec0ff */
[----:B------:R-:W-:Y:S01]  /*9f80*/  FMUL.FTZ R56, R51, R58 ;  /* 0x0000003a33387220 */ /* 0x000fe20000410000 */
[----:B------:R-:W-:Y:S01]  /*9f90*/  LOP3.LUT R46, R33, 0xffff0000, RZ, 0xc0, !PT ;  /* 0xffff0000212e7812 */ /* 0x000fe200078ec0ff */
[C---:B------:R-:W-:Y:S01]  /*9fa0*/  FMUL.FTZ R59, R50.reuse, R55 ;  /* 0x00000037323b7220 */ /* 0x040fe20000410000 */
[----:B------:R-:W-:Y:S01]  /*9fb0*/  LOP3.LUT R39, R39, 0xffff0000, RZ, 0xc0, !PT ;  /* 0xffff000027277812 */ /* 0x000fe200078ec0ff */
[-C--:B------:R-:W-:Y:S01]  /*9fc0*/  FMUL.FTZ R45, R50, R153.reuse ;  /* 0x00000099322d7220 */ /* 0x080fe20000410000 */
[----:B------:R-:W-:Y:S01]  /*9fd0*/  LOP3.LUT R155, R155, 0xffff0000, RZ, 0xc0, !PT ;  /* 0xffff00009b9b7812 */ /* 0x000fe200078ec0ff */
[----:B------:R-:W-:Y:S01]  /*9fe0*/  FMUL.FTZ R51, R51, R54 ;  /* 0x0000003633337220 */ /* 0x000fe20000410000 */
[----:B------:R-:W-:Y:S01]  /*9ff0*/  LOP3.LUT R152, R152, 0xffff0000, RZ, 0xc0, !PT ;  /* 0xffff000098987812 */ /* 0x000fe200078ec0ff */
[C---:B------:R-:W-:Y:S01]  /*a000*/  FFMA.FTZ R50, R46.reuse, R153, -R59 ;  /* 0x000000992e327223 */ /* 0x040fe2000001083b */
[----:B------:R-:W-:Y:S01]  /*a010*/  FFMA.FTZ R55, R46, R55, R45 ;  /* 0x000000372e377223 */ /* 0x000fe2000001002d */
[----:B------:R-:W-:-:S02]  /*a020*/  IMAD.U32 R37, R36, 0x10000, RZ ;  /* 0x0001000024257824 */ /* 0x000fc400078e00ff */
[C---:B------:R-:W-:Y:S01]  /*a030*/  FFMA.FTZ R56, R47.reuse, R54, -R56 ;  /* 0x000000362f387223 */ /* 0x040fe20000010838 */
[----:B------:R-:W-:Y:S02]  /*a040*/  IMAD.U32 R46, R156, 0x10000, RZ ;  /* 0x000100009c2e7824 */ /* 0x000fe400078e00ff */
[----:B------:R-:W-:Y:S01]  /*a050*/  FFMA.FTZ R51, R47, R58, R51 ;  /* 0x0000003a2f337223 */ /* 0x000fe20000010033 */
[----:B------:R-:W-:Y:S01]  /*a060*/  IMAD.U32 R45, R52, 0x10000, RZ ;  /* 0x00010000342d7824 */ /* 0x000fe200078e00ff */
[----:B------:R-:W-:Y:S01]  /*a070*/  LOP3.LUT R48, R35, 0xffff0000, RZ, 0xc0, !PT ;  /* 0xffff000023307812 */ /* 0x000fe200078ec0ff */
[C---:B------:R-:W-:Y:S01]  /*a080*/  FMUL.FTZ R47, R39.reuse, R155 ;  /* 0x0000009b272f7220 */ /* 0x040fe20000410000 */
[----:B------:R-:W-:Y:S01]  /*a090*/  FMUL.FTZ R59, R39, R152 ;  /* 0x00000098273b7220 */ /* 0x000fe20000410000 */
[----:B------:R-:W-:Y:S01]  /*a0a0*/  LOP3.LUT R36, R36, 0xffff0000, RZ, 0xc0, !PT ;  /* 0xffff000024247812 */ /* 0x000fe200078ec0ff */
[C---:B------:R-:W-:Y:S01]  /*a0b0*/  FMUL.FTZ R39, R37.reuse, R46 ;  /* 0x0000002e25277220 */ /* 0x040fe20000410000 */
[----:B------:R-:W-:Y:S01]  /*a0c0*/  LOP3.LUT R156, R156, 0xffff0000, RZ, 0xc0, !PT ;  /* 0xffff00009c9c7812 */ /* 0x000fe200078ec0ff */
        /* <DEDUP_REMOVED lines=8> */
[----:B------:R-:W-:-:S02]  /*a150*/  IMAD.U32 R35, R38, 0x10000, RZ ;  /* 0x0001000026237824 */ /* 0x000fc400078e00ff */
[-C--:B------:R-:W-:Y:S01]  /*a160*/  FMUL.FTZ R46, R36, R52.reuse ;  /* 0x00000034242e7220 */ /* 0x080fe20000410000 */
[----:B------:R-:W-:Y:S01]  /*a170*/  IMAD.U32 R37, R57, 0x10000, RZ ;  /* 0x0001000039257824 */ /* 0x000fe200078e00ff */
[----:B------:R-:W-:Y:S01]  /*a180*/  LOP3.LUT R38, R38, 0xffff0000, RZ, 0xc0, !PT ;  /* 0xffff000026267812 */ /* 0x000fe200078ec0ff */
[----:B------:R-:W-:Y:S01]  /*a190*/  IMAD.U32 R36, R53, 0x10000, RZ ;  /* 0x0001000035247824 */ /* 0x000fe200078e00ff */
[----:B------:R-:W-:Y:S01]  /*a1a0*/  LOP3.LUT R57, R57, 0xffff0000, RZ, 0xc0, !PT ;  /* 0xffff000039397812 */ /* 0x000fe200078ec0ff */
[----:B------:R-:W-:Y:S01]  /*a1b0*/  FFMA.FTZ R48, R33, R52, -R48 ;  /* 0x0000003421307223 */ /* 0x000fe20000010830 */
[----:B------:R-:W-:Y:S01]  /*a1c0*/  LOP3.LUT R53, R53, 0xffff0000, RZ, 0xc0, !PT ;  /* 0xffff000035357812 */ /* 0x000fe200078ec0ff */
[C---:B------:R-:W-:Y:S02]  /*a1d0*/  IMAD.U32 R32, R34.reuse, 0x10000, RZ ;  /* 0x0001000022207824 */ /* 0x040fe400078e00ff */
[----:B------:R-:W-:Y:S01]  /*a1e0*/  FFMA.FTZ R33, R33, R156, R46 ;  /* 0x0000009c21217223 */ /* 0x000fe2000001002e */
[----:B------:R-:W-:Y:S01]  /*a1f0*/  LOP3.LUT R34, R34, 0xffff0000, RZ, 0xc0, !PT ;  /* 0xffff000022227812 */ /* 0x000fe200078ec0ff */
        /* <DEDUP_REMOVED lines=17> */
[----:B------:R-:W-:-:S02]  /*a310*/  F2FP.BF16.F32.PACK_AB R37, R55, R60 ;  /* 0x0000003c3725723e */ /* 0x000fc400000010ff */
[----:B------:R-:W-:-:S07]  /*a320*/  F2FP.BF16.F32.PACK_AB R38, R57, R46 ;  /* 0x0000002e3926723e */ /* 0x000fce00000010ff */
.L_x_1782:
[----:B------:R-:W-:Y:S05]  /*a330*/  BSYNC B1 ;  /* 0x0000000000017941 */ /* 0x000fea0003800000 */
.L_x_1781:
        /* <DEDUP_REMOVED lines=10> */
.L_x_1698:
[----:B------:R-:W2:Y:S02]  /*a3e0*/  LDL R32, [R1+0x4] ;  /* 0x0000040001207983 */ /* 0x000ea40000100800 */
[----:B--2---:R-:W-:-:S13]  /*a3f0*/  R2UR UR4, R32 ;  /* 0x00000000200472ca */ /* 0x004fda00000e0000 */
[----:B------:R-:W-:-:S06]  /*a400*/  UISETP.NE.AND UP0, UPT, UR4, 0x3, UPT ;  /* 0x000000030400788c */ /* 0x000fcc000bf05270 */
[----:B------:R-:W-:-:S13]  /*a410*/  PLOP3.LUT P2, PT, PT, PT, UP0, 0x80, 0x0 ;  /* 0x000000000000781c */ /* 0x000fda0003f4f008 */
[----:B------:R-:W-:Y:S05]  /*a420*/  @!P2 BRA `(.L_x_1783) ;  /* 0x000000000004a947 */ /* 0x000fea0003800000 */
[----:B------:R-:W-:Y:S01]  /*a430*/  BPT.TRAP 0x1 ;  /* 0x000000040000795c */ /* 0x000fe20000300000 */
.L_x_1783:
[----:B------:R-:W-:Y:S01]  /*a440*/  IMAD R90, R17, 0x8, R16 ;  /* 0x00000008115a7824 */ /* 0x000fe200078e0210 */
[----:B------:R-:W-:Y:S01]  /*a450*/  SHF.L.U32 R91, R199, 0x1f, RZ ;  /* 0x0000001fc75b7819 */ /* 0x000fe200000006ff */
[----:B------:R-:W-:Y:S01]  /*a460*/  IMAD R89, R24, -0x60, R2 ;  /* 0xffffffa018597824 */ /* 0x000fe200078e0202 */
[----:B------:R-:W-:Y:S02]  /*a470*/  BSSY B1, `(.L_x_1784) ;  /* 0x0000004000017945 */ /* 0x000fe40003800000 */
[----:B------:R-:W1:Y:S02]  /*a480*/  SYNCS.PHASECHK.TRANS64.TRYWAIT P3, [R90+URZ+0x30890], R91 ;  /* 0x0308905b5a0075a7 */ /* 0x000e64000806017f */
[----:B------:R-:W-:Y:S01]  /*a490*/  VIMNMX R89, R89, 0x60, PT ;  /* 0x0000006059597848 */ /* 0x000fe20003fe0100 */
[----:B-1----:R-:W-:Y:S06]  /*a4a0*/  @!P3 BRA `(.L_x_1785) ;  /* 0x0000020400a4b947 */ /* 0x002fec0003800000 */
.L_x_2151:
[----:B------:R-:W-:Y:S05]  /*a4b0*/  BSYNC B1 ;  /* 0x0000000000017941 */ /* 0x000fea0003800000 */
.L_x_1784:
        /* <DEDUP_REMOVED lines=21> */
.L_x_1787:
[----:B------:R-:W-:Y:S05]  /*a610*/  BSYNC B1 ;  /* 0x0000000000017941 */ /* 0x000fea0003800000 */
.L_x_1786:
        /* <DEDUP_REMOVED lines=20> */
.L_x_1731:
[----:B------:R-:W-:Y:S05]  /*a760*/  BSYNC B0 ;  /* 0x0000000000007941 */ /* 0x000fea0003800000 */
.L_x_1697:
        /* <DEDUP_REMOVED lines=17> */
.L_x_1789:
[----:B------:R-:W-:Y:S05]  /*a880*/  BSYNC B0 ;  /* 0x0000000000007941 */ /* 0x000fea0003800000 */
.L_x_1788:
[----:B------:R-:W1:Y:S01]  /*a890*/  SYNCS.PHASECHK.TRANS64.TRYWAIT P2, [R90+URZ+0x308b0], R91 ;  /* 0x0308b05b5a0075a7 */ /* 0x000e62000804017f */
[----:B------:R-:W-:Y:S01]  /*a8a0*/  ULDC.64 UR44, c[0x0][0x328] ;  /* 0x0000ca00002c7ab9 */ /* 0x000fe20000000a00 */
[----:B------:R-:W-:Y:S01]  /*a8b0*/  ULDC.64 UR46, c[0x0][0x318] ;  /* 0x0000c600002e7ab9 */ /* 0x000fe20000000a00 */
[----:B------:R-:W-:Y:S04]  /*a8c0*/  BSSY B0, `(.L_x_1790) ;  /* 0x0000002000007945 */ /* 0x000fe80003800000 */
[----:B-1----:R-:W-:Y:S05]  /*a8d0*/  @!P2 BRA `(.L_x_1791) ;  /* 0x0000020000aca947 */ /* 0x002fea0003800000 */
.L_x_2152:
[----:B------:R-:W-:Y:S05]  /*a8e0*/  BSYNC B0 ;  /* 0x0000000000007941 */ /* 0x000fea0003800000 */
.L_x_1790:
[----:B------:R-:W-:Y:S01]  /*a8f0*/  ISETP.GE.AND P2, PT, R195, R89, PT ;  /* 0x00000059c300720c */ /* 0x000fe20003f46270 */
[----:B------:R-:W-:Y:S01]  /*a900*/  BSSY B0, `(.L_x_1792) ;  /* 0x000001e000007945 */ /* 0x000fe20003800000 */
[----:B------:R-:W-:-:S11]  /*a910*/  IMAD.WIDE R36, R24, 0x60, R122 ;  /* 0x0000006018247825 */ /* 0x000fd600078e027a */
[----:B------:R-:W-:Y:S05]  /*a920*/  @P2 BRA `(.L_x_1793) ;  /* 0x00000000006c2947 */ /* 0x000fea0003800000 */
[----:B------:R-:W-:Y:S01]  /*a930*/  IMAD R35, R37, UR44, RZ ;  /* 0x0000002c25237c24 */ /* 0x000fe2000f8e02ff */
[----:B------:R-:W-:Y:S01]  /*a940*/  ULDC UR4, c[0x0][0x2f4] ;  /* 0x0000bd0000047ab9 */ /* 0x000fe20000000800 */
[----:B0-----:R-:W-:Y:S02]  /*a950*/  IMAD.MOV.U32 R32, RZ, RZ, R106 ;  /* 0x000000ffff207224 */ /* 0x001fe400078e006a */
[----:B------:R-:W-:Y:S02]  /*a960*/  IMAD.MOV.U32 R33, RZ, RZ, R30 ;  /* 0x000000ffff217224 */ /* 0x000fe400078e001e */
[C---:B------:R-:W-:Y:S02]  /*a970*/  IMAD R35, R36.reuse, UR45, R35 ;  /* 0x0000002d24237c24 */ /* 0x040fe4000f8e0223 */
[----:B------:R-:W-:-:S04]  /*a980*/  IMAD.WIDE.U32 R32, R36, UR44, R32 ;  /* 0x0000002c24207c25 */ /* 0x000fc8000f8e0020 */
[----:B------:R-:W-:Y:S01]  /*a990*/  IMAD.IADD R33, R33, 0x1, R35 ;  /* 0x0000000121217824 */ /* 0x000fe200078e0223 */
[----:B------:R-:W-:-:S04]  /*a9a0*/  LEA R38, P2, R32, UR46, 0x1 ;  /* 0x0000002e20267c11 */ /* 0x000fc8000f8408ff */
[----:B------:R-:W-:Y:S02]  /*a9b0*/  LEA.HI.X R39, R32, UR47, R33, 0x1, P2 ;  /* 0x0000002f20277c11 */ /* 0x000fe400090f0c21 */
[----:B------:R-:W-:-:S13]  /*a9c0*/  ISETP.GE.AND P2, PT, R18, UR4, PT ;  /* 0x0000000412007c0c */ /* 0x000fda000bf46270 */
[----:B------:R-:W0:Y:S04]  /*a9d0*/  @!P2 LDS.128 R32, [R31] ;  /* 0x000000001f20a984 */ /* 0x000e280000000c00 */
[----:B0-----:R-:W-:Y:S01]  /*a9e0*/  @!P2 STG.E.128 desc[UR60][R38.64], R32 ;  /* 0x000000202600a986 */ /* 0x001fe2000c101d3c */
[----:B------:R-:W-:-:S13]  /*a9f0*/  ISETP.GE.AND P2, PT, R197, UR4, PT ;  /* 0x00000004c5007c0c */ /* 0x000fda000bf46270 */
[----:B------:R-:W0:Y:S04]  /*aa00*/  @!P2 LDS.128 R32, [R88] ;  /* 0x000000005820a984 */ /* 0x000e280000000c00 */
[----:B0-----:R-:W-:Y:S01]  /*aa10*/  @!P2 STG.E.128 desc[UR60][R38.64+0x40], R32 ;  /* 0x000040202600a986 */ /* 0x001fe2000c101d3c */
[----:B------:R-:W-:-:S13]  /*aa20*/  ISETP.GE.AND P2, PT, R198, UR4, PT ;  /* 0x00000004c6007c0c */ /* 0x000fda000bf46270 */
[----:B------:R-:W0:Y:S04]  /*aa30*/  @!P2 LDS.128 R32, [R31+0x3000] ;  /* 0x003000001f20a984 */ /* 0x000e280000000c00 */
        /* <DEDUP_REMOVED lines=9> */
[----:B0-----:R2:W-:Y:S02]  /*aad0*/  @!P2 STG.E.128 desc[UR60][R38.64+0x140], R32 ;  /* 0x000140202600a986 */ /* 0x0015e4000c101d3c */
.L_x_1793:
[----:B------:R-:W-:Y:S05]  /*aae0*/  BSYNC B0 ;  /* 0x0000000000007941 */ /* 0x000fea0003800000 */
.L_x_1792:
[----:B------:R-:W-:Y:S01]  /*aaf0*/  ISETP.GE.AND P2, PT, R222, R89, PT ;  /* 0x00000059de00720c */ /* 0x000fe20003f46270 */
[----:B------:R-:W-:-:S12]  /*ab00*/  BSSY B0, `(.L_x_1794) ;  /* 0x000001f000007945 */ /* 0x000fd80003800000 */
[----:B------:R-:W-:Y:S05]  /*ab10*/  @P2 BRA `(.L_x_1795) ;  /* 0x0000000000742947 */ /* 0x000fea0003800000 */
[----:B--2---:R-:W-:Y:S01]  /*ab20*/  IADD3 R35, P2, R36, 0x40, RZ ;  /* 0x0000004024237810 */ /* 0x004fe20007f5e0ff */
[----:B0-----:R-:W-:Y:S01]  /*ab30*/  IMAD.MOV.U32 R32, RZ, RZ, R106 ;  /* 0x000000ffff207224 */ /* 0x001fe200078e006a */
[----:B------:R-:W-:Y:S01]  /*ab40*/  ULDC UR4, c[0x0][0x2f4] ;  /* 0x0000bd0000047ab9 */ /* 0x000fe20000000800 */
[----:B------:R-:W-:Y:S02]  /*ab50*/  IMAD.MOV.U32 R33, RZ, RZ, R30 ;  /* 0x000000ffff217224 */ /* 0x000fe400078e001e */
[----:B------:R-:W-:Y:S02]  /*ab60*/  IMAD.X R36, RZ, RZ, R37, P2 ;  /* 0x000000ffff247224 */ /* 0x000fe400010e0625 */
[----:B------:R-:W-:-:S04]  /*ab70*/  IMAD.WIDE.U32 R32, R35, UR44, R32 ;  /* 0x0000002c23207c25 */ /* 0x000fc8000f8e0020 */
[----:B------:R-:W-:-:S04]  /*ab80*/  IMAD R36, R36, UR44, RZ ;  /* 0x0000002c24247c24 */ /* 0x000fc8000f8e02ff */
[----:B------:R-:W-:Y:S01]  /*ab90*/  IMAD R35, R35, UR45, R36 ;  /* 0x0000002d23237c24 */ /* 0x000fe2000f8e0224 */
[----:B------:R-:W-:-:S03]  /*aba0*/  LEA R36, P2, R32, UR46, 0x1 ;  /* 0x0000002e20247c11 */ /* 0x000fc6000f8408ff */
[----:B------:R-:W-:-:S05]  /*abb0*/  IMAD.IADD R33, R33, 0x1, R35 ;  /* 0x0000000121217824 */ /* 0x000fca00078e0223 */
[----:B------:R-:W-:Y:S02]  /*abc0*/  LEA.HI.X R37, R32, UR47, R33, 0x1, P2 ;  /* 0x0000002f20257c11 */ /* 0x000fe400090f0c21 */
        /* <DEDUP_REMOVED lines=18> */
.L_x_1795:
[----:B------:R-:W-:Y:S05]  /*acf0*/  BSYNC B0 ;  /* 0x0000000000007941 */ /* 0x000fea0003800000 */
.L_x_1794:
[----:B------:R-:W4:Y:S01]  /*ad00*/  LDL R31, [R1] ;  /* 0x00000000011f7983 */ /* 0x000f220000100800 */
[----:B-1----:R-:W-:Y:S01]  /*ad10*/  @!P3 VIADD R90, R90, 0x308c0 ;  /* 0x000308c05a5ab836 */ /* 0x002fe20000000000 */
[----:B------:R-:W-:Y:S01]  /*ad20*/  PLOP3.LUT P2, PT, PT, PT, PT, 0x8, 0x0 ;  /* 0x000000000000781c */ /* 0x000fe20003f4e170 */
[----:B------:R-:W-:Y:S01]  /*ad30*/  VIADD R17, R17, 0x1 ;  /* 0x0000000111117836 */ /* 0x000fe20000000000 */
[----:B------:R-:W-:Y:S01]  /*ad40*/  @!PT LDS RZ, [RZ] ;  /* 0x00000000fffff984 */ /* 0x000fe20000000800 */
[----:B------:R-:W-:Y:S01]  /*ad50*/  @!PT LDS RZ, [RZ] ;  /* 0x00000000fffff984 */ /* 0x000fe20000000800 */
[----:B------:R-:W-:Y:S01]  /*ad60*/  @!PT LDS RZ, [RZ] ;  /* 0x00000000fffff984 */ /* 0x000fe20000000800 */
[----:B------:R-:W-:Y:S01]  /*ad70*/  @!PT LDS RZ, [RZ] ;  /* 0x00000000fffff984 */ /* 0x000fe20000000800 */
[----:B------:R1:W-:Y:S06]  /*ad80*/  MEMBAR.ALL.CTA ;  /* 0x0000000000007992 */ /* 0x0003ec0000008000 */
[----:B-1----:R-:W1:Y:S01]  /*ad90*/  FENCE.VIEW.ASYNC.S ;  /* 0x00000000000073c6 */ /* 0x002e620000000000 */
[----:B------:R-:W-:Y:S01]  /*ada0*/  @!P3 PRMT R90, RZ, 0x654, R90 ;  /* 0x00000654ff5ab816 */ /* 0x000fe2000000005a */
[----:B-1----:R1:W-:Y:S06]  /*adb0*/  BAR.SYNC.DEFER_BLOCKING R151, 0x80 ;  /* 0x000200970000751d */ /* 0x0023ec0000010000 */
[----:B------:R1:W-:Y:S01]  /*adc0*/  @!P3 SYNCS.ARRIVE.TRANS64.RED.A1T0 RZ, [R90+URZ], RZ ;  /* 0x000000ff5affb9a7 */ /* 0x0003e2000810043f */
[----:B------:R-:W-:-:S04]  /*add0*/  ISETP.NE.AND P3, PT, R17, 0x2, PT ;  /* 0x000000021100780c */ /* 0x000fc80003f65270 */
[----:B0-23--:R-:W-:Y:S02]  /*ade0*/  SEL R32, RZ, 0x1, P3 ;  /* 0x00000001ff207807 */ /* 0x00dfe40001800000 */
[----:B------:R-:W-:Y:S02]  /*adf0*/  SEL R17, R17, RZ, P3 ;  /* 0x000000ff11117207 */ /* 0x000fe40001800000 */
[----:B------:R-:W-:Y:S02]  /*ae00*/  LOP3.LUT R199, R199, R32, RZ, 0x3c, !PT ;  /* 0x00000020c7c77212 */ /* 0x000fe400078e3cff */
[----:B----4-:R-:W-:-:S13]  /*ae10*/  LOP3.LUT P4, RZ, R31, 0x2, RZ, 0xc0, !PT ;  /* 0x000000021fff7812 */ /* 0x010fda000788c0ff */
[----:B-1----:R-:W-:Y:S05]  /*ae20*/  @P4 BRA `(.L_x_1796) ;  /* 0xffffff7c005c4947 */ /* 0x002fea000383ffff */
.L_x_1692:
[----:B------:R-:W0:Y:S01]  /*ae30*/  LDC R0, c[0x0][0x448] ;  /* 0x00011200ff007b82 */ /* 0x000e220000000800 */
[----:B------:R-:W-:Y:S01]  /*ae40*/  IADD3 R5, R196, 0x1, -R194 ;  /* 0x00000001c4057810 */ /* 0x000fe20007ffe8c2 */
[----:B------:R-:W-:Y:S06]  /*ae50*/  BSSY B0, `(.L_x_1797) ;  /* 0x000000d000007945 */ /* 0x000fec0003800000 */
[----:B------:R-:W1:Y:S01]  /*ae60*/  LDC.64 R6, c[0x0][0x9e0] ;  /* 0x00027800ff067b82 */ /* 0x000e620000000a00 */
[----:B0-----:R-:W-:Y:S01]  /*ae70*/  ISETP.NE.AND P1, PT, R0, 0x1, PT ;  /* 0x000000010000780c */ /* 0x001fe20003f25270 */
[----:B------:R-:W-:Y:S01]  /*ae80*/  VIADD R0, R209, 0x7f ;  /* 0x0000007fd1007836 */ /* 0x000fe20000000000 */
[----:B-1----:R-:W-:-:S11]  /*ae90*/  ISETP.GE.AND P3, PT, R7, 0x1, PT ;  /* 0x000000010700780c */ /* 0x002fd60003f66270 */
[----:B------:R-:W0:Y:S08]  /*aea0*/  @P1 LDC R3, c[0x0][0x44c] ;  /* 0x00011300ff031b82 */ /* 0x000e300000000800 */
[----:B------:R-:W1:Y:S01]  /*aeb0*/  @P1 LDC R2, c[0x0][0x450] ;  /* 0x00011400ff021b82 */ /* 0x000e620000000800 */
[----:B0-----:R-:W-:-:S05]  /*aec0*/  @P1 IMAD.HI.U32 R3, R0, R3, RZ ;  /* 0x0000000300031227 */ /* 0x001fca00078e00ff */
[----:B-1----:R-:W-:-:S05]  /*aed0*/  @P1 SHF.R.U32.HI R0, RZ, R2, R3 ;  /* 0x00000002ff001219 */ /* 0x002fca0000011603 */
[----:B------:R-:W-:Y:S01]  /*aee0*/  IMAD.IADD R3, R5, 0x1, R0 ;  /* 0x0000000105037824 */ /* 0x000fe200078e0200 */
[----:B------:R-:W-:Y:S06]  /*aef0*/  @P2 BRA `(.L_x_1798) ;  /* 0x0000000000082947 */ /* 0x000fec0003800000 */
[----:B------:R-:W0:Y:S02]  /*af00*/  FENCE.VIEW.ASYNC.G ;  /* 0x00000000000073c6 */ /* 0x000e240000000100 */
[----:B0-----:R-:W-:Y:S06]  /*af10*/  BAR.ARV 0xc, 0x180 ;  /* 0x0306000000007b1d */ /* 0x001fec0000002000 */
.L_x_1798:
[----:B------:R-:W-:Y:S05]  /*af20*/  BSYNC B0 ;  /* 0x0000000000007941 */ /* 0x000fea0003800000 */
.L_x_1797:
        /* <DEDUP_REMOVED lines=13> */
.L_x_1801:
[----:B------:R-:W-:-:S13]  /*b000*/  ISETP.NE.AND P0, PT, R7, 0x1, PT ;  /* 0x000000010700780c */ /* 0x000fda0003f05270 */
[----:B------:R-:W0:Y:S02]  /*b010*/  @P0 LDC.64 R4, c[0x0][0x9e8] ;  /* 0x00027a00ff040b82 */ /* 0x000e240000000a00 */
[----:B0-----:R-:W-:-:S05]  /*b020*/  @P0 IMAD.HI.U32 R4, R2, R4, RZ ;  /* 0x0000000402040227 */ /* 0x001fca00078e00ff */
[----:B------:R-:W-:-:S07]  /*b030*/  @P0 SHF.R.U32.HI R2, RZ, R5, R4 ;  /* 0x00000005ff020219 */ /* 0x000fce0000011604 */
.L_x_1802:
[----:B------:R-:W-:Y:S05]  /*b040*/  BSYNC B0 ;  /* 0x0000000000007941 */ /* 0x000fea0003800000 */
.L_x_1800:
[----:B------:R-:W-:-:S05]  /*b050*/  IMAD R3, R2, R7, R7 ;  /* 0x0000000702037224 */ /* 0x000fca00078e0207 */
[----:B------:R-:W-:-:S07]  /*b060*/  VIMNMX R0, R0, R3, PT ;  /* 0x0000000300007248 */ /* 0x000fce0003fe0100 */
.L_x_1799:
[----:B------:R-:W0:Y:S01]  /*b070*/  @P1 LDC R2, c[0x0][0x44c] ;  /* 0x00011300ff021b82 */ /* 0x000e220000000800 */
[----:B------:R-:W-:Y:S01]  /*b080*/  VIADD R0, R0, 0x5f ;  /* 0x0000005f00007836 */ /* 0x000fe20000000000 */
[----:B------:R-:W-:-:S03]  /*b090*/  ULDC UR4, c[0x0][0x9dc] ;  /* 0x0002770000047ab9 */ /* 0x000fc60000000800 */
[----:B------:R-:W-:-:S03]  /*b0a0*/  IMAD.HI R0, R0, 0x2aaaaaab, RZ ;  /* 0x2aaaaaab00007827 */ /* 0x000fc600078e02ff */
[----:B------:R-:W1:Y:S02]  /*b0b0*/  @P1 LDC R5, c[0x0][0x450] ;  /* 0x00011400ff051b82 */ /* 0x000e640000000800 */
[----:B------:R-:W-:-:S04]  /*b0c0*/  SHF.R.U32.HI R3, RZ, 0x1f, R0 ;  /* 0x0000001fff037819 */ /* 0x000fc80000011600 */
[----:B------:R-:W-:-:S04]  /*b0d0*/  LEA.HI.SX32 R3, R0, R3, 0x1c ;  /* 0x0000000300037211 */ /* 0x000fc800078fe2ff */
[----:B------:R-:W-:Y:S01]  /*b0e0*/  VIMNMX R150, R150, R3, PT ;  /* 0x0000000396967248 */ /* 0x000fe20003fe0100 */
        /* <DEDUP_REMOVED lines=16> */
.L_x_1805:
[----:B------:R-:W-:-:S13]  /*b1f0*/  ISETP.NE.AND P0, PT, R7, 0x1, PT ;  /* 0x000000010700780c */ /* 0x000fda0003f05270 */
[----:B------:R-:W0:Y:S02]  /*b200*/  @P0 LDC.64 R4, c[0x0][0x9e8] ;  /* 0x00027a00ff040b82 */ /* 0x000e240000000a00 */
[----:B0-----:R-:W-:-:S05]  /*b210*/  @P0 IMAD.HI.U32 R4, R0, R4, RZ ;  /* 0x0000000400040227 */ /* 0x001fca00078e00ff */
[----:B------:R-:W-:-:S07]  /*b220*/  @P0 SHF.R.U32.HI R0, RZ, R5, R4 ;  /* 0x00000005ff000219 */ /* 0x000fce0000011604 */
.L_x_1806:
[----:B------:R-:W-:Y:S05]  /*b230*/  BSYNC B0 ;  /* 0x0000000000007941 */ /* 0x000fea0003800000 */
.L_x_1804:
[----:B------:R-:W-:-:S05]  /*b240*/  IMAD R3, R0, R7, RZ ;  /* 0x0000000700037224 */ /* 0x000fca00078e02ff */
[----:B------:R-:W-:-:S07]  /*b250*/  VIMNMX R2, R2, R3, !PT ;  /* 0x0000000302027248 */ /* 0x000fce0007fe0100 */
.L_x_1803:
[----:B------:R-:W-:Y:S01]  /*b260*/  IMAD.HI R0, R2, 0x2aaaaaab, RZ ;  /* 0x2aaaaaab02007827 */ /* 0x000fe200078e02ff */
[----:B------:R-:W-:Y:S02]  /*b270*/  PLOP3.LUT P0, PT, PT, PT, PT, 0x80, 0x0 ;  /* 0x000000000000781c */ /* 0x000fe40003f0f070 */
[----:B------:R-:W-:Y:S02]  /*b280*/  CS2R R4, SRZ ;  /* 0x0000000000047805 */ /* 0x000fe4000001ff00 */
[----:B------:R-:W-:Y:S02]  /*b290*/  CS2R R118, SRZ ;  /* 0x0000000000767805 */ /* 0x000fe4000001ff00 */
[----:B------:R-:W-:Y:S02]  /*b2a0*/  CS2R R116, SRZ ;  /* 0x0000000000747805 */ /* 0x000fe4000001ff00 */
[----:B------:R-:W-:Y:S02]  /*b2b0*/  SHF.R.U32.HI R3, RZ, 0x1f, R0 ;  /* 0x0000001fff037819 */ /* 0x000fe40000011600 */
[----:B------:R-:W-:-:S02]  /*b2c0*/  CS2R R114, SRZ ;  /* 0x0000000000727805 */ /* 0x000fc4000001ff00 */
[----:B------:R-:W-:Y:S02]  /*b2d0*/  CS2R R112, SRZ ;  /* 0x0000000000707805 */ /* 0x000fe4000001ff00 */
[----:B------:R-:W-:Y:S02]  /*b2e0*/  CS2R R106, SRZ ;  /* 0x00000000006a7805 */ /* 0x000fe4000001ff00 */
[----:B------:R-:W-:Y:S01]  /*b2f0*/  LEA.HI.SX32 R3, R0, R3, 0x1c ;  /* 0x0000000300037211 */ /* 0x000fe200078fe2ff */
[----:B------:R-:W-:Y:S01]  /*b300*/  IMAD.MOV.U32 R110, RZ, RZ, RZ ;  /* 0x000000ffff6e7224 */ /* 0x000fe200078e00ff */
[----:B------:R-:W-:Y:S02]  /*b310*/  CS2R R108, SRZ ;  /* 0x00000000006c7805 */ /* 0x000fe4000001ff00 */
[----:B------:R-:W-:Y:S02]  /*b320*/  CS2R R62, SRZ ;  /* 0x00000000003e7805 */ /* 0x000fe4000001ff00 */
[----:B------:R-:W-:-:S02]  /*b330*/  VIMNMX R211, RZ, R3, !PT ;  /* 0x00000003ffd37248 */ /* 0x000fc40007fe0100 */
[----:B------:R-:W-:Y:S01]  /*b340*/  CS2R R104, SRZ ;  /* 0x0000000000687805 */ /* 0x000fe2000001ff00 */
[----:B------:R-:W-:Y:S01]  /*b350*/  IMAD.MOV.U32 R103, RZ, RZ, RZ ;  /* 0x000000ffff677224 */ /* 0x000fe200078e00ff */
[----:B------:R-:W-:Y:S02]  /*b360*/  CS2R R98, SRZ ;  /* 0x0000000000627805 */ /* 0x000fe4000001ff00 */
[----:B------:R-:W-:Y:S02]  /*b370*/  ISETP.GT.AND P1, PT, R150, R211, PT ;  /* 0x000000d39600720c */ /* 0x000fe40003f24270 */
        /* <DEDUP_REMOVED lines=40> */
[----:B------:R-:W-:Y:S06]  /*b600*/  @!P1 BRA `(.L_x_1807) ;  /* 0x0000014400a09947 */ /* 0x000fec0003800000 */
[----:B------:R-:W2:Y:S04]  /*b610*/  LDL R6, [R1+0x50] ;  /* 0x0000500001067983 */ /* 0x000ea80000100800 */
[----:B------:R-:W3:Y:S04]  /*b620*/  LDL R7, [R1+0x48] ;  /* 0x0000480001077983 */ /* 0x000ee80000100800 */
[----:B--2---:R-:W0:Y:S01]  /*b630*/  SHFL.IDX PT, R0, R6, RZ, 0x1f ;  /* 0x00001fff06007589 */ /* 0x004e2200000e0000 */
[----:B---3--:R-:W-:-:S13]  /*b640*/  R2UR UR4, R7 ;  /* 0x00000000070472ca */ /* 0x008fda00000e0000 */
[----:B------:R-:W-:Y:S01]  /*b650*/  ULOP3.LUT UP0, URZ, UR4, 0x1bf, URZ, 0xc0, !UPT ;  /* 0x000001bf043f7892 */ /* 0x000fe2000f80c03f */
[----:B0-----:R-:W-:-:S04]  /*b660*/  LEA.HI R2, R0, R0, RZ, 0x1 ;  /* 0x0000000000027211 */ /* 0x001fc800078f08ff */
[----:B------:R-:W-:Y:S02]  /*b670*/  LOP3.LUT R3, R2, 0x1e, RZ, 0xc0, !PT ;  /* 0x0000001e02037812 */ /* 0x000fe400078ec0ff */
[----:B------:R-:W-:-:S03]  /*b680*/  PLOP3.LUT P0, PT, PT, PT, UP0, 0x80, 0x0 ;  /* 0x000000000000781c */ /* 0x000fc60003f0f008 */
[----:B------:R-:W-:-:S05]  /*b690*/  IMAD.IADD R3, R0, 0x1, -R3 ;  /* 0x0000000100037824 */ /* 0x000fca00078e0a03 */
[----:B------:R-:W-:-:S04]  /*b6a0*/  LEA R3, R3, UR4, 0xd ;  /* 0x0000000403037c11 */ /* 0x000fc8000f8e68ff */
[----:B------:R-:W-:-:S04]  /*b6b0*/  SHF.R.U32.HI R2, RZ, 0x4, R3 ;  /* 0x00000004ff027819 */ /* 0x000fc80000011603 */
[----:B------:R-:W-:Y:S01]  /*b6c0*/  LOP3.LUT R2, R2, 0x3fff, RZ, 0xc0, !PT ;  /* 0x00003fff02027812 */ /* 0x000fe200078ec0ff */
[----:B------:R-:W-:Y:S06]  /*b6d0*/  @!P0 BRA `(.L_x_1808) ;  /* 0x0000000000408947 */ /* 0x000fec0003800000 */
        /* <DEDUP_REMOVED lines=16> */
.L_x_1808:
        /* <DEDUP_REMOVED lines=12> */
.L_x_1812:
[----:B-1----:R1:W2:Y:S02]  /*b8a0*/  SYNCS.PHASECHK.TRANS64.TRYWAIT P0, [R16+URZ+0x30800], R3 ;  /* 0x03080003100075a7 */ /* 0x0022a4000800017f */
[----:B--2---:R-:W-:Y:S05]  /*b8b0*/  @!P0 NANOSLEEP.SYNCS 0x989680 ;  /* 0x009896800000895d */ /* 0x004fea0003900000 */
[----:B------:R-:W2:Y:S02]  /*b8c0*/  @!P0 SYNCS.PHASECHK.TRANS64 P0, [R16+URZ+0x30800], R3 ;  /* 0x03080003100085a7 */ /* 0x000ea4000800007f */
[----:B--2---:R-:W-:Y:S05]  /*b8d0*/  @!P0 BRA `(.L_x_1812) ;  /* 0xfffffffc00f08947 */ /* 0x004fea000383ffff */
.L_x_1811:
[----:B------:R-:W-:Y:S05]  /*b8e0*/  BSYNC B0 ;  /* 0x0000000000007941 */ /* 0x000fea0003800000 */
.L_x_1810:
[----:B------:R-:W-:Y:S05]  /*b8f0*/  BRA `(.L_x_1813) ;  /* 0x0000007400187947 */ /* 0x000fea0003800000 */
.L_x_1809:
[----:B------:R-:W2:Y:S01]  /*b900*/  LDL R0, [R1+0x48] ;  /* 0x0000480001007983 */ /* 0x000ea20000100800 */
[----:B------:R-:W-:Y:S02]  /*b910*/  ULDC.64 UR6, c[0x0][0x408] ;  /* 0x0001020000067ab9 */ /* 0x000fe40000000a00 */
[----:B-----5:R-:W-:Y:S01]  /*b920*/  IMAD.WIDE.U32 R26, R145, UR6, RZ ;  /* 0x00000006911a7c25 */ /* 0x020fe2000f8e00ff */
[----:B--2---:R-:W-:Y:S02]  /*b930*/  R2UR UR4, R0 ;  /* 0x00000000000472ca */ /* 0x004fe400000e0000 */
[----:B------:R-:W-:-:S11]  /*b940*/  SHF.R.S32.HI R0, RZ, 0x1f, R145 ;  /* 0x0000001fff007819 */ /* 0x000fd60000011491 */
[----:B------:R-:W-:-:S03]  /*b950*/  ULOP3.LUT UP0, URZ, UR4, 0x3ff, URZ, 0xc0, !UPT ;  /* 0x000003ff043f7892 */ /* 0x000fc6000f80c03f */
[----:B------:R-:W-:Y:S02]  /*b960*/  ULDC.64 UR4, c[0x0][0x3f8] ;  /* 0x0000fe0000047ab9 */ /* 0x000fe40000000a00 */
[C---:B------:R-:W-:Y:S01]  /*b970*/  IMAD R4, R0.reuse, UR4, RZ ;  /* 0x0000000400047c24 */ /* 0x040fe2000f8e02ff */
[----:B------:R-:W-:Y:S01]  /*b980*/  PLOP3.LUT P0, PT, PT, PT, UP0, 0x80, 0x0 ;  /* 0x000000000000781c */ /* 0x000fe20003f0f008 */
[----:B------:R-:W-:Y:S02]  /*b990*/  IMAD R0, R0, UR6, RZ ;  /* 0x0000000600007c24 */ /* 0x000fe4000f8e02ff */
[----:B------:R-:W-:-:S04]  /*b9a0*/  IMAD.WIDE.U32 R24, R145, UR4, RZ ;  /* 0x0000000491187c25 */ /* 0x000fc8000f8e00ff */
[C---:B------:R-:W-:Y:S02]  /*b9b0*/  IMAD R29, R145.reuse, UR5, R4 ;  /* 0x00000005911d7c24 */ /* 0x040fe4000f8e0204 */
[----:B------:R-:W-:Y:S02]  /*b9c0*/  IMAD R31, R145, UR7, R0 ;  /* 0x00000007911f7c24 */ /* 0x000fe4000f8e0200 */
[----:B------:R-:W-:Y:S02]  /*b9d0*/  IMAD.IADD R29, R29, 0x1, R25 ;  /* 0x000000011d1d7824 */ /* 0x000fe400078e0219 */
[----:B------:R-:W-:Y:S01]  /*b9e0*/  IMAD.IADD R31, R31, 0x1, R27 ;  /* 0x000000011f1f7824 */ /* 0x000fe200078e021b */
        /* <DEDUP_REMOVED lines=17> */
.L_x_1814:
[----:B------:R-:W-:Y:S01]  /*bb00*/  ULDC.U8 UR4, c[0x0][0x410] ;  /* 0x0001040000047ab9 */ /* 0x000fe20000000000 */
[----:B------:R-:W-:Y:S01]  /*bb10*/  BSSY B0, `(.L_x_1815) ;  /* 0x000071c000007945 */ /* 0x000fe20003800000 */
[----:B------:R-:W-:Y:S01]  /*bb20*/  ISETP.NE.AND P0, PT, RZ, UR4, PT ;  /* 0x00000004ff007c0c */ /* 0x000fe2000bf05270 */
[----:B------:R-:W-:-:S12]  /*bb30*/  IMAD.IADD R10, R195, 0x1, R209 ;  /* 0x00000001c30a7824 */ /* 0x000fd800078e02d1 */
[----:B------:R-:W-:Y:S05]  /*bb40*/  @!P0 BRA `(.L_x_1816) ;  /* 0x00000038006c8947 */ /* 0x000fea0003800000 */
[----:B------:R-:W0:Y:S01]  /*bb50*/  LDC R21, c[0x0][0x448] ;  /* 0x00011200ff157b82 */ /* 0x000e220000000800 */
[----:B------:R-:W-:Y:S01]  /*bb60*/  IMAD R3, R223, 0x40, R10 ;  /* 0x00000040df037824 */ /* 0x000fe200078e020a */
[----:B------:R-:W-:Y:S01]  /*bb70*/  ULDC.64 UR4, c[0x0][0x3f8] ;  /* 0x0000fe0000047ab9 */ /* 0x000fe20000000a00 */
[----:B------:R-:W-:Y:S01]  /*bb80*/  ULDC.64 UR6, c[0x0][0x408] ;  /* 0x0001020000067ab9 */ /* 0x000fe20000000a00 */
[----:B------:R-:W-:Y:S02]  /*bb90*/  IMAD.MOV.U32 R8, RZ, RZ, R24 ;  /* 0x000000ffff087224 */ /* 0x000fe400078e0018 */
[----:B------:R-:W-:Y:S02]  /*bba0*/  IMAD.MOV.U32 R9, RZ, RZ, R29 ;  /* 0x000000ffff097224 */ /* 0x000fe400078e001d */
[----:B------:R-:W-:Y:S02]  /*bbb0*/  IMAD.MOV.U32 R12, RZ, RZ, R26 ;  /* 0x000000ffff0c7224 */ /* 0x000fe400078e001a */
[----:B------:R-:W-:Y:S01]  /*bbc0*/  IMAD.MOV.U32 R13, RZ, RZ, R31 ;  /* 0x000000ffff0d7224 */ /* 0x000fe200078e001f */
[----:B0-----:R-:W-:-:S13]  /*bbd0*/  ISETP.NE.AND P0, PT, R21, 0x1, PT ;  /* 0x000000011500780c */ /* 0x001fda0003f05270 */
[----:B------:R-:W0:Y:S08]  /*bbe0*/  @P0 LDC R0, c[0x0][0x44c] ;  /* 0x00011300ff000b82 */ /* 0x000e300000000800 */
[----:B------:R-:W1:Y:S01]  /*bbf0*/  @P0 LDC R5, c[0x0][0x450] ;  /* 0x00011400ff050b82 */ /* 0x000e620000000800 */
[----:B0-----:R-:W-:-:S05]  /*bc00*/  @P0 IMAD.HI.U32 R0, R3, R0, RZ ;  /* 0x0000000003000227 */ /* 0x001fca00078e00ff */
[----:B-1----:R-:W-:-:S04]  /*bc10*/  @P0 SHF.R.U32.HI R3, RZ, R5, R0 ;  /* 0x00000005ff030219 */ /* 0x002fc80000011600 */
[----:B------:R-:W-:Y:S01]  /*bc20*/  SHF.R.S32.HI R0, RZ, 0x1f, R3 ;  /* 0x0000001fff007819 */ /* 0x000fe20000011403 */
[----:B------:R-:W-:-:S04]  /*bc30*/  IMAD.WIDE.U32 R8, R3, UR4, R8 ;  /* 0x0000000403087c25 */ /* 0x000fc8000f8e0008 */
[C---:B------:R-:W-:Y:S02]  /*bc40*/  IMAD R4, R0.reuse, UR4, RZ ;  /* 0x0000000400047c24 */ /* 0x040fe4000f8e02ff */
[----:B------:R-:W-:Y:S02]  /*bc50*/  IMAD R0, R0, UR6, RZ ;  /* 0x0000000600007c24 */ /* 0x000fe4000f8e02ff */
[C---:B------:R-:W-:Y:S01]  /*bc60*/  IMAD R7, R3.reuse, UR5, R4 ;  /* 0x0000000503077c24 */ /* 0x040fe2000f8e0204 */
[----:B------:R-:W-:Y:S01]  /*bc70*/  ULDC.64 UR4, c[0x0][0x3e8] ;  /* 0x0000fa0000047ab9 */ /* 0x000fe20000000a00 */
[C---:B------:R-:W-:Y:S01]  /*bc80*/  IMAD.WIDE.U32 R12, R3.reuse, UR6, R12 ;  /* 0x00000006030c7c25 */ /* 0x040fe2000f8e000c */
[----:B------:R-:W-:Y:S01]  /*bc90*/  LEA R6, P0, R8, UR4, 0x1 ;  /* 0x0000000408067c11 */ /* 0x000fe2000f8008ff */
[----:B------:R-:W-:Y:S02]  /*bca0*/  UMOV UR4, 0xffffffff ;  /* 0xffffffff00047882 */ /* 0x000fe40000000000 */
[----:B------:R-:W-:Y:S01]  /*bcb0*/  IMAD R3, R3, UR7, R0 ;  /* 0x0000000703037c24 */ /* 0x000fe2000f8e0200 */
[----:B------:R-:W-:Y:S01]  /*bcc0*/  ULDC.64 UR6, c[0x0][0x400] ;  /* 0x0001000000067ab9 */ /* 0x000fe20000000a00 */
[----:B------:R-:W-:Y:S01]  /*bcd0*/  IMAD.IADD R7, R9, 0x1, R7 ;  /* 0x0000000109077824 */ /* 0x000fe200078e0207 */
[----:B------:R-:W-:Y:S01]  /*bce0*/  LEA R4, P1, R12, UR6, 0x1 ;  /* 0x000000060c047c11 */ /* 0x000fe2000f8208ff */
[----:B------:R-:W-:-:S03]  /*bcf0*/  IMAD.IADD R3, R13, 0x1, R3 ;  /* 0x000000010d037824 */ /* 0x000fc600078e0203 */
[----:B------:R-:W-:Y:S02]  /*bd00*/  LEA.HI.X R7, R8, UR5, R7, 0x1, P0 ;  /* 0x0000000508077c11 */ /* 0x000fe400080f0c07 */
[----:B------:R-:W-:Y:S01]  /*bd10*/  LEA.HI.X R8, R12, UR7, R3, 0x1, P1 ;  /* 0x000000070c087c11 */ /* 0x000fe200088f0c03 */
[----:B------:R-:W-:Y:S06]  /*bd20*/  BRA.DIV UR4, `(.L_x_1817) ;  /* 0x000001ee04ac7947 */ /* 0x000fec000b800000 */
[----:B------:R0:W1:Y:S04]  /*bd30*/  SHFL.IDX PT, R3, R7, RZ, 0x1c1f ;  /* 0x001c1fff07037589 */ /* 0x00006800000e0000 */
[----:B------:R0:W2:Y:S04]  /*bd40*/  SHFL.IDX PT, R0, R6, RZ, 0x1c1f ;  /* 0x001c1fff06007589 */ /* 0x0000a800000e0000 */
[----:B------:R0:W3:Y:S04]  /*bd50*/  SHFL.IDX PT, R5, R8, RZ, 0x1c1f ;  /* 0x001c1fff08057589 */ /* 0x0000e800000e0000 */
[----:B------:R0:W4:Y:S02]  /*bd60*/  SHFL.IDX PT, R14, R4, RZ, 0x1c1f ;  /* 0x001c1fff040e7589 */ /* 0x00012400000e0000 */
.L_x_2158:
[----:B------:R-:W-:Y:S01]  /*bd70*/  IMAD R80, R194, R21, RZ ;  /* 0x00000015c2507224 */ /* 0x000fe200078e02ff */
[----:B------:R-:W-:Y:S01]  /*bd80*/  BSSY B1, `(.L_x_1818) ;  /* 0x0000051000017945 */ /* 0x000fe20003800000 */
[----:B------:R-:W-:Y:S02]  /*bd90*/  CS2R R58, SRZ ;  /* 0x00000000003a7805 */ /* 0x000fe4000001ff00 */
[----:B------:R-:W-:Y:S02]  /*bda0*/  CS2R R54, SRZ ;  /* 0x0000000000367805 */ /* 0x000fe4000001ff00 */
[----:B------:R-:W-:Y:S02]  /*bdb0*/  CS2R R50, SRZ ;  /* 0x0000000000327805 */ /* 0x000fe4000001ff00 */
[----:B------:R-:W-:Y:S02]  /*bdc0*/  ISETP.GE.AND P0, PT, R10, R80, PT ;  /* 0x000000500a00720c */ /* 0x000fe40003f06270 */
        /* <DEDUP_REMOVED lines=10> */
[----:B------:R-:W-:Y:S01]  /*be70*/  ULDC UR4, c[0x0][0x3f4] ;  /* 0x0000fd0000047ab9 */ /* 0x000fe20000000800 */
[----:B------:R-:W-:Y:S02]  /*be80*/  CS2R R60, SRZ ;  /* 0x00000000003c7805 */ /* 0x000fe4000001ff00 */
[----:B------:R-:W-:Y:S02]  /*be90*/  ISETP.GE.AND P3, PT, R203, UR4, PT ;  /* 0x00000004cb007c0c */ /* 0x000fe4000bf66270 */
[----:B------:R-:W-:Y:S02]  /*bea0*/  CS2R R58, SRZ ;  /* 0x00000000003a7805 */ /* 0x000fe4000001ff00 */
[----:B------:R-:W-:Y:S02]  /*beb0*/  ISETP.GE.AND P2, PT, R201, UR4, PT ;  /* 0x00000004c9007c0c */ /* 0x000fe4000bf46270 */
[----:B------:R-:W-:Y:S02]  /*bec0*/  ISETP.GE.AND P1, PT, R202, UR4, PT ;  /* 0x00000004ca007c0c */ /* 0x000fe4000bf26270 */
[----:B------:R-:W-:-:S02]  /*bed0*/  ISETP.GE.AND P0, PT, R200, UR4, PT ;  /* 0x00000004c8007c0c */ /* 0x000fc4000bf06270 */
[----:B------:R-:W-:-:S03]  /*bee0*/  ISETP.GE.AND P4, PT, R192, UR4, PT ;  /* 0x00000004c0007c0c */ /* 0x000fc6000bf86270 */
[C---:B------:R-:W-:Y:S01]  /*bef0*/  @!P3 IMAD.SHL.U32 R27, R203.reuse, 0x2, RZ ;  /* 0x00000002cb1bb824 */ /* 0x040fe200078e00ff */
[----:B------:R-:W-:-:S03]  /*bf00*/  @!P3 SHF.L.U64.HI R20, R203, 0x1, R232 ;  /* 0x00000001cb14b819 */ /* 0x000fc600000102e8 */
[C---:B------:R-:W-:Y:S01]  /*bf10*/  @!P2 IMAD.SHL.U32 R31, R201.reuse, 0x2, RZ ;  /* 0x00000002c91fa824 */ /* 0x040fe200078e00ff */
[----:B------:R-:W-:Y:S01]  /*bf20*/  @!P2 SHF.L.U64.HI R12, R201, 0x1, R231 ;  /* 0x00000001c90ca819 */ /* 0x000fe200000102e7 */
[----:B------:R-:W-:Y:S01]  /*bf30*/  @!P1 IMAD.SHL.U32 R39, R202, 0x2, RZ ;  /* 0x00000002ca279824 */ /* 0x000fe200078e00ff */
[-C--:B--2---:R-:W-:Y:S01]  /*bf40*/  @!P3 IADD3 R24, P6, R0, R27.reuse, RZ ;  /* 0x0000001b0018b210 */ /* 0x084fe20007fde0ff */
[----:B------:R-:W-:Y:S01]  /*bf50*/  @!P0 IMAD.SHL.U32 R63, R200, 0x2, RZ ;  /* 0x00000002c83f8824 */ /* 0x000fe200078e00ff */
[----:B----4-:R-:W-:Y:S01]  /*bf60*/  @!P3 IADD3 R26, P5, R14, R27, RZ ;  /* 0x0000001b0e1ab210 */ /* 0x010fe20007fbe0ff */
[----:B-1----:R-:W-:Y:S01]  /*bf70*/  @!P4 IMAD.MOV.U32 R13, RZ, RZ, R3 ;  /* 0x000000ffff0dc224 */ /* 0x002fe200078e0003 */
[----:B------:R-:W-:Y:S01]  /*bf80*/  @!P0 SHF.L.U64.HI R34, R200, 0x1, R229 ;  /* 0x00000001c8228819 */ /* 0x000fe200000102e5 */
[--C-:B------:R-:W-:Y:S01]  /*bf90*/  @!P3 IMAD.X R25, R3, 0x1, R20.reuse, P6 ;  /* 0x000000010319b824 */ /* 0x100fe200030e0614 */
[-C--:B------:R-:W-:Y:S01]  /*bfa0*/  @!P2 IADD3 R28, P6, R0, R31.reuse, RZ ;  /* 0x0000001f001ca210 */ /* 0x080fe20007fde0ff */
[----:B---3--:R-:W-:Y:S01]  /*bfb0*/  @!P3 IMAD.X R27, R5, 0x1, R20, P5 ;  /* 0x00000001051bb824 */ /* 0x008fe200028e0614 */
[----:B------:R-:W-:Y:S01]  /*bfc0*/  @!P2 IADD3 R30, P5, R14, R31, RZ ;  /* 0x0000001f0e1ea210 */ /* 0x000fe20007fbe0ff */
[----:B------:R-:W-:Y:S01]  /*bfd0*/  @!P4 IMAD.MOV.U32 R15, RZ, RZ, R5 ;  /* 0x000000ffff0fc224 */ /* 0x000fe200078e0005 */
[----:B------:R-:W-:Y:S01]  /*bfe0*/  @!P1 SHF.L.U64.HI R20, R202, 0x1, R230 ;  /* 0x00000001ca149819 */ /* 0x000fe200000102e6 */
[--C-:B------:R-:W-:Y:S01]  /*bff0*/  @!P2 IMAD.X R29, R3, 0x1, R12.reuse, P6 ;  /* 0x00000001031da824 */ /* 0x100fe200030e060c */
[----:B------:R-:W-:Y:S01]  /*c000*/  @!P1 IADD3 R36, P6, R0, R39, RZ ;  /* 0x0000002700249210 */ /* 0x000fe20007fde0ff */
[----:B------:R-:W-:Y:S01]  /*c010*/  @!P2 IMAD.X R31, R5, 0x1, R12, P5 ;  /* 0x00000001051fa824 */ /* 0x000fe200028e060c */
[----:B------:R-:W-:Y:S01]  /*c020*/  ISETP.GE.AND P5, PT, R204, UR4, PT ;  /* 0x00000004cc007c0c */ /* 0x000fe2000bfa6270 */
[----:B------:R-:W-:-:S02]  /*c030*/  @!P4 IMAD.MOV.U32 R12, RZ, RZ, R0 ;  /* 0x000000ffff0cc224 */ /* 0x000fc400078e0000 */
[----:B------:R-:W-:Y:S01]  /*c040*/  @!P1 IMAD.X R37, R3, 0x1, R20, P6 ;  /* 0x0000000103259824 */ /* 0x000fe200030e0614 */
[----:B------:R-:W-:Y:S01]  /*c050*/  @!P1 IADD3 R38, P6, R14, R39, RZ ;  /* 0x000000270e269210 */ /* 0x000fe20007fde0ff */
[----:B------:R-:W-:-:S04]  /*c060*/  @!P4 IMAD.WIDE R12, R192, 0x2, R12 ;  /* 0x00000002c00cc825 */ /* 0x000fc800078e020c */
[----:B------:R-:W-:Y:S01]  /*c070*/  @!P1 IMAD.X R39, R5, 0x1, R20, P6 ;  /* 0x0000000105279824 */ /* 0x000fe200030e0614 */
[-C--:B------:R-:W-:Y:S01]  /*c080*/  @!P0 IADD3 R44, P6, R0, R63.reuse, RZ ;  /* 0x0000003f002c8210 */ /* 0x080fe20007fde0ff */
[----:B------:R-:W-:Y:S01]  /*c090*/  @!P4 IMAD.WIDE R20, R192, 0x2, R14 ;  /* 0x00000002c014c825 */ /* 0x000fe200078e020e */
[----:B------:R1:W5:Y:S03]  /*c0a0*/  @!P4 LD.E.64 R60, desc[UR60][R12.64] ;  /* 0x0000003c0c3cc980 */ /* 0x000366000c101b00 */
[----:B------:R-:W-:Y:S01]  /*c0b0*/  @!P0 IMAD.X R45, R3, 0x1, R34, P6 ;  /* 0x00000001032d8824 */ /* 0x000fe200030e0622 */
[----:B------:R-:W-:Y:S01]  /*c0c0*/  @!P0 IADD3 R62, P6, R14, R63, RZ ;  /* 0x0000003f0e3e8210 */ /* 0x000fe20007fde0ff */
[C---:B------:R-:W-:Y:S01]  /*c0d0*/  @!P5 IMAD.SHL.U32 R15, R204.reuse, 0x2, RZ ;  /* 0x00000002cc0fd824 */ /* 0x040fe200078e00ff */
[----:B------:R1:W5:Y:S01]  /*c0e0*/  @!P4 LD.E.64 R58, desc[UR60][R20.64] ;  /* 0x0000003c143ac980 */ /* 0x000362000c101b00 */
[----:B------:R-:W-:-:S02]  /*c0f0*/  @!P5 SHF.L.U64.HI R32, R204, 0x1, R228 ;  /* 0x00000001cc20d819 */ /* 0x000fc400000102e4 */
[----:B------:R-:W-:Y:S01]  /*c100*/  CS2R R56, SRZ ;  /* 0x0000000000387805 */ /* 0x000fe2000001ff00 */
[----:B------:R-:W-:Y:S01]  /*c110*/  @!P0 IMAD.X R63, R5, 0x1, R34, P6 ;  /* 0x00000001053f8824 */ /* 0x000fe200030e0622 */
[-C--:B------:R-:W-:Y:S02]  /*c120*/  @!P5 IADD3 R64, P4, R0, R15.reuse, RZ ;  /* 0x0000000f0040d210 */ /* 0x080fe40007f9e0ff */
[----:B------:R-:W-:Y:S02]  /*c130*/  CS2R R54, SRZ ;  /* 0x0000000000367805 */ /* 0x000fe4000001ff00 */
[----:B------:R-:W-:Y:S02]  /*c140*/  @!P5 IADD3 R14, P6, R14, R15, RZ ;  /* 0x0000000f0e0ed210 */ /* 0x000fe40007fde0ff */
[----:B------:R-:W-:Y:S02]  /*c150*/  CS2R R52, SRZ ;  /* 0x0000000000347805 */ /* 0x000fe4000001ff00 */
[----:B------:R-:W-:Y:S01]  /*c160*/  CS2R R50, SRZ ;  /* 0x0000000000327805 */ /* 0x000fe2000001ff00 */
[--C-:B------:R-:W-:Y:S01]  /*c170*/  @!P5 IMAD.X R65, R3, 0x1, R32.reuse, P4 ;  /* 0x000000010341d824 */ /* 0x100fe200020e0620 */
[----:B------:R-:W-:Y:S01]  /*c180*/  CS2R R48, SRZ ;  /* 0x0000000000307805 */ /* 0x000fe2000001ff00 */
[----:B------:R-:W-:Y:S01]  /*c190*/  @!P5 IMAD.X R15, R5, 0x1, R32, P6 ;  /* 0x00000001050fd824 */ /* 0x000fe200030e0620 */
[----:B------:R-:W-:-:S02]  /*c1a0*/  CS2R R46, SRZ ;  /* 0x00000000002e7805 */ /* 0x000fc4000001ff00 */
[----:B------:R-:W-:Y:S02]  /*c1b0*/  CS2R R42, SRZ ;  /* 0x00000000002a7805 */ /* 0x000fe4000001ff00 */
[----:B------:R-:W-:Y:S02]  /*c1c0*/  CS2R R40, SRZ ;  /* 0x0000000000287805 */ /* 0x000fe4000001ff00 */
[----:B------:R-:W-:Y:S02]  /*c1d0*/  CS2R R32, SRZ ;  /* 0x0000000000207805 */ /* 0x000fe4000001ff00 */
[----:B------:R-:W-:Y:S01]  /*c1e0*/  CS2R R34, SRZ ;  /* 0x0000000000227805 */ /* 0x000fe2000001ff00 */
[----:B------:R1:W5:Y:S04]  /*c1f0*/  @!P3 LD.E.64 R56, desc[UR60][R24.64] ;  /* 0x0000003c1838b980 */ /* 0x000368000c101b00 */
        /* <DEDUP_REMOVED lines=8> */
[----:B------:R1:W5:Y:S02]  /*c280*/  @!P5 LD.E.64 R34, desc[UR60][R14.64] ;  /* 0x0000003c0e22d980 */ /* 0x000364000c101b00 */
.L_x_1819:
[----:B------:R-:W-:Y:S05]  /*c290*/  BSYNC B1 ;  /* 0x0000000000017941 */ /* 0x000fea0003800000 */
.L_x_1818:
[----:B--2--5:R-:W-:Y:S01]  /*c2a0*/  IMAD.MOV.U32 R0, RZ, RZ, R58 ;  /* 0x000000ffff007224 */ /* 0x024fe200078e003a */
[----:B------:R-:W-:Y:S01]  /*c2b0*/  UMOV UR4, 0xffffffff ;  /* 0xffffffff00047882 */ /* 0x000fe20000000000 */
[----:B-1----:R-:W-:Y:S01]  /*c2c0*/  IMAD.MOV.U32 R3, RZ, RZ, R59 ;  /* 0x000000ffff037224 */ /* 0x002fe200078e003b */
[----:B------:R-:W-:Y:S01]  /*c2d0*/  CS2R R30, SRZ ;  /* 0x00000000001e7805 */ /* 0x000fe2000001ff00 */
[----:B---3--:R-:W-:Y:S01]  /*c2e0*/  IMAD.MOV.U32 R5, RZ, RZ, R54 ;  /* 0x000000ffff057224 */ /* 0x008fe200078e0036 */
        /* <DEDUP_REMOVED lines=42> */
[----:B------:R-:W-:-:S02]  /*c590*/  PRMT R84, R3, 0x7610, R84 ;  /* 0x0000761003547816 */ /* 0x000fc40000000054 */
[----:B------:R-:W-:Y:S02]  /*c5a0*/  PRMT R77, R5, 0x7610, R77 ;  /* 0x00007610054d7816 */ /* 0x000fe4000000004d */
[----:B------:R-:W-:Y:S01]  /*c5b0*/  PRMT R76, R9, 0x7610, R76 ;  /* 0x00007610094c7816 */ /* 0x000fe2000000004c */
[----:B------:R-:W-:Y:S06]  /*c5c0*/  BRA.DIV UR4, `(.L_x_1820) ;  /* 0x000001e604f47947 */ /* 0x000fec000b800000 */
[----:B------:R1:W2:Y:S04]  /*c5d0*/  SHFL.IDX PT, R3, R7, 0x1, 0x1c1f ;  /* 0x003c1f0007037f89 */ /* 0x0002a800000e0000 */
[----:B------:R1:W3:Y:S04]  /*c5e0*/  SHFL.IDX PT, R0, R6, 0x1, 0x1c1f ;  /* 0x003c1f0006007f89 */ /* 0x0002e800000e0000 */
[----:B------:R1:W1:Y:S04]  /*c5f0*/  SHFL.IDX PT, R5, R8, 0x1, 0x1c1f ;  /* 0x003c1f0008057f89 */ /* 0x00026800000e0000 */
[----:B0-----:R-:W0:Y:S02]  /*c600*/  SHFL.IDX PT, R4, R4, 0x1, 0x1c1f ;  /* 0x003c1f0004047f89 */ /* 0x001e2400000e0000 */
.L_x_2164:
[----:B-1----:R-:W-:Y:S01]  /*c610*/  VIADD R7, R10, 0x40 ;  /* 0x000000400a077836 */ /* 0x002fe20000000000 */
[----:B------:R-:W-:Y:S01]  /*c620*/  LOP3.LUT R6, R206, 0x18, R18, 0xf8, !PT ;  /* 0x00000018ce067812 */ /* 0x000fe200078ef812 */
[----:B------:R-:W-:Y:S01]  /*c630*/  BSSY B1, `(.L_x_1821) ;  /* 0x0000053000017945 */ /* 0x000fe20003800000 */
[----:B------:R-:W-:Y:S02]  /*c640*/  LOP3.LUT P0, RZ, R215, 0x4, RZ, 0xc0, !PT ;  /* 0x00000004d7ff7812 */ /* 0x000fe4000780c0ff */
[----:B------:R-:W-:Y:S02]  /*c650*/  CS2R R36, SRZ ;  /* 0x0000000000247805 */ /* 0x000fe4000001ff00 */
[----:B------:R-:W-:Y:S02]  /*c660*/  ISETP.GE.AND P1, PT, R7, R80, PT ;  /* 0x000000500700720c */ /* 0x000fe40003f26270 */
[----:B------:R-:W-:Y:S02]  /*c670*/  CS2R R26, SRZ ;  /* 0x00000000001a7805 */ /* 0x000fe4000001ff00 */
[----:B------:R-:W-:-:S02]  /*c680*/  LOP3.LUT R7, R6, R207, RZ, 0x3c, !PT ;  /* 0x000000cf06077212 */ /* 0x000fc400078e3cff */
[----:B------:R-:W-:Y:S02]  /*c690*/  CS2R R20, SRZ ;  /* 0x0000000000147805 */ /* 0x000fe4000001ff00 */
[----:B------:R-:W-:Y:S02]  /*c6a0*/  CS2R R12, SRZ ;  /* 0x00000000000c7805 */ /* 0x000fe4000001ff00 */
[----:B------:R-:W-:Y:S02]  /*c6b0*/  CS2R R8, SRZ ;  /* 0x0000000000087805 */ /* 0x000fe4000001ff00 */
[----:B------:R-:W-:Y:S01]  /*c6c0*/  CS2R R44, SRZ ;  /* 0x00000000002c7805 */ /* 0x000fe2000001ff00 */
[----:B------:R-:W-:Y:S01]  /*c6d0*/  IMAD.IADD R7, R208, 0x1, R7 ;  /* 0x00000001d0077824 */ /* 0x000fe200078e0207 */
[----:B------:R-:W-:Y:S02]  /*c6e0*/  CS2R R38, SRZ ;  /* 0x0000000000267805 */ /* 0x000fe4000001ff00 */
[----:B------:R-:W-:-:S02]  /*c6f0*/  CS2R R28, SRZ ;  /* 0x00000000001c7805 */ /* 0x000fc4000001ff00 */
[----:B------:R-:W-:Y:S02]  /*c700*/  CS2R R24, SRZ ;  /* 0x0000000000187805 */ /* 0x000fe4000001ff00 */
[----:B----4-:R-:W-:Y:S01]  /*c710*/  CS2R R14, SRZ ;  /* 0x00000000000e7805 */ /* 0x010fe2000001ff00 */
[----:B------:R-:W-:Y:S01]  /*c720*/  IMAD R62, R7, 0x2, R16 ;  /* 0x00000002073e7824 */ /* 0x000fe200078e0210 */
        /* <DEDUP_REMOVED lines=8> */
[----:B------:R-:W-:-:S05]  /*c7b0*/  ISETP.GE.AND P1, PT, R200, UR4, PT ;  /* 0x00000004c8007c0c */ /* 0x000fca000bf26270 */
[C---:B------:R-:W-:Y:S01]  /*c7c0*/  @!P4 IMAD.SHL.U32 R9, R203.reuse, 0x2, RZ ;  /* 0x00000002cb09c824 */ /* 0x040fe200078e00ff */
[----:B------:R-:W-:-:S03]  /*c7d0*/  @!P4 SHF.L.U64.HI R6, R203, 0x1, R232 ;  /* 0x00000001cb06c819 */ /* 0x000fc600000102e8 */
[C---:B------:R-:W-:Y:S01]  /*c7e0*/  @!P3 IMAD.SHL.U32 R71, R201.reuse, 0x2, RZ ;  /* 0x00000002c947b824 */ /* 0x040fe200078e00ff */
[----:B------:R-:W-:Y:S01]  /*c7f0*/  @!P3 SHF.L.U64.HI R12, R201, 0x1, R231 ;  /* 0x00000001c90cb819 */ /* 0x000fe200000102e7 */
[----:B------:R-:W-:Y:S01]  /*c800*/  @!P2 IMAD.SHL.U32 R67, R202, 0x2, RZ ;  /* 0x00000002ca43a824 */ /* 0x000fe200078e00ff */
[-C--:B---3--:R-:W-:Y:S01]  /*c810*/  @!P4 IADD3 R10, P5, R0, R9.reuse, RZ ;  /* 0x00000009000ac210 */ /* 0x088fe20007fbe0ff */
[----:B------:R-:W-:Y:S01]  /*c820*/  @!P1 IMAD.SHL.U32 R7, R200, 0x2, RZ ;  /* 0x00000002c8079824 */ /* 0x000fe200078e00ff */
[----:B0-----:R-:W-:Y:S02]  /*c830*/  @!P4 IADD3 R8, P6, R4, R9, RZ ;  /* 0x000000090408c210 */ /* 0x001fe40007fde0ff */
[----:B------:R-:W-:Y:S01]  /*c840*/  @!P2 SHF.L.U64.HI R14, R202, 0x1, R230 ;  /* 0x00000001ca0ea819 */ /* 0x000fe200000102e6 */
[--C-:B--2---:R-:W-:Y:S01]  /*c850*/  @!P4 IMAD.X R11, R3, 0x1, R6.reuse, P5 ;  /* 0x00000001030bc824 */ /* 0x104fe200028e0606 */
[-C--:B------:R-:W-:Y:S01]  /*c860*/  @!P3 IADD3 R74, P5, R0, R71.reuse, RZ ;  /* 0x00000047004ab210 */ /* 0x080fe20007fbe0ff */
[----:B------:R-:W-:Y:S01]  /*c870*/  @!P4 IMAD.X R9, R5, 0x1, R6, P6 ;  /* 0x000000010509c824 */ /* 0x000fe200030e0606 */
[----:B------:R-:W-:-:S02]  /*c880*/  @!P3 IADD3 R70, P6, R4, R71, RZ ;  /* 0x000000470446b210 */ /* 0x000fc40007fde0ff */
[----:B------:R-:W-:Y:S01]  /*c890*/  @!P1 SHF.L.U64.HI R20, R200, 0x1, R229 ;  /* 0x00000001c8149819 */ /* 0x000fe200000102e5 */
[--C-:B------:R-:W-:Y:S01]  /*c8a0*/  @!P3 IMAD.X R75, R3, 0x1, R12.reuse, P5 ;  /* 0x00000001034bb824 */ /* 0x100fe200028e060c */
[-C--:B------:R-:W-:Y:S01]  /*c8b0*/  @!P2 IADD3 R68, P5, R0, R67.reuse, RZ ;  /* 0x000000430044a210 */ /* 0x080fe20007fbe0ff */
[----:B------:R-:W-:Y:S01]  /*c8c0*/  @!P3 IMAD.X R71, R5, 0x1, R12, P6 ;  /* 0x000000010547b824 */ /* 0x000fe200030e060c */
[----:B------:R-:W-:-:S03]  /*c8d0*/  @!P2 IADD3 R66, P6, R4, R67, RZ ;  /* 0x000000430442a210 */ /* 0x000fc60007fde0ff */
[--C-:B------:R-:W-:Y:S01]  /*c8e0*/  @!P2 IMAD.X R69, R3, 0x1, R14.reuse, P5 ;  /* 0x000000010345a824 */ /* 0x100fe200028e060e */
[----:B------:R-:W-:Y:S01]  /*c8f0*/  @!P1 IADD3 R64, P5, R0, R7, RZ ;  /* 0x0000000700409210 */ /* 0x000fe20007fbe0ff */
[----:B------:R-:W-:Y:S01]  /*c900*/  @!P2 IMAD.X R67, R5, 0x1, R14, P6 ;  /* 0x000000010543a824 */ /* 0x000fe200030e060e */
[----:B------:R-:W-:-:S03]  /*c910*/  ISETP.GE.AND P6, PT, R192, UR4, PT ;  /* 0x00000004c0007c0c */ /* 0x000fc6000bfc6270 */
[----:B------:R-:W-:Y:S01]  /*c920*/  @!P1 IMAD.X R65, R3, 0x1, R20, P5 ;  /* 0x0000000103419824 */ /* 0x000fe200028e0614 */
[----:B------:R-:W-:-:S05]  /*c930*/  @!P1 IADD3 R6, P5, R4, R7, RZ ;  /* 0x0000000704069210 */ /* 0x000fca0007fbe0ff */
[----:B------:R-:W-:Y:S01]  /*c940*/  @!P1 IMAD.X R7, R5, 0x1, R20, P5 ;  /* 0x0000000105079824 */ /* 0x000fe200028e0614 */
[----:B------:R-:W-:-:S03]  /*c950*/  ISETP.GE.AND P5, PT, R204, UR4, PT ;  /* 0x00000004cc007c0c */ /* 0x000fc6000bfa6270 */
[----:B------:R-:W-:Y:S02]  /*c960*/  @!P6 IMAD.MOV.U32 R12, RZ, RZ, R0 ;  /* 0x000000ffff0ce224 */ /* 0x000fe400078e0000 */
[----:B------:R-:W-:Y:S02]  /*c970*/  @!P6 IMAD.MOV.U32 R13, RZ, RZ, R3 ;  /* 0x000000ffff0de224 */ /* 0x000fe400078e0003 */
[----:B------:R-:W-:-:S04]  /*c980*/  @!P6 IMAD.WIDE R14, R192, 0x2, R4 ;  /* 0x00000002c00ee825 */ /* 0x000fc800078e0204 */
[----:B------:R-:W-:Y:S01]  /*c990*/  @!P6 IMAD.WIDE R12, R192, 0x2, R12 ;  /* 0x00000002c00ce825 */ /* 0x000fe200078e020c */
[----:B------:R0:W5:Y:S03]  /*c9a0*/  @!P6 LD.E.64 R30, desc[UR60][R14.64] ;  /* 0x0000003c0e1ee980 */ /* 0x000166000c101b00 */
[C---:B------:R-:W-:Y:S01]  /*c9b0*/  @!P5 IMAD.SHL.U32 R21, R204.reuse, 0x2, RZ ;  /* 0x00000002cc15d824 */ /* 0x040fe200078e00ff */
[----:B------:R1:W5:Y:S01]  /*c9c0*/  @!P6 LD.E.64 R44, desc[UR60][R12.64] ;  /* 0x0000003c0c2ce980 */ /* 0x000362000c101b00 */
[----:B------:R-:W-:-:S03]  /*c9d0*/  @!P5 SHF.L.U64.HI R20, R204, 0x1, R228 ;  /* 0x00000001cc14d819 */ /* 0x000fc600000102e4 */
[-C--:B------:R-:W-:Y:S02]  /*c9e0*/  @!P5 IADD3 R72, P6, R0, R21.reuse, RZ ;  /* 0x000000150048d210 */ /* 0x080fe40007fde0ff */
[----:B------:R-:W-:Y:S02]  /*c9f0*/  CS2R R38, SRZ ;  /* 0x0000000000267805 */ /* 0x000fe4000001ff00 */
[----:B------:R-:W-:Y:S01]  /*ca00*/  CS2R R36, SRZ ;  /* 0x0000000000247805 */ /* 0x000fe2000001ff00 */
[----:B------:R-:W-:Y:S01]  /*ca10*/  @!P5 IMAD.X R73, R3, 0x1, R20, P6 ;  /* 0x000000010349d824 */ /* 0x000fe200030e0614 */
[----:B------:R-:W-:Y:S02]  /*ca20*/  @!P5 IADD3 R4, P6, R4, R21, RZ ;  /* 0x000000150404d210 */ /* 0x000fe40007fde0ff */
[----:B------:R2:W5:Y:S01]  /*ca30*/  @!P4 LD.E.64 R38, desc[UR60][R10.64] ;  /* 0x0000003c0a26c980 */ /* 0x000562000c101b00 */
[----:B------:R-:W-:Y:S02]  /*ca40*/  CS2R R28, SRZ ;  /* 0x00000000001c7805 */ /* 0x000fe4000001ff00 */
[----:B------:R-:W-:-:S02]  /*ca50*/  CS2R R26, SRZ ;  /* 0x00000000001a7805 */ /* 0x000fc4000001ff00 */
[----:B------:R-:W-:Y:S01]  /*ca60*/  CS2R R24, SRZ ;  /* 0x0000000000187805 */ /* 0x000fe2000001ff00 */
[----:B------:R-:W-:Y:S01]  /*ca70*/  @!P5 IMAD.X R5, R5, 0x1, R20, P6 ;  /* 0x000000010505d824 */ /* 0x000fe200030e0614 */
[----:B------:R3:W5:Y:S01]  /*ca80*/  @!P4 LD.E.64 R36, desc[UR60][R8.64] ;  /* 0x0000003c0824c980 */ /* 0x000762000c101b00 */
[----:B------:R-:W-:Y:S02]  /*ca90*/  CS2R R20, SRZ ;  /* 0x0000000000147805 */ /* 0x000fe4000001ff00 */
[----:B0-----:R-:W-:Y:S02]  /*caa0*/  CS2R R14, SRZ ;  /* 0x00000000000e7805 */ /* 0x001fe4000001ff00 */
[----:B-1----:R-:W-:Y:S01]  /*cab0*/  CS2R R12, SRZ ;  /* 0x00000000000c7805 */ /* 0x002fe2000001ff00 */
[----:B------:R1:W5:Y:S01]  /*cac0*/  @!P3 LD.E.64 R28, desc[UR60][R74.64] ;  /* 0x0000003c4a1cb980 */ /* 0x000362000c101b00 */
[----:B--2---:R-:W-:-:S03]  /*cad0*/  CS2R R10, SRZ ;  /* 0x00000000000a7805 */ /* 0x004fc6000001ff00 */
[----:B------:R1:W5:Y:S01]  /*cae0*/  @!P3 LD.E.64 R26, desc[UR60][R70.64] ;  /* 0x0000003c461ab980 */ /* 0x000362000c101b00 */
[----:B---3--:R-:W-:-:S03]  /*caf0*/  CS2R R8, SRZ ;  /* 0x0000000000087805 */ /* 0x008fc6000001ff00 */
[----:B------:R1:W5:Y:S04]  /*cb00*/  @!P2 LD.E.64 R24, desc[UR60][R68.64] ;  /* 0x0000003c4418a980 */ /* 0x000368000c101b00 */
[----:B------:R1:W5:Y:S04]  /*cb10*/  @!P2 LD.E.64 R20, desc[UR60][R66.64] ;  /* 0x0000003c4214a980 */ /* 0x000368000c101b00 */
[----:B------:R1:W5:Y:S04]  /*cb20*/  @!P1 LD.E.64 R14, desc[UR60][R64.64] ;  /* 0x0000003c400e9980 */ /* 0x000368000c101b00 */
[----:B------:R1:W5:Y:S04]  /*cb30*/  @!P1 LD.E.64 R12, desc[UR60][R6.64] ;  /* 0x0000003c060c9980 */ /* 0x000368000c101b00 */
[----:B------:R1:W5:Y:S04]  /*cb40*/  @!P5 LD.E.64 R10, desc[UR60][R72.64] ;  /* 0x0000003c480ad980 */ /* 0x000368000c101b00 */
[----:B------:R1:W5:Y:S02]  /*cb50*/  @!P5 LD.E.64 R8, desc[UR60][R4.64] ;  /* 0x0000003c0408d980 */ /* 0x000364000c101b00 */
.L_x_1822:
[----:B------:R-:W-:Y:S05]  /*cb60*/  BSYNC B1 ;  /* 0x0000000000017941 */ /* 0x000fea0003800000 */
.L_x_1821:
[----:B01---5:R-:W-:Y:S01]  /*cb70*/  IMAD.MOV.U32 R4, RZ, RZ, R30 ;  /* 0x000000ffff047224 */ /* 0x023fe200078e001e */
[----:B--2---:R-:W-:Y:S01]  /*cb80*/  LEA.HI R3, R221, R221, RZ, 0x1 ;  /* 0x000000dddd037211 */ /* 0x004fe200078f08ff */
[----:B------:R-:W-:Y:S01]  /*cb90*/  VIADD R5, R62, 0x12400 ;  /* 0x000124003e057836 */ /* 0x000fe20000000000 */
[----:B------:R-:W-:Y:S01]  /*cba0*/  VIADDMNMX R80, R80, -R209, 0x80, PT ;  /* 0x0000008050507446 */ /* 0x000fe200038009d1 */
[----:B---3--:R-:W-:Y:S01]  /*cbb0*/  VIADD R0, R62, 0x12440 ;  /* 0x000124403e007836 */ /* 0x008fe20000000000 */
[----:B------:R-:W-:Y:S01]  /*cbc0*/  PRMT R103, R4, 0x7610, R103 ;  /* 0x0000761004677816 */ /* 0x000fe20000000067 */
[----:B------:R-:W-:Y:S01]  /*cbd0*/  @P0 VIADD R0, R5, 0xffffffc0 ;  /* 0xffffffc005000836 */ /* 0x000fe20000000000 */
[----:B------:R-:W-:Y:S01]  /*cbe0*/  LOP3.LUT R4, R3, 0xfffffffe, RZ, 0xc0, !PT ;  /* 0xfffffffe03047812 */ /* 0x000fe200078ec0ff */
[----:B------:R-:W-:Y:S01]  /*cbf0*/  IMAD.MOV.U32 R5, RZ, RZ, R31 ;  /* 0x000000ffff057224 */ /* 0x000fe200078e001f */
[----:B------:R-:W-:Y:S01]  /*cc00*/  BSSY B1, `(.L_x_1823) ;  /* 0x0000031000017945 */ /* 0x000fe20003800000 */
[----:B------:R-:W-:Y:S01]  /*cc10*/  IMAD.MOV.U32 R6, RZ, RZ, R36 ;  /* 0x000000ffff067224 */ /* 0x000fe200078e0024 */
[----:B------:R-:W-:Y:S01]  /*cc20*/  ISETP.GE.AND P1, PT, R195, R80, PT ;  /* 0x00000050c300720c */ /* 0x000fe20003f26270 */
[----:B------:R-:W-:Y:S01]  /*cc30*/  IMAD.IADD R4, R221, 0x1, -R4 ;  /* 0x00000001dd047824 */ /* 0x000fe200078e0a04 */
[----:B------:R-:W-:Y:S01]  /*cc40*/  PRMT R104, R5, 0x7610, R104 ;  /* 0x0000761005687816 */ /* 0x000fe20000000068 */
[----:B------:R-:W-:Y:S01]  /*cc50*/  IMAD.MOV.U32 R7, RZ, RZ, R37 ;  /* 0x000000ffff077224 */ /* 0x000fe200078e0025 */
[----:B------:R-:W-:Y:S01]  /*cc60*/  PRMT R95, R6, 0x7610, R95 ;  /* 0x00007610065f7816 */ /* 0x000fe2000000005f */
[----:B------:R-:W-:Y:S01]  /*cc70*/  IMAD.MOV.U32 R3, RZ, RZ, R26 ;  /* 0x000000ffff037224 */ /* 0x000fe200078e001a */
[----:B------:R-:W-:Y:S01]  /*cc80*/  SHF.L.U32 R5, R4, 0x1f, RZ ;  /* 0x0000001f04057819 */ /* 0x000fe200000006ff */
[----:B------:R-:W-:Y:S01]  /*cc90*/  IMAD.MOV.U32 R6, RZ, RZ, R27 ;  /* 0x000000ffff067224 */ /* 0x000fe200078e001b */
[----:B------:R-:W-:Y:S01]  /*cca0*/  PRMT R96, R7, 0x7610, R96 ;  /* 0x0000761007607816 */ /* 0x000fe20000000060 */
[----:B------:R-:W-:Y:S01]  /*ccb0*/  IMAD.MOV.U32 R7, RZ, RZ, R20 ;  /* 0x000000ffff077224 */ /* 0x000fe200078e0014 */
[----:B------:R-:W0:Y:S01]  /*ccc0*/  SYNCS.PHASECHK.TRANS64.TRYWAIT P0, [R16+URZ+0x30800], R5 ;  /* 0x03080005100075a7 */ /* 0x000e22000800017f */
        /* <DEDUP_REMOVED lines=35> */
[----:B0-----:R-:W-:Y:S06]  /*cf00*/  @!P0 BRA `(.L_x_1824) ;  /* 0x000001e000188947 */ /* 0x001fec0003800000 */
.L_x_2165:
[----:B------:R-:W-:Y:S05]  /*cf10*/  BSYNC B1 ;  /* 0x0000000000017941 */ /* 0x000fea0003800000 */
.L_x_1823:
[----:B------:R-:W-:Y:S01]  /*cf20*/  BSSY B1, `(.L_x_1825) ;  /* 0x000012f000017945 */ /* 0x000fe20003800000 */
[----:B------:R-:W-:Y:S02]  /*cf30*/  PRMT R64, R4, 0x7610, R64 ;  /* 0x0000761004407816 */ /* 0x000fe40000000040 */
[----:B------:R-:W-:Y:S01]  /*cf40*/  PRMT R65, R6, 0x7610, R65 ;  /* 0x0000761006417816 */ /* 0x000fe20000000041 */
[----:B------:R-:W-:Y:S06]  /*cf50*/  @P1 BRA `(.L_x_1826) ;  /* 0x0000001000ac1947 */ /* 0x000fec0003800000 */
[----:B0-----:R-:W0:Y:S01]  /*cf60*/  LDC R5, c[0x0][0x3f4] ;  /* 0x0000fd00ff057b82 */ /* 0x001e220000000800 */
        /* <DEDUP_REMOVED lines=9> */
[----:B------:R-:W-:Y:S02]  /*d000*/  SHF.R.U64 R58, R58, 0x10, R59 ;  /* 0x000000103a3a7819 */ /* 0x000fe4000000123b */
[----:B------:R-:W-:Y:S02]  /*d010*/  SHF.R.U64 R60, R60, 0x10, R61 ;  /* 0x000000103c3c7819 */ /* 0x000fe4000000123d */
[----:B------:R-:W-:Y:S02]  /*d020*/  SHF.R.U32.HI R59, RZ, 0x10, R59 ;  /* 0x00000010ff3b7819 */ /* 0x000fe4000001163b */
[----:B------:R-:W-:Y:S02]  /*d030*/  SHF.R.U32.HI R61, RZ, 0x10, R61 ;  /* 0x00000010ff3d7819 */ /* 0x000fe4000001163d */
[----:B------:R-:W-:Y:S02]  /*d040*/  PRMT R108, R108, 0x5410, R59 ;  /* 0x000054106c6c7816 */ /* 0x000fe4000000003b */
[----:B------:R-:W-:-:S02]  /*d050*/  PRMT R110, R110, 0x5410, R61 ;  /* 0x000054106e6e7816 */ /* 0x000fc4000000003d */
[----:B------:R-:W-:Y:S01]  /*d060*/  PRMT R111, R107, 0x5410, R58 ;  /* 0x000054106b6f7816 */ /* 0x000fe2000000003a */
[C---:B------:R-:W-:Y:S01]  /*d070*/  IMAD.U32 R112, R108.reuse, 0x10000, RZ ;  /* 0x000100006c707824 */ /* 0x040fe200078e00ff */
[----:B------:R-:W-:Y:S01]  /*d080*/  LOP3.LUT R113, R108, 0xffff0000, RZ, 0xc0, !PT ;  /* 0xffff00006c717812 */ /* 0x000fe200078ec0ff */
[C---:B------:R-:W-:Y:S01]  /*d090*/  IMAD.U32 R107, R110.reuse, 0x10000, RZ ;  /* 0x000100006e6b7824 */ /* 0x040fe200078e00ff */
[----:B------:R-:W-:Y:S02]  /*d0a0*/  LOP3.LUT R110, R110, 0xffff0000, RZ, 0xc0, !PT ;  /* 0xffff00006e6e7812 */ /* 0x000fe400078ec0ff */
[----:B------:R-:W-:Y:S02]  /*d0b0*/  PRMT R109, R109, 0x5410, R60 ;  /* 0x000054106d6d7816 */ /* 0x000fe4000000003c */
[----:B------:R-:W-:Y:S02]  /*d0c0*/  LOP3.LUT R108, R111, 0xffff0000, RZ, 0xc0, !PT ;  /* 0xffff00006f6c7812 */ /* 0x000fe400078ec0ff */
[C---:B0-----:R-:W-:Y:S01]  /*d0d0*/  LOP3.LUT R59, R6.reuse, 0xffff0000, RZ, 0xc0, !PT ;  /* 0xffff0000063b7812 */ /* 0x041fe200078ec0ff */
[----:B------:R-:W-:Y:S01]  /*d0e0*/  IMAD.U32 R58, R6, 0x10000, RZ ;  /* 0x00010000063a7824 */ /* 0x000fe200078e00ff */
[C---:B------:R-:W-:Y:S01]  /*d0f0*/  LOP3.LUT R61, R7.reuse, 0xffff0000, RZ, 0xc0, !PT ;  /* 0xffff0000073d7812 */ /* 0x040fe200078ec0ff */
[----:B------:R-:W-:-:S02]  /*d100*/  IMAD.U32 R60, R7, 0x10000, RZ ;  /* 0x00010000073c7824 */ /* 0x000fc400078e00ff */
[CC--:B------:R-:W-:Y:S01]  /*d110*/  FMUL.FTZ R115, R59.reuse, R112.reuse ;  /* 0x000000703b737220 */ /* 0x0c0fe20000410000 */
[-C--:B------:R-:W-:Y:S01]  /*d120*/  FMUL.FTZ R59, R59, R107.reuse ;  /* 0x0000006b3b3b7220 */ /* 0x080fe20000410000 */
[C---:B------:R-:W-:Y:S01]  /*d130*/  IMAD.U32 R6, R4.reuse, 0x10000, RZ ;  /* 0x0001000004067824 */ /* 0x040fe200078e00ff */
[----:B------:R-:W-:Y:S01]  /*d140*/  LOP3.LUT R4, R4, 0xffff0000, RZ, 0xc0, !PT ;  /* 0xffff000004047812 */ /* 0x000fe200078ec0ff */
[C---:B------:R-:W-:Y:S02]  /*d150*/  IMAD.U32 R7, R5.reuse, 0x10000, RZ ;  /* 0x0001000005077824 */ /* 0x040fe400078e00ff */
[C---:B------:R-:W-:Y:S01]  /*d160*/  FFMA.FTZ R115, R58.reuse, R107, -R115 ;  /* 0x0000006b3a737223 */ /* 0x040fe20000010873 */
[----:B------:R-:W-:Y:S01]  /*d170*/  FFMA.FTZ R112, R58, R112, R59 ;  /* 0x000000703a707223 */ /* 0x000fe2000001003b */
[----:B------:R-:W-:Y:S01]  /*d180*/  LOP3.LUT R5, R5, 0xffff0000, RZ, 0xc0, !PT ;  /* 0xffff000005057812 */ /* 0x000fe200078ec0ff */
[C---:B------:R-:W-:Y:S01]  /*d190*/  FMUL.FTZ R117, R61.reuse, R113 ;  /* 0x000000713d757220 */ /* 0x040fe20000410000 */
[----:B------:R-:W-:Y:S01]  /*d1a0*/  FMUL.FTZ R107, R61, R110 ;  /* 0x0000006e3d6b7220 */ /* 0x000fe20000410000 */
[----:B------:R-:W-:Y:S01]  /*d1b0*/  LOP3.LUT R58, R109, 0xffff0000, RZ, 0xc0, !PT ;  /* 0xffff00006d3a7812 */ /* 0x000fe200078ec0ff */
[----:B------:R-:W-:-:S02]  /*d1c0*/  IMAD.U32 R61, R111, 0x10000, RZ ;  /* 0x000100006f3d7824 */ /* 0x000fc400078e00ff */
[C---:B------:R-:W-:Y:S01]  /*d1d0*/  FFMA.FTZ R117, R60.reuse, R110, -R117 ;  /* 0x0000006e3c757223 */ /* 0x040fe20000010875 */
[----:B------:R-:W-:Y:S02]  /*d1e0*/  IMAD.U32 R59, R109, 0x10000, RZ ;  /* 0x000100006d3b7824 */ /* 0x000fe400078e00ff */
[----:B------:R-:W-:Y:S01]  /*d1f0*/  FFMA.FTZ R114, R60, R113, R107 ;  /* 0x000000713c727223 */ /* 0x000fe2000001006b */
        /* <DEDUP_REMOVED lines=10> */
[----:B------:R-:W-:Y:S02]  /*d2a0*/  F2FP.BF16.F32.PACK_AB R4, R61, R4 ;  /* 0x000000043d04723e */ /* 0x000fe400000010ff */
[----:B------:R-:W-:-:S05]  /*d2b0*/  F2FP.BF16.F32.PACK_AB R5, R108, R5 ;  /* 0x000000056c05723e */ /* 0x000fca00000010ff */
[----:B------:R0:W-:Y:S02]  /*d2c0*/  STS.128 [R62+0x12400], R4 ;  /* 0x012400043e007388 */ /* 0x0001e40000000c00 */
.L_x_1828:
[----:B------:R-:W-:Y:S05]  /*d2d0*/  BSYNC B2 ;  /* 0x0000000000027941 */ /* 0x000fea0003800000 */
.L_x_1827:
[----:B------:R-:W-:Y:S04]  /*d2e0*/  BSSY B2, `(.L_x_1829) ;  /* 0x0000030000027945 */ /* 0x000fe80003800000 */
[----:B------:R-:W-:Y:S05]  /*d2f0*/  @P1 BRA `(.L_x_1830) ;  /* 0x0000000000b81947 */ /* 0x000fea0003800000 */
[----:B0-----:R-:W0:Y:S01]  /*d300*/  LDS.128 R4, [R0] ;  /* 0x0000000000047984 */ /* 0x001e220000000c00 */
        /* <DEDUP_REMOVED lines=12> */
[C---:B0-----:R-:W-:Y:S01]  /*d3d0*/  LOP3.LUT R55, R6.reuse, 0xffff0000, RZ, 0xc0, !PT ;  /* 0xffff000006377812 */ /* 0x041fe200078ec0ff */
[----:B------:R-:W-:Y:S01]  /*d3e0*/  IMAD.U32 R54, R6, 0x10000, RZ ;  /* 0x0001000006367824 */ /* 0x000fe200078e00ff */
[C---:B------:R-:W-:Y:S01]  /*d3f0*/  LOP3.LUT R57, R7.reuse, 0xffff0000, RZ, 0xc0, !PT ;  /* 0xffff000007397812 */ /* 0x040fe200078ec0ff */
[----:B------:R-:W-:-:S02]  /*d400*/  IMAD.U32 R56, R7, 0x10000, RZ ;  /* 0x0001000007387824 */ /* 0x000fc400078e00ff */
[C---:B------:R-:W-:Y:S01]  /*d410*/  FMUL.FTZ R60, R55.reuse, R58 ;  /* 0x0000003a373c7220 */ /* 0x040fe20000410000 */
[-C--:B------:R-:W-:Y:S01]  /*d420*/  FMUL.FTZ R61, R55, R59.reuse ;  /* 0x0000003b373d7220 */ /* 0x080fe20000410000 */
[----:B------:R-:W-:Y:S01]  /*d430*/  FMUL.FTZ R55, R57, R100 ;  /* 0x0000006439377220 */ /* 0x000fe20000410000 */
[----:B------:R-:W-:Y:S02]  /*d440*/  IMAD.U32 R6, R4, 0x10000, RZ ;  /* 0x0001000004067824 */ /* 0x000fe400078e00ff */
[C---:B------:R-:W-:Y:S01]  /*d450*/  FFMA.FTZ R108, R54.reuse, R59, R60 ;  /* 0x0000003b366c7223 */ /* 0x040fe2000001003c */
[----:B------:R-:W-:Y:S02]  /*d460*/  IMAD.U32 R7, R5, 0x10000, RZ ;  /* 0x0001000005077824 */ /* 0x000fe400078e00ff */
[----:B------:R-:W-:Y:S01]  /*d470*/  FFMA.FTZ R107, R54, R58, -R61 ;  /* 0x0000003a366b7223 */ /* 0x000fe2000001083d */
[-C--:B------:R-:W-:Y:S01]  /*d480*/  FMUL.FTZ R59, R57, R102.reuse ;  /* 0x00000066393b7220 */ /* 0x080fe20000410000 */
[----:B------:R-:W-:Y:S01]  /*d490*/  LOP3.LUT R4, R4, 0xffff0000, RZ, 0xc0, !PT ;  /* 0xffff000004047812 */ /* 0x000fe200078ec0ff */
[C---:B------:R-:W-:Y:S01]  /*d4a0*/  FFMA.FTZ R102, R56.reuse, R102, -R55 ;  /* 0x0000006638667223 */ /* 0x040fe20000010837 */
[----:B------:R-:W-:Y:S01]  /*d4b0*/  LOP3.LUT R5, R5, 0xffff0000, RZ, 0xc0, !PT ;  /* 0xffff000005057812 */ /* 0x000fe200078ec0ff */
[C---:B------:R-:W-:Y:S01]  /*d4c0*/  IMAD.U32 R57, R99.reuse, 0x10000, RZ ;  /* 0x0001000063397824 */ /* 0x040fe200078e00ff */
[----:B------:R-:W-:Y:S01]  /*d4d0*/  LOP3.LUT R58, R99, 0xffff0000, RZ, 0xc0, !PT ;  /* 0xffff0000633a7812 */ /* 0x000fe200078ec0ff */
[C---:B------:R-:W-:Y:S01]  /*d4e0*/  IMAD.U32 R55, R101.reuse, 0x10000, RZ ;  /* 0x0001000065377824 */ /* 0x040fe200078e00ff */
[----:B------:R-:W-:Y:S01]  /*d4f0*/  LOP3.LUT R54, R101, 0xffff0000, RZ, 0xc0, !PT ;  /* 0xffff000065367812 */ /* 0x000fe200078ec0ff */
[----:B------:R-:W-:Y:S01]  /*d500*/  FFMA.FTZ R99, R56, R100, R59 ;  /* 0x0000006438637223 */ /* 0x000fe2000001003b */
[C---:B------:R-:W-:Y:S01]  /*d510*/  FMUL.FTZ R59, R4.reuse, R57 ;  /* 0x00000039043b7220 */ /* 0x040fe20000410000 */
[-C--:B------:R-:W-:Y:S01]  /*d520*/  FMUL.FTZ R56, R4, R55.reuse ;  /* 0x0000003704387220 */ /* 0x080fe20000410000 */
        /* <DEDUP_REMOVED lines=11> */
.L_x_1830:
[----:B------:R-:W-:Y:S05]  /*d5e0*/  BSYNC B2 ;  /* 0x0000000000027941 */ /* 0x000fea0003800000 */
.L_x_1829:
[----:B------:R-:W-:Y:S04]  /*d5f0*/  BSSY B2, `(.L_x_1831) ;  /* 0x0000030000027945 */ /* 0x000fe80003800000 */
[----:B------:R-:W-:Y:S05]  /*d600*/  @P2 BRA `(.L_x_1832) ;  /* 0x0000000000b82947 */ /* 0x000fea0003800000 */
[----:B01----:R-:W0:Y:S01]  /*d610*/  LDS.128 R4, [R62+0x16400] ;  /* 0x016400003e047984 */ /* 0x003e220000000c00 */
        /* <DEDUP_REMOVED lines=45> */
.L_x_1832:
[----:B------:R-:W-:Y:S05]  /*d8f0*/  BSYNC B2 ;  /* 0x0000000000027941 */ /* 0x000fea0003800000 */
.L_x_1831:
[----:B------:R-:W-:Y:S04]  /*d900*/  BSSY B2, `(.L_x_1833) ;  /* 0x0000030000027945 */ /* 0x000fe80003800000 */
[----:B------:R-:W-:Y:S05]  /*d910*/  @P3 BRA `(.L_x_1834) ;  /* 0x0000000000b83947 */ /* 0x000fea0003800000 */
[----:B012---:R-:W0:Y:S01]  /*d920*/  LDS.128 R4, [R0+0x4000] ;  /* 0x0040000000047984 */ /* 0x007e220000000c00 */
        /* <DEDUP_REMOVED lines=45> */
.L_x_1834:
[----:B------:R-:W-:Y:S05]  /*dc00*/  BSYNC B2 ;  /* 0x0000000000027941 */ /* 0x000fea0003800000 */
.L_x_1833:
[----:B------:R-:W-:Y:S04]  /*dc10*/  BSSY B2, `(.L_x_1835) ;  /* 0x0000030000027945 */ /* 0x000fe80003800000 */
[----:B------:R-:W-:Y:S05]  /*dc20*/  @P4 BRA `(.L_x_1836) ;  /* 0x0000000000b84947 */ /* 0x000fea0003800000 */
[----:B0123--:R-:W0:Y:S01]  /*dc30*/  LDS.128 R4, [R62+0x1a400] ;  /* 0x01a400003e047984 */ /* 0x00fe220000000c00 */
        /* <DEDUP_REMOVED lines=45> */
.L_x_1836:
[----:B------:R-:W-:Y:S05]  /*df10*/  BSYNC B2 ;  /* 0x0000000000027941 */ /* 0x000fea0003800000 */
.L_x_1835:
[----:B------:R-:W-:Y:S05]  /*df20*/  @P5 BRA `(.L_x_1826) ;  /* 0x0000000000b85947 */ /* 0x000fea0003800000 */
[----:B01234-:R-:W0:Y:S01]  /*df30*/  LDS.128 R4, [R0+0x8000] ;  /* 0x0080000000047984 */ /* 0x01fe220000000c00 */
[----:B------:R-:W-:Y:S02]  /*df40*/  SHF.R.U64 R40, R32, 0x10, R33 ;  /* 0x0000001020287819 */ /* 0x000fe40000001221 */
[----:B------:R-:W-:Y:S02]  /*df50*/  SHF.R.U64 R32, R34, 0x10, R35 ;  /* 0x0000001022207819 */ /* 0x000fe40000001223 */
[----:B------:R-:W-:Y:S02]  /*df60*/  SHF.R.U32.HI R33, RZ, 0x10, R33 ;  /* 0x00000010ff217819 */ /* 0x000fe40000011621 */
[----:B------:R-:W-:Y:S02]  /*df70*/  SHF.R.U32.HI R35, RZ, 0x10, R35 ;  /* 0x00000010ff237819 */ /* 0x000fe40000011623 */
[----:B------:R-:W-:Y:S02]  /*df80*/  PRMT R76, R76, 0x5410, R33 ;  /* 0x000054104c4c7816 */ /* 0x000fe40000000021 */
[----:B------:R-:W-:-:S02]  /*df90*/  PRMT R78, R78, 0x5410, R35 ;  /* 0x000054104e4e7816 */ /* 0x000fc40000000023 */
[----:B------:R-:W-:Y:S01]  /*dfa0*/  PRMT R77, R77, 0x5410, R40 ;  /* 0x000054104d4d7816 */ /* 0x000fe20000000028 */
[----:B------:R-:W-:Y:S01]  /*dfb0*/  IMAD.U32 R40, R76, 0x10000, RZ ;  /* 0x000100004c287824 */ /* 0x000fe200078e00ff */
[----:B------:R-:W-:Y:S01]  /*dfc0*/  PRMT R79, R79, 0x5410, R32 ;  /* 0x000054104f4f7816 */ /* 0x000fe20000000020 */
[C---:B------:R-:W-:Y:S01]  /*dfd0*/  IMAD.U32 R41, R78.reuse, 0x10000, RZ ;  /* 0x000100004e297824 */ /* 0x040fe200078e00ff */
[----:B------:R-:W-:Y:S02]  /*dfe0*/  LOP3.LUT R78, R78, 0xffff0000, RZ, 0xc0, !PT ;  /* 0xffff00004e4e7812 */ /* 0x000fe400078ec0ff */
[----:B------:R-:W-:Y:S02]  /*dff0*/  LOP3.LUT R76, R76, 0xffff0000, RZ, 0xc0, !PT ;  /* 0xffff00004c4c7812 */ /* 0x000fe400078ec0ff */
        /* <DEDUP_REMOVED lines=33> */
.L_x_1826:
[----:B------:R-:W-:Y:S05]  /*e210*/  BSYNC B1 ;  /* 0x0000000000017941 */ /* 0x000fea0003800000 */
.L_x_1825:
        /* <DEDUP_REMOVED lines=57> */
.L_x_1839:
[----:B------:R-:W-:Y:S05]  /*e5b0*/  BSYNC B1 ;  /* 0x0000000000017941 */ /* 0x000fea0003800000 */
.L_x_1838:
[----:B------:R-:W-:Y:S04]  /*e5c0*/  BSSY B1, `(.L_x_1840) ;  /* 0x0000030000017945 */ /* 0x000fe80003800000 */
[----:B------:R-:W-:Y:S05]  /*e5d0*/  @P1 BRA `(.L_x_1841) ;  /* 0x0000000000b81947 */ /* 0x000fea0003800000 */
[----:B0-----:R-:W0:Y:S01]  /*e5e0*/  LDS.128 R4, [R0+0x2000] ;  /* 0x0020000000047984 */ /* 0x001e220000000c00 */
        /* <DEDUP_REMOVED lines=45> */
.L_x_1841:
[----:B------:R-:W-:Y:S05]  /*e8c0*/  BSYNC B1 ;  /* 0x0000000000017941 */ /* 0x000fea0003800000 */
.L_x_1840:
[----:B------:R-:W-:Y:S04]  /*e8d0*/  BSSY B1, `(.L_x_1842) ;  /* 0x0000030000017945 */ /* 0x000fe80003800000 */
[----:B------:R-:W-:Y:S05]  /*e8e0*/  @P2 BRA `(.L_x_1843) ;  /* 0x0000000000b82947 */ /* 0x000fea0003800000 */
[----:B01----:R-:W0:Y:S01]  /*e8f0*/  LDS.128 R4, [R62+0x18400] ;  /* 0x018400003e047984 */ /* 0x003e220000000c00 */
[--C-:B------:R-:W-:Y:S02]  /*e900*/  SHF.R.U64 R28, R28, 0x10, R29.reuse ;  /* 0x000000101c1c7819 */ /* 0x100fe4000000121d */
[----:B------:R-:W-:Y:S02]  /*e910*/  SHF.R.U32.HI R31, RZ, 0x10, R29 ;  /* 0x00000010ff1f7819 */ /* 0x000fe4000001161d */
[--C-:B------:R-:W-:Y:S02]  /*e920*/  SHF.R.U64 R29, R26, 0x10, R27.reuse ;  /* 0x000000101a1d7819 */ /* 0x100fe4000000121b */
        /* <DEDUP_REMOVED lines=14> */
[----:B------:R-:W-:Y:S01]  /*ea10*/  FMUL.FTZ R33, R27, R31 ;  /* 0x0000001f1b217220 */ /* 0x000fe20000410000 */
[C---:B------:R-:W-:Y:S01]  /*ea20*/  FMUL.FTZ R27, R29.reuse, R75 ;  /* 0x0000004b1d1b7220 */ /* 0x040fe20000410000 */
[----:B------:R-:W-:Y:S02]  /*ea30*/  IMAD.U32 R6, R4, 0x10000, RZ ;  /* 0x0001000004067824 */ /* 0x000fe400078e00ff */
[C---:B------:R-:W-:Y:S01]  /*ea40*/  FFMA.FTZ R35, R26.reuse, R31, R34 ;  /* 0x0000001f1a237223 */ /* 0x040fe20000010022 */
[----:B------:R-:W-:Y:S01]  /*ea50*/  FMUL.FTZ R31, R29, R90 ;  /* 0x0000005a1d1f7220 */ /* 0x000fe20000410000 */
[C---:B------:R-:W-:Y:S02]  /*ea60*/  IMAD.U32 R7, R5.reuse, 0x10000, RZ ;  /* 0x0001000005077824 */ /* 0x040fe400078e00ff */
[----:B------:R-:W-:Y:S01]  /*ea70*/  FFMA.FTZ R32, R26, R30, -R33 ;  /* 0x0000001e1a207223 */ /* 0x000fe20000010821 */
[----:B------:R-:W-:Y:S01]  /*ea80*/  IMAD.U32 R29, R74, 0x10000, RZ ;  /* 0x000100004a1d7824 */ /* 0x000fe200078e00ff */
        /* <DEDUP_REMOVED lines=8> */
[----:B------:R-:W-:Y:S01]  /*eb10*/  FMUL.FTZ R28, R4, R27 ;  /* 0x0000001b041c7220 */ /* 0x000fe20000410000 */
[----:B------:R-:W-:-:S02]  /*eb20*/  FMUL.FTZ R30, R5, R74 ;  /* 0x0000004a051e7220 */ /* 0x000fc40000410000 */
[-C--:B------:R-:W-:Y:S01]  /*eb30*/  FMUL.FTZ R33, R5, R26.reuse ;  /* 0x0000001a05217220 */ /* 0x080fe20000410000 */
[C---:B------:R-:W-:Y:S01]  /*eb40*/  FFMA.FTZ R4, R6.reuse, R27, -R31 ;  /* 0x0000001b06047223 */ /* 0x040fe2000001081f */
[----:B------:R-:W-:Y:S01]  /*eb50*/  FFMA.FTZ R29, R6, R29, R28 ;  /* 0x0000001d061d7223 */ /* 0x000fe2000001001c */
[C---:B------:R-:W-:Y:S01]  /*eb60*/  FFMA.FTZ R5, R7.reuse, R26, -R30 ;  /* 0x0000001a07057223 */ /* 0x040fe2000001081e */
[----:B------:R-:W-:Y:S01]  /*eb70*/  FFMA.FTZ R74, R7, R74, R33 ;  /* 0x0000004a074a7223 */ /* 0x000fe20000010021 */
[----:B------:R-:W-:Y:S02]  /*eb80*/  F2FP.BF16.F32.PACK_AB R6, R35, R32 ;  /* 0x000000202306723e */ /* 0x000fe400000010ff */
[----:B------:R-:W-:Y:S02]  /*eb90*/  F2FP.BF16.F32.PACK_AB R7, R75, R90 ;  /* 0x0000005a4b07723e */ /* 0x000fe400000010ff */
[----:B------:R-:W-:Y:S02]  /*eba0*/  F2FP.BF16.F32.PACK_AB R4, R29, R4 ;  /* 0x000000041d04723e */ /* 0x000fe400000010ff */
[----:B------:R-:W-:-:S05]  /*ebb0*/  F2FP.BF16.F32.PACK_AB R5, R74, R5 ;  /* 0x000000054a05723e */ /* 0x000fca00000010ff */
[----:B------:R2:W-:Y:S02]  /*ebc0*/  STS.128 [R62+0x18400], R4 ;  /* 0x018400043e007388 */ /* 0x0005e40000000c00 */
.L_x_1843:
[----:B------:R-:W-:Y:S05]  /*ebd0*/  BSYNC B1 ;  /* 0x0000000000017941 */ /* 0x000fea0003800000 */
.L_x_1842:
[----:B------:R-:W-:Y:S04]  /*ebe0*/  BSSY B1, `(.L_x_1844) ;  /* 0x0000030000017945 */ /* 0x000fe80003800000 */
[----:B------:R-:W-:Y:S05]  /*ebf0*/  @P3 BRA `(.L_x_1845) ;  /* 0x0000000000b83947 */ /* 0x000fea0003800000 */
[----:B012---:R-:W0:Y:S01]  /*ec00*/  LDS.128 R4, [R0+0x6000] ;  /* 0x0060000000047984 */ /* 0x007e220000000c00 */
[--C-:B------:R-:W-:Y:S02]  /*ec10*/  SHF.R.U64 R27, R24, 0x10, R25.reuse ;  /* 0x00000010181b7819 */ /* 0x100fe40000001219 */
[----:B------:R-:W-:Y:S02]  /*ec20*/  SHF.R.U32.HI R24, RZ, 0x10, R25 ;  /* 0x00000010ff187819 */ /* 0x000fe40000011619 */
[--C-:B------:R-:W-:Y:S02]  /*ec30*/  SHF.R.U64 R25, R20, 0x10, R21.reuse ;  /* 0x0000001014197819 */ /* 0x100fe40000001215 */
        /* <DEDUP_REMOVED lines=13> */
[CC--:B------:R-:W-:Y:S01]  /*ed10*/  FMUL.FTZ R28, R21.reuse, R26.reuse ;  /* 0x0000001a151c7220 */ /* 0x0c0fe20000410000 */
[----:B------:R-:W-:Y:S01]  /*ed20*/  FMUL.FTZ R29, R21, R27 ;  /* 0x0000001b151d7220 */ /* 0x000fe20000410000 */
[C---:B------:R-:W-:Y:S01]  /*ed30*/  FMUL.FTZ R21, R25.reuse, R71 ;  /* 0x0000004719157220 */ /* 0x040fe20000410000 */
[----:B------:R-:W-:Y:S02]  /*ed40*/  IMAD.U32 R6, R4, 0x10000, RZ ;  /* 0x0001000004067824 */ /* 0x000fe400078e00ff */
[----:B------:R-:W-:Y:S01]  /*ed50*/  FFMA.FTZ R31, R20, R27, R28 ;  /* 0x0000001b141f7223 */ /* 0x000fe2000001001c */
[-C--:B------:R-:W-:Y:S01]  /*ed60*/  FMUL.FTZ R27, R25, R73.reuse ;  /* 0x00000049191b7220 */ /* 0x080fe20000410000 */
[----:B------:R-:W-:Y:S01]  /*ed70*/  FFMA.FTZ R73, R24, R73, -R21 ;  /* 0x0000004918497223 */ /* 0x000fe20000010815 */
[C---:B------:R-:W-:Y:S01]  /*ed80*/  IMAD.U32 R7, R5.reuse, 0x10000, RZ ;  /* 0x0001000005077824 */ /* 0x040fe200078e00ff */
[----:B------:R-:W-:Y:S01]  /*ed90*/  LOP3.LUT R4, R4, 0xffff0000, RZ, 0xc0, !PT ;  /* 0xffff000004047812 */ /* 0x000fe200078ec0ff */
[----:B------:R-:W-:Y:S01]  /*eda0*/  IMAD.U32 R25, R70, 0x10000, RZ ;  /* 0x0001000046197824 */ /* 0x000fe200078e00ff */
[----:B------:R-:W-:Y:S01]  /*edb0*/  LOP3.LUT R5, R5, 0xffff0000, RZ, 0xc0, !PT ;  /* 0xffff000005057812 */ /* 0x000fe200078ec0ff */
[----:B------:R-:W-:Y:S01]  /*edc0*/  IMAD.U32 R21, R72, 0x10000, RZ ;  /* 0x0001000048157824 */ /* 0x000fe200078e00ff */
[----:B------:R-:W-:Y:S01]  /*edd0*/  LOP3.LUT R70, R70, 0xffff0000, RZ, 0xc0, !PT ;  /* 0xffff000046467812 */ /* 0x000fe200078ec0ff */
[----:B------:R-:W-:Y:S01]  /*ede0*/  FFMA.FTZ R26, R20, R26, -R29 ;  /* 0x0000001a141a7223 */ /* 0x000fe2000001081d */
        /* <DEDUP_REMOVED lines=15> */
.L_x_1845:
[----:B------:R-:W-:Y:S05]  /*eee0*/  BSYNC B1 ;  /* 0x0000000000017941 */ /* 0x000fea0003800000 */
.L_x_1844:
[----:B------:R-:W-:Y:S04]  /*eef0*/  BSSY B1, `(.L_x_1846) ;  /* 0x0000030000017945 */ /* 0x000fe80003800000 */
[----:B------:R-:W-:Y:S05]  /*ef00*/  @P4 BRA `(.L_x_1847) ;  /* 0x0000000000b84947 */ /* 0x000fea0003800000 */
[----:B0123--:R-:W0:Y:S01]  /*ef10*/  LDS.128 R4, [R62+0x1c400] ;  /* 0x01c400003e047984 */ /* 0x00fe220000000c00 */
        /* <DEDUP_REMOVED lines=45> */
.L_x_1847:
[----:B------:R-:W-:Y:S05]  /*f1f0*/  BSYNC B1 ;  /* 0x0000000000017941 */ /* 0x000fea0003800000 */
.L_x_1846:
        /* <DEDUP_REMOVED lines=15> */
[C---:B------:R-:W-:Y:S01]  /*f2f0*/  IMAD.U32 R10, R7.reuse, 0x10000, RZ ;  /* 0x00010000070a7824 */ /* 0x040fe200078e00ff */
[----:B------:R-:W-:Y:S01]  /*f300*/  LOP3.LUT R7, R7, 0xffff0000, RZ, 0xc0, !PT ;  /* 0xffff000007077812 */ /* 0x000fe200078ec0ff */
[----:B------:R-:W-:-:S02]  /*f310*/  IMAD.U32 R8, R6, 0x10000, RZ ;  /* 0x0001000006087824 */ /* 0x000fc400078e00ff */
[C---:B------:R-:W-:Y:S01]  /*f320*/  FMUL.FTZ R15, R9.reuse, R13 ;  /* 0x0000000d090f7220 */ /* 0x040fe20000410000 */
[----:B------:R-:W-:Y:S01]  /*f330*/  FMUL.FTZ R14, R9, R11 ;  /* 0x0000000b090e7220 */ /* 0x000fe20000410000 */
[C---:B------:R-:W-:Y:S01]  /*f340*/  FMUL.FTZ R9, R7.reuse, R63 ;  /* 0x0000003f07097220 */ /* 0x040fe20000410000 */
[----:B------:R-:W-:Y:S02]  /*f350*/  IMAD.U32 R3, R4, 0x10000, RZ ;  /* 0x0001000004037824 */ /* 0x000fe400078e00ff */
[C---:B------:R-:W-:Y:S01]  /*f360*/  FFMA.FTZ R15, R8.reuse, R11, -R15 ;  /* 0x0000000b080f7223 */ /* 0x040fe2000001080f */
[----:B------:R-:W-:Y:S01]  /*f370*/  FFMA.FTZ R14, R8, R13, R14 ;  /* 0x0000000d080e7223 */ /* 0x000fe2000001000e */
[-C--:B------:R-:W-:Y:S01]  /*f380*/  FMUL.FTZ R11, R7, R65.reuse ;  /* 0x00000041070b7220 */ /* 0x080fe20000410000 */
        /* <DEDUP_REMOVED lines=21> */
[----:B------:R0:W-:Y:S01]  /*f4e0*/  STS.128 [R0+0xa000], R4 ;  /* 0x00a0000400007388 */ /* 0x0001e20000000c00 */
[----:B------:R-:W-:Y:S05]  /*f4f0*/  BRA `(.L_x_1837) ;  /* 0x0000003400f47947 */ /* 0x000fea0003800000 */
.L_x_1816:
[----:B------:R-:W0:Y:S01]  /*f500*/  LDC R25, c[0x0][0x448] ;  /* 0x00011200ff197b82 */ /* 0x000e220000000800 */
[----:B------:R-:W-:Y:S01]  /*f510*/  IMAD R3, R223, 0x40, R10 ;  /* 0x00000040df037824 */ /* 0x000fe200078e020a */
[----:B------:R-:W-:Y:S01]  /*f520*/  ULDC.64 UR4, c[0x0][0x3f8] ;  /* 0x0000fe0000047ab9 */ /* 0x000fe20000000a00 */
[----:B------:R-:W-:Y:S01]  /*f530*/  ULDC.64 UR6, c[0x0][0x408] ;  /* 0x0001020000067ab9 */ /* 0x000fe20000000a00 */
[----:B------:R-:W-:Y:S02]  /*f540*/  IMAD.MOV.U32 R8, RZ, RZ, R24 ;  /* 0x000000ffff087224 */ /* 0x000fe400078e0018 */
[----:B------:R-:W-:Y:S02]  /*f550*/  IMAD.MOV.U32 R9, RZ, RZ, R29 ;  /* 0x000000ffff097224 */ /* 0x000fe400078e001d */
[----:B------:R-:W-:Y:S01]  /*f560*/  IMAD.MOV.U32 R4, RZ, RZ, R26 ;  /* 0x000000ffff047224 */ /* 0x000fe200078e001a */
[----:B0-----:R-:W-:-:S13]  /*f570*/  ISETP.NE.AND P0, PT, R25, 0x1, PT ;  /* 0x000000011900780c */ /* 0x001fda0003f05270 */
[----:B------:R-:W0:Y:S08]  /*f580*/  @P0 LDC R0, c[0x0][0x44c] ;  /* 0x00011300ff000b82 */ /* 0x000e300000000800 */
[----:B------:R-:W1:Y:S01]  /*f590*/  @P0 LDC R5, c[0x0][0x450] ;  /* 0x00011400ff050b82 */ /* 0x000e620000000800 */
[----:B0-----:R-:W-:-:S05]  /*f5a0*/  @P0 IMAD.HI.U32 R0, R3, R0, RZ ;  /* 0x0000000003000227 */ /* 0x001fca00078e00ff */
[----:B-1----:R-:W-:Y:S01]  /*f5b0*/  @P0 SHF.R.U32.HI R3, RZ, R5, R0 ;  /* 0x00000005ff030219 */ /* 0x002fe20000011600 */
[----:B------:R-:W-:-:S03]  /*f5c0*/  IMAD.MOV.U32 R5, RZ, RZ, R31 ;  /* 0x000000ffff057224 */ /* 0x000fc600078e001f */
        /* <DEDUP_REMOVED lines=17> */
[----:B------:R-:W0:Y:S04]  /*f6e0*/  SHFL.IDX PT, R3, R8, RZ, 0x1c1f ;  /* 0x001c1fff08037589 */ /* 0x000e2800000e0000 */
[----:B------:R-:W1:Y:S04]  /*f6f0*/  SHFL.IDX PT, R0, R6, RZ, 0x1c1f ;  /* 0x001c1fff06007589 */ /* 0x000e6800000e0000 */
[----:B------:R2:W3:Y:S04]  /*f700*/  SHFL.IDX PT, R5, R7, RZ, 0x1c1f ;  /* 0x001c1fff07057589 */ /* 0x0004e800000e0000 */
[----:B------:R2:W4:Y:S01]  /*f710*/  SHFL.IDX PT, R14, R9, RZ, 0x1c1f ;  /* 0x001c1fff090e7589 */ /* 0x00052200000e0000 */
[----:B0-----:R-:W-:-:S02]  /*f720*/  IMAD.MOV.U32 R21, RZ, RZ, R3 ;  /* 0x000000ffff157224 */ /* 0x001fc400078e0003 */
[----:B-12---:R-:W-:-:S07]  /*f730*/  IMAD.MOV.U32 R20, RZ, RZ, R0 ;  /* 0x000000ffff147224 */ /* 0x006fce00078e0000 */
.L_x_2171:
[----:B------:R-:W-:Y:S01]  /*f740*/  IMAD R76, R194, R25, RZ ;  /* 0x00000019c24c7224 */ /* 0x000fe200078e02ff */
[----:B------:R-:W-:Y:S01]  /*f750*/  BSSY B1, `(.L_x_1849) ;  /* 0x000002f000017945 */ /* 0x000fe20003800000 */
[----:B----4-:R-:W-:Y:S01]  /*f760*/  IMAD.MOV.U32 R50, RZ, RZ, R14 ;  /* 0x000000ffff327224 */ /* 0x010fe200078e000e */
[----:B------:R-:W-:Y:S01]  /*f770*/  CS2R R44, SRZ ;  /* 0x00000000002c7805 */ /* 0x000fe2000001ff00 */
[----:B---3--:R-:W-:Y:S01]  /*f780*/  IMAD.MOV.U32 R51, RZ, RZ, R5 ;  /* 0x000000ffff337224 */ /* 0x008fe200078e0005 */
[----:B------:R-:W-:Y:S02]  /*f790*/  ISETP.GE.AND P0, PT, R10, R76, PT ;  /* 0x0000004c0a00720c */ /* 0x000fe40003f06270 */
        /* <DEDUP_REMOVED lines=18> */
[----:B------:R-:W-:-:S02]  /*f8c0*/  CS2R R44, SRZ ;  /* 0x00000000002c7805 */ /* 0x000fc4000001ff00 */
        /* <DEDUP_REMOVED lines=14> */
[----:B------:R-:W-:Y:S01]  /*f9b0*/  CS2R R38, SRZ ;  /* 0x0000000000267805 */ /* 0x000fe2000001ff00 */
[----:B------:R1:W5:Y:S01]  /*f9c0*/  @!P1 LD.E.128 R28, desc[UR60][R12.64] ;  /* 0x0000003c0c1c9980 */ /* 0x000362000c101d00 */
[----:B------:R-:W-:-:S03]  /*f9d0*/  @!P1 IMAD.WIDE R14, R15, 0x2, R50 ;  /* 0x000000020f0e9825 */ /* 0x000fc600078e0232 */
[----:B------:R1:W5:Y:S01]  /*f9e0*/  @!P2 LD.E.128 R24, desc[UR60][R20.64] ;  /* 0x0000003c1418a980 */ /* 0x000362000c101d00 */
[----:B------:R-:W-:-:S03]  /*f9f0*/  @!P2 IMAD.WIDE R48, R49, 0x2, R50 ;  /* 0x000000023130a825 */ /* 0x000fc600078e0232 */
[----:B------:R1:W5:Y:S01]  /*fa00*/  @!P1 LD.E.128 R40, desc[UR60][R14.64] ;  /* 0x0000003c0e289980 */ /* 0x000362000c101d00 */
[----:B0-----:R-:W-:-:S03]  /*fa10*/  @!P0 IMAD.WIDE R4, R18, 0x2, R50 ;  /* 0x0000000212048825 */ /* 0x001fc600078e0232 */
[----:B------:R1:W5:Y:S04]  /*fa20*/  @!P2 LD.E.128 R36, desc[UR60][R48.64] ;  /* 0x0000003c3024a980 */ /* 0x000368000c101d00 */
[----:B------:R1:W5:Y:S02]  /*fa30*/  @!P0 LD.E.128 R44, desc[UR60][R4.64] ;  /* 0x0000003c042c8980 */ /* 0x000364000c101d00 */
.L_x_1850:
[----:B------:R-:W-:Y:S05]  /*fa40*/  BSYNC B1 ;  /* 0x0000000000017941 */ /* 0x000fea0003800000 */
.L_x_1849:
[----:B-1---5:R-:W-:Y:S01]  /*fa50*/  IMAD.MOV.U32 R4, RZ, RZ, R46 ;  /* 0x000000ffff047224 */ /* 0x022fe200078e002e */
[----:B------:R-:W-:Y:S01]  /*fa60*/  UMOV UR4, 0xffffffff ;  /* 0xffffffff00047882 */ /* 0x000fe20000000000 */
        /* <DEDUP_REMOVED lines=45> */
[----:B------:R-:W-:Y:S02]  /*fd40*/  CS2R R4, SRZ ;  /* 0x0000000000047805 */ /* 0x000fe4000001ff00 */
[----:B------:R-:W-:Y:S02]  /*fd50*/  PRMT R85, R0, 0x7610, R85 ;  /* 0x0000761000557816 */ /* 0x000fe40000000055 */
[----:B------:R-:W-:Y:S01]  /*fd60*/  PRMT R86, R3, 0x7610, R86 ;  /* 0x0000761003567816 */ /* 0x000fe20000000056 */
[----:B------:R-:W-:Y:S06]  /*fd70*/  BRA.DIV UR4, `(.L_x_1851) ;  /* 0x000001b604087947 */ /* 0x000fec000b800000 */
[----:B------:R-:W0:Y:S04]  /*fd80*/  SHFL.IDX PT, R3, R8, 0x1, 0x1c1f ;  /* 0x003c1f0008037f89 */ /* 0x000e2800000e0000 */
[----:B------:R-:W1:Y:S04]  /*fd90*/  SHFL.IDX PT, R0, R6, 0x1, 0x1c1f ;  /* 0x003c1f0006007f89 */ /* 0x000e6800000e0000 */
[----:B------:R-:W2:Y:S04]  /*fda0*/  SHFL.IDX PT, R7, R7, 0x1, 0x1c1f ;  /* 0x003c1f0007077f89 */ /* 0x000ea800000e0000 */
[----:B------:R3:W4:Y:S01]  /*fdb0*/  SHFL.IDX PT, R14, R9, 0x1, 0x1c1f ;  /* 0x003c1f00090e7f89 */ /* 0x00072200000e0000 */
[----:B0-----:R-:W-:-:S02]  /*fdc0*/  IMAD.MOV.U32 R61, RZ, RZ, R3 ;  /* 0x000000ffff3d7224 */ /* 0x001fc400078e0003 */
[----:B-1-3--:R-:W-:-:S07]  /*fdd0*/  IMAD.MOV.U32 R60, RZ, RZ, R0 ;  /* 0x000000ffff3c7224 */ /* 0x00afce00078e0000 */
.L_x_2177:
[----:B------:R-:W-:Y:S01]  /*fde0*/  VIADD R3, R10, 0x40 ;  /* 0x000000400a037836 */ /* 0x000fe20000000000 */
[----:B------:R-:W-:Y:S01]  /*fdf0*/  BSSY B1, `(.L_x_1852) ;  /* 0x000002e000017945 */ /* 0x000fe20003800000 */
[----:B----4-:R-:W-:Y:S01]  /*fe00*/  IMAD.MOV.U32 R62, RZ, RZ, R14 ;  /* 0x000000ffff3e7224 */ /* 0x010fe200078e000e */
[----:B------:R-:W-:Y:S01]  /*fe10*/  CS2R R8, SRZ ;  /* 0x0000000000087805 */ /* 0x000fe2000001ff00 */
[----:B--2---:R-:W-:Y:S01]  /*fe20*/  IMAD.MOV.U32 R63, RZ, RZ, R7 ;  /* 0x000000ffff3f7224 */ /* 0x004fe200078e0007 */
        /* <DEDUP_REMOVED lines=42> */
.L_x_1853:
[----:B------:R-:W-:Y:S05]  /*100d0*/  BSYNC B1 ;  /* 0x0000000000017941 */ /* 0x000fea0003800000 */
.L_x_1852:
[----:B------:R-:W-:Y:S01]  /*100e0*/  LEA.HI R0, R221, R221, RZ, 0x1 ;  /* 0x000000dddd007211 */ /* 0x000fe200078f08ff */
[----:B-----5:R-:W-:Y:S01]  /*100f0*/  IMAD.MOV.U32 R3, RZ, RZ, R4 ;  /* 0x000000ffff037224 */ /* 0x020fe200078e0004 */
[----:B------:R-:W-:Y:S01]  /*10100*/  VIADDMNMX R76, R76, -R209, 0x80, PT ;  /* 0x000000804c4c7446 */ /* 0x000fe200038009d1 */
[----:B0-----:R-:W-:Y:S01]  /*10110*/  IMAD.MOV.U32 R20, RZ, RZ, R5 ;  /* 0x000000ffff147224 */ /* 0x001fe200078e0005 */
[----:B------:R-:W-:Y:S01]  /*10120*/  LOP3.LUT R0, R0, 0xfffffffe, RZ, 0xc0, !PT ;  /* 0xfffffffe00007812 */ /* 0x000fe200078ec0ff */
[----:B------:R-:W-:Y:S01]  /*10130*/  IMAD.MOV.U32 R21, RZ, RZ, R7 ;  /* 0x000000ffff157224 */ /* 0x000fe200078e0007 */
[----:B------:R-:W-:Y:S01]  /*10140*/  PRMT R89, R3, 0x7610, R89 ;  /* 0x0000761003597816 */ /* 0x000fe20000000059 */
[----:B------:R-:W-:Y:S01]  /*10150*/  IMAD.MOV.U32 R3, RZ, RZ, R6 ;  /* 0x000000ffff037224 */ /* 0x000fe200078e0006 */
[----:B------:R-:W-:Y:S01]  /*10160*/  PRMT R90, R20, 0x7610, R90 ;  /* 0x00007610145a7816 */ /* 0x000fe2000000005a */
        /* <DEDUP_REMOVED lines=31> */
[----:B------:R-:W-:Y:S01]  /*10360*/  BSSY B1, `(.L_x_1854) ;  /* 0x000000e000017945 */ /* 0x000fe20003800000 */
        /* <DEDUP_REMOVED lines=9> */
[----:B------:R-:W-:-:S02]  /*10400*/  ISETP.GE.AND P1, PT, R195, R76, PT ;  /* 0x0000004cc300720c */ /* 0x000fc40003f26270 */
[----:B------:R-:W-:Y:S02]  /*10410*/  PRMT R68, R63, 0x7610, R68 ;  /* 0x000076103f447816 */ /* 0x000fe40000000044 */
[----:B------:R-:W-:Y:S01]  /*10420*/  PRMT R69, R64, 0x7610, R69 ;  /* 0x0000761040457816 */ /* 0x000fe20000000045 */
[----:B0-----:R-:W-:Y:S08]  /*10430*/  @!P0 BRA `(.L_x_1855) ;  /* 0x000001ac00d08947 */ /* 0x001ff00003800000 */
.L_x_2178:
[----:B------:R-:W-:Y:S05]  /*10440*/  BSYNC B1 ;  /* 0x0000000000017941 */ /* 0x000fea0003800000 */
.L_x_1854:
[----:B------:R-:W-:Y:S01]  /*10450*/  BSSY B1, `(.L_x_1856) ;  /* 0x0000146000017945 */ /* 0x000fe20003800000 */
[----:B------:R-:W-:Y:S02]  /*10460*/  PRMT R70, R60, 0x7610, R70 ;  /* 0x000076103c467816 */ /* 0x000fe40000000046 */
[----:B------:R-:W-:Y:S01]  /*10470*/  PRMT R71, R62, 0x7610, R71 ;  /* 0x000076103e477816 */ /* 0x000fe20000000047 */
[----:B------:R-:W-:Y:S06]  /*10480*/  @P1 BRA `(.L_x_1857) ;  /* 0x0000001400081947 */ /* 0x000fec0003800000 */
[----:B------:R-:W1:Y:S01]  /*10490*/  LDC R97, c[0x0][0x3f4] ;  /* 0x0000fd00ff617b82 */ /* 0x000e620000000800 */
[----:B------:R-:W-:Y:S01]  /*104a0*/  BSSY B2, `(.L_x_1858) ;  /* 0x000006f000027945 */ /* 0x000fe20003800000 */
[-C--:B-1----:R-:W-:Y:S02]  /*104b0*/  ISETP.GE.AND P0, PT, R18, R97.reuse, PT ;  /* 0x000000611200720c */ /* 0x082fe40003f06270 */
[-C--:B------:R-:W-:Y:S02]  /*104c0*/  ISETP.GE.AND P1, PT, R197, R97.reuse, PT ;  /* 0x00000061c500720c */ /* 0x080fe40003f26270 */
[----:B------:R-:W-:-:S09]  /*104d0*/  ISETP.GE.AND P2, PT, R198, R97, PT ;  /* 0x00000061c600720c */ /* 0x000fd20003f46270 */
[----:B------:R-:W-:Y:S05]  /*104e0*/  @P0 BRA `(.L_x_1859) ;  /* 0x0000000400a80947 */ /* 0x000fea0003800000 */
[----:B------:R-:W-:Y:S02]  /*104f0*/  LEA.HI R62, R97, R223, RZ, 0x1d ;  /* 0x000000df613e7211 */ /* 0x000fe400078fe8ff */
[----:B------:R-:W-:Y:S02]  /*10500*/  LOP3.LUT R60, R206, 0x38, R18, 0xf8, !PT ;  /* 0x00000038ce3c7812 */ /* 0x000fe400078ef812 */
[----:B------:R-:W-:Y:S01]  /*10510*/  SHF.R.S32.HI R65, RZ, 0x1f, R62 ;  /* 0x0000001fff417819 */ /* 0x000fe2000001143e */
[----:B------:R-:W-:Y:S01]  /*10520*/  IMAD.SHL.U32 R63, R62, 0x8, RZ ;  /* 0x000000083e3f7824 */ /* 0x000fe200078e00ff */
[-C--:B0-----:R-:W-:Y:S02]  /*10530*/  LOP3.LUT R61, R60, R207.reuse, RZ, 0x3c, !PT ;  /* 0x000000cf3c3d7212 */ /* 0x081fe400078e3cff */
[----:B------:R-:W-:Y:S02]  /*10540*/  LEA.HI R65, R65, R62, RZ, 0x3 ;  /* 0x0000003e41417211 */ /* 0x000fe400078f18ff */
[----:B------:R-:W-:Y:S01]  /*10550*/  LOP3.LUT R60, R206, 0x38, R63, 0xf8, !PT ;  /* 0x00000038ce3c7812 */ /* 0x000fe200078ef83f */
[----:B------:R-:W-:Y:S01]  /*10560*/  IMAD.IADD R61, R208, 0x1, R61 ;  /* 0x00000001d03d7824 */ /* 0x000fe200078e023d */
[--C-:B------:R-:W-:Y:S01]  /*10570*/  SHF.R.U64 R115, R32, 0x10, R33.reuse ;  /* 0x0000001020737819 */ /* 0x100fe20000001221 */
[----:B------:R-:W-:Y:S01]  /*10580*/  IMAD.SHL.U32 R65, R65, 0x400, RZ ;  /* 0x0000040041417824 */ /* 0x000fe200078e00ff */
[----:B------:R-:W-:Y:S01]  /*10590*/  LOP3.LUT R60, R60, R207, RZ, 0x3c, !PT ;  /* 0x000000cf3c3c7212 */ /* 0x000fe200078e3cff */
[----:B------:R-:W-:Y:S01]  /*105a0*/  IMAD R106, R61, 0x2, R16 ;  /* 0x000000023d6a7824 */ /* 0x000fe200078e0210 */
[----:B------:R-:W-:-:S02]  /*105b0*/  SHF.R.U32.HI R114, RZ, 0x10, R33 ;  /* 0x00000010ff727819 */ /* 0x000fc40000011621 */
[----:B------:R-:W-:Y:S02]  /*105c0*/  LOP3.LUT R65, R65, 0x7fffe000, RZ, 0xc0, !PT ;  /* 0x7fffe00041417812 */ /* 0x000fe400078ec0ff */
[--C-:B------:R-:W-:Y:S02]  /*105d0*/  SHF.R.U64 R33, R34, 0x10, R35.reuse ;  /* 0x0000001022217819 */ /* 0x100fe40000001223 */
[----:B------:R-:W-:Y:S02]  /*105e0*/  IADD3 R65, R60, R65, R208 ;  /* 0x000000413c417210 */ /* 0x000fe40007ffe0d0 */
[----:B------:R-:W0:Y:S01]  /*105f0*/  LDS.128 R60, [R106+0x12400] ;  /* 0x012400006a3c7984 */ /* 0x000e220000000c00 */
[----:B------:R-:W-:Y:S02]  /*10600*/  SHF.R.U32.HI R32, RZ, 0x10, R35 ;  /* 0x00000010ff207819 */ /* 0x000fe40000011623 */
[----:B------:R-:W-:Y:S01]  /*10610*/  IMAD R107, R65, 0x2, R16 ;  /* 0x00000002416b7824 */ /* 0x000fe200078e0210 */
[----:B------:R-:W-:-:S02]  /*10620*/  SHF.R.U64 R35, R44, 0x10, R45 ;  /* 0x000000102c237819 */ /* 0x000fc4000000122d */
[----:B------:R-:W-:Y:S02]  /*10630*/  SHF.R.U32.HI R44, RZ, 0x10, R45 ;  /* 0x00000010ff2c7819 */ /* 0x000fe4000001162d */
[----:B------:R-:W1:Y:S01]  /*10640*/  LDS.128 R64, [R107+0x12400] ;  /* 0x012400006b407984 */ /* 0x000e620000000c00 */
[----:B------:R-:W-:Y:S02]  /*10650*/  PRMT R113, R113, 0x5410, R114 ;  /* 0x0000541071717816 */ /* 0x000fe40000000072 */
[----:B------:R-:W-:Y:S02]  /*10660*/  SHF.R.U64 R117, R46, 0x10, R47 ;  /* 0x000000102e757819 */ /* 0x000fe4000000122f */
[----:B------:R-:W-:Y:S02]  /*10670*/  PRMT R112, R112, 0x5410, R115 ;  /* 0x0000541070707816 */ /* 0x000fe40000000073 */
[----:B------:R-:W-:Y:S02]  /*10680*/  PRMT R114, R108, 0x5410, R35 ;  /* 0x000054106c727816 */ /* 0x000fe40000000023 */
[----:B------:R-:W-:-:S02]  /*10690*/  PRMT R115, R109, 0x5410, R44 ;  /* 0x000054106d737816 */ /* 0x000fc4000000002c */
[----:B------:R-:W-:Y:S01]  /*106a0*/  SHF.R.U32.HI R118, RZ, 0x10, R47 ;  /* 0x00000010ff767819 */ /* 0x000fe2000001162f */
[----:B------:R-:W-:Y:S01]  /*106b0*/  IMAD.U32 R116, R114, 0x10000, RZ ;  /* 0x0001000072747824 */ /* 0x000fe200078e00ff */
[----:B------:R-:W-:Y:S01]  /*106c0*/  PRMT R117, R110, 0x5410, R117 ;  /* 0x000054106e757816 */ /* 0x000fe20000000075 */
[----:B------:R-:W-:Y:S01]  /*106d0*/  IMAD.U32 R110, R112, 0x10000, RZ ;  /* 0x00010000706e7824 */ /* 0x000fe200078e00ff */
[----:B------:R-:W-:Y:S01]  /*106e0*/  PRMT R118, R111, 0x5410, R118 ;  /* 0x000054106f767816 */ /* 0x000fe20000000076 */
[----:B------:R-:W-:Y:S01]  /*106f0*/  IMAD.U32 R111, R115, 0x10000, RZ ;  /* 0x00010000736f7824 */ /* 0x000fe200078e00ff */
[----:B------:R-:W-:Y:S02]  /*10700*/  LOP3.LUT R114, R114, 0xffff0000, RZ, 0xc0, !PT ;  /* 0xffff000072727812 */ /* 0x000fe400078ec0ff */
[----:B------:R-:W-:Y:S02]  /*10710*/  PRMT R32, R69, 0x5432, R32 ;  /* 0x0000543245207816 */ /* 0x000fe40000000020 */
[----:B------:R-:W-:-:S02]  /*10720*/  LOP3.LUT R112, R112, 0xffff0000, RZ, 0xc0, !PT ;  /* 0xffff000070707812 */ /* 0x000fc400078ec0ff */
[----:B------:R-:W-:Y:S02]  /*10730*/  PRMT R33, R68, 0x5432, R33 ;  /* 0x0000543244217816 */ /* 0x000fe40000000021 */
[----:B------:R-:W-:Y:S01]  /*10740*/  LOP3.LUT R115, R115, 0xffff0000, RZ, 0xc0, !PT ;  /* 0xffff000073737812 */ /* 0x000fe200078ec0ff */
        /* <DEDUP_REMOVED lines=14> */
[----:B------:R-:W-:-:S02]  /*10830*/  IMAD.U32 R61, R113, 0x10000, RZ ;  /* 0x00010000713d7824 */ /* 0x000fc400078e00ff */
[C---:B------:R-:W-:Y:S01]  /*10840*/  FMUL.FTZ R124, R108.reuse, R111 ;  /* 0x0000006f6c7c7220 */ /* 0x040fe20000410000 */
[C---:B------:R-:W-:Y:S01]  /*10850*/  FFMA.FTZ R119, R35.reuse, R110, -R120 ;  /* 0x0000006e23777223 */ /* 0x040fe20000010878 */
[----:B------:R-:W-:Y:S01]  /*10860*/  FFMA.FTZ R122, R35, R116, R122 ;  /* 0x00000074237a7223 */ /* 0x000fe2000001007a */
[-C--:B------:R-:W-:Y:S01]  /*10870*/  FMUL.FTZ R108, R108, R61.reuse ;  /* 0x0000003d6c6c7220 */ /* 0x080fe20000410000 */
[----:B------:R-:W-:Y:S01]  /*10880*/  FMUL.FTZ R35, R63, R114 ;  /* 0x000000723f237220 */ /* 0x000fe20000410000 */
[----:B------:R-:W-:Y:S02]  /*10890*/  IMAD.U32 R109, R67, 0x10000, RZ ;  /* 0x00010000436d7824 */ /* 0x000fe400078e00ff */
[C---:B------:R-:W-:Y:S01]  /*108a0*/  FFMA.FTZ R124, R45.reuse, R61, -R124 ;  /* 0x0000003d2d7c7223 */ /* 0x040fe2000001087c */
[----:B------:R-:W-:Y:S02]  /*108b0*/  IMAD.U32 R120, R118, 0x10000, RZ ;  /* 0x0001000076787824 */ /* 0x000fe400078e00ff */
[----:B------:R-:W-:Y:S01]  /*108c0*/  FFMA.FTZ R108, R45, R111, R108 ;  /* 0x0000006f2d6c7223 */ /* 0x000fe2000001006c */
[----:B------:R-:W-:-:S02]  /*108d0*/  IMAD.U32 R110, R32, 0x10000, RZ ;  /* 0x00010000206e7824 */ /* 0x000fc400078e00ff */
[-C--:B------:R-:W-:Y:S01]  /*108e0*/  FMUL.FTZ R63, R63, R112.reuse ;  /* 0x000000703f3f7220 */ /* 0x080fe20000410000 */
[----:B------:R-:W-:Y:S02]  /*108f0*/  IMAD.U32 R65, R66, 0x10000, RZ ;  /* 0x0001000042417824 */ /* 0x000fe400078e00ff */
[----:B------:R-:W-:Y:S01]  /*10900*/  FFMA.FTZ R112, R44, R112, -R35 ;  /* 0x000000702c707223 */ /* 0x000fe20000010823 */
[----:B------:R-:W-:Y:S02]  /*10910*/  IMAD.U32 R45, R117, 0x10000, RZ ;  /* 0x00010000752d7824 */ /* 0x000fe400078e00ff */
[----:B------:R-:W-:Y:S01]  /*10920*/  FMUL.FTZ R116, R109, R120 ;  /* 0x000000786d747220 */ /* 0x000fe20000410000 */
[----:B------:R-:W-:Y:S02]  /*10930*/  IMAD.U32 R35, R33, 0x10000, RZ ;  /* 0x0001000021237824 */ /* 0x000fe400078e00ff */
[-C--:B------:R-:W-:Y:S01]  /*10940*/  FMUL.FTZ R109, R109, R110.reuse ;  /* 0x0000006e6d6d7220 */ /* 0x080fe20000410000 */
        /* <DEDUP_REMOVED lines=8> */
[----:B------:R-:W-:Y:S01]  /*109d0*/  LOP3.LUT R118, R118, 0xffff0000, RZ, 0xc0, !PT ;  /* 0xffff000076767812 */ /* 0x000fe200078ec0ff */
[C---:B------:R-:W-:Y:S01]  /*109e0*/  FMUL.FTZ R47, R64.reuse, R115 ;  /* 0x00000073402f7220 */ /* 0x040fe20000410000 */
[----:B------:R-:W-:Y:S01]  /*109f0*/  LOP3.LUT R33, R33, 0xffff0000, RZ, 0xc0, !PT ;  /* 0xffff000021217812 */ /* 0x000fe200078ec0ff */
[----:B------:R-:W-:Y:S01]  /*10a00*/  FMUL.FTZ R64, R64, R113 ;  /* 0x0000007140407220 */ /* 0x000fe20000410000 */
[----:B------:R-:W-:Y:S01]  /*10a10*/  LOP3.LUT R32, R32, 0xffff0000, RZ, 0xc0, !PT ;  /* 0xffff000020207812 */ /* 0x000fe200078ec0ff */
[C---:B------:R-:W-:Y:S01]  /*10a20*/  FFMA.FTZ R61, R46.reuse, R35, -R61 ;  /* 0x000000232e3d7223 */ /* 0x040fe2000001083d */
[----:B------:R-:W-:Y:S01]  /*10a30*/  FFMA.FTZ R46, R46, R45, R65 ;  /* 0x0000002d2e2e7223 */ /* 0x000fe20000010041 */
[C---:B------:R-:W-:Y:S01]  /*10a40*/  FMUL.FTZ R35, R66.reuse, R117 ;  /* 0x0000007542237220 */ /* 0x040fe20000410000 */
[C---:B------:R-:W-:Y:S01]  /*10a50*/  FMUL.FTZ R45, R67.reuse, R118 ;  /* 0x00000076432d7220 */ /* 0x040fe20000410000 */
[----:B------:R-:W-:Y:S01]  /*10a60*/  FMUL.FTZ R66, R66, R33 ;  /* 0x0000002142427220 */ /* 0x000fe20000410000 */
[-C--:B------:R-:W-:Y:S01]  /*10a70*/  FMUL.FTZ R67, R67, R32.reuse ;  /* 0x0000002043437220 */ /* 0x080fe20000410000 */
[C---:B------:R-:W-:Y:S01]  /*10a80*/  FFMA.FTZ R47, R60.reuse, R113, -R47 ;  /* 0x000000713c2f7223 */ /* 0x040fe2000001082f */
[----:B------:R-:W-:Y:S01]  /*10a90*/  FFMA.FTZ R115, R60, R115, R64 ;  /* 0x000000733c737223 */ /* 0x000fe20000010040 */
[----:B------:R-:W-:Y:S01]  /*10aa0*/  FFMA.FTZ R60, R34, R33, -R35 ;  /* 0x00000021223c7223 */ /* 0x000fe20000010823 */
[----:B------:R-:W-:Y:S01]  /*10ab0*/  FFMA.FTZ R35, R62, R32, -R45 ;  /* 0x000000203e237223 */ /* 0x000fe2000001082d */
[----:B------:R-:W-:Y:S01]  /*10ac0*/  FFMA.FTZ R63, R44, R114, R63 ;  /* 0x000000722c3f7223 */ /* 0x000fe2000001003f */
        /* <DEDUP_REMOVED lines=8> */
[----:B------:R1:W-:Y:S01]  /*10b50*/  STS.128 [R106+0x12400], R32 ;  /* 0x012400206a007388 */ /* 0x0003e20000000c00 */
[----:B------:R-:W-:-:S02]  /*10b60*/  F2FP.BF16.F32.PACK_AB R46, R117, R46 ;  /* 0x0000002e752e723e */ /* 0x000fc400000010ff */
[----:B------:R-:W-:-:S05]  /*10b70*/  F2FP.BF16.F32.PACK_AB R47, R62, R109 ;  /* 0x0000006d3e2f723e */ /* 0x000fca00000010ff */
[----:B------:R1:W-:Y:S02]  /*10b80*/  STS.128 [R107+0x12400], R44 ;  /* 0x0124002c6b007388 */ /* 0x0003e40000000c00 */
.L_x_1859:
[----:B------:R-:W-:Y:S05]  /*10b90*/  BSYNC B2 ;  /* 0x0000000000027941 */ /* 0x000fea0003800000 */
.L_x_1858:
[----:B------:R-:W-:Y:S04]  /*10ba0*/  BSSY B2, `(.L_x_1860) ;  /* 0x0000069000027945 */ /* 0x000fe80003800000 */
[----:B------:R-:W-:Y:S05]  /*10bb0*/  @P1 BRA `(.L_x_1861) ;  /* 0x00000004009c1947 */ /* 0x000fea0003800000 */
[----:B------:R-:W2:Y:S01]  /*10bc0*/  LDL R66, [R1+0x44] ;  /* 0x0000440001427983 */ /* 0x000ea20000100800 */
[----:B-1----:R-:W-:Y:S02]  /*10bd0*/  LEA.HI R32, R97, R225, RZ, 0x1d ;  /* 0x000000e161207211 */ /* 0x002fe400078fe8ff */
[----:B------:R-:W-:Y:S02]  /*10be0*/  SHF.R.U64 R63, R28, 0x10, R29 ;  /* 0x000000101c3f7819 */ /* 0x000fe4000000121d */
[----:B------:R-:W-:Y:S01]  /*10bf0*/  SHF.R.S32.HI R35, RZ, 0x1f, R32 ;  /* 0x0000001fff237819 */ /* 0x000fe20000011420 */
[----:B------:R-:W-:Y:S01]  /*10c00*/  IMAD.SHL.U32 R33, R32, 0x8, RZ ;  /* 0x0000000820217824 */ /* 0x000fe200078e00ff */
[----:B0-----:R-:W-:Y:S02]  /*10c10*/  SHF.R.U64 R61, R30, 0x10, R31 ;  /* 0x000000101e3d7819 */ /* 0x001fe4000000121f */
[----:B------:R-:W-:Y:S02]  /*10c20*/  LEA.HI R35, R35, R32, RZ, 0x3 ;  /* 0x0000002023237211 */ /* 0x000fe400078f18ff */
[----:B------:R-:W-:-:S02]  /*10c30*/  LOP3.LUT R32, R206, 0x38, R33, 0xf8, !PT ;  /* 0x00000038ce207812 */ /* 0x000fc400078ef821 */
[----:B------:R-:W-:Y:S01]  /*10c40*/  SHF.R.U32.HI R28, RZ, 0x10, R29 ;  /* 0x00000010ff1c7819 */ /* 0x000fe2000001161d */
[----:B------:R-:W-:Y:S01]  /*10c50*/  IMAD.SHL.U32 R35, R35, 0x400, RZ ;  /* 0x0000040023237824 */ /* 0x000fe200078e00ff */
[----:B------:R-:W-:Y:S02]  /*10c60*/  LOP3.LUT R32, R32, R207, RZ, 0x3c, !PT ;  /* 0x000000cf20207212 */ /* 0x000fe400078e3cff */
[----:B------:R-:W-:Y:S02]  /*10c70*/  SHF.R.U32.HI R30, RZ, 0x10, R31 ;  /* 0x00000010ff1e7819 */ /* 0x000fe4000001161f */
[----:B------:R-:W-:Y:S02]  /*10c80*/  LOP3.LUT R35, R35, 0x7fffe000, RZ, 0xc0, !PT ;  /* 0x7fffe00023237812 */ /* 0x000fe400078ec0ff */
[----:B------:R-:W-:Y:S02]  /*10c90*/  SHF.R.U64 R31, R40, 0x10, R41 ;  /* 0x00000010281f7819 */ /* 0x000fe40000001229 */
[----:B------:R-:W-:-:S02]  /*10ca0*/  IADD3 R45, R32, R35, R208 ;  /* 0x00000023202d7210 */ /* 0x000fc40007ffe0d0 */
[----:B------:R-:W-:Y:S02]  /*10cb0*/  SHF.R.U64 R29, R42, 0x10, R43 ;  /* 0x000000102a1d7819 */ /* 0x000fe4000000122b */
[----:B------:R-:W-:Y:S01]  /*10cc0*/  SHF.R.U32.HI R40, RZ, 0x10, R41 ;  /* 0x00000010ff287819 */ /* 0x000fe20000011629 */
[----:B------:R-:W-:Y:S01]  /*10cd0*/  IMAD R60, R45, 0x2, R16 ;  /* 0x000000022d3c7824 */ /* 0x000fe200078e0210 */
[----:B------:R-:W-:Y:S02]  /*10ce0*/  PRMT R103, R103, 0x5410, R28 ;  /* 0x0000541067677816 */ /* 0x000fe4000000001c */
[----:B------:R-:W-:Y:S02]  /*10cf0*/  PRMT R98, R98, 0x5410, R31 ;  /* 0x0000541062627816 */ /* 0x000fe4000000001f */
[----:B------:R-:W0:Y:S01]  /*10d00*/  LDS.128 R44, [R60+0x12400] ;  /* 0x012400003c2c7984 */ /* 0x000e220000000c00 */
[----:B------:R-:W-:Y:S02]  /*10d10*/  PRMT R100, R100, 0x5410, R29 ;  /* 0x0000541064647816 */ /* 0x000fe4000000001d */
[----:B------:R-:W-:-:S02]  /*10d20*/  SHF.R.U32.HI R42, RZ, 0x10, R43 ;  /* 0x00000010ff2a7819 */ /* 0x000fc4000001162b */
[----:B------:R-:W-:Y:S02]  /*10d30*/  PRMT R105, R105, 0x5410, R30 ;  /* 0x0000541069697816 */ /* 0x000fe4000000001e */
[----:B------:R-:W-:Y:S01]  /*10d40*/  PRMT R102, R102, 0x5410, R63 ;  /* 0x0000541066667816 */ /* 0x000fe2000000003f */
[----:B------:R-:W-:Y:S01]  /*10d50*/  IMAD.U32 R63, R98, 0x10000, RZ ;  /* 0x00010000623f7824 */ /* 0x000fe200078e00ff */
[----:B------:R-:W-:Y:S02]  /*10d60*/  PRMT R99, R99, 0x5410, R40 ;  /* 0x0000541063637816 */ /* 0x000fe40000000028 */
[----:B------:R-:W-:Y:S01]  /*10d70*/  PRMT R101, R101, 0x5410, R42 ;  /* 0x0000541065657816 */ /* 0x000fe2000000002a */
[----:B------:R-:W-:Y:S01]  /*10d80*/  IMAD.U32 R62, R102, 0x10000, RZ ;  /* 0x00010000663e7824 */ /* 0x000fe200078e00ff */
[----:B------:R-:W-:Y:S02]  /*10d90*/  PRMT R104, R104, 0x5410, R61 ;  /* 0x0000541068687816 */ /* 0x000fe4000000003d */
[----:B------:R-:W-:-:S02]  /*10da0*/  LOP3.LUT R98, R98, 0xffff0000, RZ, 0xc0, !PT ;  /* 0xffff000062627812 */ /* 0x000fc400078ec0ff */
[----:B------:R-:W-:Y:S02]  /*10db0*/  LOP3.LUT R102, R102, 0xffff0000, RZ, 0xc0, !PT ;  /* 0xffff000066667812 */ /* 0x000fe400078ec0ff */
[----:B0-----:R-:W-:Y:S01]  /*10dc0*/  LOP3.LUT R41, R44, 0xffff0000, RZ, 0xc0, !PT ;  /* 0xffff00002c297812 */ /* 0x001fe200078ec0ff */
[----:B------:R-:W-:Y:S02]  /*10dd0*/  IMAD.U32 R42, R45, 0x10000, RZ ;  /* 0x000100002d2a7824 */ /* 0x000fe400078e00ff */
[----:B------:R-:W-:Y:S02]  /*10de0*/  IMAD.U32 R43, R46, 0x10000, RZ ;  /* 0x000100002e2b7824 */ /* 0x000fe400078e00ff */
[----:B------:R-:W-:Y:S01]  /*10df0*/  IMAD.U32 R61, R47, 0x10000, RZ ;  /* 0x000100002f3d7824 */ /* 0x000fe200078e00ff */
[----:B--2---:R-:W0:Y:S02]  /*10e00*/  LDS.128 R32, [R66] ;  /* 0x0000000042207984 */ /* 0x004e240000000c00 */
        /* <DEDUP_REMOVED lines=8> */
[----:B------:R-:W-:Y:S01]  /*10e90*/  IMAD.U32 R35, R44, 0x10000, RZ ;  /* 0x000100002c237824 */ /* 0x000fe200078e00ff */
[----:B------:R-:W-:-:S02]  /*10ea0*/  LOP3.LUT R44, R45, 0xffff0000, RZ, 0xc0, !PT ;  /* 0xffff00002d2c7812 */ /* 0x000fc400078ec0ff */
[----:B------:R-:W-:Y:S01]  /*10eb0*/  LOP3.LUT R45, R46, 0xffff0000, RZ, 0xc0, !PT ;  /* 0xffff00002e2d7812 */ /* 0x000fe200078ec0ff */
[----:B------:R-:W-:Y:S01]  /*10ec0*/  FMUL.FTZ R65, R35, R63 ;  /* 0x0000003f23417220 */ /* 0x000fe20000410000 */
[----:B------:R-:W-:Y:S01]  /*10ed0*/  LOP3.LUT R46, R47, 0xffff0000, RZ, 0xc0, !PT ;  /* 0xffff00002f2e7812 */ /* 0x000fe200078ec0ff */
[----:B------:R-:W-:Y:S02]  /*10ee0*/  IMAD.U32 R47, R99, 0x10000, RZ ;  /* 0x00010000632f7824 */ /* 0x000fe400078e00ff */
[-C--:B------:R-:W-:Y:S01]  /*10ef0*/  FMUL.FTZ R67, R35, R62.reuse ;  /* 0x0000003e23437220 */ /* 0x080fe20000410000 */
[----:B------:R-:W-:Y:S01]  /*10f00*/  FFMA.FTZ R65, R28, R62, -R65 ;  /* 0x0000003e1c417223 */ /* 0x000fe20000010841 */
[----:B------:R-:W-:Y:S02]  /*10f10*/  IMAD.U32 R35, R103, 0x10000, RZ ;  /* 0x0001000067237824 */ /* 0x000fe400078e00ff */
[----:B------:R-:W-:Y:S01]  /*10f20*/  FMUL.FTZ R107, R42, R47 ;  /* 0x0000002f2a6b7220 */ /* 0x000fe20000410000 */
[----:B------:R-:W-:-:S02]  /*10f30*/  IMAD.U32 R62, R101, 0x10000, RZ ;  /* 0x00010000653e7824 */ /* 0x000fc400078e00ff */
[----:B------:R-:W-:Y:S01]  /*10f40*/  FFMA.FTZ R67, R28, R63, R67 ;  /* 0x0000003f1c437223 */ /* 0x000fe20000010043 */
[----:B------:R-:W-:Y:S02]  /*10f50*/  IMAD.U32 R28, R105, 0x10000, RZ ;  /* 0x00010000691c7824 */ /* 0x000fe400078e00ff */
[-C--:B------:R-:W-:Y:S01]  /*10f60*/  FMUL.FTZ R63, R42, R35.reuse ;  /* 0x000000232a3f7220 */ /* 0x080fe20000410000 */
[C---:B------:R-:W-:Y:S01]  /*10f70*/  FFMA.FTZ R107, R30.reuse, R35, -R107 ;  /* 0x000000231e6b7223 */ /* 0x040fe2000001086b */
[C---:B------:R-:W-:Y:S01]  /*10f80*/  FMUL.FTZ R35, R61.reuse, R62 ;  /* 0x0000003e3d237220 */ /* 0x040fe20000410000 */
[-C--:B------:R-:W-:Y:S01]  /*10f90*/  FMUL.FTZ R61, R61, R28.reuse ;  /* 0x0000001c3d3d7220 */ /* 0x080fe20000410000 */
[----:B------:R-:W-:Y:S01]  /*10fa0*/  FFMA.FTZ R63, R30, R47, R63 ;  /* 0x0000002f1e3f7223 */ /* 0x000fe2000001003f */
[----:B------:R-:W-:Y:S01]  /*10fb0*/  LOP3.LUT R99, R99, 0xffff0000, RZ, 0xc0, !PT ;  /* 0xffff000063637812 */ /* 0x000fe200078ec0ff */
[C---:B------:R-:W-:Y:S01]  /*10fc0*/  FFMA.FTZ R47, R40.reuse, R28, -R35 ;  /* 0x0000001c282f7223 */ /* 0x040fe20000010823 */
[----:B------:R-:W-:Y:S01]  /*10fd0*/  LOP3.LUT R103, R103, 0xffff0000, RZ, 0xc0, !PT ;  /* 0xffff000067677812 */ /* 0x000fe200078ec0ff */
[----:B------:R-:W-:Y:S01]  /*10fe0*/  FMUL.FTZ R28, R41, R98 ;  /* 0x00000062291c7220 */ /* 0x000fe20000410000 */
[----:B------:R-:W-:Y:S01]  /*10ff0*/  FFMA.FTZ R61, R40, R62, R61 ;  /* 0x0000003e283d7223 */ /* 0x000fe2000001003d */
[----:B------:R-:W-:-:S02]  /*11000*/  IMAD.U32 R30, R100, 0x10000, RZ ;  /* 0x00010000641e7824 */ /* 0x000fc400078e00ff */
[-C--:B------:R-:W-:Y:S01]  /*11010*/  FMUL.FTZ R40, R41, R102.reuse ;  /* 0x0000006629287220 */ /* 0x080fe20000410000 */
[C---:B------:R-:W-:Y:S01]  /*11020*/  FMUL.FTZ R35, R44.reuse, R99 ;  /* 0x000000632c237220 */ /* 0x040fe20000410000 */
[----:B------:R-:W-:Y:S01]  /*11030*/  FFMA.FTZ R102, R29, R102, -R28 ;  /* 0x000000661d667223 */ /* 0x000fe2000001081c */
[-C--:B------:R-:W-:Y:S01]  /*11040*/  FMUL.FTZ R44, R44, R103.reuse ;  /* 0x000000672c2c7220 */ /* 0x080fe20000410000 */
[----:B------:R-:W-:Y:S02]  /*11050*/  IMAD.U32 R28, R104, 0x10000, RZ ;  /* 0x00010000681c7824 */ /* 0x000fe400078e00ff */
[----:B------:R-:W-:Y:S01]  /*11060*/  FMUL.FTZ R62, R43, R30 ;  /* 0x0000001e2b3e7220 */ /* 0x000fe20000410000 */
[----:B------:R-:W-:Y:S01]  /*11070*/  LOP3.LUT R100, R100, 0xffff0000, RZ, 0xc0, !PT ;  /* 0xffff000064647812 */ /* 0x000fe200078ec0ff */
[----:B------:R-:W-:Y:S01]  /*11080*/  FFMA.FTZ R42, R32, R103, -R35 ;  /* 0x00000067202a7223 */ /* 0x000fe20000010823 */
[----:B------:R-:W-:Y:S01]  /*11090*/  LOP3.LUT R104, R104, 0xffff0000, RZ, 0xc0, !PT ;  /* 0xffff000068687812 */ /* 0x000fe200078ec0ff */
[----:B------:R-:W-:Y:S01]  /*110a0*/  FFMA.FTZ R44, R32, R99, R44 ;  /* 0x00000063202c7223 */ /* 0x000fe2000001002c */
[----:B------:R-:W-:Y:S01]  /*110b0*/  LOP3.LUT R101, R101, 0xffff0000, RZ, 0xc0, !PT ;  /* 0xffff000065657812 */ /* 0x000fe200078ec0ff */
[-C--:B------:R-:W-:Y:S01]  /*110c0*/  FMUL.FTZ R32, R43, R28.reuse ;  /* 0x0000001c2b207220 */ /* 0x080fe20000410000 */
[----:B------:R-:W-:Y:S01]  /*110d0*/  LOP3.LUT R105, R105, 0xffff0000, RZ, 0xc0, !PT ;  /* 0xffff000069697812 */ /* 0x000fe200078ec0ff */
[----:B------:R-:W-:Y:S01]  /*110e0*/  FFMA.FTZ R62, R31, R28, -R62 ;  /* 0x0000001c1f3e7223 */ /* 0x000fe2000001083e */
[----:B------:R-:W-:Y:S01]  /*110f0*/  FMUL.FTZ R28, R45, R100 ;  /* 0x000000642d1c7220 */ /* 0x000fe20000410000 */
[----:B------:R-:W-:Y:S01]  /*11100*/  FFMA.FTZ R40, R29, R98, R40 ;  /* 0x000000621d287223 */ /* 0x000fe20000010028 */
[----:B------:R-:W-:Y:S01]  /*11110*/  FMUL.FTZ R45, R45, R104 ;  /* 0x000000682d2d7220 */ /* 0x000fe20000410000 */
[----:B------:R-:W-:Y:S01]  /*11120*/  FFMA.FTZ R31, R31, R30, R32 ;  /* 0x0000001e1f1f7223 */ /* 0x000fe20000010020 */
[C---:B------:R-:W-:Y:S01]  /*11130*/  FMUL.FTZ R29, R46.reuse, R101 ;  /* 0x000000652e1d7220 */ /* 0x040fe20000410000 */
[-C--:B------:R-:W-:Y:S01]  /*11140*/  FMUL.FTZ R30, R46, R105.reuse ;  /* 0x000000692e1e7220 */ /* 0x080fe20000410000 */
[C---:B------:R-:W-:Y:S01]  /*11150*/  FFMA.FTZ R100, R33.reuse, R100, R45 ;  /* 0x0000006421647223 */ /* 0x040fe2000001002d */
[----:B------:R-:W-:Y:S01]  /*11160*/  FFMA.FTZ R35, R33, R104, -R28 ;  /* 0x0000006821237223 */ /* 0x000fe2000001081c */
[C---:B------:R-:W-:Y:S01]  /*11170*/  FFMA.FTZ R46, R34.reuse, R105, -R29 ;  /* 0x00000069222e7223 */ /* 0x040fe2000001081d */
        /* <DEDUP_REMOVED lines=11> */
.L_x_1861:
[----:B------:R-:W-:Y:S05]  /*11230*/  BSYNC B2 ;  /* 0x0000000000027941 */ /* 0x000fea0003800000 */
.L_x_1860:
[----:B------:R-:W-:Y:S05]  /*11240*/  @P2 BRA `(.L_x_1857) ;  /* 0x0000000400982947 */ /* 0x000fea0003800000 */
[----:B------:R-:W-:Y:S02]  /*11250*/  LEA.HI R97, R97, R226, RZ, 0x1d ;  /* 0x000000e261617211 */ /* 0x000fe400078fe8ff */
[----:B-1----:R-:W-:Y:S02]  /*11260*/  SHF.R.U64 R44, R24, 0x10, R25 ;  /* 0x00000010182c7819 */ /* 0x002fe40000001219 */
[----:B--2---:R-:W-:Y:S01]  /*11270*/  SHF.R.S32.HI R28, RZ, 0x1f, R97 ;  /* 0x0000001fff1c7819 */ /* 0x004fe20000011461 */
[----:B------:R-:W-:Y:S01]  /*11280*/  IMAD.SHL.U32 R29, R97, 0x8, RZ ;  /* 0x00000008611d7824 */ /* 0x000fe200078e00ff */
[----:B------:R-:W-:Y:S02]  /*11290*/  SHF.R.U64 R42, R26, 0x10, R27 ;  /* 0x000000101a2a7819 */ /* 0x000fe4000000121b */
[----:B------:R-:W-:Y:S02]  /*112a0*/  LEA.HI R97, R28, R97, RZ, 0x3 ;  /* 0x000000611c617211 */ /* 0x000fe400078f18ff */
[----:B------:R-:W-:-:S02]  /*112b0*/  LOP3.LUT R28, R206, 0x38, R29, 0xf8, !PT ;  /* 0x00000038ce1c7812 */ /* 0x000fc400078ef81d */
[----:B------:R-:W-:Y:S01]  /*112c0*/  SHF.R.U32.HI R25, RZ, 0x10, R25 ;  /* 0x00000010ff197819 */ /* 0x000fe20000011619 */
[----:B------:R-:W-:Y:S01]  /*112d0*/  IMAD.SHL.U32 R97, R97, 0x400, RZ ;  /* 0x0000040061617824 */ /* 0x000fe200078e00ff */
[----:B------:R-:W-:Y:S02]  /*112e0*/  LOP3.LUT R28, R28, R207, RZ, 0x3c, !PT ;  /* 0x000000cf1c1c7212 */ /* 0x000fe400078e3cff */
[----:B------:R-:W-:Y:S02]  /*112f0*/  SHF.R.U64 R26, R36, 0x10, R37 ;  /* 0x00000010241a7819 */ /* 0x000fe40000001225 */
[----:B------:R-:W-:Y:S02]  /*11300*/  LOP3.LUT R97, R97, 0x7fffe000, RZ, 0xc0, !PT ;  /* 0x7fffe00061617812 */ /* 0x000fe400078ec0ff */
[----:B------:R-:W-:Y:S02]  /*11310*/  SHF.R.U64 R24, R38, 0x10, R39 ;  /* 0x0000001026187819 */ /* 0x000fe40000001227 */
[----:B------:R-:W-:-:S02]  /*11320*/  IADD3 R97, R28, R97, R208 ;  /* 0x000000611c617210 */ /* 0x000fc40007ffe0d0 */
[----:B------:R-:W1:Y:S01]  /*11330*/  LDS.128 R28, [R237] ;  /* 0x00000000ed1c7984 */ /* 0x000e620000000c00 */
[----:B------:R-:W-:Y:S02]  /*11340*/  SHF.R.U32.HI R27, RZ, 0x10, R27 ;  /* 0x00000010ff1b7819 */ /* 0x000fe4000001161b */
[----:B------:R-:W-:Y:S01]  /*11350*/  IMAD R40, R97, 0x2, R16 ;  /* 0x0000000261287824 */ /* 0x000fe200078e0210 */
[----:B------:R-:W-:Y:S02]  /*11360*/  SHF.R.U32.HI R37, RZ, 0x10, R37 ;  /* 0x00000010ff257819 */ /* 0x000fe40000011625 */
[----:B------:R-:W-:Y:S02]  /*11370*/  PRMT R86, R86, 0x5410, R25 ;  /* 0x0000541056567816 */ /* 0x000fe40000000019 */
[----:B------:R-:W2:Y:S01]  /*11380*/  LDS.128 R32, [R40+0x12400] ;  /* 0x0124000028207984 */ /* 0x000ea20000000c00 */
[----:B------:R-:W-:Y:S02]  /*11390*/  PRMT R81, R81, 0x5410, R26 ;  /* 0x0000541051517816 */ /* 0x000fe4000000001a */
[----:B------:R-:W-:-:S02]  /*113a0*/  PRMT R83, R83, 0x5410, R24 ;  /* 0x0000541053537816 */ /* 0x000fc40000000018 */
[----:B------:R-:W-:Y:S02]  /*113b0*/  PRMT R88, R88, 0x5410, R27 ;  /* 0x0000541058587816 */ /* 0x000fe4000000001b */
[----:B------:R-:W-:Y:S02]  /*113c0*/  PRMT R85, R85, 0x5410, R44 ;  /* 0x0000541055557816 */ /* 0x000fe4000000002c */
[----:B------:R-:W-:Y:S01]  /*113d0*/  PRMT R87, R87, 0x5410, R42 ;  /* 0x0000541057577816 */ /* 0x000fe2000000002a */
[----:B------:R-:W-:Y:S01]  /*113e0*/  IMAD.U32 R42, R81, 0x10000, RZ ;  /* 0x00010000512a7824 */ /* 0x000fe200078e00ff */
[----:B------:R-:W-:Y:S01]  /*113f0*/  PRMT R82, R82, 0x5410, R37 ;  /* 0x0000541052527816 */ /* 0x000fe20000000025 */
[----:B------:R-:W-:Y:S01]  /*11400*/  IMAD.U32 R41, R85, 0x10000, RZ ;  /* 0x0001000055297824 */ /* 0x000fe200078e00ff */
[----:B------:R-:W-:Y:S02]  /*11410*/  SHF.R.U32.HI R39, RZ, 0x10, R39 ;  /* 0x00000010ff277819 */ /* 0x000fe40000011627 */
[----:B------:R-:W-:Y:S01]  /*11420*/  LOP3.LUT R81, R81, 0xffff0000, RZ, 0xc0, !PT ;  /* 0xffff000051517812 */ /* 0x000fe200078ec0ff */
[----:B------:R-:W-:Y:S01]  /*11430*/  IMAD.U32 R43, R82, 0x10000, RZ ;  /* 0x00010000522b7824 */ /* 0x000fe200078e00ff */
[----:B------:R-:W-:-:S02]  /*11440*/  PRMT R84, R84, 0x5410, R39 ;  /* 0x0000541054547816 */ /* 0x000fc40000000027 */
[----:B------:R-:W-:Y:S02]  /*11450*/  LOP3.LUT R85, R85, 0xffff0000, RZ, 0xc0, !PT ;  /* 0xffff000055557812 */ /* 0x000fe400078ec0ff */
[----:B------:R-:W-:Y:S01]  /*11460*/  LOP3.LUT R82, R82, 0xffff0000, RZ, 0xc0, !PT ;  /* 0xffff000052527812 */ /* 0x000fe200078ec0ff */
[C---:B-1----:R-:W-:Y:S01]  /*11470*/  IMAD.U32 R24, R28.reuse, 0x10000, RZ ;  /* 0x000100001c187824 */ /* 0x042fe200078e00ff */
[----:B------:R-:W-:Y:S01]  /*11480*/  LOP3.LUT R25, R28, 0xffff0000, RZ, 0xc0, !PT ;  /* 0xffff00001c197812 */ /* 0x000fe200078ec0ff */
[C---:B------:R-:W-:Y:S01]  /*11490*/  IMAD.U32 R26, R29.reuse, 0x10000, RZ ;  /* 0x000100001d1a7824 */ /* 0x040fe200078e00ff */
[----:B------:R-:W-:Y:S01]  /*114a0*/  LOP3.LUT R28, R29, 0xffff0000, RZ, 0xc0, !PT ;  /* 0xffff00001d1c7812 */ /* 0x000fe200078ec0ff */
[C---:B------:R-:W-:Y:S01]  /*114b0*/  IMAD.U32 R27, R30.reuse, 0x10000, RZ ;  /* 0x000100001e1b7824 */ /* 0x040fe200078e00ff */
[----:B------:R-:W-:Y:S01]  /*114c0*/  LOP3.LUT R29, R30, 0xffff0000, RZ, 0xc0, !PT ;  /* 0xffff00001e1d7812 */ /* 0x000fe200078ec0ff */
[C---:B------:R-:W-:Y:S01]  /*114d0*/  IMAD.U32 R36, R31.reuse, 0x10000, RZ ;  /* 0x000100001f247824 */ /* 0x040fe200078e00ff */
[----:B------:R-:W-:Y:S01]  /*114e0*/  LOP3.LUT R30, R31, 0xffff0000, RZ, 0xc0, !PT ;  /* 0xffff00001f1e7812 */ /* 0x000fe200078ec0ff */
[C---:B--2---:R-:W-:Y:S01]  /*114f0*/  IMAD.U32 R31, R32.reuse, 0x10000, RZ ;  /* 0x00010000201f7824 */ /* 0x044fe200078e00ff */
[----:B------:R-:W-:Y:S01]  /*11500*/  LOP3.LUT R32, R32, 0xffff0000, RZ, 0xc0, !PT ;  /* 0xffff000020207812 */ /* 0x000fe200078ec0ff */
[C---:B------:R-:W-:Y:S01]  /*11510*/  IMAD.U32 R37, R33.reuse, 0x10000, RZ ;  /* 0x0001000021257824 */ /* 0x040fe200078e00ff */
[----:B------:R-:W-:Y:S01]  /*11520*/  LOP3.LUT R33, R33, 0xffff0000, RZ, 0xc0, !PT ;  /* 0xffff000021217812 */ /* 0x000fe200078ec0ff */
[C---:B------:R-:W-:Y:S01]  /*11530*/  FMUL.FTZ R45, R31.reuse, R42 ;  /* 0x0000002a1f2d7220 */ /* 0x040fe20000410000 */
[----:B------:R-:W-:Y:S01]  /*11540*/  FMUL.FTZ R47, R31, R41 ;  /* 0x000000291f2f7220 */ /* 0x000fe20000410000 */
[----:B------:R-:W-:-:S02]  /*11550*/  IMAD.U32 R31, R86, 0x10000, RZ ;  /* 0x00010000561f7824 */ /* 0x000fc400078e00ff */
[----:B0-----:R-:W-:Y:S01]  /*11560*/  FMUL.FTZ R61, R37, R43 ;  /* 0x0000002b253d7220 */ /* 0x001fe20000410000 */
[C---:B------:R-:W-:Y:S01]  /*11570*/  FFMA.FTZ R45, R24.reuse, R41, -R45 ;  /* 0x00000029182d7223 */ /* 0x040fe2000001082d */
[----:B------:R-:W-:Y:S02]  /*11580*/  IMAD.U32 R39, R35, 0x10000, RZ ;  /* 0x0001000023277824 */ /* 0x000fe400078e00ff */
[----:B------:R-:W-:Y:S01]  /*11590*/  FFMA.FTZ R47, R24, R42, R47 ;  /* 0x0000002a182f7223 */ /* 0x000fe2000001002f */
[----:B------:R-:W-:Y:S02]  /*115a0*/  IMAD.U32 R41, R84, 0x10000, RZ ;  /* 0x0001000054297824 */ /* 0x000fe400078e00ff */
[-C--:B------:R-:W-:Y:S01]  /*115b0*/  FMUL.FTZ R37, R37, R31.reuse ;  /* 0x0000001f25257220 */ /* 0x080fe20000410000 */
[----:B------:R-:W-:Y:S02]  /*115c0*/  IMAD.U32 R24, R88, 0x10000, RZ ;  /* 0x0001000058187824 */ /* 0x000fe400078e00ff */
[C---:B------:R-:W-:Y:S01]  /*115d0*/  FFMA.FTZ R61, R26.reuse, R31, -R61 ;  /* 0x0000001f1a3d7223 */ /* 0x040fe2000001083d */
[C---:B------:R-:W-:Y:S01]  /*115e0*/  FMUL.FTZ R31, R39.reuse, R41 ;  /* 0x00000029271f7220 */ /* 0x040fe20000410000 */
[----:B------:R-:W-:Y:S01]  /*115f0*/  FFMA.FTZ R37, R26, R43, R37 ;  /* 0x0000002b1a257223 */ /* 0x000fe20000010025 */
[----:B------:R-:W-:Y:S01]  /*11600*/  FMUL.FTZ R42, R39, R24 ;  /* 0x00000018272a7220 */ /* 0x000fe20000410000 */
[----:B------:R-:W-:-:S02]  /*11610*/  IMAD.U32 R38, R34, 0x10000, RZ ;  /* 0x0001000022267824 */ /* 0x000fc400078e00ff */
[----:B------:R-:W-:Y:S01]  /*11620*/  FFMA.FTZ R39, R36, R24, -R31 ;  /* 0x0000001824277223 */ /* 0x000fe2000001081f */
[----:B------:R-:W-:Y:S01]  /*11630*/  FMUL.FTZ R24, R32, R81 ;  /* 0x0000005120187220 */ /* 0x000fe20000410000 */
[----:B------:R-:W-:Y:S02]  /*11640*/  IMAD.U32 R26, R83, 0x10000, RZ ;  /* 0x00010000531a7824 */ /* 0x000fe400078e00ff */
[----:B------:R-:W-:Y:S01]  /*11650*/  FFMA.FTZ R41, R36, R41, R42 ;  /* 0x0000002924297223 */ /* 0x000fe2000001002a */
[-C--:B------:R-:W-:Y:S01]  /*11660*/  FMUL.FTZ R36, R32, R85.reuse ;  /* 0x0000005520247220 */ /* 0x080fe20000410000 */
[----:B------:R-:W-:Y:S01]  /*11670*/  FFMA.FTZ R32, R25, R85, -R24 ;  /* 0x0000005519207223 */ /* 0x000fe20000010818 */
[----:B------:R-:W-:Y:S01]  /*11680*/  LOP3.LUT R34, R34, 0xffff0000, RZ, 0xc0, !PT ;  /* 0xffff000022227812 */ /* 0x000fe200078ec0ff */
[----:B------:R-:W-:Y:S01]  /*11690*/  IMAD.U32 R24, R87, 0x10000, RZ ;  /* 0x0001000057187824 */ /* 0x000fe200078e00ff */
[----:B------:R-:W-:Y:S01]  /*116a0*/  LOP3.LUT R35, R35, 0xffff0000, RZ, 0xc0, !PT ;  /* 0xffff000023237812 */ /* 0x000fe200078ec0ff */
[----:B------:R-:W-:Y:S01]  /*116b0*/  FMUL.FTZ R42, R38, R26 ;  /* 0x0000001a262a7220 */ /* 0x000fe20000410000 */
[----:B------:R-:W-:Y:S01]  /*116c0*/  LOP3.LUT R83, R83, 0xffff0000, RZ, 0xc0, !PT ;  /* 0xffff000053537812 */ /* 0x000fe200078ec0ff */
[----:B------:R-:W-:Y:S01]  /*116d0*/  FFMA.FTZ R36, R25, R81, R36 ;  /* 0x0000005119247223 */ /* 0x000fe20000010024 */
[----:B------:R-:W-:Y:S01]  /*116e0*/  LOP3.LUT R84, R84, 0xffff0000, RZ, 0xc0, !PT ;  /* 0xffff000054547812 */ /* 0x000fe200078ec0ff */
[-C--:B------:R-:W-:Y:S01]  /*116f0*/  FMUL.FTZ R38, R38, R24.reuse ;  /* 0x0000001826267220 */ /* 0x080fe20000410000 */
[----:B------:R-:W-:Y:S01]  /*11700*/  LOP3.LUT R86, R86, 0xffff0000, RZ, 0xc0, !PT ;  /* 0xffff000056567812 */ /* 0x000fe200078ec0ff */
[----:B------:R-:W-:Y:S01]  /*11710*/  FFMA.FTZ R42, R27, R24, -R42 ;  /* 0x000000181b2a7223 */ /* 0x000fe2000001082a */
[----:B------:R-:W-:Y:S01]  /*11720*/  LOP3.LUT R87, R87, 0xffff0000, RZ, 0xc0, !PT ;  /* 0xffff000057577812 */ /* 0x000fe200078ec0ff */
[----:B------:R-:W-:Y:S01]  /*11730*/  FMUL.FTZ R31, R33, R82 ;  /* 0x00000052211f7220 */ /* 0x000fe20000410000 */
[----:B------:R-:W-:Y:S01]  /*11740*/  LOP3.LUT R88, R88, 0xffff0000, RZ, 0xc0, !PT ;  /* 0xffff000058587812 */ /* 0x000fe200078ec0ff */
[C---:B------:R-:W-:Y:S01]  /*11750*/  FMUL.FTZ R24, R34.reuse, R83 ;  /* 0x0000005322187220 */ /* 0x040fe20000410000 */
[----:B------:R-:W-:Y:S01]  /*11760*/  FMUL.FTZ R25, R35, R84 ;  /* 0x0000005423197220 */ /* 0x000fe20000410000 */
[----:B------:R-:W-:Y:S01]  /*11770*/  FMUL.FTZ R33, R33, R86 ;  /* 0x0000005621217220 */ /* 0x000fe20000410000 */
[-C--:B------:R-:W-:Y:S01]  /*11780*/  FMUL.FTZ R34, R34, R87.reuse ;  /* 0x0000005722227220 */ /* 0x080fe20000410000 */
[----:B------:R-:W-:Y:S01]  /*11790*/  FMUL.FTZ R35, R35, R88 ;  /* 0x0000005823237220 */ /* 0x000fe20000410000 */
[----:B------:R-:W-:Y:S01]  /*117a0*/  FFMA.FTZ R86, R28, R86, -R31 ;  /* 0x000000561c567223 */ /* 0x000fe2000001081f */
[----:B------:R-:W-:Y:S01]  /*117b0*/  FFMA.FTZ R87, R29, R87, -R24 ;  /* 0x000000571d577223 */ /* 0x000fe20000010818 */
[----:B------:R-:W-:Y:S01]  /*117c0*/  FFMA.FTZ R88, R30, R88, -R25 ;  /* 0x000000581e587223 */ /* 0x000fe20000010819 */
[----:B------:R-:W-:Y:S01]  /*117d0*/  FFMA.FTZ R82, R28, R82, R33 ;  /* 0x000000521c527223 */ /* 0x000fe20000010021 */
        /* <DEDUP_REMOVED lines=13> */
.L_x_1857:
[----:B------:R-:W-:Y:S05]  /*118b0*/  BSYNC B1 ;  /* 0x0000000000017941 */ /* 0x000fea0003800000 */
.L_x_1856:
[----:B------:R-:W-:-:S13]  /*118c0*/  ISETP.GE.AND P0, PT, R222, R76, PT ;  /* 0x0000004cde00720c */ /* 0x000fda0003f06270 */
[----:B------:R-:W-:Y:S05]  /*118d0*/  @P0 BRA `(.L_x_1837) ;  /* 0x0000001000fc0947 */ /* 0x000fea0003800000 */
[----:B-12---:R-:W1:Y:S01]  /*118e0*/  LDC R32, c[0x0][0x3f4] ;  /* 0x0000fd00ff207b82 */ /* 0x006e620000000800 */
[----:B------:R-:W-:Y:S01]  /*118f0*/  BSSY B1, `(.L_x_1862) ;  /* 0x000006d000017945 */ /* 0x000fe20003800000 */
[----:B------:R-:W-:Y:S02]  /*11900*/  SHF.R.U32.HI R42, RZ, 0x3, R205 ;  /* 0x00000003ff2a7819 */ /* 0x000fe400000116cd */
[-C--:B-1----:R-:W-:Y:S02]  /*11910*/  ISETP.GE.AND P0, PT, R18, R32.reuse, PT ;  /* 0x000000201200720c */ /* 0x082fe40003f06270 */
[-C--:B------:R-:W-:Y:S02]  /*11920*/  ISETP.GE.AND P1, PT, R197, R32.reuse, PT ;  /* 0x00000020c500720c */ /* 0x080fe40003f26270 */
[----:B------:R-:W-:-:S09]  /*11930*/  ISETP.GE.AND P2, PT, R198, R32, PT ;  /* 0x00000020c600720c */ /* 0x000fd20003f46270 */
[----:B------:R-:W-:Y:S05]  /*11940*/  @P0 BRA `(.L_x_1863) ;  /* 0x00000004009c0947 */ /* 0x000fea0003800000 */
[----:B------:R-:W2:Y:S01]  /*11950*/  LDL R44, [R1+0x40] ;  /* 0x00004000012c7983 */ /* 0x000ea20000100800 */
[----:B---3--:R-:W-:Y:S02]  /*11960*/  LEA.HI R24, R32, R223, RZ, 0x1d ;  /* 0x000000df20187211 */ /* 0x008fe400078fe8ff */
[--C-:B------:R-:W-:Y:S02]  /*11970*/  SHF.R.U64 R34, R4, 0x10, R5.reuse ;  /* 0x0000001004227819 */ /* 0x100fe40000001205 */
[----:B------:R-:W-:Y:S01]  /*11980*/  SHF.R.S32.HI R25, RZ, 0x1f, R24 ;  /* 0x0000001fff197819 */ /* 0x000fe20000011418 */
[----:B------:R-:W-:Y:S01]  /*11990*/  IMAD.SHL.U32 R26, R24, 0x8, RZ ;  /* 0x00000008181a7824 */ /* 0x000fe200078e00ff */
[----:B------:R-:W-:Y:S02]  /*119a0*/  SHF.R.U32.HI R5, RZ, 0x10, R5 ;  /* 0x00000010ff057819 */ /* 0x000fe40000011605 */
[----:B------:R-:W-:Y:S02]  /*119b0*/  LEA.HI R25, R25, R24, RZ, 0x3 ;  /* 0x0000001819197211 */ /* 0x000fe400078f18ff */
[----:B------:R-:W-:-:S02]  /*119c0*/  LOP3.LUT R24, R205, 0x38, R26, 0xf8, !PT ;  /* 0x00000038cd187812 */ /* 0x000fc400078ef81a */
[--C-:B------:R-:W-:Y:S01]  /*119d0*/  SHF.R.U64 R4, R6, 0x10, R7.reuse ;  /* 0x0000001006047819 */ /* 0x100fe20000001207 */
[----:B------:R-:W-:Y:S01]  /*119e0*/  IMAD.SHL.U32 R26, R25, 0x400, RZ ;  /* 0x00000400191a7824 */ /* 0x000fe200078e00ff */
[----:B------:R-:W-:Y:S02]  /*119f0*/  LOP3.LUT R25, R24, R42, RZ, 0x3c, !PT ;  /* 0x0000002a18197212 */ /* 0x000fe400078e3cff */
[----:B------:R-:W-:Y:S02]  /*11a00*/  SHF.R.U32.HI R7, RZ, 0x10, R7 ;  /* 0x00000010ff077819 */ /* 0x000fe40000011607 */
[----:B------:R-:W-:Y:S02]  /*11a10*/  LOP3.LUT R26, R26, 0x7fffe000, RZ, 0xc0, !PT ;  /* 0x7fffe0001a1a7812 */ /* 0x000fe400078ec0ff */
[----:B------:R-:W-:Y:S02]  /*11a20*/  SHF.R.U64 R38, R48, 0x10, R49 ;  /* 0x0000001030267819 */ /* 0x000fe40000001231 */
[----:B------:R-:W-:-:S02]  /*11a30*/  IADD3 R29, R25, R26, R210 ;  /* 0x0000001a191d7210 */ /* 0x000fc40007ffe0d2 */
[----:B------:R-:W-:Y:S02]  /*11a40*/  PRMT R89, R89, 0x5410, R34 ;  /* 0x0000541059597816 */ /* 0x000fe40000000022 */
[----:B------:R-:W-:Y:S01]  /*11a50*/  PRMT R90, R90, 0x5410, R5 ;  /* 0x000054105a5a7816 */ /* 0x000fe20000000005 */
[----:B------:R-:W-:Y:S01]  /*11a60*/  IMAD R33, R29, 0x2, R16 ;  /* 0x000000021d217824 */ /* 0x000fe200078e0210 */
[----:B------:R-:W-:Y:S01]  /*11a70*/  PRMT R91, R91, 0x5410, R4 ;  /* 0x000054105b5b7816 */ /* 0x000fe20000000004 */
[----:B------:R-:W-:Y:S01]  /*11a80*/  IMAD.U32 R39, R89, 0x10000, RZ ;  /* 0x0001000059277824 */ /* 0x000fe200078e00ff */
[----:B------:R-:W-:Y:S01]  /*11a90*/  PRMT R92, R92, 0x5410, R7 ;  /* 0x000054105c5c7816 */ /* 0x000fe20000000007 */
[----:B------:R-:W-:Y:S01]  /*11aa0*/  IMAD.U32 R40, R90, 0x10000, RZ ;  /* 0x000100005a287824 */ /* 0x000fe200078e00ff */
[----:B------:R-:W1:Y:S01]  /*11ab0*/  LDS.128 R28, [R33+0x12400] ;  /* 0x01240000211c7984 */ /* 0x000e620000000c00 */
[----:B------:R-:W-:Y:S02]  /*11ac0*/  PRMT R93, R93, 0x5410, R38 ;  /* 0x000054105d5d7816 */ /* 0x000fe40000000026 */
[----:B------:R-:W-:-:S02]  /*11ad0*/  SHF.R.U32.HI R49, RZ, 0x10, R49 ;  /* 0x00000010ff317819 */ /* 0x000fc40000011631 */
[--C-:B------:R-:W-:Y:S01]  /*11ae0*/  SHF.R.U64 R36, R50, 0x10, R51.reuse ;  /* 0x0000001032247819 */ /* 0x100fe20000001233 */
[----:B------:R-:W-:Y:S01]  /*11af0*/  IMAD.U32 R38, R93, 0x10000, RZ ;  /* 0x000100005d267824 */ /* 0x000fe200078e00ff */
[----:B------:R-:W-:Y:S02]  /*11b00*/  SHF.R.U32.HI R51, RZ, 0x10, R51 ;  /* 0x00000010ff337819 */ /* 0x000fe40000011633 */
[----:B------:R-:W-:Y:S02]  /*11b10*/  PRMT R94, R94, 0x5410, R49 ;  /* 0x000054105e5e7816 */ /* 0x000fe40000000031 */
[----:B------:R-:W-:Y:S02]  /*11b20*/  PRMT R96, R96, 0x5410, R51 ;  /* 0x0000541060607816 */ /* 0x000fe40000000033 */
[----:B------:R-:W-:Y:S02]  /*11b30*/  LOP3.LUT R89, R89, 0xffff0000, RZ, 0xc0, !PT ;  /* 0xffff000059597812 */ /* 0x000fe400078ec0ff */
[----:B------:R-:W-:-:S02]  /*11b40*/  LOP3.LUT R93, R93, 0xffff0000, RZ, 0xc0, !PT ;  /* 0xffff00005d5d7812 */ /* 0x000fc400078ec0ff */
[----:B------:R-:W-:Y:S02]  /*11b50*/  PRMT R95, R95, 0x5410, R36 ;  /* 0x000054105f5f7816 */ /* 0x000fe40000000024 */
[----:B------:R-:W-:Y:S01]  /*11b60*/  LOP3.LUT R90, R90, 0xffff0000, RZ, 0xc0, !PT ;  /* 0xffff00005a5a7812 */ /* 0x000fe200078ec0ff */
[C---:B-1----:R-:W-:Y:S01]  /*11b70*/  IMAD.U32 R35, R29.reuse, 0x10000, RZ ;  /* 0x000100001d237824 */ /* 0x042fe200078e00ff */
[----:B------:R-:W-:Y:S01]  /*11b80*/  LOP3.LUT R29, R29, 0xffff0000, RZ, 0xc0, !PT ;  /* 0xffff00001d1d7812 */ /* 0x000fe200078ec0ff */
[C---:B------:R-:W-:Y:S01]  /*11b90*/  IMAD.U32 R37, R31.reuse, 0x10000, RZ ;  /* 0x000100001f257824 */ /* 0x040fe200078e00ff */
[----:B------:R-:W-:Y:S01]  /*11ba0*/  LOP3.LUT R31, R31, 0xffff0000, RZ, 0xc0, !PT ;  /* 0xffff00001f1f7812 */ /* 0x000fe200078ec0ff */
[----:B------:R-:W-:Y:S01]  /*11bb0*/  FMUL.FTZ R45, R35, R40 ;  /* 0x00000028232d7220 */ /* 0x000fe20000410000 */
[C---:B------:R-:W-:Y:S01]  /*11bc0*/  IMAD.U32 R36, R30.reuse, 0x10000, RZ ;  /* 0x000100001e247824 */ /* 0x040fe200078e00ff */
[----:B------:R-:W-:Y:S01]  /*11bd0*/  LOP3.LUT R30, R30, 0xffff0000, RZ, 0xc0, !PT ;  /* 0xffff00001e1e7812 */ /* 0x000fe200078ec0ff */
[----:B--2---:R-:W1:Y:S02]  /*11be0*/  LDS.128 R24, [R44] ;  /* 0x000000002c187984 */ /* 0x004e640000000c00 */
        /* <DEDUP_REMOVED lines=8> */
[C---:B------:R-:W-:Y:S01]  /*11c70*/  IMAD.U32 R27, R28.reuse, 0x10000, RZ ;  /* 0x000100001c1b7824 */ /* 0x040fe200078e00ff */
[----:B------:R-:W-:-:S03]  /*11c80*/  LOP3.LUT R28, R28, 0xffff0000, RZ, 0xc0, !PT ;  /* 0xffff00001c1c7812 */ /* 0x000fc600078ec0ff */
[CC--:B------:R-:W-:Y:S01]  /*11c90*/  FMUL.FTZ R41, R27.reuse, R39.reuse ;  /* 0x000000271b297220 */ /* 0x0c0fe20000410000 */
[-C--:B------:R-:W-:Y:S01]  /*11ca0*/  FMUL.FTZ R43, R27, R38.reuse ;  /* 0x000000261b2b7220 */ /* 0x080fe20000410000 */
[C---:B------:R-:W-:Y:S01]  /*11cb0*/  IMAD.U32 R27, R94.reuse, 0x10000, RZ ;  /* 0x000100005e1b7824 */ /* 0x040fe200078e00ff */
[----:B------:R-:W-:Y:S01]  /*11cc0*/  LOP3.LUT R94, R94, 0xffff0000, RZ, 0xc0, !PT ;  /* 0xffff00005e5e7812 */ /* 0x000fe200078ec0ff */
[----:B------:R-:W-:Y:S01]  /*11cd0*/  FFMA.FTZ R41, R4, R38, -R41 ;  /* 0x0000002604297223 */ /* 0x000fe20000010829 */
[----:B------:R-:W-:Y:S02]  /*11ce0*/  IMAD.U32 R38, R92, 0x10000, RZ ;  /* 0x000100005c267824 */ /* 0x000fe400078e00ff */
[----:B------:R-:W-:Y:S01]  /*11cf0*/  FFMA.FTZ R43, R4, R39, R43 ;  /* 0x00000027042b7223 */ /* 0x000fe2000001002b */
[----:B------:R-:W-:Y:S02]  /*11d00*/  IMAD.U32 R4, R96, 0x10000, RZ ;  /* 0x0001000060047824 */ /* 0x000fe400078e00ff */
[-C--:B------:R-:W-:Y:S01]  /*11d10*/  FMUL.FTZ R35, R35, R27.reuse ;  /* 0x0000001b23237220 */ /* 0x080fe20000410000 */
[C---:B------:R-:W-:Y:S01]  /*11d20*/  FFMA.FTZ R45, R6.reuse, R27, -R45 ;  /* 0x0000001b062d7223 */ /* 0x040fe2000001082d */
[C---:B------:R-:W-:Y:S01]  /*11d30*/  FMUL.FTZ R27, R37.reuse, R38 ;  /* 0x00000026251b7220 */ /* 0x040fe20000410000 */
[----:B------:R-:W-:Y:S01]  /*11d40*/  FMUL.FTZ R39, R37, R4 ;  /* 0x0000000425277220 */ /* 0x000fe20000410000 */
[----:B------:R-:W-:Y:S01]  /*11d50*/  FFMA.FTZ R35, R6, R40, R35 ;  /* 0x0000002806237223 */ /* 0x000fe20000010023 */
[----:B------:R-:W-:-:S02]  /*11d60*/  IMAD.U32 R6, R91, 0x10000, RZ ;  /* 0x000100005b067824 */ /* 0x000fc400078e00ff */
[----:B------:R-:W-:Y:S01]  /*11d70*/  FFMA.FTZ R37, R34, R4, -R27 ;  /* 0x0000000422257223 */ /* 0x000fe2000001081b */
[----:B------:R-:W-:Y:S01]  /*11d80*/  FMUL.FTZ R4, R28, R89 ;  /* 0x000000591c047220 */ /* 0x000fe20000410000 */
[----:B------:R-:W-:Y:S01]  /*11d90*/  FFMA.FTZ R39, R34, R38, R39 ;  /* 0x0000002622277223 */ /* 0x000fe20000010027 */
[-C--:B------:R-:W-:Y:S01]  /*11da0*/  FMUL.FTZ R34, R28, R93.reuse ;  /* 0x0000005d1c227220 */ /* 0x080fe20000410000 */
[----:B------:R-:W-:Y:S01]  /*11db0*/  FMUL.FTZ R38, R36, R6 ;  /* 0x0000000624267220 */ /* 0x000fe20000410000 */
[----:B------:R-:W-:Y:S01]  /*11dc0*/  FFMA.FTZ R28, R5, R93, -R4 ;  /* 0x0000005d051c7223 */ /* 0x000fe20000010804 */
[----:B------:R-:W-:Y:S01]  /*11dd0*/  IMAD.U32 R4, R95, 0x10000, RZ ;  /* 0x000100005f047824 */ /* 0x000fe200078e00ff */
        /* <DEDUP_REMOVED lines=30> */
.L_x_1863:
[----:B------:R-:W-:Y:S05]  /*11fc0*/  BSYNC B1 ;  /* 0x0000000000017941 */ /* 0x000fea0003800000 */
.L_x_1862:
[----:B------:R-:W-:Y:S04]  /*11fd0*/  BSSY B1, `(.L_x_1864) ;  /* 0x0000068000017945 */ /* 0x000fe80003800000 */
[----:B------:R-:W-:Y:S05]  /*11fe0*/  @P1 BRA `(.L_x_1865) ;  /* 0x0000000400981947 */ /* 0x000fea0003800000 */
[----:B-1----:R-:W-:Y:S02]  /*11ff0*/  LEA.HI R4, R32, R225, RZ, 0x1d ;  /* 0x000000e120047211 */ /* 0x002fe400078fe8ff */
[----:B------:R-:W-:Y:S02]  /*12000*/  SHF.R.U64 R34, R52, 0x10, R53 ;  /* 0x0000001034227819 */ /* 0x000fe40000001235 */
[----:B------:R-:W-:Y:S01]  /*12010*/  SHF.R.S32.HI R5, RZ, 0x1f, R4 ;  /* 0x0000001fff057819 */ /* 0x000fe20000011404 */
[----:B------:R-:W-:Y:S01]  /*12020*/  IMAD.SHL.U32 R6, R4, 0x8, RZ ;  /* 0x0000000804067824 */ /* 0x000fe200078e00ff */
[----:B---3--:R-:W-:Y:S02]  /*12030*/  SHF.R.U64 R29, R8, 0x10, R9 ;  /* 0x00000010081d7819 */ /* 0x008fe40000001209 */
[----:B------:R-:W-:Y:S02]  /*12040*/  LEA.HI R5, R5, R4, RZ, 0x3 ;  /* 0x0000000405057211 */ /* 0x000fe400078f18ff */
[----:B------:R-:W-:-:S02]  /*12050*/  LOP3.LUT R4, R205, 0x38, R6, 0xf8, !PT ;  /* 0x00000038cd047812 */ /* 0x000fc400078ef806 */
[----:B------:R-:W-:Y:S01]  /*12060*/  SHF.R.U32.HI R8, RZ, 0x10, R9 ;  /* 0x00000010ff087819 */ /* 0x000fe20000011609 */
[----:B------:R-:W-:Y:S01]  /*12070*/  IMAD.SHL.U32 R6, R5, 0x400, RZ ;  /* 0x0000040005067824 */ /* 0x000fe200078e00ff */
[----:B------:R-:W-:Y:S02]  /*12080*/  LOP3.LUT R5, R4, R42, RZ, 0x3c, !PT ;  /* 0x0000002a04057212 */ /* 0x000fe400078e3cff */
[----:B------:R-:W-:Y:S02]  /*12090*/  PRMT R77, R77, 0x5410, R34 ;  /* 0x000054104d4d7816 */ /* 0x000fe40000000022 */
[----:B------:R-:W-:Y:S02]  /*120a0*/  LOP3.LUT R6, R6, 0x7fffe000, RZ, 0xc0, !PT ;  /* 0x7fffe00006067812 */ /* 0x000fe400078ec0ff */
[----:B------:R-:W-:Y:S01]  /*120b0*/  PRMT R72, R72, 0x5410, R29 ;  /* 0x0000541048487816 */ /* 0x000fe2000000001d */
[----:B------:R-:W-:Y:S01]  /*120c0*/  IMAD.U32 R34, R77, 0x10000, RZ ;  /* 0x000100004d227824 */ /* 0x000fe200078e00ff */
[----:B------:R-:W-:-:S02]  /*120d0*/  IADD3 R25, R5, R6, R210 ;  /* 0x0000000605197210 */ /* 0x000fc40007ffe0d2 */
[----:B------:R-:W1:Y:S01]  /*120e0*/  LDS.128 R4, [R236] ;  /* 0x00000000ec047984 */ /* 0x000e620000000c00 */
[----:B------:R-:W-:Y:S01]  /*120f0*/  SHF.R.U32.HI R53, RZ, 0x10, R53 ;  /* 0x00000010ff357819 */ /* 0x000fe20000011635 */
[----:B------:R-:W-:Y:S01]  /*12100*/  IMAD.U32 R35, R72, 0x10000, RZ ;  /* 0x0001000048237824 */ /* 0x000fe200078e00ff */
[----:B------:R-:W-:Y:S01]  /*12110*/  SHF.R.U64 R30, R54, 0x10, R55 ;  /* 0x00000010361e7819 */ /* 0x000fe20000001237 */
[----:B------:R-:W-:Y:S01]  /*12120*/  IMAD R28, R25, 0x2, R16 ;  /* 0x00000002191c7824 */ /* 0x000fe200078e0210 */
[----:B------:R-:W-:Y:S02]  /*12130*/  PRMT R73, R73, 0x5410, R8 ;  /* 0x0000541049497816 */ /* 0x000fe40000000008 */
[----:B------:R-:W-:Y:S02]  /*12140*/  SHF.R.U64 R9, R10, 0x10, R11 ;  /* 0x000000100a097819 */ /* 0x000fe4000000120b */
[----:B------:R-:W2:Y:S01]  /*12150*/  LDS.128 R24, [R28+0x12400] ;  /* 0x012400001c187984 */ /* 0x000ea20000000c00 */
[----:B------:R-:W-:Y:S01]  /*12160*/  SHF.R.U32.HI R55, RZ, 0x10, R55 ;  /* 0x00000010ff377819 */ /* 0x000fe20000011637 */
[----:B------:R-:W-:Y:S01]  /*12170*/  IMAD.U32 R36, R73, 0x10000, RZ ;  /* 0x0001000049247824 */ /* 0x000fe200078e00ff */
[----:B------:R-:W-:-:S02]  /*12180*/  SHF.R.U32.HI R10, RZ, 0x10, R11 ;  /* 0x00000010ff0a7819 */ /* 0x000fc4000001160b */
[----:B------:R-:W-:Y:S02]  /*12190*/  PRMT R78, R78, 0x5410, R53 ;  /* 0x000054104e4e7816 */ /* 0x000fe40000000035 */
[----:B------:R-:W-:Y:S02]  /*121a0*/  PRMT R79, R79, 0x5410, R30 ;  /* 0x000054104f4f7816 */ /* 0x000fe4000000001e */
[----:B------:R-:W-:Y:S02]  /*121b0*/  PRMT R80, R80, 0x5410, R55 ;  /* 0x0000541050507816 */ /* 0x000fe40000000037 */
[----:B------:R-:W-:Y:S02]  /*121c0*/  PRMT R74, R74, 0x5410, R9 ;  /* 0x000054104a4a7816 */ /* 0x000fe40000000009 */
[----:B------:R-:W-:Y:S02]  /*121d0*/  PRMT R75, R75, 0x5410, R10 ;  /* 0x000054104b4b7816 */ /* 0x000fe4000000000a */
        /* <DEDUP_REMOVED lines=16> */
[----:B------:R-:W-:Y:S01]  /*122e0*/  FMUL.FTZ R38, R30, R36 ;  /* 0x000000241e267220 */ /* 0x000fe20000410000 */
[C---:B------:R-:W-:Y:S01]  /*122f0*/  FFMA.FTZ R37, R8.reuse, R34, -R37 ;  /* 0x0000002208257223 */ /* 0x040fe20000010825 */
[----:B------:R-:W-:Y:S01]  /*12300*/  FFMA.FTZ R39, R8, R35, R39 ;  /* 0x0000002308277223 */ /* 0x000fe20000010027 */
[----:B------:R-:W-:Y:S02]  /*12310*/  IMAD.U32 R33, R27, 0x10000, RZ ;  /* 0x000100001b217824 */ /* 0x000fe400078e00ff */
[-C--:B------:R-:W-:Y:S01]  /*12320*/  FMUL.FTZ R30, R30, R29.reuse ;  /* 0x0000001d1e1e7220 */ /* 0x080fe20000410000 */
[----:B------:R-:W-:Y:S02]  /*12330*/  IMAD.U32 R34, R75, 0x10000, RZ ;  /* 0x000100004b227824 */ /* 0x000fe400078e00ff */
[----:B------:R-:W-:Y:S01]  /*12340*/  FFMA.FTZ R38, R9, R29, -R38 ;  /* 0x0000001d09267223 */ /* 0x000fe20000010826 */
[----:B------:R-:W-:Y:S01]  /*12350*/  IMAD.U32 R8, R80, 0x10000, RZ ;  /* 0x0001000050087824 */ /* 0x000fe200078e00ff */
[----:B------:R-:W-:Y:S01]  /*12360*/  LOP3.LUT R29, R72, 0xffff0000, RZ, 0xc0, !PT ;  /* 0xffff0000481d7812 */ /* 0x000fe200078ec0ff */
[----:B------:R-:W-:Y:S01]  /*12370*/  FMUL.FTZ R40, R33, R34 ;  /* 0x0000002221287220 */ /* 0x000fe20000410000 */
[----:B------:R-:W-:Y:S01]  /*12380*/  FFMA.FTZ R36, R9, R36, R30 ;  /* 0x0000002409247223 */ /* 0x000fe2000001001e */
[-C--:B------:R-:W-:Y:S01]  /*12390*/  FMUL.FTZ R35, R33, R8.reuse ;  /* 0x0000000821237220 */ /* 0x080fe20000410000 */
[----:B------:R-:W-:Y:S01]  /*123a0*/  LOP3.LUT R30, R73, 0xffff0000, RZ, 0xc0, !PT ;  /* 0xffff0000491e7812 */ /* 0x000fe200078ec0ff */
[----:B------:R-:W-:Y:S01]  /*123b0*/  FMUL.FTZ R9, R24, R29 ;  /* 0x0000001d18097220 */ /* 0x000fe20000410000 */
[----:B------:R-:W-:Y:S01]  /*123c0*/  LOP3.LUT R78, R78, 0xffff0000, RZ, 0xc0, !PT ;  /* 0xffff00004e4e7812 */ /* 0x000fe200078ec0ff */
[C---:B------:R-:W-:Y:S01]  /*123d0*/  FFMA.FTZ R33, R11.reuse, R8, -R40 ;  /* 0x000000080b217223 */ /* 0x040fe20000010828 */
[----:B------:R-:W-:Y:S01]  /*123e0*/  FFMA.FTZ R35, R11, R34, R35 ;  /* 0x000000220b237223 */ /* 0x000fe20000010023 */
[-C--:B------:R-:W-:Y:S01]  /*123f0*/  FMUL.FTZ R11, R24, R77.reuse ;  /* 0x0000004d180b7220 */ /* 0x080fe20000410000 */
[----:B------:R-:W-:Y:S01]  /*12400*/  FFMA.FTZ R24, R4, R77, -R9 ;  /* 0x0000004d04187223 */ /* 0x000fe20000010809 */
[----:B------:R-:W-:Y:S01]  /*12410*/  FMUL.FTZ R40, R25, R30 ;  /* 0x0000001e19287220 */ /* 0x000fe20000410000 */
[----:B------:R-:W-:-:S02]  /*12420*/  IMAD.U32 R31, R26, 0x10000, RZ ;  /* 0x000100001a1f7824 */ /* 0x000fc400078e00ff */
[-C--:B------:R-:W-:Y:S01]  /*12430*/  FMUL.FTZ R25, R25, R78.reuse ;  /* 0x0000004e19197220 */ /* 0x080fe20000410000 */
[----:B------:R-:W-:Y:S02]  /*12440*/  IMAD.U32 R9, R74, 0x10000, RZ ;  /* 0x000100004a097824 */ /* 0x000fe400078e00ff */
[----:B------:R-:W-:Y:S01]  /*12450*/  FFMA.FTZ R34, R4, R29, R11 ;  /* 0x0000001d04227223 */ /* 0x000fe2000001000b */
[----:B------:R-:W-:Y:S02]  /*12460*/  IMAD.U32 R8, R79, 0x10000, RZ ;  /* 0x000100004f087824 */ /* 0x000fe400078e00ff */
[----:B------:R-:W-:Y:S01]  /*12470*/  FFMA.FTZ R11, R5, R78, -R40 ;  /* 0x0000004e050b7223 */ /* 0x000fe20000010828 */
[-C--:B------:R-:W-:Y:S01]  /*12480*/  FMUL.FTZ R29, R31, R9.reuse ;  /* 0x000000091f1d7220 */ /* 0x080fe20000410000 */
[----:B------:R-:W-:Y:S01]  /*12490*/  FFMA.FTZ R25, R5, R30, R25 ;  /* 0x0000001e05197223 */ /* 0x000fe20000010019 */
[----:B------:R-:W-:Y:S01]  /*124a0*/  LOP3.LUT R26, R26, 0xffff0000, RZ, 0xc0, !PT ;  /* 0xffff00001a1a7812 */ /* 0x000fe200078ec0ff */
[-C--:B------:R-:W-:Y:S01]  /*124b0*/  FMUL.FTZ R31, R31, R8.reuse ;  /* 0x000000081f1f7220 */ /* 0x080fe20000410000 */
[----:B------:R-:W-:Y:S01]  /*124c0*/  LOP3.LUT R27, R27, 0xffff0000, RZ, 0xc0, !PT ;  /* 0xffff00001b1b7812 */ /* 0x000fe200078ec0ff */
[----:B------:R-:W-:Y:S01]  /*124d0*/  FFMA.FTZ R29, R10, R8, -R29 ;  /* 0x000000080a1d7223 */ /* 0x000fe2000001081d */
[----:B------:R-:W-:Y:S01]  /*124e0*/  LOP3.LUT R5, R74, 0xffff0000, RZ, 0xc0, !PT ;  /* 0xffff00004a057812 */ /* 0x000fe200078ec0ff */
[----:B------:R-:W-:Y:S01]  /*124f0*/  FFMA.FTZ R10, R10, R9, R31 ;  /* 0x000000090a0a7223 */ /* 0x000fe2000001001f */
[----:B------:R-:W-:-:S02]  /*12500*/  LOP3.LUT R4, R75, 0xffff0000, RZ, 0xc0, !PT ;  /* 0xffff00004b047812 */ /* 0x000fc400078ec0ff */
[----:B------:R-:W-:Y:S01]  /*12510*/  LOP3.LUT R79, R79, 0xffff0000, RZ, 0xc0, !PT ;  /* 0xffff00004f4f7812 */ /* 0x000fe200078ec0ff */
[----:B------:R-:W-:Y:S01]  /*12520*/  FMUL.FTZ R9, R26, R5 ;  /* 0x000000051a097220 */ /* 0x000fe20000410000 */
[----:B------:R-:W-:Y:S01]  /*12530*/  LOP3.LUT R80, R80, 0xffff0000, RZ, 0xc0, !PT ;  /* 0xffff000050507812 */ /* 0x000fe200078ec0ff */
[C---:B------:R-:W-:Y:S02]  /*12540*/  FMUL.FTZ R30, R27.reuse, R4 ;  /* 0x000000041b1e7220 */ /* 0x040fe40000410000 */
[-C--:B------:R-:W-:Y:S01]  /*12550*/  FMUL.FTZ R8, R26, R79.reuse ;  /* 0x0000004f1a087220 */ /* 0x080fe20000410000 */
[C---:B------:R-:W-:Y:S01]  /*12560*/  FFMA.FTZ R26, R6.reuse, R79, -R9 ;  /* 0x0000004f061a7223 */ /* 0x040fe20000010809 */
        /* <DEDUP_REMOVED lines=14> */
.L_x_1865:
[----:B------:R-:W-:Y:S05]  /*12650*/  BSYNC B1 ;  /* 0x0000000000017941 */ /* 0x000fea0003800000 */
.L_x_1864:
[----:B------:R-:W-:Y:S05]  /*12660*/  @P2 BRA `(.L_x_1837) ;  /* 0x0000000400982947 */ /* 0x000fea0003800000 */
[----:B------:R-:W-:Y:S02]  /*12670*/  LEA.HI R32, R32, R226, RZ, 0x1d ;  /* 0x000000e220207211 */ /* 0x000fe400078fe8ff */
[--C-:B-1-3--:R-:W-:Y:S02]  /*12680*/  SHF.R.U64 R25, R12, 0x10, R13.reuse ;  /* 0x000000100c197819 */ /* 0x10afe4000000120d */
[----:B--2---:R-:W-:Y:S01]  /*12690*/  SHF.R.S32.HI R5, RZ, 0x1f, R32 ;  /* 0x0000001fff057819 */ /* 0x004fe20000011420 */
[----:B------:R-:W-:Y:S01]  /*126a0*/  IMAD.SHL.U32 R4, R32, 0x8, RZ ;  /* 0x0000000820047824 */ /* 0x000fe200078e00ff */
[----:B------:R-:W-:Y:S02]  /*126b0*/  SHF.R.U32.HI R28, RZ, 0x10, R13 ;  /* 0x00000010ff1c7819 */ /* 0x000fe4000001160d */
[----:B------:R-:W-:Y:S02]  /*126c0*/  LEA.HI R5, R5, R32, RZ, 0x3 ;  /* 0x0000002005057211 */ /* 0x000fe400078f18ff */
[----:B------:R-:W-:-:S02]  /*126d0*/  LOP3.LUT R4, R205, 0x38, R4, 0xf8, !PT ;  /* 0x00000038cd047812 */ /* 0x000fc400078ef804 */
[----:B------:R-:W-:Y:S01]  /*126e0*/  SHF.R.U64 R13, R14, 0x10, R15 ;  /* 0x000000100e0d7819 */ /* 0x000fe2000000120f */
        /* <DEDUP_REMOVED lines=9> */
[----:B------:R-:W-:Y:S02]  /*12780*/  PRMT R26, R0, 0x5410, R25 ;  /* 0x00005410001a7816 */ /* 0x000fe40000000019 */
[----:B------:R-:W-:Y:S02]  /*12790*/  PRMT R68, R68, 0x5410, R29 ;  /* 0x0000541044447816 */ /* 0x000fe4000000001d */
[----:B------:R-:W2:Y:S01]  /*127a0*/  LDS.128 R8, [R24+0x12400] ;  /* 0x0124000018087984 */ /* 0x000ea20000000c00 */
[----:B------:R-:W-:Y:S01]  /*127b0*/  PRMT R70, R70, 0x5410, R27 ;  /* 0x0000541046467816 */ /* 0x000fe2000000001b */
[----:B------:R-:W-:Y:S01]  /*127c0*/  IMAD.U32 R27, R26, 0x10000, RZ ;  /* 0x000100001a1b7824 */ /* 0x000fe200078e00ff */
[----:B------:R-:W-:Y:S01]  /*127d0*/  PRMT R31, R21, 0x5410, R14 ;  /* 0x00005410151f7816 */ /* 0x000fe2000000000e */
[----:B------:R-:W-:Y:S01]  /*127e0*/  IMAD.U32 R25, R68, 0x10000, RZ ;  /* 0x0001000044197824 */ /* 0x000fe200078e00ff */
[----:B------:R-:W-:-:S02]  /*127f0*/  SHF.R.U32.HI R56, RZ, 0x10, R57 ;  /* 0x00000010ff387819 */ /* 0x000fc40000011639 */
[----:B------:R-:W-:Y:S01]  /*12800*/  PRMT R28, R3, 0x5410, R28 ;  /* 0x00005410031c7816 */ /* 0x000fe2000000001c */
[----:B------:R-:W-:Y:S01]  /*12810*/  IMAD.U32 R32, R31, 0x10000, RZ ;  /* 0x000100001f207824 */ /* 0x000fe200078e00ff */
[----:B------:R-:W-:Y:S02]  /*12820*/  SHF.R.U32.HI R58, RZ, 0x10, R59 ;  /* 0x00000010ff3a7819 */ /* 0x000fe4000001163b */
[----:B------:R-:W-:Y:S01]  /*12830*/  PRMT R69, R69, 0x5410, R56 ;  /* 0x0000541045457816 */ /* 0x000fe20000000038 */
[----:B------:R-:W-:Y:S01]  /*12840*/  IMAD.U32 R29, R28, 0x10000, RZ ;  /* 0x000100001c1d7824 */ /* 0x000fe200078e00ff */
[----:B------:R-:W-:Y:S02]  /*12850*/  PRMT R71, R71, 0x5410, R58 ;  /* 0x0000541047477816 */ /* 0x000fe4000000003a */
[----:B------:R-:W-:Y:S02]  /*12860*/  PRMT R30, R20, 0x5410, R13 ;  /* 0x00005410141e7816 */ /* 0x000fe4000000000d */
[----:B------:R-:W-:-:S02]  /*12870*/  LOP3.LUT R26, R26, 0xffff0000, RZ, 0xc0, !PT ;  /* 0xffff00001a1a7812 */ /* 0x000fc400078ec0ff */
        /* <DEDUP_REMOVED lines=15> */
[-C--:B------:R-:W-:Y:S01]  /*12970*/  FMUL.FTZ R35, R14, R25.reuse ;  /* 0x000000190e237220 */ /* 0x080fe20000410000 */
[C---:B------:R-:W-:Y:S01]  /*12980*/  IMAD.U32 R14, R69.reuse, 0x10000, RZ ;  /* 0x00010000450e7824 */ /* 0x040fe200078e00ff */
[----:B------:R-:W-:Y:S01]  /*12990*/  LOP3.LUT R69, R69, 0xffff0000, RZ, 0xc0, !PT ;  /* 0xffff000045457812 */ /* 0x000fe200078ec0ff */
[----:B------:R-:W-:Y:S01]  /*129a0*/  FFMA.FTZ R33, R0, R25, -R33 ;  /* 0x0000001900217223 */ /* 0x000fe20000010821 */
[----:B------:R-:W-:Y:S01]  /*129b0*/  FMUL.FTZ R25, R15, R29 ;  /* 0x0000001d0f197220 */ /* 0x000fe20000410000 */
[----:B------:R-:W-:-:S02]  /*129c0*/  IMAD.U32 R21, R11, 0x10000, RZ ;  /* 0x000100000b157824 */ /* 0x000fc400078e00ff */
[----:B------:R-:W-:Y:S01]  /*129d0*/  FFMA.FTZ R35, R0, R27, R35 ;  /* 0x0000001b00237223 */ /* 0x000fe20000010023 */
[----:B------:R-:W-:Y:S02]  /*129e0*/  IMAD.U32 R0, R71, 0x10000, RZ ;  /* 0x0001000047007824 */ /* 0x000fe400078e00ff */
[-C--:B------:R-:W-:Y:S01]  /*129f0*/  FMUL.FTZ R15, R15, R14.reuse ;  /* 0x0000000e0f0f7220 */ /* 0x080fe20000410000 */
[C---:B------:R-:W-:Y:S01]  /*12a00*/  FFMA.FTZ R25, R12.reuse, R14, -R25 ;  /* 0x0000000e0c197223 */ /* 0x040fe20000010819 */
[C---:B------:R-:W-:Y:S01]  /*12a10*/  FMUL.FTZ R14, R21.reuse, R32 ;  /* 0x00000020150e7220 */ /* 0x040fe20000410000 */
[----:B------:R-:W-:Y:S01]  /*12a20*/  FMUL.FTZ R27, R21, R0 ;  /* 0x00000000151b7220 */ /* 0x000fe20000410000 */
[----:B------:R-:W-:Y:S01]  /*12a30*/  FFMA.FTZ R15, R12, R29, R15 ;  /* 0x0000001d0c0f7223 */ /* 0x000fe2000001000f */
[C---:B------:R-:W-:Y:S01]  /*12a40*/  FMUL.FTZ R12, R8.reuse, R68 ;  /* 0x00000044080c7220 */ /* 0x040fe20000410000 */
[----:B------:R-:W-:Y:S01]  /*12a50*/  FFMA.FTZ R21, R13, R0, -R14 ;  /* 0x000000000d157223 */ /* 0x000fe2000001080e */
[----:B------:R-:W-:Y:S01]  /*12a60*/  FMUL.FTZ R0, R8, R26 ;  /* 0x0000001a08007220 */ /* 0x000fe20000410000 */
[----:B------:R-:W-:-:S02]  /*12a70*/  IMAD.U32 R20, R10, 0x10000, RZ ;  /* 0x000100000a147824 */ /* 0x000fc400078e00ff */
[----:B------:R-:W-:Y:S01]  /*12a80*/  FFMA.FTZ R27, R13, R32, R27 ;  /* 0x000000200d1b7223 */ /* 0x000fe2000001001b */
[----:B------:R-:W-:Y:S02]  /*12a90*/  IMAD.U32 R8, R30, 0x10000, RZ ;  /* 0x000100001e087824 */ /* 0x000fe400078e00ff */
[----:B------:R-:W-:Y:S01]  /*12aa0*/  FMUL.FTZ R13, R9, R28 ;  /* 0x0000001c090d7220 */ /* 0x000fe20000410000 */
[----:B------:R-:W-:Y:S01]  /*12ab0*/  FFMA.FTZ R68, R3, R68, -R0 ;  /* 0x0000004403447223 */ /* 0x000fe20000010800 */
[-C--:B------:R-:W-:Y:S01]  /*12ac0*/  FMUL.FTZ R9, R9, R69.reuse ;  /* 0x0000004509097220 */ /* 0x080fe20000410000 */
[----:B------:R-:W-:Y:S02]  /*12ad0*/  IMAD.U32 R0, R70, 0x10000, RZ ;  /* 0x0001000046007824 */ /* 0x000fe400078e00ff */
[----:B------:R-:W-:Y:S01]  /*12ae0*/  FFMA.FTZ R12, R3, R26, R12 ;  /* 0x0000001a030c7223 */ /* 0x000fe2000001000c */
[----:B------:R-:W-:Y:S01]  /*12af0*/  FMUL.FTZ R26, R20, R8 ;  /* 0x00000008141a7220 */ /* 0x000fe20000410000 */
[----:B------:R-:W-:Y:S01]  /*12b00*/  FFMA.FTZ R28, R4, R28, R9 ;  /* 0x0000001c041c7223 */ /* 0x000fe20000010009 */
[----:B------:R-:W-:Y:S01]  /*12b10*/  LOP3.LUT R10, R10, 0xffff0000, RZ, 0xc0, !PT ;  /* 0xffff00000a0a7812 */ /* 0x000fe200078ec0ff */
[----:B------:R-:W-:Y:S01]  /*12b20*/  FFMA.FTZ R14, R4, R69, -R13 ;  /* 0x00000045040e7223 */ /* 0x000fe2000001080d */
[-C--:B------:R-:W-:Y:S01]  /*12b30*/  FMUL.FTZ R20, R20, R0.reuse ;  /* 0x0000000014147220 */ /* 0x080fe20000410000 */
[----:B------:R-:W-:Y:S01]  /*12b40*/  LOP3.LUT R9, R30, 0xffff0000, RZ, 0xc0, !PT ;  /* 0xffff00001e097812 */ /* 0x000fe200078ec0ff */
[----:B------:R-:W-:Y:S01]  /*12b50*/  FFMA.FTZ R26, R5, R0, -R26 ;  /* 0x00000000051a7223 */ /* 0x000fe2000001081a */
[----:B------:R-:W-:Y:S01]  /*12b60*/  LOP3.LUT R11, R11, 0xffff0000, RZ, 0xc0, !PT ;  /* 0xffff00000b0b7812 */ /* 0x000fe200078ec0ff */
[----:B------:R-:W-:Y:S01]  /*12b70*/  FFMA.FTZ R20, R5, R8, R20 ;  /* 0x0000000805147223 */ /* 0x000fe20000010014 */
[----:B------:R-:W-:Y:S01]  /*12b80*/  LOP3.LUT R3, R70, 0xffff0000, RZ, 0xc0, !PT ;  /* 0xffff000046037812 */ /* 0x000fe200078ec0ff */
[----:B------:R-:W-:Y:S01]  /*12b90*/  FMUL.FTZ R5, R10, R9 ;  /* 0x000000090a057220 */ /* 0x000fe20000410000 */
[----:B------:R-:W-:-:S02]  /*12ba0*/  LOP3.LUT R4, R31, 0xffff0000, RZ, 0xc0, !PT ;  /* 0xffff00001f047812 */ /* 0x000fc400078ec0ff */
[----:B------:R-:W-:Y:S01]  /*12bb0*/  LOP3.LUT R0, R71, 0xffff0000, RZ, 0xc0, !PT ;  /* 0xffff000047007812 */ /* 0x000fe200078ec0ff */
[-C--:B------:R-:W-:Y:S01]  /*12bc0*/  FMUL.FTZ R10, R10, R3.reuse ;  /* 0x000000030a0a7220 */ /* 0x080fe20000410000 */
[----:B------:R-:W-:Y:S01]  /*12bd0*/  FFMA.FTZ R3, R6, R3, -R5 ;  /* 0x0000000306037223 */ /* 0x000fe20000010805 */
[C---:B------:R-:W-:Y:S01]  /*12be0*/  FMUL.FTZ R8, R11.reuse, R4 ;  /* 0x000000040b087220 */ /* 0x040fe20000410000 */
[----:B------:R-:W-:Y:S01]  /*12bf0*/  F2FP.BF16.F32.PACK_AB R5, R14, R25 ;  /* 0x000000190e05723e */ /* 0x000fe200000010ff */
[-C--:B------:R-:W-:Y:S01]  /*12c00*/  FMUL.FTZ R13, R11, R0.reuse ;  /* 0x000000000b0d7220 */ /* 0x080fe20000410000 */
[----:B------:R-:W-:Y:S01]  /*12c10*/  FFMA.FTZ R11, R6, R9, R10 ;  /* 0x00000009060b7223 */ /* 0x000fe2000001000a */
[----:B------:R-:W-:Y:S01]  /*12c20*/  FFMA.FTZ R0, R7, R0, -R8 ;  /* 0x0000000007007223 */ /* 0x000fe20000010808 */
        /* <DEDUP_REMOVED lines=8> */
[----:B------:R-:W-:-:S05]  /*12cb0*/  F2FP.BF16.F32.PACK_AB R11, R30, R27 ;  /* 0x0000001b1e0b723e */ /* 0x000fca00000010ff */
[----:B------:R4:W-:Y:S02]  /*12cc0*/  STS.128 [R24+0x12400], R8 ;  /* 0x0124000818007388 */ /* 0x0009e40000000c00 */
.L_x_1837:
[----:B------:R-:W-:Y:S05]  /*12cd0*/  BSYNC B0 ;  /* 0x0000000000007941 */ /* 0x000fea0003800000 */
.L_x_1815:
        /* <DEDUP_REMOVED lines=8> */
.L_x_1813:
[----:B01-3--:R-:W3:Y:S02]  /*12d60*/  LDL R0, [R1+0x4] ;  /* 0x0000040001007983 */ /* 0x00bee40000100800 */
[----:B---3--:R-:W-:-:S13]  /*12d70*/  R2UR UR4, R0 ;  /* 0x00000000000472ca */ /* 0x008fda00000e0000 */
[----:B------:R-:W-:-:S05]  /*12d80*/  IMAD.U32 R0, RZ, RZ, UR4 ;  /* 0x00000004ff007e24 */ /* 0x000fca000f8e00ff */
[----:B------:R-:W-:-:S13]  /*12d90*/  ISETP.NE.AND P0, PT, R0, 0x3, PT ;  /* 0x000000030000780c */ /* 0x000fda0003f05270 */
[----:B------:R-:W-:Y:S05]  /*12da0*/  @!P0 BRA `(.L_x_1866) ;  /* 0x0000000000048947 */ /* 0x000fea0003800000 */
[----:B------:R-:W-:Y:S01]  /*12db0*/  BPT.TRAP 0x1 ;  /* 0x000000040000795c */ /* 0x000fe20000300000 */
.L_x_1866:
[----:B--2-4-:R-:W-:Y:S01]  /*12dc0*/  IMAD R5, R22, 0x8, R16 ;  /* 0x0000000816057824 */ /* 0x014fe200078e0210 */
[----:B------:R-:W-:-:S04]  /*12dd0*/  SHF.L.U32 R0, R23, 0x1f, RZ ;  /* 0x0000001f17007819 */ /* 0x000fc800000006ff */
[----:B------:R0:W1:Y:S01]  /*12de0*/  SYNCS.PHASECHK.TRANS64.TRYWAIT P2, [R5+URZ+0x30830], R0 ;  /* 0x03083000050075a7 */ /* 0x000062000804017f */
[----:B------:R-:W-:Y:S05]  /*12df0*/  @!P0 BRA `(.L_x_1867) ;  /* 0x0000000000048947 */ /* 0x000fea0003800000 */
[----:B------:R-:W-:Y:S01]  /*12e00*/  BPT.TRAP 0x1 ;  /* 0x000000040000795c */ /* 0x000fe20000300000 */
.L_x_1867:
[----:B------:R-:W2:Y:S02]  /*12e10*/  S2R R3, SR_TID.X ;  /* 0x0000000000037919 */ /* 0x000ea40000002100 */
[----:B--2---:R-:W-:-:S04]  /*12e20*/  LOP3.LUT R3, R3, 0x7f, RZ, 0xc0, !PT ;  /* 0x0000007f03037812 */ /* 0x004fc800078ec0ff */
[----:B------:R-:W-:Y:S01]  /*12e30*/  ISETP.NE.AND P1, PT, R3, RZ, PT ;  /* 0x000000ff0300720c */ /* 0x000fe20003f25270 */
[----:B-1----:R-:W-:-:S12]  /*12e40*/  @P2 BRA `(.L_x_1868) ;  /* 0x0000000000082947 */ /* 0x002fd80003800000 */
[----:B------:R-:W1:Y:S02]  /*12e50*/  SYNCS.PHASECHK.TRANS64.TRYWAIT P2, [R5+URZ+0x30830], R0 ;  /* 0x03083000050075a7 */ /* 0x000e64000804017f */
[----:B-1----:R-:W-:Y:S05]  /*12e60*/  @!P2 BRA `(.L_x_1869) ;  /* 0x000001840058a947 */ /* 0x002fea0003800000 */
.L_x_1868:
        /* <DEDUP_REMOVED lines=9> */
[----:B------:R-:W-:Y:S01]  /*12f00*/  UMOV UR49, 0x40000040 ;  /* 0x4000004000317882 */ /* 0x000fe20000000000 */
[----:B------:R-:W-:Y:S01]  /*12f10*/  LOP3.LUT R0, R0, 0x3fff, RZ, 0xc0, !PT ;  /* 0x00003fff00007812 */ /* 0x000fe200078ec0ff */
[----:B------:R-:W-:Y:S01]  /*12f20*/  UMOV UR9, 0x40000040 ;  /* 0x4000004000097882 */ /* 0x000fe20000000000 */
[----:B------:R-:W-:Y:S01]  /*12f30*/  R2UR UR51, R7 ;  /* 0x00000000073372ca */ /* 0x000fe200000e0000 */
[----:B------:R-:W-:Y:S01]  /*12f40*/  IMAD.MOV.U32 R7, RZ, RZ, 0x40000040 ;  /* 0x40000040ff077424 */ /* 0x000fe200078e00ff */
[----:B------:R-:W-:Y:S01]  /*12f50*/  LOP3.LUT R8, R0, 0x10000, RZ, 0xfc, !PT ;  /* 0x0001000000087812 */ /* 0x000fe200078efcff */
[----:B------:R-:W-:Y:S01]  /*12f60*/  ULOP3.LUT UR52, UR52, 0x10000, URZ, 0xfc, !UPT ;  /* 0x0001000034347892 */ /* 0x000fe2000f8efc3f */
[----:B------:R-:W-:Y:S01]  /*12f70*/  IMAD.U32 R11, RZ, RZ, UR9 ;  /* 0x00000009ff0b7e24 */ /* 0x000fe2000f8e00ff */
[----:B------:R-:W-:Y:S01]  /*12f80*/  UMOV UR57, 0x40000040 ;  /* 0x4000004000397882 */ /* 0x000fe20000000000 */
[----:B------:R-:W-:Y:S01]  /*12f90*/  R2UR UR11, R7 ;  /* 0x00000000070b72ca */ /* 0x000fe200000e0000 */
[----:B------:R-:W-:Y:S01]  /*12fa0*/  IMAD R2, R22, 0x900, R8 ;  /* 0x0000090016027824 */ /* 0x000fe200078e0208 */
[----:B------:R-:W-:Y:S01]  /*12fb0*/  UIADD3 UR48, UR52, 0x2, URZ ;  /* 0x0000000234307890 */ /* 0x000fe2000fffe03f */
[----:B------:R-:W-:Y:S01]  /*12fc0*/  IMAD.MOV.U32 R7, RZ, RZ, 0x40000040 ;  /* 0x40000040ff077424 */ /* 0x000fe200078e00ff */
[----:B------:R-:W-:Y:S01]  /*12fd0*/  UIADD3 UR4, UR52, 0x4, URZ ;  /* 0x0000000434047890 */ /* 0x000fe2000fffe03f */
[C---:B------:R-:W-:Y:S01]  /*12fe0*/  VIADD R6, R2.reuse, 0x2 ;  /* 0x0000000202067836 */ /* 0x040fe20000000000 */
[----:B------:R-:W-:Y:S01]  /*12ff0*/  R2UR UR54, R2 ;  /* 0x00000000023672ca */ /* 0x000fe200000e0000 */
[----:B------:R-:W-:Y:S01]  /*13000*/  UMOV UR41, 0x40000040 ;  /* 0x4000004000297882 */ /* 0x000fe20000000000 */
[----:B------:R-:W-:Y:S01]  /*13010*/  UMOV UR37, 0x40000040 ;  /* 0x4000004000257882 */ /* 0x000fe20000000000 */
[----:B------:R-:W0:Y:S01]  /*13020*/  LDC R227, c[0x0][0x448] ;  /* 0x00011200ffe37b82 */ /* 0x000e220000000800 */
[----:B------:R-:W-:Y:S01]  /*13030*/  R2UR UR50, R6 ;  /* 0x00000000063272ca */ /* 0x000fe200000e0000 */
[----:B------:R-:W-:Y:S01]  /*13040*/  VIADD R6, R2, 0x4 ;  /* 0x0000000402067836 */ /* 0x000fe20000000000 */
[----:B------:R-:W-:Y:S01]  /*13050*/  UMOV UR8, UR4 ;  /* 0x0000000400087c82 */ /* 0x000fe20008000000 */
[----:B------:R-:W-:Y:S01]  /*13060*/  UIADD3 UR4, UR52, 0x6, URZ ;  /* 0x0000000634047890 */ /* 0x000fe2000fffe03f */
[----:B------:R-:W-:-:S02]  /*13070*/  IMAD.U32 R10, RZ, RZ, UR8 ;  /* 0x00000008ff0a7e24 */ /* 0x000fc4000f8e00ff */
[----:B------:R-:W-:Y:S01]  /*13080*/  R2UR UR10, R6 ;  /* 0x00000000060a72ca */ /* 0x000fe200000e0000 */
[----:B------:R-:W-:Y:S01]  /*13090*/  VIADD R6, R2, 0x6 ;  /* 0x0000000602067836 */ /* 0x000fe20000000000 */
[----:B------:R-:W1:Y:S01]  /*130a0*/  LDC.64 R12, c[0x0][0x9e0] ;  /* 0x00027800ff0c7b82 */ /* 0x000e620000000a00 */
[----:B------:R-:W-:Y:S01]  /*130b0*/  HGMMA.64x96x16.F32.BF16 R24, gdesc[UR52], RZ, !UPT, gsb0 ;  /* 0x01600000341879f0 */ /* 0x000fe2000c0018ff */
[----:B------:R2:W-:Y:S02]  /*130c0*/  STL.64 [R1+0x38], R10 ;  /* 0x0000380a01007387 */ /* 0x0005e40000100a00 */
[----:B------:R-:W-:Y:S02]  /*130d0*/  WARPGROUP.DEPBAR.LE gsb0, 0x0 ;  /* 0x00008000000079c5 */ /* 0x000fe40000010000 */
[----:B------:R-:W-:-:S06]  /*130e0*/  WARPGROUP.ARRIVE ;  /* 0x00000000000079c5 */ /* 0x000fcc0000000000 */
[----:B------:R-:W-:Y:S03]  /*130f0*/  HGMMA.64x96x16.F32.BF16 R24, gdesc[UR48], R24, gsb0 ;  /* 0x01600000301879f0 */ /* 0x000fe60008001818 */
[----:B------:R-:W-:Y:S02]  /*13100*/  WARPGROUP.DEPBAR.LE gsb0, 0x0 ;  /* 0x00008000000079c5 */ /* 0x000fe40000010000 */
[----:B------:R-:W-:-:S06]  /*13110*/  WARPGROUP.ARRIVE ;  /* 0x00000000000079c5 */ /* 0x000fcc0000000000 */
[----:B------:R-:W-:Y:S01]  /*13120*/  HGMMA.64x96x16.F32.BF16 R24, gdesc[UR8], R24, gsb0 ;  /* 0x01600000081879f0 */ /* 0x000fe20008001818 */
[----:B------:R-:W-:Y:S01]  /*13130*/  R2UR UR10, R6 ;  /* 0x00000000060a72ca */ /* 0x000fe200000e0000 */
[----:B------:R-:W-:Y:S01]  /*13140*/  UMOV UR8, UR4 ;  /* 0x0000000400087c82 */ /* 0x000fe20008000000 */
[----:B------:R-:W-:Y:S01]  /*13150*/  R2UR UR11, R7 ;  /* 0x00000000070b72ca */ /* 0x000fe200000e0000 */
[----:B------:R-:W-:Y:S01]  /*13160*/  UMOV UR9, 0x40000040 ;  /* 0x4000004000097882 */ /* 0x000fe20000000000 */
[----:B------:R-:W-:Y:S01]  /*13170*/  VIADD R6, R2, 0x300 ;  /* 0x0000030002067836 */ /* 0x000fe20000000000 */
[----:B------:R-:W-:Y:S01]  /*13180*/  UIADD3 UR4, UR52, 0x400, URZ ;  /* 0x0000040034047890 */ /* 0x000fe2000fffe03f */
[----:B------:R-:W-:Y:S02]  /*13190*/  IMAD.MOV.U32 R7, RZ, RZ, 0x40000040 ;  /* 0x40000040ff077424 */ /* 0x000fe400078e00ff */
[----:B--2---:R-:W-:Y:S02]  /*131a0*/  IMAD.U32 R10, RZ, RZ, UR8 ;  /* 0x00000008ff0a7e24 */ /* 0x004fe4000f8e00ff */
[----:B------:R-:W-:-:S05]  /*131b0*/  IMAD.U32 R11, RZ, RZ, UR9 ;  /* 0x00000009ff0b7e24 */ /* 0x000fca000f8e00ff */
[----:B------:R2:W-:Y:S01]  /*131c0*/  STL.64 [R1+0x30], R10 ;  /* 0x0000300a01007387 */ /* 0x0005e20000100a00 */
        /* <DEDUP_REMOVED lines=25> */
[----:B------:R2:W-:Y:S04]  /*13360*/  STL.64 [R1+0x20], R10 ;  /* 0x0000200a01007387 */ /* 0x0005e80000100a00 */
[----:B------:R-:W3:Y:S01]  /*13370*/  LDL.LU R15, [R1] ;  /* 0x00000000010f7983 */ /* 0x000ee20000300800 */
[----:B------:R-:W-:Y:S02]  /*13380*/  WARPGROUP.DEPBAR.LE gsb0, 0x0 ;  /* 0x00008000000079c5 */ /* 0x000fe40000010000 */
[----:B------:R-:W-:-:S06]  /*13390*/  WARPGROUP.ARRIVE ;  /* 0x00000000000079c5 */ /* 0x000fcc0000000000 */
[----:B------:R-:W-:Y:S01]  /*133a0*/  HGMMA.64x96x16.F32.BF16 R24, gdesc[UR8], R24, gsb0 ;  /* 0x01600000081879f0 */ /* 0x000fe20008001818 */
[----:B------:R-:W-:Y:S01]  /*133b0*/  R2UR UR10, R6 ;  /* 0x00000000060a72ca */ /* 0x000fe200000e0000 */
[----:B------:R-:W-:Y:S01]  /*133c0*/  UMOV UR8, UR4 ;  /* 0x0000000400087c82 */ /* 0x000fe20008000000 */
[----:B------:R-:W-:Y:S01]  /*133d0*/  R2UR UR11, R7 ;  /* 0x00000000070b72ca */ /* 0x000fe200000e0000 */
[----:B------:R-:W-:Y:S01]  /*133e0*/  UMOV UR9, 0x40000040 ;  /* 0x4000004000097882 */ /* 0x000fe20000000000 */
[----:B------:R-:W-:Y:S02]  /*133f0*/  VIADD R6, R2, 0x306 ;  /* 0x0000030602067836 */ /* 0x000fe40000000000 */
[----:B------:R-:W-:Y:S01]  /*13400*/  IMAD.MOV.U32 R7, RZ, RZ, 0x40000040 ;  /* 0x40000040ff077424 */ /* 0x000fe200078e00ff */
[----:B------:R-:W-:Y:S02]  /*13410*/  WARPGROUP.DEPBAR.LE gsb0, 0x0 ;  /* 0x00008000000079c5 */ /* 0x000fe40000010000 */
[----:B------:R-:W-:Y:S01]  /*13420*/  WARPGROUP.ARRIVE ;  /* 0x00000000000079c5 */ /* 0x000fe20000000000 */
[----:B------:R-:W-:Y:S01]  /*13430*/  UIADD3 UR4, UR52, 0x406, URZ ;  /* 0x0000040634047890 */ /* 0x000fe2000fffe03f */
[----:B--2---:R-:W-:-:S02]  /*13440*/  IMAD.U32 R10, RZ, RZ, UR8 ;  /* 0x00000008ff0a7e24 */ /* 0x004fc4000f8e00ff */
[----:B------:R-:W-:Y:S02]  /*13450*/  IMAD.U32 R11, RZ, RZ, UR9 ;  /* 0x00000009ff0b7e24 */ /* 0x000fe4000f8e00ff */
[----:B------:R-:W-:Y:S01]  /*13460*/  HGMMA.64x96x16.F32.BF16 R24, gdesc[UR8], R24, gsb0 ;  /* 0x01600000081879f0 */ /* 0x000fe20008001818 */
[----:B------:R-:W-:Y:S02]  /*13470*/  R2UR UR10, R6 ;  /* 0x00000000060a72ca */ /* 0x000fe400000e0000 */
[----:B------:R-:W-:Y:S01]  /*13480*/  R2UR UR11, R7 ;  /* 0x00000000070b72ca */ /* 0x000fe200000e0000 */
[----:B------:R-:W-:Y:S01]  /*13490*/  UMOV UR8, UR4 ;  /* 0x0000000400087c82 */ /* 0x000fe20008000000 */
[----:B------:R-:W-:Y:S01]  /*134a0*/  UMOV UR9, 0x40000040 ;  /* 0x4000004000097882 */ /* 0x000fe20000000000 */
[----:B------:R-:W-:Y:S02]  /*134b0*/  VIADD R6, R2, 0x600 ;  /* 0x0000060002067836 */ /* 0x000fe40000000000 */
[----:B------:R-:W-:Y:S01]  /*134c0*/  IMAD.MOV.U32 R7, RZ, RZ, 0x40000040 ;  /* 0x40000040ff077424 */ /* 0x000fe200078e00ff */
[----:B------:R-:W-:-:S02]  /*134d0*/  WARPGROUP.DEPBAR.LE gsb0, 0x0 ;  /* 0x00008000000079c5 */ /* 0x000fc40000010000 */
[----:B------:R-:W-:-:S06]  /*134e0*/  WARPGROUP.ARRIVE ;  /* 0x00000000000079c5 */ /* 0x000fcc0000000000 */
[----:B------:R-:W-:Y:S01]  /*134f0*/  HGMMA.64x96x16.F32.BF16 R24, gdesc[UR8], R24, gsb0 ;  /* 0x01600000081879f0 */ /* 0x000fe20008001818 */
[----:B------:R-:W-:Y:S02]  /*13500*/  R2UR UR10, R6 ;  /* 0x00000000060a72ca */ /* 0x000fe400000e0000 */
[----:B------:R-:W-:Y:S01]  /*13510*/  R2UR UR11, R7 ;  /* 0x00000000070b72ca */ /* 0x000fe200000e0000 */
[----:B------:R-:W-:Y:S01]  /*13520*/  UIADD3 UR4, UR52, 0x800, URZ ;  /* 0x0000080034047890 */ /* 0x000fe2000fffe03f */
[----:B------:R2:W-:Y:S02]  /*13530*/  STL.64 [R1+0x18], R10 ;  /* 0x0000180a01007387 */ /* 0x0005e40000100a00 */
[----:B--2---:R-:W-:-:S04]  /*13540*/  IMAD.U32 R10, RZ, RZ, UR8 ;  /* 0x00000008ff0a7e24 */ /* 0x004fc8000f8e00ff */
[----:B------:R-:W-:Y:S01]  /*13550*/  UMOV UR8, UR4 ;  /* 0x0000000400087c82 */ /* 0x000fe20008000000 */
[----:B------:R-:W-:Y:S01]  /*13560*/  IMAD.U32 R11, RZ, RZ, UR9 ;  /* 0x00000009ff0b7e24 */ /* 0x000fe2000f8e00ff */
[----:B------:R-:W-:Y:S01]  /*13570*/  UMOV UR9, 0x40000040 ;  /* 0x4000004000097882 */ /* 0x000fe20000000000 */
[----:B------:R-:W-:Y:S02]  /*13580*/  WARPGROUP.DEPBAR.LE gsb0, 0x0 ;  /* 0x00008000000079c5 */ /* 0x000fe40000010000 */
[----:B------:R-:W-:Y:S01]  /*13590*/  WARPGROUP.ARRIVE ;  /* 0x00000000000079c5 */ /* 0x000fe20000000000 */
[----:B------:R-:W-:Y:S01]  /*135a0*/  VIADD R6, R2, 0x602 ;  /* 0x0000060202067836 */ /* 0x000fe20000000000 */
[----:B------:R-:W-:Y:S01]  /*135b0*/  UIADD3 UR56, UR52, 0x802, URZ ;  /* 0x0000080234387890 */ /* 0x000fe2000fffe03f */
[----:B------:R-:W-:Y:S01]  /*135c0*/  IMAD.MOV.U32 R7, RZ, RZ, 0x40000040 ;  /* 0x40000040ff077424 */ /* 0x000fe200078e00ff */
[----:B------:R-:W-:Y:S02]  /*135d0*/  UIADD3 UR40, UR52, 0x804, URZ ;  /* 0x0000080434287890 */ /* 0x000fe4000fffe03f */
[----:B------:R-:W-:Y:S01]  /*135e0*/  HGMMA.64x96x16.F32.BF16 R24, gdesc[UR8], R24, gsb0 ;  /* 0x01600000081879f0 */ /* 0x000fe20008001818 */
[----:B------:R-:W-:Y:S01]  /*135f0*/  R2UR UR58, R6 ;  /* 0x00000000063a72ca */ /* 0x000fe200000e0000 */
[----:B------:R-:W-:Y:S01]  /*13600*/  IMAD.MOV.U32 R3, RZ, RZ, 0x40000040 ;  /* 0x40000040ff037424 */ /* 0x000fe200078e00ff */
[----:B------:R-:W-:Y:S01]  /*13610*/  R2UR UR59, R7 ;  /* 0x00000000073b72ca */ /* 0x000fe200000e0000 */
[----:B------:R-:W-:Y:S01]  /*13620*/  VIADD R6, R2, 0x604 ;  /* 0x0000060402067836 */ /* 0x000fe20000000000 */
[----:B------:R-:W-:Y:S01]  /*13630*/  UIADD3 UR36, UR52, 0x806, URZ ;  /* 0x0000080634247890 */ /* 0x000fe2000fffe03f */
[----:B------:R-:W-:Y:S01]  /*13640*/  IMAD.MOV.U32 R7, RZ, RZ, 0x40000040 ;  /* 0x40000040ff077424 */ /* 0x000fe200078e00ff */
[----:B0-----:R-:W-:Y:S01]  /*13650*/  ISETP.NE.AND P2, PT, R227, 0x1, PT ;  /* 0x00000001e300780c */ /* 0x001fe20003f45270 */
[----:B------:R-:W-:Y:S01]  /*13660*/  IMAD.IADD R0, R213, 0x1, R209 ;  /* 0x00000001d5007824 */ /* 0x000fe200078e02d1 */
[----:B------:R-:W-:Y:S01]  /*13670*/  R2UR UR42, R6 ;  /* 0x00000000062a72ca */ /* 0x000fe200000e0000 */
[----:B------:R-:W-:Y:S01]  /*13680*/  ULDC UR4, c[0x0][0x9dc] ;  /* 0x0002770000047ab9 */ /* 0x000fe20000000800 */
[----:B------:R-:W-:-:S02]  /*13690*/  WARPGROUP.DEPBAR.LE gsb0, 0x0 ;  /* 0x00008000000079c5 */ /* 0x000fc40000010000 */
[----:B------:R-:W-:-:S06]  /*136a0*/  WARPGROUP.ARRIVE ;  /* 0x00000000000079c5 */ /* 0x000fcc0000000000 */
[----:B------:R-:W-:Y:S01]  /*136b0*/  HGMMA.64x96x16.F32.BF16 R24, gdesc[UR56], R24, gsb0 ;  /* 0x01600000381879f0 */ /* 0x000fe20008001818 */
[----:B------:R-:W-:Y:S01]  /*136c0*/  R2UR UR43, R7 ;  /* 0x00000000072b72ca */ /* 0x000fe200000e0000 */
[----:B------:R-:W-:Y:S01]  /*136d0*/  VIADD R2, R2, 0x606 ;  /* 0x0000060602027836 */ /* 0x000fe20000000000 */
[----:B------:R-:W-:Y:S01]  /*136e0*/  R2UR UR39, R3 ;  /* 0x00000000032772ca */ /* 0x000fe200000e0000 */
[----:B------:R-:W0:Y:S03]  /*136f0*/  @P2 LDC R7, c[0x0][0x450] ;  /* 0x00011400ff072b82 */ /* 0x000e260000000800 */
[----:B------:R-:W-:-:S05]  /*13700*/  R2UR UR38, R2 ;  /* 0x00000000022672ca */ /* 0x000fca00000e0000 */
[----:B------:R-:W2:Y:S01]  /*13710*/  @P2 LDC R3, c[0x0][0x44c] ;  /* 0x00011300ff032b82 */ /* 0x000ea20000000800 */
[----:B------:R-:W-:Y:S02]  /*13720*/  WARPGROUP.DEPBAR.LE gsb0, 0x0 ;  /* 0x00008000000079c5 */ /* 0x000fe40000010000 */
[----:B------:R-:W-:-:S06]  /*13730*/  WARPGROUP.ARRIVE ;  /* 0x00000000000079c5 */ /* 0x000fcc0000000000 */
[----:B------:R-:W-:Y:S01]  /*13740*/  HGMMA.64x96x16.F32.BF16 R24, gdesc[UR40], R24, gsb0 ;  /* 0x01600000281879f0 */ /* 0x000fe20008001818 */
[----:B--2---:R-:W-:Y:S01]  /*13750*/  @P2 IMAD.HI.U32 R2, R0, R3, RZ ;  /* 0x0000000300022227 */ /* 0x004fe200078e00ff */
[----:B---3--:R-:W-:-:S03]  /*13760*/  LOP3.LUT R15, R15, 0xffdfffff, RZ, 0xc0, !PT ;  /* 0xffdfffff0f0f7812 */ /* 0x008fc600078ec0ff */
[----:B------:R-:W-:Y:S01]  /*13770*/  IMAD.MOV.U32 R4, RZ, RZ, R0 ;  /* 0x000000ffff047224 */ /* 0x000fe200078e0000 */
[----:B------:R-:W-:Y:S02]  /*13780*/  @P2 LOP3.LUT R15, R15, 0x200000, RZ, 0xfc, !PT ;  /* 0x002000000f0f2812 */ /* 0x000fe400078efcff */
[----:B0-----:R-:W-:Y:S02]  /*13790*/  @P2 SHF.R.U32.HI R4, RZ, R7, R2 ;  /* 0x00000007ff042219 */ /* 0x001fe40000011602 */
[----:B-1----:R-:W-:Y:S01]  /*137a0*/  ISETP.GE.AND P2, PT, R13, 0x1, PT ;  /* 0x000000010d00780c */ /* 0x002fe20003f46270 */
[----:B------:R0:W-:Y:S01]  /*137b0*/  STL.64 [R1+0x10], R10 ;  /* 0x0000100a01007387 */ /* 0x0001e20000100a00 */
[----:B------:R-:W-:Y:S01]  /*137c0*/  LOP3.LUT R15, R15, 0xffefffff, RZ, 0xc0, !PT ;  /* 0xffefffff0f0f7812 */ /* 0x000fe200078ec0ff */
[----:B------:R-:W-:Y:S02]  /*137d0*/  WARPGROUP.DEPBAR.LE gsb0, 0x0 ;  /* 0x00008000000079c5 */ /* 0x000fe40000010000 */
[----:B------:R-:W-:-:S06]  /*137e0*/  WARPGROUP.ARRIVE ;  /* 0x00000000000079c5 */ /* 0x000fcc0000000000 */
[----:B------:R-:W-:Y:S01]  /*137f0*/  HGMMA.64x96x16.F32.BF16 R24, gdesc[UR36], R24, gsb0 ;  /* 0x01600000241879f0 */ /* 0x000fe20008001818 */
[----:B0-----:R-:W-:Y:S02]  /*13800*/  IMAD.U32 R10, RZ, RZ, UR8 ;  /* 0x00000008ff0a7e24 */ /* 0x001fe4000f8e00ff */
[----:B------:R-:W-:Y:S01]  /*13810*/  IMAD.U32 R11, RZ, RZ, UR9 ;  /* 0x00000009ff0b7e24 */ /* 0x000fe2000f8e00ff */
[----:B------:R-:W-:Y:S01]  /*13820*/  @P2 LOP3.LUT R15, R15, 0x100000, RZ, 0xfc, !PT ;  /* 0x001000000f0f2812 */ /* 0x000fe200078efcff */
[----:B------:R-:W-:-:S03]  /*13830*/  @!P1 VIADD R0, R5, 0x30840 ;  /* 0x0003084005009836 */ /* 0x000fc60000000000 */
[----:B------:R0:W-:Y:S01]  /*13840*/  STL.64 [R1+0x8], R10 ;  /* 0x0000080a01007387 */ /* 0x0001e20000100a00 */
[----:B------:R-:W-:-:S03]  /*13850*/  IMAD.MOV.U32 R5, RZ, RZ, -0x60 ;  /* 0xffffffa0ff057424 */ /* 0x000fc600078e00ff */
[----:B------:R-:W1:Y:S01]  /*13860*/  SHFL.IDX PT, R11, R4, RZ, 0x1c1f ;  /* 0x001c1fff040b7589 */ /* 0x000e6200000e0000 */
[----:B------:R-:W-:Y:S01]  /*13870*/  @!P1 PRMT R0, RZ, 0x654, R0 ;  /* 0x00000654ff009816 */ /* 0x000fe20000000000 */
[----:B------:R-:W-:Y:S02]  /*13880*/  IMAD R5, R150, R5, 0x61 ;  /* 0x0000006196057424 */ /* 0x000fe400078e0205 */
[----:B------:R2:W-:Y:S02]  /*13890*/  STL [R1], R15 ;  /* 0x0000000f01007387 */ /* 0x0005e40000100800 */
[----:B------:R-:W-:Y:S02]  /*138a0*/  IMAD R7, R212, -0x2, R5 ;  /* 0xfffffffed4077824 */ /* 0x000fe400078e0205 */
[----:B0-----:R-:W-:-:S03]  /*138b0*/  IMAD.U32 R10, RZ, RZ, UR4 ;  /* 0x00000004ff0a7e24 */ /* 0x001fc6000f8e00ff */
[----:B------:R-:W-:-:S05]  /*138c0*/  IADD3 R9, -R194, R7, R196 ;  /* 0x00000007c2097210 */ /* 0x000fca0007ffe1c4 */
[----:B------:R-:W-:Y:S02]  /*138d0*/  IMAD.IADD R73, R9, 0x1, R12 ;  /* 0x0000000109497824 */ /* 0x000fe400078e020c */
[----:B------:R-:W-:Y:S02]  /*138e0*/  VIADD R72, R5, 0xffffffff ;  /* 0xffffffff05487836 */ /* 0x000fe40000000000 */
[----:B------:R-:W-:Y:S01]  /*138f0*/  VIADD R74, R7, 0xffffffff ;  /* 0xffffffff074a7836 */ /* 0x000fe20000000000 */
[----:B------:R-:W-:Y:S02]  /*13900*/  WARPGROUP.DEPBAR.LE gsb0, 0x0 ;  /* 0x00008000000079c5 */ /* 0x000fe40000010000 */
[----:B------:R0:W-:Y:S02]  /*13910*/  @!P1 SYNCS.ARRIVE.TRANS64.RED.A1T0 RZ, [R0+URZ], RZ ;  /* 0x000000ff00ff99a7 */ /* 0x0001e4000810043f */
[----:B0-----:R-:W-:-:S04]  /*13920*/  IMAD R0, R150, -0x60, R196 ;  /* 0xffffffa096007824 */ /* 0x001fc800078e02c4 */
[----:B------:R-:W-:Y:S01]  /*13930*/  VIADD R3, R0, 0x60 ;  /* 0x0000006000037836 */ /* 0x000fe20000000000 */
[----:B------:R-:W-:-:S03]  /*13940*/  LOP3.LUT R0, RZ, R10, RZ, 0x33, !PT ;  /* 0x0000000aff007212 */ /* 0x000fc600078e33ff */
[----:B------:R-:W-:Y:S02]  /*13950*/  IMAD R14, R212, -0x2, R3 ;  /* 0xfffffffed40e7824 */ /* 0x000fe400078e0203 */
[----:B------:R-:W-:-:S03]  /*13960*/  IMAD.IADD R20, R9, 0x1, R0 ;  /* 0x0000000109147824 */ /* 0x000fc600078e0200 */
[----:B-1----:R-:W-:Y:S01]  /*13970*/  VIADDMNMX R0, R11, R73, R14, PT ;  /* 0x000000490b007246 */ /* 0x002fe2000380010e */
[----:B------:R-:W-:Y:S01]  /*13980*/  IMAD.IADD R2, R20, 0x1, R11 ;  /* 0x0000000114027824 */ /* 0x000fe200078e020b */
[----:B--2---:R-:W-:Y:S06]  /*13990*/  @!P2 BRA `(.L_x_1870) ;  /* 0x00000000004ca947 */ /* 0x004fec0003800000 */
[----:B------:R-:W-:Y:S01]  /*139a0*/  IADD3 R3, -R194, R196, R11 ;  /* 0x000000c4c2037210 */ /* 0x000fe20007ffe10b */
[----:B------:R-:W-:Y:S03]  /*139b0*/  BSSY B0, `(.L_x_1871) ;  /* 0x000000e000007945 */ /* 0x000fe60003800000 */
        /* <DEDUP_REMOVED lines=9> */
.L_x_1872:
[----:B------:R-:W-:-:S13]  /*13a50*/  ISETP.NE.AND P2, PT, R13, 0x1, PT ;  /* 0x000000010d00780c */ /* 0x000fda0003f45270 */
[----:B------:R-:W0:Y:S02]  /*13a60*/  @P2 LDC.64 R6, c[0x0][0x9e8] ;  /* 0x00027a00ff062b82 */ /* 0x000e240000000a00 */
[----:B0-----:R-:W-:-:S05]  /*13a70*/  @P2 IMAD.HI.U32 R6, R3, R6, RZ ;  /* 0x0000000603062227 */ /* 0x001fca00078e00ff */
[----:B------:R-:W-:-:S07]  /*13a80*/  @P2 SHF.R.U32.HI R3, RZ, R7, R6 ;  /* 0x00000007ff032219 */ /* 0x000fce0000011606 */
.L_x_1873:
[----:B------:R-:W-:Y:S05]  /*13a90*/  BSYNC B0 ;  /* 0x0000000000007941 */ /* 0x000fea0003800000 */
.L_x_1871:
[----:B------:R-:W-:-:S05]  /*13aa0*/  IMAD R3, R3, R13, R74 ;  /* 0x0000000d03037224 */ /* 0x000fca00078e024a */
[----:B------:R-:W-:Y:S02]  /*13ab0*/  VIMNMX R2, R2, R3, !PT ;  /* 0x0000000302027248 */ /* 0x000fe40007fe0100 */
[----:B------:R-:W-:-:S07]  /*13ac0*/  VIADDMNMX R0, R3, R13, R0, PT ;  /* 0x0000000d03007246 */ /* 0x000fce0003800100 */
.L_x_1870:
[C---:B------:R-:W-:Y:S02]  /*13ad0*/  ISETP.GE.AND P2, PT, R72.reuse, 0x2, PT ;  /* 0x000000024800780c */ /* 0x040fe40003f46270 */
[----:B------:R-:W-:Y:S02]  /*13ae0*/  ISETP.GE.AND P6, PT, R72, 0x9, PT ;  /* 0x000000094800780c */ /* 0x000fe40003fc6270 */
[----:B------:R-:W-:Y:S02]  /*13af0*/  ISETP.GT.AND P3, PT, R2, 0x1, !P2 ;  /* 0x000000010200780c */ /* 0x000fe40005764270 */
[----:B------:R-:W-:Y:S02]  /*13b00*/  ISETP.GE.AND P4, PT, R72, 0xa, PT ;  /* 0x0000000a4800780c */ /* 0x000fe40003f86270 */
[----:B------:R-:W-:-:S04]  /*13b10*/  ISETP.LT.OR P3, PT, R0, 0x2, P3 ;  /* 0x000000020000780c */ /* 0x000fc80001f61670 */
[----:B------:R-:W-:Y:S02]  /*13b20*/  FSEL R91, R25, -INF , !P3 ;  /* 0xff800000195b7808 */ /* 0x000fe40005800000 */
[----:B------:R-:W-:Y:S01]  /*13b30*/  ISETP.GT.AND P3, PT, R2, 0x8, !P6 ;  /* 0x000000080200780c */ /* 0x000fe20007764270 */
[----:B------:R-:W0:Y:S03]  /*13b40*/  SHFL.IDX PT, R25, R4, 0x1, 0x1c1f ;  /* 0x003c1f0004197f89 */ /* 0x000e2600000e0000 */
[----:B------:R-:W-:-:S04]  /*13b50*/  ISETP.LT.OR P3, PT, R0, 0x9, P3 ;  /* 0x000000090000780c */ /* 0x000fc80001f61670 */
        /* <DEDUP_REMOVED lines=8> */
[----:B------:R-:W-:Y:S01]  /*13be0*/  ISETP.LT.OR P3, PT, R0, 0x11, P3 ;  /* 0x000000110000780c */ /* 0x000fe20001f61670 */
[----:B0-----:R-:W-:Y:S01]  /*13bf0*/  IMAD.IADD R6, R20, 0x1, R25 ;  /* 0x0000000114067824 */ /* 0x001fe200078e0219 */
        /* <DEDUP_REMOVED lines=84> */
[----:B------:R-:W-:-:S04]  /*14140*/  ISETP.LT.OR P3, PT, R0, 0x52, P3 ;  /* 0x000000520000780c */ /* 0x000fc80001f61670 */
[----:B------:R-:W-:Y:S02]  /*14150*/  FSEL R65, R65, -INF , !P3 ;  /* 0xff80000041417808 */ /* 0x000fe40005800000 */
[----:B------:R-:W-:-:S04]  /*14160*/  ISETP.GE.AND P3, PT, R72, 0x59, PT ;  /* 0x000000594800780c */ /* 0x000fc80003f66270 */
[----:B------:R-:W-:-:S04]  /*14170*/  ISETP.GT.AND P4, PT, R2, 0x58, !P3 ;  /* 0x000000580200780c */ /* 0x000fc80005f84270 */
[----:B------:R-:W-:-:S04]  /*14180*/  ISETP.LT.OR P4, PT, R0, 0x59, P4 ;  /* 0x000000590000780c */ /* 0x000fc80002781670 */
[----:B------:R-:W-:Y:S02]  /*14190*/  FSEL R5, R68, -INF , !P4 ;  /* 0xff80000044057808 */ /* 0x000fe40006000000 */
[----:B------:R-:W-:-:S04]  /*141a0*/  ISETP.GE.AND P4, PT, R72, 0x1, PT ;  /* 0x000000014800780c */ /* 0x000fc80003f86270 */
[----:B------:R-:W-:-:S04]  /*141b0*/  ISETP.GT.AND P5, PT, R2, RZ, !P4 ;  /* 0x000000ff0200720c */ /* 0x000fc800067a4270 */
[----:B------:R-:W-:-:S04]  /*141c0*/  ISETP.LT.OR P5, PT, R0, 0x1, P5 ;  /* 0x000000010000780c */ /* 0x000fc80002fa1670 */
[----:B------:R-:W-:Y:S02]  /*141d0*/  FSEL R101, R24, -INF , !P5 ;  /* 0xff80000018657808 */ /* 0x000fe40006800000 */
[----:B------:R-:W-:-:S04]  /*141e0*/  ISETP.GE.AND P5, PT, R72, 0x5a, PT ;  /* 0x0000005a4800780c */ /* 0x000fc80003fa6270 */
[----:B------:R-:W-:Y:S02]  /*141f0*/  P2R R68, PR, RZ, 0x20 ;  /* 0x00000020ff447803 */ /* 0x000fe40000000000 */
[----:B------:R-:W-:Y:S02]  /*14200*/  ISETP.GT.AND P5, PT, R2, 0x59, !P5 ;  /* 0x000000590200780c */ /* 0x000fe40006fa4270 */
[----:B------:R-:W-:Y:S02]  /*14210*/  VIADDMNMX R2, R25, R73, R14, PT ;  /* 0x0000004919027246 */ /* 0x000fe4000380010e */
[----:B------:R-:W-:-:S04]  /*14220*/  ISETP.LT.OR P5, PT, R0, 0x5a, P5 ;  /* 0x0000005a0000780c */ /* 0x000fc80002fa1670 */
[----:B------:R-:W-:Y:S02]  /*14230*/  FSEL R69, R69, -INF , !P5 ;  /* 0xff80000045457808 */ /* 0x000fe40006800000 */
[----:B------:R-:W-:-:S13]  /*14240*/  ISETP.GE.AND P5, PT, R13, 0x1, PT ;  /* 0x000000010d00780c */ /* 0x000fda0003fa6270 */
[----:B------:R-:W-:Y:S05]  /*14250*/  @!P5 BRA `(.L_x_1874) ;  /* 0x00000000004cd947 */ /* 0x000fea0003800000 */
        /* <DEDUP_REMOVED lines=11> */
.L_x_1876:
[----:B------:R-:W-:-:S13]  /*14310*/  ISETP.NE.AND P5, PT, R13, 0x1, PT ;  /* 0x000000010d00780c */ /* 0x000fda0003fa5270 */
[----:B------:R-:W0:Y:S02]  /*14320*/  @P5 LDC.64 R24, c[0x0][0x9e8] ;  /* 0x00027a00ff185b82 */ /* 0x000e240000000a00 */
[----:B0-----:R-:W-:-:S05]  /*14330*/  @P5 IMAD.HI.U32 R24, R0, R24, RZ ;  /* 0x0000001800185227 */ /* 0x001fca00078e00ff */
[----:B------:R-:W-:-:S07]  /*14340*/  @P5 SHF.R.U32.HI R0, RZ, R25, R24 ;  /* 0x00000019ff005219 */ /* 0x000fce0000011618 */
.L_x_1877:
[----:B------:R-:W-:Y:S05]  /*14350*/  BSYNC B0 ;  /* 0x0000000000007941 */ /* 0x000fea0003800000 */
.L_x_1875:
[----:B------:R-:W-:-:S05]  /*14360*/  IMAD R25, R0, R13, R74 ;  /* 0x0000000d00197224 */ /* 0x000fca00078e024a */
[----:B------:R-:W-:Y:S02]  /*14370*/  VIMNMX R6, R6, R25, !PT ;  /* 0x0000001906067248 */ /* 0x000fe40007fe0100 */
[----:B------:R-:W-:-:S07]  /*14380*/  VIADDMNMX R2, R25, R13, R2, PT ;  /* 0x0000000d19027246 */ /* 0x000fce0003800102 */
.L_x_1874:
[----:B------:R-:W-:Y:S01]  /*14390*/  ISETP.GT.AND P2, PT, R6, 0x1, !P2 ;  /* 0x000000010600780c */ /* 0x000fe20005744270 */
[----:B------:R-:W-:Y:S01]  /*143a0*/  ULDC UR4, c[0x0][0x988] ;  /* 0x0002620000047ab9 */ /* 0x000fe20000000800 */
[----:B------:R-:W-:Y:S02]  /*143b0*/  FMNMX.FTZ R0, R101, R91, !PT ;  /* 0x0000005b65007209 */ /* 0x000fe40007810000 */
[----:B------:R-:W-:Y:S02]  /*143c0*/  ISETP.LT.OR P2, PT, R2, 0x2, P2 ;  /* 0x000000020200780c */ /* 0x000fe40001741670 */
[----:B------:R-:W-:Y:S02]  /*143d0*/  FMNMX.FTZ R0, R99, R0, !PT ;  /* 0x0000000063007209 */ /* 0x000fe40007810000 */
[----:B------:R-:W-:Y:S02]  /*143e0*/  FSEL R27, R27, -INF , !P2 ;  /* 0xff8000001b1b7808 */ /* 0x000fe40005000000 */
[----:B------:R-:W-:-:S02]  /*143f0*/  ISETP.NE.AND P2, PT, R28, RZ, PT ;  /* 0x000000ff1c00720c */ /* 0x000fc40003f45270 */
[C---:B------:R-:W-:Y:S02]  /*14400*/  ISETP.GT.AND P6, PT, R6.reuse, 0x8, !P6 ;  /* 0x000000080600780c */ /* 0x040fe400077c4270 */
[----:B------:R-:W-:Y:S02]  /*14410*/  ISETP.GT.AND P2, PT, R6, 0x9, !P2 ;  /* 0x000000090600780c */ /* 0x000fe40005744270 */
[----:B------:R-:W-:Y:S02]  /*14420*/  FMNMX.FTZ R0, R93, R0, !PT ;  /* 0x000000005d007209 */ /* 0x000fe40007810000 */
[C---:B------:R-:W-:Y:S02]  /*14430*/  ISETP.LT.OR P2, PT, R2.reuse, 0xa, P2 ;  /* 0x0000000a0200780c */ /* 0x040fe40001741670 */
[----:B------:R-:W-:Y:S02]  /*14440*/  ISETP.LT.OR P6, PT, R2, 0x9, P6 ;  /* 0x000000090200780c */ /* 0x000fe400037c1670 */
[----:B------:R-:W-:-:S02]  /*14450*/  FSEL R31, R31, -INF , !P2 ;  /* 0xff8000001f1f7808 */ /* 0x000fc40005000000 */
[----:B------:R-:W-:Y:S02]  /*14460*/  ISETP.NE.AND P2, PT, R75, RZ, PT ;  /* 0x000000ff4b00720c */ /* 0x000fe40003f45270 */
[----:B------:R-:W-:Y:S02]  /*14470*/  FMNMX.FTZ R0, R97, R0, !PT ;  /* 0x0000000061007209 */ /* 0x000fe40007810000 */
[----:B------:R-:W-:Y:S02]  /*14480*/  ISETP.GT.AND P2, PT, R6, 0x10, !P2 ;  /* 0x000000100600780c */ /* 0x000fe40005744270 */
[----:B------:R-:W-:Y:S02]  /*14490*/  FSEL R25, R30, -INF , !P6 ;  /* 0xff8000001e197808 */ /* 0x000fe40007000000 */
[----:B------:R-:W-:Y:S02]  /*144a0*/  ISETP.LT.OR P2, PT, R2, 0x11, P2 ;  /* 0x000000110200780c */ /* 0x000fe40001741670 */
[----:B------:R-:W-:-:S02]  /*144b0*/  ISETP.NE.AND P6, PT, R36, RZ, PT ;  /* 0x000000ff2400720c */ /* 0x000fc40003fc5270 */
[----:B------:R-:W-:Y:S02]  /*144c0*/  FSEL R29, R34, -INF , !P2 ;  /* 0xff800000221d7808 */ /* 0x000fe40005000000 */
[----:B------:R-:W-:Y:S02]  /*144d0*/  ISETP.NE.AND P2, PT, R32, RZ, PT ;  /* 0x000000ff2000720c */ /* 0x000fe40003f45270 */
[----:B------:R-:W-:Y:S02]  /*144e0*/  FMNMX.FTZ R0, R95, R0, !PT ;  /* 0x000000005f007209 */ /* 0x000fe40007810000 */
[----:B------:R-:W-:Y:S02]  /*144f0*/  ISETP.GT.AND P2, PT, R6, 0x11, !P2 ;  /* 0x000000110600780c */ /* 0x000fe40005744270 */
[----:B------:R-:W-:Y:S02]  /*14500*/  FMNMX.FTZ R0, R77, R0, !PT ;  /* 0x000000004d007209 */ /* 0x000fe40007810000 */
[----:B------:R-:W-:-:S02]  /*14510*/  ISETP.LT.OR P2, PT, R2, 0x12, P2 ;  /* 0x000000120200780c */ /* 0x000fc40001741670 */
[----:B------:R-:W-:Y:S02]  /*14520*/  ISETP.NE.AND P5, PT, R78, RZ, PT ;  /* 0x000000ff4e00720c */ /* 0x000fe40003fa5270 */
        /* <DEDUP_REMOVED lines=19> */
[----:B------:R-:W-:Y:S01]  /*14660*/  IMAD.MOV.U32 R40, RZ, RZ, R209 ;  /* 0x000000ffff287224 */ /* 0x000fe200078e00d1 */
        /* <DEDUP_REMOVED lines=23> */
[----:B------:R-:W-:Y:S01]  /*147e0*/  FMNMX.FTZ R14, R69, R0, !PT ;  /* 0x00000000450e7209 */ /* 0x000fe20007810000 */
[----:B------:R-:W-:Y:S01]  /*147f0*/  IMAD.U32 R0, RZ, RZ, UR4 ;  /* 0x00000004ff007e24 */ /* 0x000fe2000f8e00ff */
[----:B------:R-:W-:Y:S02]  /*14800*/  ISETP.LT.OR P2, PT, R2, 0x31, P2 ;  /* 0x000000310200780c */ /* 0x000fe40001741670 */
[----:B------:R-:W-:Y:S01]  /*14810*/  ISETP.GT.AND P4, PT, R6, RZ, !P4 ;  /* 0x000000ff0600720c */ /* 0x000fe20006784270 */
[----:B------:R-:W0:Y:S01]  /*14820*/  SHFL.BFLY PT, R89, R14, 0x2, 0x1f ;  /* 0x0c401f000e597f89 */ /* 0x000e2200000e0000 */
[----:B------:R-:W-:Y:S02]  /*14830*/  FSEL R81, R50, -INF , !P2 ;  /* 0xff80000032517808 */ /* 0x000fe40005000000 */
        /* <DEDUP_REMOVED lines=8> */
[C---:B------:R-:W-:Y:S02]  /*148c0*/  ISETP.GT.AND P3, PT, R6.reuse, 0x58, !P3 ;  /* 0x000000580600780c */ /* 0x040fe40005f64270 */
[----:B------:R-:W-:Y:S02]  /*148d0*/  ISETP.GT.AND P2, PT, R6, 0x38, !P2 ;  /* 0x000000380600780c */ /* 0x000fe40005744270 */
[C---:B------:R-:W-:Y:S02]  /*148e0*/  ISETP.LT.OR P3, PT, R2.reuse, 0x59, P3 ;  /* 0x000000590200780c */ /* 0x040fe40001f61670 */
[----:B------:R-:W-:Y:S02]  /*148f0*/  ISETP.LT.OR P2, PT, R2, 0x39, P2 ;  /* 0x000000390200780c */ /* 0x000fe40001741670 */
[----:B0-----:R-:W-:-:S02]  /*14900*/  FMNMX.FTZ R20, R14, R89, !PT ;  /* 0x000000590e147209 */ /* 0x001fc40007810000 */
[----:B------:R-:W-:Y:S02]  /*14910*/  FSEL R83, R54, -INF , !P2 ;  /* 0xff80000036537808 */ /* 0x000fe40005000000 */
[----:B------:R-:W-:Y:S01]  /*14920*/  ISETP.NE.AND P2, PT, R52, RZ, PT ;  /* 0x000000ff3400720c */ /* 0x000fe20003f45270 */
[----:B------:R-:W0:Y:S01]  /*14930*/  SHFL.BFLY PT, R89, R20, 0x1, 0x1f ;  /* 0x0c201f0014597f89 */ /* 0x000e2200000e0000 */
        /* <DEDUP_REMOVED lines=30> */
[C---:B------:R-:W-:Y:S01]  /*14b20*/  FMUL.FTZ R24, R4.reuse, R0 ;  /* 0x0000000004187220 */ /* 0x040fe20000410000 */
        /* <DEDUP_REMOVED lines=10> */
[-CC-:B------:R-:W-:Y:S01]  /*14bd0*/  FFMA.FTZ R182, R3, R0.reuse, -R24.reuse ;  /* 0x0000000003b67223 */ /* 0x180fe20000010818 */
[----:B------:R-:W-:Y:S01]  /*14be0*/  ISETP.NE.AND P6, PT, R64, RZ, PT ;  /* 0x000000ff4000720c */ /* 0x000fe20003fc5270 */
[--C-:B------:R-:W-:Y:S01]  /*14bf0*/  FFMA.FTZ R188, R101, R0, -R24.reuse ;  /* 0x0000000065bc7223 */ /* 0x100fe20000010818 */
[----:B------:R-:W-:Y:S01]  /*14c00*/  FMNMX.FTZ R14, R59, R14, !PT ;  /* 0x0000000e3b0e7209 */ /* 0x000fe20007810000 */
[-CC-:B------:R-:W-:Y:S01]  /*14c10*/  FFMA.FTZ R91, R91, R0.reuse, -R24.reuse ;  /* 0x000000005b5b7223 */ /* 0x180fe20000010818 */
[----:B------:R-:W-:Y:S01]  /*14c20*/  FSEL R89, R66, -INF , !P2 ;  /* 0xff80000042597808 */ /* 0x000fe20005000000 */
[--C-:B------:R-:W-:Y:S01]  /*14c30*/  FFMA.FTZ R190, R99, R0, -R24.reuse ;  /* 0x0000000063be7223 */ /* 0x100fe20000010818 */
[----:B------:R-:W-:Y:S01]  /*14c40*/  ISETP.GT.AND P2, PT, R6, 0x51, !P6 ;  /* 0x000000510600780c */ /* 0x000fe20007744270 */
[----:B------:R-:W-:Y:S01]  /*14c50*/  MUFU.EX2 R188, R188 ;  /* 0x000000bc00bc7308 */ /* 0x000fe20000000800 */
[----:B------:R-:W-:Y:S01]  /*14c60*/  FMNMX.FTZ R14, R87, R14, !PT ;  /* 0x0000000e570e7209 */ /* 0x000fe20007810000 */
[-CC-:B------:R-:W-:Y:S01]  /*14c70*/  FFMA.FTZ R93, R93, R0.reuse, -R24.reuse ;  /* 0x000000005d5d7223 */ /* 0x180fe20000010818 */
[----:B------:R-:W-:Y:S01]  /*14c80*/  ISETP.NE.AND P5, PT, R68, RZ, PT ;  /* 0x000000ff4400720c */ /* 0x000fe20003fa5270 */
[-CC-:B------:R-:W-:Y:S01]  /*14c90*/  FFMA.FTZ R184, R97, R0.reuse, -R24.reuse ;  /* 0x0000000061b87223 */ /* 0x180fe20000010818 */
[----:B------:R-:W-:Y:S01]  /*14ca0*/  ISETP.LT.OR P2, PT, R2, 0x52, P2 ;  /* 0x000000520200780c */ /* 0x000fe20001741670 */
[--C-:B------:R-:W-:Y:S01]  /*14cb0*/  FFMA.FTZ R95, R95, R0, -R24.reuse ;  /* 0x000000005f5f7223 */ /* 0x100fe20000010818 */
[----:B------:R-:W-:Y:S01]  /*14cc0*/  FMNMX.FTZ R14, R63, R14, !PT ;  /* 0x0000000e3f0e7209 */ /* 0x000fe20007810000 */
[----:B------:R-:W0:Y:S01]  /*14cd0*/  MUFU.EX2 R91, R91 ;  /* 0x0000005b005b7308 */ /* 0x000e220000000800 */
[----:B------:R-:W-:Y:S01]  /*14ce0*/  ISETP.GT.AND P4, PT, R6, 0x59, !P5 ;  /* 0x000000590600780c */ /* 0x000fe20006f84270 */
[-CC-:B------:R-:W-:Y:S01]  /*14cf0*/  FFMA.FTZ R37, R37, R0.reuse, -R24.reuse ;  /* 0x0000000025257223 */ /* 0x180fe20000010818 */
[----:B------:R-:W-:Y:S01]  /*14d00*/  FSEL R67, R67, -INF , !P2 ;  /* 0xff80000043437808 */ /* 0x000fe20005000000 */
[--C-:B------:R-:W-:Y:S01]  /*14d10*/  FFMA.FTZ R180, R33, R0, -R24.reuse ;  /* 0x0000000021b47223 */ /* 0x100fe20000010818 */
[----:B------:R-:W-:Y:S01]  /*14d20*/  FMNMX.FTZ R14, R89, R14, !PT ;  /* 0x0000000e590e7209 */ /* 0x000fe20007810000 */
[-CC-:B------:R-:W-:Y:S01]  /*14d30*/  FFMA.FTZ R33, R41, R0.reuse, -R24.reuse ;  /* 0x0000000029217223 */ /* 0x180fe20000010818 */
[----:B------:R-:W-:Y:S01]  /*14d40*/  ISETP.LT.OR P4, PT, R2, 0x5a, P4 ;  /* 0x0000005a0200780c */ /* 0x000fe20002781670 */
[----:B------:R-:W1:Y:S01]  /*14d50*/  MUFU.EX2 R190, R190 ;  /* 0x000000be00be7308 */ /* 0x000e620000000800 */
[----:B------:R-:W-:Y:S01]  /*14d60*/  FSEL R77, R70, -INF , !P3 ;  /* 0xff800000464d7808 */ /* 0x000fe20005800000 */
[--C-:B------:R-:W-:Y:S01]  /*14d70*/  FFMA.FTZ R41, R45, R0, -R24.reuse ;  /* 0x000000002d297223 */ /* 0x100fe20000010818 */
[----:B------:R-:W-:Y:S01]  /*14d80*/  FMNMX.FTZ R14, R67, R14, !PT ;  /* 0x0000000e430e7209 */ /* 0x000fe20007810000 */
[-CC-:B------:R-:W-:Y:S01]  /*14d90*/  FFMA.FTZ R176, R15, R0.reuse, -R24.reuse ;  /* 0x000000000fb07223 */ /* 0x180fe20000010818 */
[----:B------:R-:W-:Y:S01]  /*14da0*/  FSEL R71, R71, -INF , !P4 ;  /* 0xff80000047477808 */ /* 0x000fe20006000000 */
[--C-:B------:R-:W-:Y:S01]  /*14db0*/  FFMA.FTZ R178, R7, R0, -R24.reuse ;  /* 0x0000000007b27223 */ /* 0x100fe20000010818 */
[----:B------:R-:W-:Y:S01]  /*14dc0*/  FMNMX.FTZ R14, R77, R14, !PT ;  /* 0x0000000e4d0e7209 */ /* 0x000fe20007810000 */
[----:B------:R-:W2:Y:S01]  /*14dd0*/  MUFU.EX2 R93, R93 ;  /* 0x0000005d005d7308 */ /* 0x000ea20000000800 */
[----:B------:R-:W-:Y:S01]  /*14de0*/  ISETP.NE.AND P5, PT, R227, 0x1, PT ;  /* 0x00000001e300780c */ /* 0x000fe20003fa5270 */
[--C-:B------:R-:W-:Y:S01]  /*14df0*/  FFMA.FTZ R172, R11, R0, -R24.reuse ;  /* 0x000000000bac7223 */ /* 0x100fe20000010818 */
[----:B------:R-:W-:Y:S01]  /*14e00*/  FMNMX.FTZ R14, R71, R14, !PT ;  /* 0x0000000e470e7209 */ /* 0x000fe20007810000 */
[-CC-:B------:R-:W-:Y:S01]  /*14e10*/  FFMA.FTZ R174, R21, R0.reuse, -R24.reuse ;  /* 0x0000000015ae7223 */ /* 0x180fe20000010818 */
[-CC-:B------:R-:W-:Y:S01]  /*14e20*/  FFMA.FTZ R168, R9, R0.reuse, -R24.reuse ;  /* 0x0000000009a87223 */ /* 0x180fe20000010818 */
[-CC-:B------:R-:W-:Y:S01]  /*14e30*/  FFMA.FTZ R170, R5, R0.reuse, -R24.reuse ;  /* 0x0000000005aa7223 */ /* 0x180fe20000010818 */
[-CC-:B------:R-:W-:Y:S01]  /*14e40*/  FFMA.FTZ R15, R49, R0.reuse, -R24.reuse ;  /* 0x00000000310f7223 */ /* 0x180fe20000010818 */
[----:B------:R-:W3:Y:S01]  /*14e50*/  SHFL.BFLY PT, R3, R14, 0x2, 0x1f ;  /* 0x0c401f000e037f89 */ /* 0x000ee200000e0000 */
[----:B------:R-:W4:Y:S01]  /*14e60*/  MUFU.EX2 R184, R184 ;  /* 0x000000b800b87308 */ /* 0x000f220000000800 */
[-CC-:B------:R-:W-:Y:S01]  /*14e70*/  FFMA.FTZ R7, R53, R0.reuse, -R24.reuse ;  /* 0x0000000035077223 */ /* 0x180fe20000010818 */
[-CC-:B------:R-:W-:Y:S01]  /*14e80*/  FFMA.FTZ R11, R57, R0.reuse, -R24.reuse ;  /* 0x00000000390b7223 */ /* 0x180fe20000010818 */
[-CC-:B------:R-:W-:Y:S01]  /*14e90*/  FFMA.FTZ R21, R61, R0.reuse, -R24.reuse ;  /* 0x000000003d157223 */ /* 0x180fe20000010818 */
[-CC-:B------:R-:W-:Y:S01]  /*14ea0*/  FFMA.FTZ R9, R65, R0.reuse, -R24.reuse ;  /* 0x0000000041097223 */ /* 0x180fe20000010818 */
[----:B------:R-:W4:Y:S01]  /*14eb0*/  @P5 LDC R38, c[0x0][0x44c] ;  /* 0x00011300ff265b82 */ /* 0x000f220000000800 */
[----:B------:R-:W-:-:S02]  /*14ec0*/  FFMA.FTZ R5, R69, R0, -R24 ;  /* 0x0000000045057223 */ /* 0x000fc40000010818 */
[----:B------:R-:W4:Y:S05]  /*14ed0*/  MUFU.EX2 R95, R95 ;  /* 0x0000005f005f7308 */ /* 0x000f2a0000000800 */
[----:B------:R-:W4:Y:S03]  /*14ee0*/  @P5 LDC R42, c[0x0][0x450] ;  /* 0x00011400ff2a5b82 */ /* 0x000f260000000800 */
[----:B------:R-:W4:Y:S01]  /*14ef0*/  MUFU.EX2 R186, R186 ;  /* 0x000000ba00ba7308 */ /* 0x000f220000000800 */
[----:B---3--:R-:W-:-:S07]  /*14f00*/  FMNMX.FTZ R2, R14, R3, !PT ;  /* 0x000000030e027209 */ /* 0x008fce0007810000 */
[----:B------:R-:W3:Y:S01]  /*14f10*/  MUFU.EX2 R37, R37 ;  /* 0x0000002500257308 */ /* 0x000ee20000000800 */
[----:B------:R-:W0:Y:S07]  /*14f20*/  SHFL.BFLY PT, R3, R2, 0x1, 0x1f ;  /* 0x0c201f0002037f89 */ /* 0x000e2e00000e0000 */
[----:B------:R-:W-:Y:S08]  /*14f30*/  MUFU.EX2 R180, R180 ;  /* 0x000000b400b47308 */ /* 0x000ff00000000800 */
[----:B------:R-:W-:Y:S08]  /*14f40*/  MUFU.EX2 R33, R33 ;  /* 0x0000002100217308 */ /* 0x000ff00000000800 */
[----:B------:R-:W-:Y:S01]  /*14f50*/  MUFU.EX2 R182, R182 ;  /* 0x000000b600b67308 */ /* 0x000fe20000000800 */
[----:B0-----:R-:W-:-:S04]  /*14f60*/  FMNMX.FTZ R3, R2, R3, !PT ;  /* 0x0000000302037209 */ /* 0x001fc80007810000 */
[C---:B------:R-:W-:Y:S01]  /*14f70*/  FSETP.NEU.FTZ.AND P2, PT, R3.reuse, -INF , PT ;  /* 0xff8000000300780b */ /* 0x040fe20003f5d000 */
[----:B------:R-:W-:Y:S02]  /*14f80*/  FMUL.FTZ R2, R3, R0 ;  /* 0x0000000003027220 */ /* 0x000fe40000410000 */
[----:B------:R-:W-:Y:S03]  /*14f90*/  MUFU.EX2 R41, R41 ;  /* 0x0000002900297308 */ /* 0x000fe60000000800 */
[----:B------:R-:W-:-:S05]  /*14fa0*/  FSEL R6, R2, RZ, P2 ;  /* 0x000000ff02067208 */ /* 0x000fca0001000000 */
[----:B------:R-:W-:Y:S01]  /*14fb0*/  MUFU.EX2 R176, R176 ;  /* 0x000000b000b07308 */ /* 0x000fe20000000800 */
[-CC-:B------:R-:W-:Y:S01]  /*14fc0*/  FFMA.FTZ R189, R26, R0.reuse, -R6.reuse ;  /* 0x000000001abd7223 */ /* 0x180fe20000010806 */
[-CC-:B------:R-:W-:Y:S01]  /*14fd0*/  FFMA.FTZ R2, R27, R0.reuse, -R6.reuse ;  /* 0x000000001b027223 */ /* 0x180fe20000010806 */
[-CC-:B------:R-:W-:Y:S01]  /*14fe0*/  FFMA.FTZ R191, R25, R0.reuse, -R6.reuse ;  /* 0x0000000019bf7223 */ /* 0x180fe20000010806 */
[-CC-:B------:R-:W-:Y:S01]  /*14ff0*/  FFMA.FTZ R31, R31, R0.reuse, -R6.reuse ;  /* 0x000000001f1f7223 */ /* 0x180fe20000010806 */
[----:B------:R-:W-:Y:S01]  /*15000*/  FADD.FTZ R25, R188, R91 ;  /* 0x0000005bbc197221 */ /* 0x000fe20000010000 */
[-CC-:B------:R-:W-:Y:S01]  /*15010*/  FFMA.FTZ R29, R29, R0.reuse, -R6.reuse ;  /* 0x000000001d1d7223 */ /* 0x180fe20000010806 */
[-CC-:B------:R-:W-:Y:S01]  /*15020*/  FFMA.FTZ R35, R35, R0.reuse, -R6.reuse ;  /* 0x0000000023237223 */ /* 0x180fe20000010806 */
[----:B------:R-:W-:Y:S01]  /*15030*/  MUFU.EX2 R189, R189 ;  /* 0x000000bd00bd7308 */ /* 0x000fe20000000800 */
[----:B-1----:R-:W-:Y:S01]  /*15040*/  FADD.FTZ R32, R190, R25 ;  /* 0x00000019be207221 */ /* 0x002fe20000010000 */
[-CC-:B------:R-:W-:Y:S01]  /*15050*/  FFMA.FTZ R73, R73, R0.reuse, -R6.reuse ;  /* 0x0000000049497223 */ /* 0x180fe20000010806 */
[-CC-:B------:R-:W-:Y:S01]  /*15060*/  FFMA.FTZ R39, R39, R0.reuse, -R6.reuse ;  /* 0x0000000027277223 */ /* 0x180fe20000010806 */
[-C--:B------:R-:W-:Y:S01]  /*15070*/  FFMA.FTZ R75, R75, R0.reuse, -R6 ;  /* 0x000000004b4b7223 */ /* 0x080fe20000010806 */
[----:B--2---:R-:W-:Y:S01]  /*15080*/  FADD.FTZ R25, R93, R32 ;  /* 0x000000205d197221 */ /* 0x004fe20000010000 */
[-CC-:B------:R-:W-:Y:S01]  /*15090*/  FFMA.FTZ R43, R43, R0.reuse, -R6.reuse ;  /* 0x000000002b2b7223 */ /* 0x180fe20000010806 */
[-CC-:B------:R-:W-:Y:S01]  /*150a0*/  FFMA.FTZ R79, R79, R0.reuse, -R6.reuse ;  /* 0x000000004f4f7223 */ /* 0x180fe20000010806 */
[----:B------:R-:W0:Y:S01]  /*150b0*/  MUFU.EX2 R2, R2 ;  /* 0x0000000200027308 */ /* 0x000e220000000800 */
[----:B----4-:R-:W-:Y:S01]  /*150c0*/  FADD.FTZ R34, R184, R25 ;  /* 0x00000019b8227221 */ /* 0x010fe20000010000 */
[-CC-:B------:R-:W-:Y:S01]  /*150d0*/  FFMA.FTZ R47, R47, R0.reuse, -R6.reuse ;  /* 0x000000002f2f7223 */ /* 0x180fe20000010806 */
[-CC-:B------:R-:W-:Y:S01]  /*150e0*/  FFMA.FTZ R81, R81, R0.reuse, -R6.reuse ;  /* 0x0000000051517223 */ /* 0x180fe20000010806 */
[-C--:B------:R-:W-:Y:S01]  /*150f0*/  FFMA.FTZ R51, R51, R0.reuse, -R6 ;  /* 0x0000000033337223 */ /* 0x080fe20000010806 */
[----:B------:R-:W-:Y:S01]  /*15100*/  FADD.FTZ R27, R95, R34 ;  /* 0x000000225f1b7221 */ /* 0x000fe20000010000 */
[-CC-:B------:R-:W-:Y:S01]  /*15110*/  FFMA.FTZ R83, R83, R0.reuse, -R6.reuse ;  /* 0x0000000053537223 */ /* 0x180fe20000010806 */
[-CC-:B------:R-:W-:Y:S01]  /*15120*/  FFMA.FTZ R55, R55, R0.reuse, -R6.reuse ;  /* 0x0000000037377223 */ /* 0x180fe20000010806 */
[----:B------:R-:W1:Y:S01]  /*15130*/  MUFU.EX2 R191, R191 ;  /* 0x000000bf00bf7308 */ /* 0x000e620000000800 */
[----:B------:R-:W-:Y:S01]  /*15140*/  FADD.FTZ R36, R186, R27 ;  /* 0x0000001bba247221 */ /* 0x000fe20000010000 */
[-CC-:B------:R-:W-:Y:S01]  /*15150*/  FFMA.FTZ R85, R85, R0.reuse, -R6.reuse ;  /* 0x0000000055557223 */ /* 0x180fe20000010806 */
[-CC-:B------:R-:W-:Y:S01]  /*15160*/  FFMA.FTZ R59, R59, R0.reuse, -R6.reuse ;  /* 0x000000003b3b7223 */ /* 0x180fe20000010806 */
[-C--:B------:R-:W-:Y:S01]  /*15170*/  FFMA.FTZ R87, R87, R0.reuse, -R6 ;  /* 0x0000000057577223 */ /* 0x080fe20000010806 */
[----:B---3--:R-:W-:Y:S01]  /*15180*/  FADD.FTZ R27, R37, R36 ;  /* 0x00000024251b7221 */ /* 0x008fe20000010000 */
[-CC-:B------:R-:W-:Y:S01]  /*15190*/  FFMA.FTZ R63, R63, R0.reuse, -R6.reuse ;  /* 0x000000003f3f7223 */ /* 0x180fe20000010806 */
[-C--:B------:R-:W-:Y:S01]  /*151a0*/  FFMA.FTZ R89, R89, R0.reuse, -R6 ;  /* 0x0000000059597223 */ /* 0x080fe20000010806 */
[----:B------:R2:W3:Y:S01]  /*151b0*/  MUFU.EX2 R14, R31 ;  /* 0x0000001f000e7308 */ /* 0x0004e20000000800 */
[----:B0-----:R-:W-:Y:S01]  /*151c0*/  FADD.FTZ R32, R189, R2 ;  /* 0x00000002bd207221 */ /* 0x001fe20000010000 */
[----:B------:R-:W-:Y:S01]  /*151d0*/  FADD.FTZ R36, R180, R27 ;  /* 0x0000001bb4247221 */ /* 0x000fe20000010000 */
[-CC-:B------:R-:W-:Y:S01]  /*151e0*/  FFMA.FTZ R67, R67, R0.reuse, -R6.reuse ;  /* 0x0000000043437223 */ /* 0x180fe20000010806 */
[-CC-:B------:R-:W-:Y:S01]  /*151f0*/  FFMA.FTZ R77, R77, R0.reuse, -R6.reuse ;  /* 0x000000004d4d7223 */ /* 0x180fe20000010806 */
[----:B------:R-:W-:Y:S01]  /*15200*/  FFMA.FTZ R71, R71, R0, -R6 ;  /* 0x0000000047477223 */ /* 0x000fe20000010806 */
[----:B------:R-:W-:Y:S01]  /*15210*/  FADD.FTZ R27, R33, R36 ;  /* 0x00000024211b7221 */ /* 0x000fe20000010000 */
[----:B------:R-:W-:Y:S01]  /*15220*/  F2FP.BF16.F32.PACK_AB R189, R2, R189 ;  /* 0x000000bd02bd723e */ /* 0x000fe200000010ff */
[----:B------:R-:W0:Y:S01]  /*15230*/  MUFU.EX2 R29, R29 ;  /* 0x0000001d001d7308 */ /* 0x000e220000000800 */
[----:B-1----:R-:W-:Y:S01]  /*15240*/  FADD.FTZ R25, R191, R32 ;  /* 0x00000020bf197221 */ /* 0x002fe20000010000 */
[----:B--2---:R-:W-:-:S04]  /*15250*/  @P5 IMAD.HI.U32 R31, R209, R38, RZ ;  /* 0x00000026d11f5227 */ /* 0x004fc800078e00ff */
[----:B------:R-:W-:Y:S01]  /*15260*/  FADD.FTZ R38, R182, R27 ;  /* 0x0000001bb6267221 */ /* 0x000fe20000010000 */
[----:B------:R-:W-:Y:S02]  /*15270*/  F2FP.BF16.F32.PACK_AB R188, R91, R188 ;  /* 0x000000bc5bbc723e */ /* 0x000fe400000010ff */
[----:B------:R-:W-:Y:S01]  /*15280*/  F2FP.BF16.F32.PACK_AB R190, R93, R190 ;  /* 0x000000be5dbe723e */ /* 0x000fe200000010ff */
[----:B------:R-:W-:Y:S01]  /*15290*/  FADD.FTZ R27, R41, R38 ;  /* 0x00000026291b7221 */ /* 0x000fe20000010000 */
[----:B------:R-:W1:Y:S01]  /*152a0*/  MUFU.EX2 R20, R35 ;  /* 0x0000002300147308 */ /* 0x000e620000000800 */
[----:B---3--:R-:W-:Y:S01]  /*152b0*/  FADD.FTZ R34, R14, R25 ;  /* 0x000000190e227221 */ /* 0x008fe20000010000 */
[----:B------:R-:W-:Y:S01]  /*152c0*/  @P5 SHF.R.U32.HI R40, RZ, R42, R31 ;  /* 0x0000002aff285219 */ /* 0x000fe2000001161f */
[----:B------:R-:W-:Y:S01]  /*152d0*/  FADD.FTZ R38, R176, R27 ;  /* 0x0000001bb0267221 */ /* 0x000fe20000010000 */
[----:B------:R-:W-:Y:S02]  /*152e0*/  ISETP.GE.AND P5, PT, R13, 0x1, PT ;  /* 0x000000010d00780c */ /* 0x000fe40003fa6270 */
[----:B------:R-:W-:Y:S01]  /*152f0*/  F2FP.BF16.F32.PACK_AB R184, R95, R184 ;  /* 0x000000b85fb8723e */ /* 0x000fe200000010ff */
[----:B------:R-:W-:Y:S01]  /*15300*/  IMAD.IADD R149, R149, 0x1, R40 ;  /* 0x0000000195957824 */ /* 0x000fe200078e0228 */
[----:B------:R-:W2:Y:S01]  /*15310*/  MUFU.EX2 R73, R73 ;  /* 0x0000004900497308 */ /* 0x000ea20000000800 */
[----:B0-----:R-:W-:Y:S01]  /*15320*/  FADD.FTZ R25, R29, R34 ;  /* 0x000000221d197221 */ /* 0x001fe20000010000 */
[----:B------:R-:W-:Y:S01]  /*15330*/  F2FP.BF16.F32.PACK_AB R186, R37, R186 ;  /* 0x000000ba25ba723e */ /* 0x000fe200000010ff */
[----:B------:R-:W-:Y:S01]  /*15340*/  IMAD.IADD R12, R149, 0x1, R12 ;  /* 0x00000001950c7824 */ /* 0x000fe200078e020c */
[----:B------:R-:W-:-:S02]  /*15350*/  F2FP.BF16.F32.PACK_AB R180, R33, R180 ;  /* 0x000000b421b4723e */ /* 0x000fc400000010ff */
[----:B------:R-:W-:Y:S02]  /*15360*/  F2FP.BF16.F32.PACK_AB R182, R41, R182 ;  /* 0x000000b629b6723e */ /* 0x000fe400000010ff */
[----:B------:R-:W0:Y:S01]  /*15370*/  MUFU.EX2 R24, R39 ;  /* 0x0000002700187308 */ /* 0x000e220000000800 */
[----:B-1----:R-:W-:Y:S01]  /*15380*/  FADD.FTZ R34, R20, R25 ;  /* 0x0000001914227221 */ /* 0x002fe20000010000 */
[----:B------:R-:W-:Y:S02]  /*15390*/  F2FP.BF16.F32.PACK_AB R191, R14, R191 ;  /* 0x000000bf0ebf723e */ /* 0x000fe400000010ff */
[----:B------:R-:W-:-:S04]  /*153a0*/  F2FP.BF16.F32.PACK_AB R185, R20, R29 ;  /* 0x0000001d14b9723e */ /* 0x000fc800000010ff */
        /* <DEDUP_REMOVED lines=11> */
[C---:B0-----:R-:W-:Y:S01]  /*15460*/  FADD.FTZ R27, R15.reuse, R38 ;  /* 0x000000260f1b7221 */ /* 0x041fe20000010000 */
[----:B------:R-:W-:-:S06]  /*15470*/  F2FP.BF16.F32.PACK_AB R176, R15, R176 ;  /* 0x000000b00fb0723e */ /* 0x000fcc00000010ff */
[----:B------:R-:W0:Y:S01]  /*15480*/  MUFU.EX2 R28, R47 ;  /* 0x0000002f001c7308 */ /* 0x000e220000000800 */
[----:B-1----:R-:W-:-:S07]  /*15490*/  FADD.FTZ R25, R79, R36 ;  /* 0x000000244f197221 */ /* 0x002fce0000010000 */
[----:B------:R-:W1:Y:S01]  /*154a0*/  MUFU.EX2 R7, R7 ;  /* 0x0000000700077308 */ /* 0x000e620000000800 */
[----:B--2---:R-:W-:-:S07]  /*154b0*/  FADD.FTZ R38, R178, R27 ;  /* 0x0000001bb2267221 */ /* 0x004fce0000010000 */
[----:B------:R-:W2:Y:S01]  /*154c0*/  MUFU.EX2 R81, R81 ;  /* 0x0000005100517308 */ /* 0x000ea20000000800 */
[C---:B0-----:R-:W-:Y:S01]  /*154d0*/  FADD.FTZ R6, R28.reuse, R25 ;  /* 0x000000191c067221 */ /* 0x041fe20000010000 */
[----:B------:R-:W-:-:S06]  /*154e0*/  F2FP.BF16.F32.PACK_AB R183, R28, R79 ;  /* 0x0000004f1cb7723e */ /* 0x000fcc00000010ff */
[----:B------:R-:W0:Y:S01]  /*154f0*/  MUFU.EX2 R172, R172 ;  /* 0x000000ac00ac7308 */ /* 0x000e220000000800 */
[C---:B-1----:R-:W-:Y:S01]  /*15500*/  FADD.FTZ R27, R7.reuse, R38 ;  /* 0x00000026071b7221 */ /* 0x042fe20000010000 */
[----:B------:R-:W-:-:S06]  /*15510*/  F2FP.BF16.F32.PACK_AB R178, R7, R178 ;  /* 0x000000b207b2723e */ /* 0x000fcc00000010ff */
[----:B------:R-:W1:Y:S01]  /*15520*/  MUFU.EX2 R30, R51 ;  /* 0x00000033001e7308 */ /* 0x000e620000000800 */
[----:B--2---:R-:W-:-:S07]  /*15530*/  FADD.FTZ R25, R81, R6 ;  /* 0x0000000651197221 */ /* 0x004fce0000010000 */
        /* <DEDUP_REMOVED lines=34> */
[----:B------:R-:W-:Y:S01]  /*15760*/  F2FP.BF16.F32.PACK_AB R175, R36, R87 ;  /* 0x0000005724af723e */ /* 0x000fe200000010ff */
[----:B------:R-:W-:-:S05]  /*15770*/  VIADD R7, R150, 0xfffffffe ;  /* 0xfffffffe96077836 */ /* 0x000fca0000000000 */
        /* <DEDUP_REMOVED lines=23> */
.L_x_1880:
[----:B------:R-:W-:-:S13]  /*158f0*/  ISETP.NE.AND P2, PT, R13, 0x1, PT ;  /* 0x000000010d00780c */ /* 0x000fda0003f45270 */
[----:B------:R-:W0:Y:S02]  /*15900*/  @P2 LDC.64 R14, c[0x0][0x9e8] ;  /* 0x00027a00ff0e2b82 */ /* 0x000e240000000a00 */
[----:B0-----:R-:W-:-:S05]  /*15910*/  @P2 IMAD.HI.U32 R14, R2, R14, RZ ;  /* 0x0000000e020e2227 */ /* 0x001fca00078e00ff */
[----:B------:R-:W-:-:S07]  /*15920*/  @P2 SHF.R.U32.HI R2, RZ, R15, R14 ;  /* 0x0000000fff022219 */ /* 0x000fce000001160e */
.L_x_1881:
[----:B------:R-:W-:Y:S05]  /*15930*/  BSYNC B0 ;  /* 0x0000000000007941 */ /* 0x000fea0003800000 */
.L_x_1879:
[----:B------:R-:W-:-:S05]  /*15940*/  IMAD R13, R2, R13, R13 ;  /* 0x0000000d020d7224 */ /* 0x000fca00078e020d */
[----:B------:R-:W-:-:S07]  /*15950*/  VIMNMX R12, R12, R13, PT ;  /* 0x0000000d0c0c7248 */ /* 0x000fce0003fe0100 */
.L_x_1878:
[----:B------:R-:W-:Y:S01]  /*15960*/  IMAD.HI R12, R12, 0x2aaaaaab, RZ ;  /* 0x2aaaaaab0c0c7827 */ /* 0x000fe200078e02ff */
[----:B------:R-:W-:Y:S01]  /*15970*/  ULDC UR59, c[0x0][0x9e4] ;  /* 0x00027900003b7ab9 */ /* 0x000fe20000000800 */
[----:B------:R-:W-:Y:S01]  /*15980*/  ULDC UR58, c[0x0][0x9e4] ;  /* 0x00027900003a7ab9 */ /* 0x000fe20000000800 */
[----:B------:R-:W-:Y:S01]  /*15990*/  BSSY B0, `(.L_x_1882) ;  /* 0x0000381000007945 */ /* 0x000fe20003800000 */
[----:B------:R-:W-:Y:S01]  /*159a0*/  IMAD.MOV.U32 R2, RZ, RZ, 0x3f800000 ;  /* 0x3f800000ff027424 */ /* 0x000fe200078e00ff */
[----:B------:R-:W-:Y:S02]  /*159b0*/  SHF.R.U32.HI R9, RZ, 0x1f, R12 ;  /* 0x0000001fff097819 */ /* 0x000fe4000001160c */
[----:B------:R-:W-:Y:S02]  /*159c0*/  CS2R R118, SRZ ;  /* 0x0000000000767805 */ /* 0x000fe4000001ff00 */
[----:B------:R-:W-:Y:S02]  /*159d0*/  CS2R R116, SRZ ;  /* 0x0000000000747805 */ /* 0x000fe4000001ff00 */
[----:B------:R-:W-:-:S02]  /*159e0*/  CS2R R114, SRZ ;  /* 0x0000000000727805 */ /* 0x000fc4000001ff00 */
[----:B------:R-:W-:Y:S01]  /*159f0*/  LEA.HI.SX32 R14, R12, R9, 0x1c ;  /* 0x000000090c0e7211 */ /* 0x000fe200078fe2ff */
[----:B------:R-:W-:Y:S01]  /*15a00*/  IMAD.MOV.U32 R9, RZ, RZ, 0x3f800000 ;  /* 0x3f800000ff097424 */ /* 0x000fe200078e00ff */
[----:B------:R-:W-:Y:S02]  /*15a10*/  CS2R R112, SRZ ;  /* 0x0000000000707805 */ /* 0x000fe4000001ff00 */
[----:B------:R-:W-:Y:S02]  /*15a20*/  CS2R R110, SRZ ;  /* 0x00000000006e7805 */ /* 0x000fe4000001ff00 */
[----:B------:R-:W-:Y:S02]  /*15a30*/  VIMNMX R14, R211, R14, !PT ;  /* 0x0000000ed30e7248 */ /* 0x000fe40007fe0100 */
[----:B------:R-:W-:Y:S02]  /*15a40*/  CS2R R108, SRZ ;  /* 0x00000000006c7805 */ /* 0x000fe4000001ff00 */
[----:B------:R-:W-:-:S02]  /*15a50*/  CS2R R106, SRZ ;  /* 0x00000000006a7805 */ /* 0x000fc4000001ff00 */
[----:B------:R-:W-:Y:S02]  /*15a60*/  CS2R R104, SRZ ;  /* 0x0000000000687805 */ /* 0x000fe4000001ff00 */
[----:B------:R-:W-:Y:S02]  /*15a70*/  ISETP.GE.AND P2, PT, R7, R14, PT ;  /* 0x0000000e0700720c */ /* 0x000fe40003f46270 */
        /* <DEDUP_REMOVED lines=40> */
[----:B------:R-:W-:Y:S06]  /*15d00*/  @!P2 BRA `(.L_x_1883) ;  /* 0x000000340024a947 */ /* 0x000fec0003800000 */
[----:B------:R-:W-:Y:S01]  /*15d10*/  BSSY B1, `(.L_x_1884) ;  /* 0x0000344000017945 */ /* 0x000fe20003800000 */
[----:B------:R-:W-:Y:S02]  /*15d20*/  IMAD.MOV.U32 R2, RZ, RZ, 0x3f800000 ;  /* 0x3f800000ff027424 */ /* 0x000fe400078e00ff */
[----:B------:R-:W-:-:S07]  /*15d30*/  IMAD.MOV.U32 R119, RZ, RZ, RZ ;  /* 0x000000ffff777224 */ /* 0x000fce00078e00ff */
.L_x_1903:
[----:B------:R-:W-:-:S05]  /*15d40*/  VIADD R15, R22, 0x1 ;  /* 0x00000001160f7836 */ /* 0x000fca0000000000 */
[----:B------:R-:W-:-:S04]  /*15d50*/  ISETP.NE.AND P2, PT, R15, 0x2, PT ;  /* 0x000000020f00780c */ /* 0x000fc80003f45270 */
[----:B------:R-:W-:Y:S02]  /*15d60*/  SEL R20, RZ, 0x1, P2 ;  /* 0x00000001ff147807 */ /* 0x000fe40001000000 */
[----:B------:R-:W-:Y:S02]  /*15d70*/  SEL R15, R15, RZ, P2 ;  /* 0x000000ff0f0f7207 */ /* 0x000fe40001000000 */
[----:B------:R-:W-:Y:S01]  /*15d80*/  LOP3.LUT R20, R23, R20, RZ, 0x3c, !PT ;  /* 0x0000001417147212 */ /* 0x000fe200078e3cff */
[----:B------:R-:W-:Y:S06]  /*15d90*/  @!P0 BRA `(.L_x_1885) ;  /* 0x0000000000048947 */ /* 0x000fec0003800000 */
[----:B------:R-:W-:Y:S01]  /*15da0*/  BPT.TRAP 0x1 ;  /* 0x000000040000795c */ /* 0x000fe20000300000 */
.L_x_1885:
[----:B------:R-:W-:Y:S01]  /*15db0*/  IMAD R0, R15, 0x8, R16 ;  /* 0x000000080f007824 */ /* 0x000fe200078e0210 */
[----:B------:R-:W-:-:S04]  /*15dc0*/  SHF.L.U32 R11, R20, 0x1f, RZ ;  /* 0x0000001f140b7819 */ /* 0x000fc800000006ff */
[----:B------:R0:W1:Y:S01]  /*15dd0*/  SYNCS.PHASECHK.TRANS64.TRYWAIT P2, [R0+URZ+0x30830], R11 ;  /* 0x0308300b000075a7 */ /* 0x000062000804017f */
[----:B------:R-:W-:Y:S05]  /*15de0*/  @!P0 BRA `(.L_x_1886) ;  /* 0x0000000000048947 */ /* 0x000fea0003800000 */
[----:B------:R-:W-:Y:S01]  /*15df0*/  BPT.TRAP 0x1 ;  /* 0x000000040000795c */ /* 0x000fe20000300000 */
.L_x_1886:
[----:B------:R-:W-:Y:S01]  /*15e00*/  IMAD R124, R15, 0x900, R8 ;  /* 0x000009000f7c7824 */ /* 0x000fe200078e0208 */
[----:B------:R-:W-:Y:S03]  /*15e10*/  BSSY B2, `(.L_x_1887) ;  /* 0x0000006000027945 */ /* 0x000fe60003800000 */
[C---:B------:R-:W-:Y:S02]  /*15e20*/  VIADD R12, R124.reuse, 0x2 ;  /* 0x000000027c0c7836 */ /* 0x040fe40000000000 */
[----:B------:R-:W-:Y:S01]  /*15e30*/  VIADD R21, R124, 0x4 ;  /* 0x000000047c157836 */ /* 0x000fe20000000000 */
[----:B-1----:R-:W-:Y:S06]  /*15e40*/  @P2 BRA `(.L_x_1888) ;  /* 0x0000000000082947 */ /* 0x002fec0003800000 */
[----:B------:R-:W1:Y:S02]  /*15e50*/  SYNCS.PHASECHK.TRANS64.TRYWAIT P2, [R0+URZ+0x30830], R11 ;  /* 0x0308300b000075a7 */ /* 0x000e64000804017f */
[----:B-1----:R-:W-:Y:S05]  /*15e60*/  @!P2 BRA `(.L_x_1889) ;  /* 0x00000154006ca947 */ /* 0x002fea0003800000 */
.L_x_1888:
[----:B------:R-:W-:Y:S05]  /*15e70*/  BSYNC B2 ;  /* 0x0000000000027941 */ /* 0x000fea0003800000 */
.L_x_1887:
[----:B------:R-:W-:Y:S01]  /*15e80*/  IMAD.MOV.U32 R10, RZ, RZ, R124 ;  /* 0x000000ffff0a7224 */ /* 0x000fe200078e007c */
[----:B------:R2:W-:Y:S04]  /*15e90*/  STL.64 [R1+0x78], R16 ;  /* 0x0000781001007387 */ /* 0x0005e80000100a00 */
[----:B------:R-:W-:Y:S01]  /*15ea0*/  R2UR UR54, R10 ;  /* 0x000000000a3672ca */ /* 0x000fe200000e0000 */
[----:B------:R-:W-:-:S05]  /*15eb0*/  IMAD.MOV.U32 R10, RZ, RZ, R21 ;  /* 0x000000ffff0a7224 */ /* 0x000fca00078e0015 */
[----:B------:R-:W-:Y:S01]  /*15ec0*/  R2UR UR34, R10 ;  /* 0x000000000a2272ca */ /* 0x000fe200000e0000 */
[----:B------:R-:W-:Y:S01]  /*15ed0*/  VIADD R10, R124, 0x302 ;  /* 0x000003027c0a7836 */ /* 0x000fe20000000000 */
[----:B--2---:R-:W2:Y:S01]  /*15ee0*/  LDL.64 R16, [R1+0x30] ;  /* 0x0000300001107983 */ /* 0x004ea20000100a00 */
[----:B01----:R-:W-:-:S03]  /*15ef0*/  IMAD.MOV.U32 R11, RZ, RZ, 0x40000040 ;  /* 0x40000040ff0b7424 */ /* 0x003fc600078e00ff */
[----:B------:R-:W-:Y:S01]  /*15f00*/  R2UR UR22, R10 ;  /* 0x000000000a1672ca */ /* 0x000fe200000e0000 */
[----:B------:R-:W-:Y:S01]  /*15f10*/  VIADD R10, R124, 0x306 ;  /* 0x000003067c0a7836 */ /* 0x000fe20000000000 */
[----:B------:R0:W-:Y:S01]  /*15f20*/  STL.64 [R1+0x70], R14 ;  /* 0x0000700e01007387 */ /* 0x0001e20000100a00 */
[C---:B------:R-:W-:Y:S02]  /*15f30*/  R2UR UR55, R11.reuse ;  /* 0x000000000b3772ca */ /* 0x040fe400000e0000 */
[C---:B------:R-:W-:Y:S02]  /*15f40*/  R2UR UR35, R11.reuse ;  /* 0x000000000b2372ca */ /* 0x040fe400000e0000 */
[C---:B------:R-:W-:Y:S02]  /*15f50*/  R2UR UR23, R11.reuse ;  /* 0x000000000b1772ca */ /* 0x040fe400000e0000 */
[----:B------:R-:W-:Y:S02]  /*15f60*/  R2UR UR14, R10 ;  /* 0x000000000a0e72ca */ /* 0x000fe400000e0000 */
[----:B------:R-:W-:Y:S01]  /*15f70*/  R2UR UR15, R11 ;  /* 0x000000000b0f72ca */ /* 0x000fe200000e0000 */
[----:B0-----:R-:W3:Y:S04]  /*15f80*/  LDL.64 R14, [R1+0x28] ;  /* 0x00002800010e7983 */ /* 0x001ee80000100a00 */
[----:B------:R0:W-:Y:S04]  /*15f90*/  STL.64 [R1+0x68], R6 ;  /* 0x0000680601007387 */ /* 0x0001e80000100a00 */
[----:B0-----:R-:W4:Y:S04]  /*15fa0*/  LDL.64 R6, [R1+0x20] ;  /* 0x0000200001067983 */ /* 0x001f280000100a00 */
[----:B------:R0:W-:Y:S04]  /*15fb0*/  STL.64 [R1+0x60], R4 ;  /* 0x0000600401007387 */ /* 0x0001e80000100a00 */
[----:B------:R-:W2:Y:S01]  /*15fc0*/  LDL.64 R10, [R1+0x38] ;  /* 0x00003800010a7983 */ /* 0x000ea20000100a00 */
[----:B------:R-:W-:Y:S01]  /*15fd0*/  VIADD R120, R124, 0x6 ;  /* 0x000000067c787836 */ /* 0x000fe20000000000 */
[----:B------:R-:W-:Y:S01]  /*15fe0*/  R2UR UR50, R12 ;  /* 0x000000000c3272ca */ /* 0x000fe200000e0000 */
[----:B------:R-:W-:-:S03]  /*15ff0*/  VIADD R12, R124, 0x300 ;  /* 0x000003007c0c7836 */ /* 0x000fc60000000000 */
[----:B------:R-:W-:Y:S01]  /*16000*/  R2UR UR30, R120 ;  /* 0x00000000781e72ca */ /* 0x000fe200000e0000 */
[----:B------:R-:W-:Y:S01]  /*16010*/  VIADD R120, R124, 0x304 ;  /* 0x000003047c787836 */ /* 0x000fe20000000000 */
[----:B------:R-:W-:Y:S01]  /*16020*/  R2UR UR26, R12 ;  /* 0x000000000c1a72ca */ /* 0x000fe200000e0000 */
[C---:B------:R-:W-:Y:S01]  /*16030*/  VIADD R12, R124.reuse, 0x600 ;  /* 0x000006007c0c7836 */ /* 0x040fe20000000000 */
[----:B0-----:R-:W4:Y:S01]  /*16040*/  LDL.64 R4, [R1+0x18] ;  /* 0x0000180001047983 */ /* 0x001f220000100a00 */
[----:B------:R-:W-:Y:S01]  /*16050*/  VIADD R122, R124, 0x604 ;  /* 0x000006047c7a7836 */ /* 0x000fe20000000000 */
[----:B------:R-:W-:Y:S01]  /*16060*/  R2UR UR18, R120 ;  /* 0x00000000781272ca */ /* 0x000fe200000e0000 */
[----:B------:R-:W-:Y:S02]  /*16070*/  VIADD R120, R124, 0x602 ;  /* 0x000006027c787836 */ /* 0x000fe40000000000 */
[----:B------:R-:W-:Y:S01]  /*16080*/  FMUL.FTZ R24, R24, R9 ;  /* 0x0000000918187220 */ /* 0x000fe20000410000 */
[----:B------:R-:W-:-:S02]  /*16090*/  IMAD.MOV.U32 R121, RZ, RZ, 0x40000040 ;  /* 0x40000040ff797424 */ /* 0x000fc400078e00ff */
[-C--:B------:R-:W-:Y:S01]  /*160a0*/  FMUL.FTZ R25, R25, R9.reuse ;  /* 0x0000000919197220 */ /* 0x080fe20000410000 */
[----:B------:R-:W-:Y:S02]  /*160b0*/  VIADD R124, R124, 0x606 ;  /* 0x000006067c7c7836 */ /* 0x000fe40000000000 */
[-C--:B------:R-:W-:Y:S01]  /*160c0*/  FMUL.FTZ R28, R28, R9.reuse ;  /* 0x000000091c1c7220 */ /* 0x080fe20000410000 */
[----:B------:R-:W-:Y:S01]  /*160d0*/  IMAD.MOV.U32 R123, RZ, RZ, 0x40000040 ;  /* 0x40000040ff7b7424 */ /* 0x000fe200078e00ff */
[C---:B------:R-:W-:Y:S01]  /*160e0*/  R2UR UR31, R121.reuse ;  /* 0x00000000791f72ca */ /* 0x040fe200000e0000 */
[----:B------:R-:W-:Y:S01]  /*160f0*/  IMAD.MOV.U32 R125, RZ, RZ, 0x40000040 ;  /* 0x40000040ff7d7424 */ /* 0x000fe200078e00ff */
[----:B------:R-:W-:Y:S01]  /*16100*/  R2UR UR19, R121 ;  /* 0x00000000791372ca */ /* 0x000fe200000e0000 */
[----:B------:R-:W-:Y:S01]  /*16110*/  IMAD.MOV.U32 R13, RZ, RZ, 0x40000040 ;  /* 0x40000040ff0d7424 */ /* 0x000fe200078e00ff */
[----:B------:R-:W-:Y:S01]  /*16120*/  R2UR UR6, R120 ;  /* 0x00000000780672ca */ /* 0x000fe200000e0000 */
[-C--:B------:R-:W-:Y:S01]  /*16130*/  FMUL.FTZ R29, R29, R9.reuse ;  /* 0x000000091d1d7220 */ /* 0x080fe20000410000 */
        /* <DEDUP_REMOVED lines=10> */
[----:B-----5:R-:W-:Y:S01]  /*161e0*/  WARPGROUP.ARRIVE ;  /* 0x00000000000079c5 */ /* 0x020fe20000000000 */
[----:B------:R-:W-:Y:S01]  /*161f0*/  R2UR UR51, R13 ;  /* 0x000000000d3372ca */ /* 0x000fe200000e0000 */
[-C--:B------:R-:W-:Y:S01]  /*16200*/  FMUL.FTZ R41, R41, R9.reuse ;  /* 0x0000000929297220 */ /* 0x080fe20000410000 */
[----:B------:R-:W-:Y:S01]  /*16210*/  R2UR UR27, R13 ;  /* 0x000000000d1b72ca */ /* 0x000fe200000e0000 */
[-C--:B------:R-:W-:Y:S01]  /*16220*/  FMUL.FTZ R44, R44, R9.reuse ;  /* 0x000000092c2c7220 */ /* 0x080fe20000410000 */
[-C--:B------:R-:W-:Y:S01]  /*16230*/  FMUL.FTZ R45, R45, R9.reuse ;  /* 0x000000092d2d7220 */ /* 0x080fe20000410000 */
[----:B------:R-:W-:Y:S01]  /*16240*/  HGMMA.64x96x16.F32.BF16 R120, gdesc[UR52], RZ, !UPT, gsb0 ;  /* 0x01600000347879f0 */ /* 0x000fe2000c0018ff */
        /* <DEDUP_REMOVED lines=88> */
[----:B------:R-:W-:Y:S01]  /*167d0*/  WARPGROUP.ARRIVE ;  /* 0x00000000000079c5 */ /* 0x000fe20000000000 */
[----:B--2---:R-:W-:Y:S02]  /*167e0*/  R2UR UR32, R10 ;  /* 0x000000000a2072ca */ /* 0x004fe400000e0000 */
[----:B------:R-:W-:Y:S02]  /*167f0*/  R2UR UR33, R11 ;  /* 0x000000000b2172ca */ /* 0x000fe400000e0000 */
[----:B------:R-:W-:Y:S01]  /*16800*/  R2UR UR28, R16 ;  /* 0x00000000101c72ca */ /* 0x000fe200000e0000 */
[----:B------:R-:W2:Y:S10]  /*16810*/  LDL.64 R10, [R1+0x8] ;  /* 0x00000800010a7983 */ /* 0x000eb40000100a00 */
[----:B------:R-:W-:Y:S01]  /*16820*/  HGMMA.64x96x16.F32.BF16 R120, gdesc[UR32], R120, gsb0 ;  /* 0x01600000207879f0 */ /* 0x000fe20008001878 */
[----:B------:R-:W-:-:S02]  /*16830*/  R2UR UR29, R17 ;  /* 0x00000000111d72ca */ /* 0x000fc400000e0000 */
[----:B------:R-:W-:Y:S02]  /*16840*/  R2UR UR10, R12 ;  /* 0x000000000c0a72ca */ /* 0x000fe400000e0000 */
[----:B------:R-:W-:Y:S02]  /*16850*/  R2UR UR11, R13 ;  /* 0x000000000d0b72ca */ /* 0x000fe400000e0000 */
[----:B------:R-:W2:Y:S01]  /*16860*/  LDL.64 R12, [R1+0x10] ;  /* 0x00001000010c7983 */ /* 0x000ea20000100a00 */
[----:B---3--:R-:W-:Y:S02]  /*16870*/  R2UR UR24, R14 ;  /* 0x000000000e1872ca */ /* 0x008fe400000e0000 */
[----:B------:R-:W-:Y:S01]  /*16880*/  R2UR UR25, R15 ;  /* 0x000000000f1972ca */ /* 0x000fe200000e0000 */
[----:B------:R0:W5:Y:S01]  /*16890*/  LDL.LU.64 R16, [R1+0x78] ;  /* 0x0000780001107983 */ /* 0x0001620000300a00 */
[----:B----4-:R-:W-:Y:S02]  /*168a0*/  R2UR UR20, R6 ;  /* 0x00000000061472ca */ /* 0x010fe400000e0000 */
[----:B------:R-:W-:Y:S01]  /*168b0*/  R2UR UR21, R7 ;  /* 0x00000000071572ca */ /* 0x000fe200000e0000 */
[----:B------:R0:W5:Y:S01]  /*168c0*/  LDL.LU.64 R14, [R1+0x70] ;  /* 0x00007000010e7983 */ /* 0x0001620000300a00 */
[----:B------:R-:W-:-:S02]  /*168d0*/  R2UR UR16, R4 ;  /* 0x00000000041072ca */ /* 0x000fc400000e0000 */
[----:B------:R-:W-:Y:S01]  /*168e0*/  R2UR UR17, R5 ;  /* 0x00000000051172ca */ /* 0x000fe200000e0000 */
[----:B------:R0:W5:Y:S01]  /*168f0*/  LDL.LU.64 R6, [R1+0x68] ;  /* 0x0000680001067983 */ /* 0x0001620000300a00 */
[----:B------:R-:W-:Y:S01]  /*16900*/  UMOV UR4, UR56 ;  /* 0x0000003800047c82 */ /* 0x000fe20008000000 */
[----:B------:R-:W-:Y:S02]  /*16910*/  UMOV UR5, UR57 ;  /* 0x0000003900057c82 */ /* 0x000fe40008000000 */
[----:B------:R0:W5:Y:S01]  /*16920*/  LDL.LU.64 R4, [R1+0x60] ;  /* 0x0000600001047983 */ /* 0x0001620000300a00 */
        /* <DEDUP_REMOVED lines=8> */
[----:B------:R-:W-:Y:S01]  /*169b0*/  HGMMA.64x96x16.F32.BF16 R120, gdesc[UR20], R120, gsb0 ;  /* 0x01600000147879f0 */ /* 0x000fe20008001878 */
[----:B--2---:R-:W-:Y:S02]  /*169c0*/  R2UR UR12, R12 ;  /* 0x000000000c0c72ca */ /* 0x004fe400000e0000 */
[----:B------:R-:W-:Y:S01]  /*169d0*/  R2UR UR13, R13 ;  /* 0x000000000d0d72ca */ /* 0x000fe200000e0000 */
[----:B------:R-:W-:Y:S02]  /*169e0*/  WARPGROUP.DEPBAR.LE gsb0, 0x0 ;  /* 0x00008000000079c5 */ /* 0x000fe40000010000 */
[----:B------:R-:W-:-:S06]  /*169f0*/  WARPGROUP.ARRIVE ;  /* 0x00000000000079c5 */ /* 0x000fcc0000000000 */
[----:B------:R-:W-:Y:S01]  /*16a00*/  HGMMA.64x96x16.F32.BF16 R120, gdesc[UR16], R120, gsb0 ;  /* 0x01600000107879f0 */ /* 0x000fe20008001878 */
[----:B------:R-:W-:Y:S02]  /*16a10*/  R2UR UR8, R10 ;  /* 0x000000000a0872ca */ /* 0x000fe400000e0000 */
[----:B------:R-:W-:Y:S01]  /*16a20*/  R2UR UR9, R11 ;  /* 0x000000000b0972ca */ /* 0x000fe200000e0000 */
        /* <DEDUP_REMOVED lines=16> */
[----:B0-----:R-:W-:Y:S05]  /*16b30*/  @!P0 BRA `(.L_x_1890) ;  /* 0x0000000000048947 */ /* 0x001fea0003800000 */
[----:B------:R-:W-:Y:S01]  /*16b40*/  BPT.TRAP 0x1 ;  /* 0x000000040000795c */ /* 0x000fe20000300000 */
.L_x_1890:
[----:B------:R-:W-:Y:S01]  /*16b50*/  SHF.L.U32 R2, R23, 0x1f, RZ ;  /* 0x0000001f17027819 */ /* 0x000fe200000006ff */
[----:B-----5:R-:W-:-:S04]  /*16b60*/  IMAD R21, R22, 0x8, R16 ;  /* 0x0000000816157824 */ /* 0x020fc800078e0210 */
[----:B------:R0:W1:Y:S01]  /*16b70*/  SYNCS.PHASECHK.TRANS64.TRYWAIT P2, [R21+URZ+0x30850], R2 ;  /* 0x03085002150075a7 */ /* 0x000062000804017f */
[----:B------:R-:W-:Y:S05]  /*16b80*/  @!P0 BRA `(.L_x_1891) ;  /* 0x0000000000048947 */ /* 0x000fea0003800000 */
[----:B------:R-:W-:Y:S01]  /*16b90*/  BPT.TRAP 0x1 ;  /* 0x000000040000795c */ /* 0x000fe20000300000 */
.L_x_1891:
[----:B------:R-:W-:Y:S04]  /*16ba0*/  BSSY B2, `(.L_x_1892) ;  /* 0x0000004000027945 */ /* 0x000fe80003800000 */
[----:B-1----:R-:W-:Y:S05]  /*16bb0*/  @P2 BRA `(.L_x_1893) ;  /* 0x0000000000082947 */ /* 0x002fea0003800000 */
[----:B------:R-:W1:Y:S02]  /*16bc0*/  SYNCS.PHASECHK.TRANS64.TRYWAIT P2, [R21+URZ+0x30850], R2 ;  /* 0x03085002150075a7 */ /* 0x000e64000804017f */
[----:B-1----:R-:W-:Y:S05]  /*16bd0*/  @!P2 BRA `(.L_x_1894) ;  /* 0x000001480024a947 */ /* 0x002fea0003800000 */
.L_x_1893:
[----:B------:R-:W-:Y:S05]  /*16be0*/  BSYNC B2 ;  /* 0x0000000000027941 */ /* 0x000fea0003800000 */
.L_x_1892:
[----:B01----:R-:W-:Y:S01]  /*16bf0*/  VIADD R2, R16, 0x400 ;  /* 0x0000040010027836 */ /* 0x003fe20000000000 */
[----:B------:R-:W2:Y:S01]  /*16c00*/  LDL R234, [R1] ;  /* 0x0000000001ea7983 */ /* 0x000ea20000100800 */
[----:B------:R-:W-:Y:S01]  /*16c10*/  IMAD.MOV.U32 R11, RZ, RZ, 0x40000040 ;  /* 0x40000040ff0b7424 */ /* 0x000fe200078e00ff */
[----:B------:R-:W-:Y:S01]  /*16c20*/  WARPGROUP.ARRIVE ;  /* 0x00000000000079c5 */ /* 0x000fe20000000000 */
[----:B------:R-:W-:Y:S01]  /*16c30*/  IMAD.MOV.U32 R13, RZ, RZ, 0x40000040 ;  /* 0x40000040ff0d7424 */ /* 0x000fe200078e00ff */
[----:B------:R-:W-:Y:S01]  /*16c40*/  SHF.R.U32.HI R2, RZ, 0x4, R2 ;  /* 0x00000004ff027819 */ /* 0x000fe20000011602 */
[----:B------:R-:W-:Y:S01]  /*16c50*/  @!P1 VIADD R0, R0, 0x30840 ;  /* 0x0003084000009836 */ /* 0x000fe20000000000 */
[----:B------:R-:W-:Y:S01]  /*16c60*/  R2UR UR7, R11 ;  /* 0x000000000b0772ca */ /* 0x000fe200000e0000 */
[----:B------:R-:W-:Y:S01]  /*16c70*/  IMAD.MOV.U32 R11, RZ, RZ, 0x40000040 ;  /* 0x40000040ff0b7424 */ /* 0x000fe200078e00ff */
[----:B------:R-:W-:Y:S01]  /*16c80*/  LOP3.LUT R2, R2, 0x3fff, RZ, 0xc0, !PT ;  /* 0x00003fff02027812 */ /* 0x000fe200078ec0ff */
[----:B------:R-:W-:Y:S01]  /*16c90*/  ULDC UR5, c[0x0][0x9dc] ;  /* 0x0002770000057ab9 */ /* 0x000fe20000000800 */
[----:B------:R-:W-:Y:S01]  /*16ca0*/  ISETP.NE.AND P3, PT, R227, 0x1, PT ;  /* 0x00000001e300780c */ /* 0x000fe20003f65270 */
[----:B------:R-:W-:Y:S01]  /*16cb0*/  ULDC UR4, c[0x0][0x9e0] ;  /* 0x0002780000047ab9 */ /* 0x000fe20000000800 */
[----:B------:R-:W-:-:S02]  /*16cc0*/  LOP3.LUT R2, R2, 0x3000000, RZ, 0xfc, !PT ;  /* 0x0300000002027812 */ /* 0x000fc400078efcff */
[----:B------:R-:W-:-:S03]  /*16cd0*/  @!P1 PRMT R0, RZ, 0x654, R0 ;  /* 0x00000654ff009816 */ /* 0x000fc60000000000 */
[----:B------:R-:W-:Y:S02]  /*16ce0*/  IMAD R10, R22, 0x900, R2 ;  /* 0x00000900160a7824 */ /* 0x000fe400078e0202 */
[----:B------:R-:W-:Y:S02]  /*16cf0*/  IMAD.IADD R2, R213, 0x1, R209 ;  /* 0x00000001d5027824 */ /* 0x000fe400078e02d1 */
[C---:B------:R-:W-:Y:S01]  /*16d00*/  VIADD R12, R10.reuse, 0x80 ;  /* 0x000000800a0c7836 */ /* 0x040fe20000000000 */
[----:B------:R-:W-:Y:S01]  /*16d10*/  R2UR UR6, R10 ;  /* 0x000000000a0672ca */ /* 0x000fe200000e0000 */
[----:B------:R-:W0:-:S12]  /*16d20*/  @P3 LDC R9, c[0x0][0x44c] ;  /* 0x00011300ff093b82 */ /* 0x000e180000000800 */
[----:B------:R-:W-:Y:S01]  /*16d30*/  HGMMA.64x192x16.F32.BF16 R24, R188, gdesc[UR4].tnspB, R24, gsb0 ;  /* 0x42e00004bc187df0 */ /* 0x000fe20008001818 */
[----:B------:R-:W-:Y:S01]  /*16d40*/  R2UR UR6, R12 ;  /* 0x000000000c0672ca */ /* 0x000fe200000e0000 */
[----:B------:R-:W-:Y:S01]  /*16d50*/  VIADD R12, R10, 0x100 ;  /* 0x000001000a0c7836 */ /* 0x000fe20000000000 */
[----:B------:R-:W-:Y:S01]  /*16d60*/  R2UR UR7, R13 ;  /* 0x000000000d0772ca */ /* 0x000fe200000e0000 */
[----:B------:R-:W-:Y:S02]  /*16d70*/  IMAD.MOV.U32 R13, RZ, RZ, 0x40000040 ;  /* 0x40000040ff0d7424 */ /* 0x000fe400078e00ff */
[----:B0-----:R-:W-:Y:S01]  /*16d80*/  @P3 IMAD.HI.U32 R9, R2, R9, RZ ;  /* 0x0000000902093227 */ /* 0x001fe200078e00ff */
[----:B------:R-:W-:Y:S02]  /*16d90*/  WARPGROUP.DEPBAR.LE gsb0, 0x0 ;  /* 0x00008000000079c5 */ /* 0x000fe40000010000 */
[----:B------:R-:W-:-:S11]  /*16da0*/  WARPGROUP.ARRIVE ;  /* 0x00000000000079c5 */ /* 0x000fd60000000000 */
[----:B------:R-:W-:Y:S01]  /*16db0*/  HGMMA.64x192x16.F32.BF16 R24, R184, gdesc[UR4].tnspB, R24, gsb0 ;  /* 0x42e00004b8187df0 */ /* 0x000fe20008001818 */
[----:B------:R-:W-:Y:S01]  /*16dc0*/  R2UR UR6, R12 ;  /* 0x000000000c0672ca */ /* 0x000fe200000e0000 */
[----:B------:R-:W-:Y:S01]  /*16dd0*/  VIADD R12, R10, 0x180 ;  /* 0x000001800a0c7836 */ /* 0x000fe20000000000 */
[----:B------:R-:W-:Y:S01]  /*16de0*/  R2UR UR7, R13 ;  /* 0x000000000d0772ca */ /* 0x000fe200000e0000 */
[----:B------:R-:W-:Y:S01]  /*16df0*/  IMAD.MOV.U32 R13, RZ, RZ, 0x40000040 ;  /* 0x40000040ff0d7424 */ /* 0x000fe200078e00ff */
[----:B--2---:R-:W-:Y:S01]  /*16e00*/  LOP3.LUT P2, RZ, R234, 0x100000, RZ, 0xc0, !PT ;  /* 0x00100000eaff7812 */ /* 0x004fe2000784c0ff */
[----:B------:R-:W-:Y:S02]  /*16e10*/  WARPGROUP.DEPBAR.LE gsb0, 0x0 ;  /* 0x00008000000079c5 */ /* 0x000fe40000010000 */
[----:B------:R-:W-:-:S12]  /*16e20*/  WARPGROUP.ARRIVE ;  /* 0x00000000000079c5 */ /* 0x000fd80000000000 */
        /* <DEDUP_REMOVED lines=14> */
[----:B------:R-:W-:Y:S02]  /*16f10*/  R2UR UR6, R10 ;  /* 0x000000000a0672ca */ /* 0x000fe400000e0000 */
[----:B------:R-:W-:Y:S01]  /*16f20*/  R2UR UR7, R11 ;  /* 0x000000000b0772ca */ /* 0x000fe200000e0000 */
[----:B------:R-:W0:Y:S02]  /*16f30*/  @P3 LDC R10, c[0x0][0x450] ;  /* 0x00011400ff0a3b82 */ /* 0x000e240000000800 */
[----:B0-----:R-:W-:Y:S01]  /*16f40*/  @P3 SHF.R.U32.HI R2, RZ, R10, R9 ;  /* 0x0000000aff023219 */ /* 0x001fe20000011609 */
[----:B------:R-:W-:Y:S01]  /*16f50*/  IMAD.U32 R10, RZ, RZ, UR5 ;  /* 0x00000005ff0a7e24 */ /* 0x000fe2000f8e00ff */
[----:B------:R-:W-:Y:S02]  /*16f60*/  WARPGROUP.DEPBAR.LE gsb0, 0x0 ;  /* 0x00008000000079c5 */ /* 0x000fe40000010000 */
[----:B------:R-:W-:-:S10]  /*16f70*/  WARPGROUP.ARRIVE ;  /* 0x00000000000079c5 */ /* 0x000fd40000000000 */
[----:B------:R-:W-:Y:S03]  /*16f80*/  HGMMA.64x192x16.F32.BF16 R24, R168, gdesc[UR4].tnspB, R24, gsb0 ;  /* 0x42e00004a8187df0 */ /* 0x000fe60008001818 */
[----:B------:R-:W-:Y:S02]  /*16f90*/  WARPGROUP.DEPBAR.LE gsb0, 0x0 ;  /* 0x00008000000079c5 */ /* 0x000fe40000010000 */
[----:B------:R-:W0:Y:S01]  /*16fa0*/  SHFL.IDX PT, R169, R2, RZ, 0x1c1f ;  /* 0x001c1fff02a97589 */ /* 0x000e2200000e0000 */
[----:B------:R-:W-:Y:S01]  /*16fb0*/  IMAD R168, R7, -0x60, RZ ;  /* 0xffffffa007a87824 */ /* 0x000fe200078e02ff */
[----:B------:R1:W-:Y:S03]  /*16fc0*/  @!P1 SYNCS.ARRIVE.TRANS64.RED.A1T0 RZ, [R0+URZ], RZ ;  /* 0x000000ff00ff99a7 */ /* 0x0003e6000810043f */
[----:B------:R-:W-:-:S04]  /*16fd0*/  VIADD R9, R168, 0x1 ;  /* 0x00000001a8097836 */ /* 0x000fc80000000000 */
[----:B-1----:R-:W-:Y:S01]  /*16fe0*/  IMAD R0, R212, -0x2, R9 ;  /* 0xfffffffed4007824 */ /* 0x002fe200078e0209 */
[----:B------:R-:W-:-:S04]  /*16ff0*/  LOP3.LUT R9, RZ, R10, RZ, 0x33, !PT ;  /* 0x0000000aff097212 */ /* 0x000fc800078e33ff */
[----:B------:R-:W-:Y:S01]  /*17000*/  IADD3 R22, -R194, R0, R196 ;  /* 0x00000000c2167210 */ /* 0x000fe20007ffe1c4 */
[----:B------:R-:W-:-:S04]  /*17010*/  VIADD R0, R0, 0xffffffff ;  /* 0xffffffff00007836 */ /* 0x000fc80000000000 */
[----:B------:R-:W-:Y:S02]  /*17020*/  VIADD R23, R22, UR4 ;  /* 0x0000000416177c36 */ /* 0x000fe40008000000 */
[----:B------:R-:W-:Y:S02]  /*17030*/  IMAD.IADD R22, R9, 0x1, R22 ;  /* 0x0000000109167824 */ /* 0x000fe400078e0216 */
[--C-:B0-----:R-:W-:Y:S02]  /*17040*/  IMAD.IADD R11, R23, 0x1, R169.reuse ;  /* 0x00000001170b7824 */ /* 0x101fe400078e02a9 */
[----:B------:R-:W-:Y:S01]  /*17050*/  IMAD.IADD R9, R22, 0x1, R169 ;  /* 0x0000000116097824 */ /* 0x000fe200078e02a9 */
[----:B------:R-:W-:Y:S06]  /*17060*/  @!P2 BRA `(.L_x_1895) ;  /* 0x000000000054a947 */ /* 0x000fec0003800000 */
        /* <DEDUP_REMOVED lines=12> */
.L_x_1897:
[----:B------:R-:W-:-:S05]  /*17130*/  IMAD.U32 R170, RZ, RZ, UR59 ;  /* 0x0000003bffaa7e24 */ /* 0x000fca000f8e00ff */
[----:B------:R-:W-:-:S13]  /*17140*/  ISETP.NE.AND P2, PT, R170, 0x1, PT ;  /* 0x00000001aa00780c */ /* 0x000fda0003f45270 */
[----:B------:R-:W0:Y:S02]  /*17150*/  @P2 LDC.64 R12, c[0x0][0x9e8] ;  /* 0x00027a00ff0c2b82 */ /* 0x000e240000000a00 */
[----:B0-----:R-:W-:-:S05]  /*17160*/  @P2 IMAD.HI.U32 R12, R169, R12, RZ ;  /* 0x0000000ca90c2227 */ /* 0x001fca00078e00ff */
[----:B------:R-:W-:-:S07]  /*17170*/  @P2 SHF.R.U32.HI R169, RZ, R13, R12 ;  /* 0x0000000dffa92219 */ /* 0x000fce000001160c */
.L_x_1898:
[----:B------:R-:W-:Y:S05]  /*17180*/  BSYNC B2 ;  /* 0x0000000000027941 */ /* 0x000fea0003800000 */
.L_x_1896:
[----:B------:R-:W-:-:S05]  /*17190*/  IMAD R169, R169, R170, R0 ;  /* 0x000000aaa9a97224 */ /* 0x000fca00078e0200 */
[----:B------:R-:W-:Y:S02]  /*171a0*/  VIADDMNMX R11, R169, R170, R11, PT ;  /* 0x000000aaa90b7246 */ /* 0x000fe4000380010b */
[----:B------:R-:W-:-:S07]  /*171b0*/  VIMNMX R9, R9, R169, !PT ;  /* 0x000000a909097248 */ /* 0x000fce0007fe0100 */
.L_x_1895:
[C---:B------:R-:W-:Y:S01]  /*171c0*/  ISETP.GE.AND P2, PT, R168.reuse, 0x2, PT ;  /* 0x00000002a800780c */ /* 0x040fe20003f46270 */
[----:B------:R-:W0:Y:S01]  /*171d0*/  SHFL.IDX PT, R2, R2, 0x1, 0x1c1f ;  /* 0x003c1f0002027f89 */ /* 0x000e2200000e0000 */
[----:B------:R-:W-:Y:S02]  /*171e0*/  ISETP.GE.AND P5, PT, R168, 0xa, PT ;  /* 0x0000000aa800780c */ /* 0x000fe40003fa6270 */
[----:B------:R-:W-:Y:S02]  /*171f0*/  ISETP.GT.AND P3, PT, R9, 0x1, !P2 ;  /* 0x000000010900780c */ /* 0x000fe40005764270 */
[----:B------:R-:W-:Y:S02]  /*17200*/  LOP3.LUT R234, R234, 0xfffffffb, RZ, 0xc0, !PT ;  /* 0xfffffffbeaea7812 */ /* 0x000fe400078ec0ff */
[----:B------:R-:W-:Y:S02]  /*17210*/  ISETP.LT.OR P4, PT, R11, 0x2, P3 ;  /* 0x000000020b00780c */ /* 0x000fe40001f81670 */
[----:B------:R-:W-:-:S02]  /*17220*/  ISETP.GE.AND P3, PT, R168, 0x9, PT ;  /* 0x00000009a800780c */ /* 0x000fc40003f66270 */
[----:B------:R-:W-:Y:S02]  /*17230*/  FSEL R121, R121, -INF , !P4 ;  /* 0xff80000079797808 */ /* 0x000fe40006000000 */
[----:B------:R-:W-:Y:S02]  /*17240*/  ISETP.GT.AND P4, PT, R9, 0x8, !P3 ;  /* 0x000000080900780c */ /* 0x000fe40005f84270 */
[----:B------:R-:W-:Y:S02]  /*17250*/  @P5 LOP3.LUT R234, R234, 0x4, RZ, 0xfc, !PT ;  /* 0x00000004eaea5812 */ /* 0x000fe400078efcff */
[----:B------:R-:W-:Y:S02]  /*17260*/  ISETP.LT.OR P4, PT, R11, 0x9, P4 ;  /* 0x000000090b00780c */ /* 0x000fe40002781670 */
[----:B------:R-:W-:Y:S02]  /*17270*/  LOP3.LUT R234, R234, 0xfffffff7, RZ, 0xc0, !PT ;  /* 0xfffffff7eaea7812 */ /* 0x000fe400078ec0ff */
[----:B------:R-:W-:-:S02]  /*17280*/  FSEL R124, R124, -INF , !P4 ;  /* 0xff8000007c7c7808 */ /* 0x000fc40006000000 */
[----:B------:R-:W-:Y:S01]  /*17290*/  ISETP.GT.AND P4, PT, R9, 0x9, !P5 ;  /* 0x000000090900780c */ /* 0x000fe20006f84270 */
[--C-:B0-----:R-:W-:Y:S01]  /*172a0*/  IMAD.IADD R23, R23, 0x1, R2.reuse ;  /* 0x0000000117177824 */ /* 0x101fe200078e0202 */
[----:B------:R-:W-:Y:S01]  /*172b0*/  ISETP.GE.AND P5, PT, R168, 0x11, PT ;  /* 0x00000011a800780c */ /* 0x000fe20003fa6270 */
[----:B------:R-:W-:Y:S01]  /*172c0*/  IMAD.IADD R22, R22, 0x1, R2 ;  /* 0x0000000116167824 */ /* 0x000fe200078e0202 */
[----:B------:R-:W-:-:S04]  /*172d0*/  ISETP.LT.OR P4, PT, R11, 0xa, P4 ;  /* 0x0000000a0b00780c */ /* 0x000fc80002781670 */
[----:B------:R-:W-:Y:S02]  /*172e0*/  FSEL R125, R125, -INF , !P4 ;  /* 0xff8000007d7d7808 */ /* 0x000fe40006000000 */
[----:B------:R-:W-:-:S04]  /*172f0*/  ISETP.GT.AND P4, PT, R9, 0x10, !P5 ;  /* 0x000000100900780c */ /* 0x000fc80006f84270 */
[----:B------:R-:W-:Y:S02]  /*17300*/  ISETP.LT.OR P4, PT, R11, 0x11, P4 ;  /* 0x000000110b00780c */ /* 0x000fe40002781670 */
[----:B------:R-:W-:Y:S02]  /*17310*/  @P5 LOP3.LUT R234, R234, 0x8, RZ, 0xfc, !PT ;  /* 0x00000008eaea5812 */ /* 0x000fe400078efcff */
[----:B------:R-:W-:Y:S02]  /*17320*/  ISETP.GE.AND P5, PT, R168, 0x12, PT ;  /* 0x00000012a800780c */ /* 0x000fe40003fa6270 */
[----:B------:R-:W-:Y:S02]  /*17330*/  LOP3.LUT R234, R234, 0xfff7ffff, RZ, 0xc0, !PT ;  /* 0xfff7ffffeaea7812 */ /* 0x000fe400078ec0ff */
[----:B------:R-:W-:Y:S02]  /*17340*/  FSEL R128, R128, -INF , !P4 ;  /* 0xff80000080807808 */ /* 0x000fe40006000000 */
[----:B------:R-:W-:-:S04]  /*17350*/  ISETP.GT.AND P4, PT, R9, 0x11, !P5 ;  /* 0x000000110900780c */ /* 0x000fc80006f84270 */
[----:B------:R-:W-:-:S03]  /*17360*/  ISETP.LT.OR P4, PT, R11, 0x12, P4 ;  /* 0x000000120b00780c */ /* 0x000fc60002781670 */
        /* <DEDUP_REMOVED lines=80> */
[----:B------:R-:W-:Y:S02]  /*17870*/  FSEL R156, R156, -INF , !P4 ;  /* 0xff8000009c9c7808 */ /* 0x000fe40006000000 */
[----:B------:R-:W-:Y:S02]  /*17880*/  LOP3.LUT R234, R234, 0xffffffdf, RZ, 0xc0, !PT ;  /* 0xffffffdfeaea7812 */ /* 0x000fe400078ec0ff */
[----:B------:R-:W-:-:S04]  /*17890*/  ISETP.GT.AND P4, PT, R9, 0x49, !P5 ;  /* 0x000000490900780c */ /* 0x000fc80006f84270 */
[----:B------:R-:W-:-:S03]  /*178a0*/  ISETP.LT.OR P4, PT, R11, 0x4a, P4 ;  /* 0x0000004a0b00780c */ /* 0x000fc60002781670 */
[----:B------:R-:W-:Y:S02]  /*178b0*/  @P5 LOP3.LUT R234, R234, 0x20, RZ, 0xfc, !PT ;  /* 0x00000020eaea5812 */ /* 0x000fe400078efcff */
[----:B------:R-:W-:Y:S02]  /*178c0*/  ISETP.GE.AND P5, PT, R168, 0x51, PT ;  /* 0x00000051a800780c */ /* 0x000fe40003fa6270 */
[----:B------:R-:W-:Y:S02]  /*178d0*/  FSEL R157, R157, -INF , !P4 ;  /* 0xff8000009d9d7808 */ /* 0x000fe40006000000 */
[----:B------:R-:W-:Y:S02]  /*178e0*/  ISETP.GT.AND P4, PT, R9, 0x50, !P5 ;  /* 0x000000500900780c */ /* 0x000fe40006f84270 */
[----:B------:R-:W-:Y:S02]  /*178f0*/  LOP3.LUT R234, R234, 0xffffffef, RZ, 0xc0, !PT ;  /* 0xffffffefeaea7812 */ /* 0x000fe400078ec0ff */
[----:B------:R-:W-:-:S04]  /*17900*/  ISETP.LT.OR P4, PT, R11, 0x51, P4 ;  /* 0x000000510b00780c */ /* 0x000fc80002781670 */
[----:B------:R-:W-:Y:S02]  /*17910*/  FSEL R160, R160, -INF , !P4 ;  /* 0xff800000a0a07808 */ /* 0x000fe40006000000 */
[----:B------:R-:W-:Y:S02]  /*17920*/  ISETP.GE.AND P4, PT, R168, 0x52, PT ;  /* 0x00000052a800780c */ /* 0x000fe40003f86270 */
[----:B------:R-:W-:Y:S02]  /*17930*/  @P5 LOP3.LUT R234, R234, 0x10, RZ, 0xfc, !PT ;  /* 0x00000010eaea5812 */ /* 0x000fe400078efcff */
[----:B------:R-:W-:Y:S02]  /*17940*/  ISETP.GT.AND P5, PT, R9, 0x51, !P4 ;  /* 0x000000510900780c */ /* 0x000fe400067a4270 */
[----:B------:R-:W-:Y:S02]  /*17950*/  LOP3.LUT R234, R234, 0xfffffffd, RZ, 0xc0, !PT ;  /* 0xfffffffdeaea7812 */ /* 0x000fe400078ec0ff */
[----:B------:R-:W-:-:S04]  /*17960*/  ISETP.LT.OR P5, PT, R11, 0x52, P5 ;  /* 0x000000520b00780c */ /* 0x000fc80002fa1670 */
[----:B------:R-:W-:Y:S02]  /*17970*/  FSEL R161, R161, -INF , !P5 ;  /* 0xff800000a1a17808 */ /* 0x000fe40006800000 */
[----:B------:R-:W-:-:S04]  /*17980*/  ISETP.GE.AND P5, PT, R168, 0x59, PT ;  /* 0x00000059a800780c */ /* 0x000fc80003fa6270 */
[----:B------:R-:W-:-:S04]  /*17990*/  ISETP.GT.AND P6, PT, R9, 0x58, !P5 ;  /* 0x000000580900780c */ /* 0x000fc80006fc4270 */
[----:B------:R-:W-:-:S04]  /*179a0*/  ISETP.LT.OR P6, PT, R11, 0x59, P6 ;  /* 0x000000590b00780c */ /* 0x000fc800037c1670 */
[----:B------:R-:W-:Y:S02]  /*179b0*/  FSEL R164, R164, -INF , !P6 ;  /* 0xff800000a4a47808 */ /* 0x000fe40007000000 */
[----:B------:R-:W-:-:S13]  /*179c0*/  ISETP.GE.AND P6, PT, R168, 0x1, PT ;  /* 0x00000001a800780c */ /* 0x000fda0003fc6270 */
[----:B------:R-:W-:Y:S02]  /*179d0*/  @P6 LOP3.LUT R234, R234, 0x2, RZ, 0xfc, !PT ;  /* 0x00000002eaea6812 */ /* 0x000fe400078efcff */
[----:B------:R-:W-:Y:S02]  /*179e0*/  ISETP.GT.AND P6, PT, R9, RZ, !P6 ;  /* 0x000000ff0900720c */ /* 0x000fe400077c4270 */
[----:B------:R-:W-:Y:S02]  /*179f0*/  LOP3.LUT R234, R234, 0xfffffffe, RZ, 0xc0, !PT ;  /* 0xfffffffeeaea7812 */ /* 0x000fe400078ec0ff */
[----:B------:R-:W-:-:S04]  /*17a00*/  ISETP.LT.OR P6, PT, R11, 0x1, P6 ;  /* 0x000000010b00780c */ /* 0x000fc800037c1670 */
[----:B------:R-:W-:Y:S02]  /*17a10*/  FSEL R120, R120, -INF , !P6 ;  /* 0xff80000078787808 */ /* 0x000fe40007000000 */
[----:B------:R-:W-:-:S13]  /*17a20*/  ISETP.GE.AND P6, PT, R168, 0x5a, PT ;  /* 0x0000005aa800780c */ /* 0x000fda0003fc6270 */
[----:B------:R-:W-:Y:S02]  /*17a30*/  @P6 LOP3.LUT R234, R234, 0x1, RZ, 0xfc, !PT ;  /* 0x00000001eaea6812 */ /* 0x000fe400078efcff */
[----:B------:R-:W-:-:S03]  /*17a40*/  ISETP.GT.AND P6, PT, R9, 0x59, !P6 ;  /* 0x000000590900780c */ /* 0x000fc600077c4270 */
[----:B------:R0:W-:Y:S01]  /*17a50*/  STL [R1], R234 ;  /* 0x000000ea01007387 */ /* 0x0001e20000100800 */
[----:B------:R-:W-:-:S04]  /*17a60*/  ISETP.LT.OR P6, PT, R11, 0x5a, P6 ;  /* 0x0000005a0b00780c */ /* 0x000fc800037c1670 */
[----:B------:R-:W-:Y:S02]  /*17a70*/  FSEL R165, R165, -INF , !P6 ;  /* 0xff800000a5a57808 */ /* 0x000fe40007000000 */
[----:B------:R-:W-:-:S13]  /*17a80*/  LOP3.LUT P6, RZ, R234, 0x100000, RZ, 0xc0, !PT ;  /* 0x00100000eaff7812 */ /* 0x000fda00078cc0ff */
[----:B0-----:R-:W-:Y:S05]  /*17a90*/  @!P6 BRA `(.L_x_1899) ;  /* 0x000000000054e947 */ /* 0x001fea0003800000 */
        /* <DEDUP_REMOVED lines=12> */
.L_x_1901:
[----:B------:R-:W-:-:S05]  /*17b60*/  IMAD.U32 R9, RZ, RZ, UR59 ;  /* 0x0000003bff097e24 */ /* 0x000fca000f8e00ff */
[----:B------:R-:W-:-:S13]  /*17b70*/  ISETP.NE.AND P6, PT, R9, 0x1, PT ;  /* 0x000000010900780c */ /* 0x000fda0003fc5270 */
[----:B------:R-:W0:Y:S02]  /*17b80*/  @P6 LDC.64 R12, c[0x0][0x9e8] ;  /* 0x00027a00ff0c6b82 */ /* 0x000e240000000a00 */
[----:B0-----:R-:W-:-:S05]  /*17b90*/  @P6 IMAD.HI.U32 R12, R2, R12, RZ ;  /* 0x0000000c020c6227 */ /* 0x001fca00078e00ff */
[----:B------:R-:W-:-:S07]  /*17ba0*/  @P6 SHF.R.U32.HI R2, RZ, R13, R12 ;  /* 0x0000000dff026219 */ /* 0x000fce000001160c */
.L_x_1902:
[----:B------:R-:W-:Y:S05]  /*17bb0*/  BSYNC B2 ;  /* 0x0000000000027941 */ /* 0x000fea0003800000 */
.L_x_1900:
[----:B------:R-:W-:-:S05]  /*17bc0*/  IMAD R0, R2, R9, R0 ;  /* 0x0000000902007224 */ /* 0x000fca00078e0200 */
[----:B------:R-:W-:Y:S02]  /*17bd0*/  VIADDMNMX R23, R0, R9, R23, PT ;  /* 0x0000000900177246 */ /* 0x000fe40003800117 */
[----:B------:R-:W-:-:S07]  /*17be0*/  VIMNMX R22, R22, R0, !PT ;  /* 0x0000000016167248 */ /* 0x000fce0007fe0100 */
.L_x_1899:
[C---:B------:R-:W-:Y:S01]  /*17bf0*/  ISETP.GT.AND P2, PT, R22.reuse, 0x1, !P2 ;  /* 0x000000011600780c */ /* 0x040fe20005744270 */
[----:B------:R-:W-:Y:S01]  /*17c00*/  ULDC UR4, c[0x0][0x988] ;  /* 0x0002620000047ab9 */ /* 0x000fe20000000800 */
[----:B------:R-:W-:Y:S01]  /*17c10*/  ISETP.GT.AND P3, PT, R22, 0x8, !P3 ;  /* 0x000000081600780c */ /* 0x000fe20005f64270 */
[----:B------:R-:W-:Y:S01]  /*17c20*/  @!P1 VIADD R21, R21, 0x30860 ;  /* 0x0003086015159836 */ /* 0x000fe20000000000 */
[C---:B------:R-:W-:Y:S02]  /*17c30*/  ISETP.LT.OR P2, PT, R23.reuse, 0x2, P2 ;  /* 0x000000021700780c */ /* 0x040fe40001741670 */
[----:B------:R-:W-:Y:S02]  /*17c40*/  ISETP.LT.OR P3, PT, R23, 0x9, P3 ;  /* 0x000000091700780c */ /* 0x000fe40001f61670 */
[----:B------:R-:W-:Y:S02]  /*17c50*/  FSEL R123, R123, -INF , !P2 ;  /* 0xff8000007b7b7808 */ /* 0x000fe40005000000 */
[----:B------:R-:W-:-:S02]  /*17c60*/  LOP3.LUT P2, RZ, R234, 0x4, RZ, 0xc0, !PT ;  /* 0x00000004eaff7812 */ /* 0x000fc4000784c0ff */
[----:B------:R-:W-:Y:S02]  /*17c70*/  FSEL R126, R126, -INF , !P3 ;  /* 0xff8000007e7e7808 */ /* 0x000fe40005800000 */
[----:B------:R-:W-:Y:S02]  /*17c80*/  ISETP.GT.AND P2, PT, R22, 0x9, !P2 ;  /* 0x000000091600780c */ /* 0x000fe40005744270 */
[C---:B------:R-:W-:Y:S02]  /*17c90*/  LOP3.LUT P3, RZ, R234.reuse, 0x10000, RZ, 0xc0, !PT ;  /* 0x00010000eaff7812 */ /* 0x040fe4000786c0ff */
[----:B------:R-:W-:Y:S02]  /*17ca0*/  ISETP.LT.OR P2, PT, R23, 0xa, P2 ;  /* 0x0000000a1700780c */ /* 0x000fe40001741670 */
[----:B------:R-:W-:Y:S02]  /*17cb0*/  LOP3.LUT P6, RZ, R234, 0x8000, RZ, 0xc0, !PT ;  /* 0x00008000eaff7812 */ /* 0x000fe400078cc0ff */
[----:B------:R-:W-:-:S02]  /*17cc0*/  FSEL R127, R127, -INF , !P2 ;  /* 0xff8000007f7f7808 */ /* 0x000fc40005000000 */
[----:B------:R-:W-:Y:S02]  /*17cd0*/  LOP3.LUT P2, RZ, R234, 0x8, RZ, 0xc0, !PT ;  /* 0x00000008eaff7812 */ /* 0x000fe4000784c0ff */
[----:B------:R-:W-:Y:S02]  /*17ce0*/  FMNMX.FTZ R0, R120, R4, !PT ;  /* 0x0000000478007209 */ /* 0x000fe40007810000 */
[----:B------:R-:W-:Y:S02]  /*17cf0*/  ISETP.GT.AND P2, PT, R22, 0x10, !P2 ;  /* 0x000000101600780c */ /* 0x000fe40005744270 */
[----:B------:R-:W-:Y:S02]  /*17d00*/  FMNMX.FTZ R9, R121, R0, !PT ;  /* 0x0000000079097209 */ /* 0x000fe40007810000 */
[----:B------:R-:W-:Y:S02]  /*17d10*/  ISETP.LT.OR P2, PT, R23, 0x11, P2 ;  /* 0x000000111700780c */ /* 0x000fe40001741670 */
[----:B------:R-:W-:-:S02]  /*17d20*/  FMNMX.FTZ R0, R124, R9, !PT ;  /* 0x000000097c007209 */ /* 0x000fc40007810000 */
[----:B------:R-:W-:Y:S02]  /*17d30*/  FSEL R130, R130, -INF , !P2 ;  /* 0xff80000082827808 */ /* 0x000fe40005000000 */
[----:B------:R-:W-:Y:S02]  /*17d40*/  LOP3.LUT P2, RZ, R234, 0x80000, RZ, 0xc0, !PT ;  /* 0x00080000eaff7812 */ /* 0x000fe4000784c0ff */
[----:B------:R-:W-:Y:S02]  /*17d50*/  FMNMX.FTZ R9, R125, R0, !PT ;  /* 0x000000007d097209 */ /* 0x000fe40007810000 */
[----:B------:R-:W-:Y:S02]  /*17d60*/  ISETP.GT.AND P2, PT, R22, 0x11, !P2 ;  /* 0x000000111600780c */ /* 0x000fe40005744270 */
[----:B------:R-:W-:Y:S02]  /*17d70*/  FMNMX.FTZ R0, R128, R9, !PT ;  /* 0x0000000980007209 */ /* 0x000fe40007810000 */
[----:B------:R-:W-:-:S02]  /*17d80*/  ISETP.LT.OR P2, PT, R23, 0x12, P2 ;  /* 0x000000121700780c */ /* 0x000fc40001741670 */
[----:B------:R-:W-:Y:S02]  /*17d90*/  FMNMX.FTZ R9, R129, R0, !PT ;  /* 0x0000000081097209 */ /* 0x000fe40007810000 */
[----:B------:R-:W-:Y:S02]  /*17da0*/  FSEL R131, R131, -INF , !P2 ;  /* 0xff80000083837808 */ /* 0x000fe40005000000 */
[----:B------:R-:W-:Y:S02]  /*17db0*/  LOP3.LUT P2, RZ, R234, 0x40000, RZ, 0xc0, !PT ;  /* 0x00040000eaff7812 */ /* 0x000fe4000784c0ff */
[----:B------:R-:W-:Y:S02]  /*17dc0*/  FMNMX.FTZ R0, R132, R9, !PT ;  /* 0x0000000984007209 */ /* 0x000fe40007810000 */
[----:B------:R-:W-:Y:S02]  /*17dd0*/  ISETP.GT.AND P2, PT, R22, 0x18, !P2 ;  /* 0x000000181600780c */ /* 0x000fe40005744270 */
[----:B------:R-:W-:-:S02]  /*17de0*/  FMNMX.FTZ R9, R133, R0, !PT ;  /* 0x0000000085097209 */ /* 0x000fc40007810000 */
[----:B------:R-:W-:Y:S02]  /*17df0*/  ISETP.LT.OR P2, PT, R23, 0x19, P2 ;  /* 0x000000191700780c */ /* 0x000fe40001741670 */
[----:B------:R-:W-:Y:S02]  /*17e00*/  FMNMX.FTZ R0, R136, R9, !PT ;  /* 0x0000000988007209 */ /* 0x000fe40007810000 */
[----:B------:R-:W-:Y:S02]  /*17e10*/  FSEL R134, R134, -INF , !P2 ;  /* 0xff80000086867808 */ /* 0x000fe40005000000 */
[----:B------:R-:W-:Y:S02]  /*17e20*/  LOP3.LUT P2, RZ, R234, 0x20000, RZ, 0xc0, !PT ;  /* 0x00020000eaff7812 */ /* 0x000fe4000784c0ff */
        /* <DEDUP_REMOVED lines=30> */
[C---:B------:R-:W-:Y:S02]  /*18010*/  LOP3.LUT P2, RZ, R234.reuse, 0x1000, RZ, 0xc0, !PT ;  /* 0x00001000eaff7812 */ /* 0x040fe4000784c0ff */
[----:B------:R-:W-:-:S02]  /*18020*/  LOP3.LUT P3, RZ, R234, 0x20, RZ, 0xc0, !PT ;  /* 0x00000020eaff7812 */ /* 0x000fc4000786c0ff */
[----:B------:R-:W-:Y:S02]  /*18030*/  ISETP.GT.AND P2, PT, R22, 0x30, !P2 ;  /* 0x000000301600780c */ /* 0x000fe40005744270 */
[----:B------:R-:W-:Y:S02]  /*18040*/  FMNMX.FTZ R0, R164, R9, !PT ;  /* 0x00000009a4007209 */ /* 0x000fe40007810000 */
[----:B------:R-:W-:Y:S02]  /*18050*/  ISETP.LT.OR P2, PT, R23, 0x31, P2 ;  /* 0x000000311700780c */ /* 0x000fe40001741670 */
[----:B------:R-:W-:Y:S01]  /*18060*/  FMNMX.FTZ R2, R165, R0, !PT ;  /* 0x00000000a5027209 */ /* 0x000fe20007810000 */
[----:B------:R-:W-:Y:S01]  /*18070*/  IMAD.U32 R0, RZ, RZ, UR4 ;  /* 0x00000004ff007e24 */ /* 0x000fe2000f8e00ff */
[----:B------:R-:W-:Y:S02]  /*18080*/  FSEL R146, R146, -INF , !P2 ;  /* 0xff80000092927808 */ /* 0x000fe40005000000 */
[C---:B------:R-:W-:Y:S01]  /*18090*/  LOP3.LUT P2, RZ, R234.reuse, 0x800, RZ, 0xc0, !PT ;  /* 0x00000800eaff7812 */ /* 0x040fe2000784c0ff */
[----:B------:R-:W0:Y:S01]  /*180a0*/  SHFL.BFLY PT, R9, R2, 0x2, 0x1f ;  /* 0x0c401f0002097f89 */ /* 0x000e2200000e0000 */
[----:B------:R-:W-:-:S02]  /*180b0*/  LOP3.LUT P6, RZ, R234, 0x10, RZ, 0xc0, !PT ;  /* 0x00000010eaff7812 */ /* 0x000fc400078cc0ff */
[C---:B------:R-:W-:Y:S02]  /*180c0*/  ISETP.GT.AND P2, PT, R22.reuse, 0x31, !P2 ;  /* 0x000000311600780c */ /* 0x040fe40005744270 */
[----:B------:R-:W-:Y:S02]  /*180d0*/  ISETP.GT.AND P4, PT, R22, 0x51, !P4 ;  /* 0x000000511600780c */ /* 0x000fe40006784270 */
[C---:B------:R-:W-:Y:S02]  /*180e0*/  ISETP.LT.OR P2, PT, R23.reuse, 0x32, P2 ;  /* 0x000000321700780c */ /* 0x040fe40001741670 */
[----:B------:R-:W-:Y:S02]  /*180f0*/  ISETP.LT.OR P4, PT, R23, 0x52, P4 ;  /* 0x000000521700780c */ /* 0x000fe40002781670 */
[----:B------:R-:W-:Y:S02]  /*18100*/  FSEL R147, R147, -INF , !P2 ;  /* 0xff80000093937808 */ /* 0x000fe40005000000 */
[----:B------:R-:W-:-:S02]  /*18110*/  LOP3.LUT P2, RZ, R234, 0x400, RZ, 0xc0, !PT ;  /* 0x00000400eaff7812 */ /* 0x000fc4000784c0ff */
[C---:B------:R-:W-:Y:S02]  /*18120*/  ISETP.GT.AND P5, PT, R22.reuse, 0x58, !P5 ;  /* 0x000000581600780c */ /* 0x040fe40006fa4270 */
[----:B------:R-:W-:Y:S02]  /*18130*/  ISETP.GT.AND P2, PT, R22, 0x38, !P2 ;  /* 0x000000381600780c */ /* 0x000fe40005744270 */
[----:B------:R-:W-:Y:S02]  /*18140*/  FSEL R163, R163, -INF , !P4 ;  /* 0xff800000a3a37808 */ /* 0x000fe40006000000 */
[C---:B------:R-:W-:Y:S02]  /*18150*/  ISETP.LT.OR P2, PT, R23.reuse, 0x39, P2 ;  /* 0x000000391700780c */ /* 0x040fe40001741670 */
[----:B------:R-:W-:Y:S02]  /*18160*/  ISETP.LT.OR P5, PT, R23, 0x59, P5 ;  /* 0x000000591700780c */ /* 0x000fe40002fa1670 */
[----:B------:R-:W-:-:S02]  /*18170*/  FSEL R150, R150, -INF , !P2 ;  /* 0xff80000096967808 */ /* 0x000fc40005000000 */
[----:B------:R-:W-:Y:S02]  /*18180*/  LOP3.LUT P2, RZ, R234, 0x200, RZ, 0xc0, !PT ;  /* 0x00000200eaff7812 */ /* 0x000fe4000784c0ff */
[----:B0-----:R-:W-:Y:S02]  /*18190*/  FMNMX.FTZ R12, R2, R9, !PT ;  /* 0x00000009020c7209 */ /* 0x001fe40007810000 */
[----:B------:R-:W-:Y:S02]  /*181a0*/  ISETP.GT.AND P2, PT, R22, 0x39, !P2 ;  /* 0x000000391600780c */ /* 0x000fe40005744270 */
[----:B------:R-:W-:Y:S01]  /*181b0*/  FSEL R166, R166, -INF , !P5 ;  /* 0xff800000a6a67808 */ /* 0x000fe20006800000 */
[----:B------:R-:W0:Y:S01]  /*181c0*/  SHFL.BFLY PT, R11, R12, 0x1, 0x1f ;  /* 0x0c201f000c0b7f89 */ /* 0x000e2200000e0000 */
[----:B------:R-:W-:Y:S02]  /*181d0*/  ISETP.LT.OR P2, PT, R23, 0x3a, P2 ;  /* 0x0000003a1700780c */ /* 0x000fe40001741670 */
[----:B------:R-:W-:-:S02]  /*181e0*/  @!P1 PRMT R21, RZ, 0x654, R21 ;  /* 0x00000654ff159816 */ /* 0x000fc40000000015 */
[----:B------:R-:W-:Y:S02]  /*181f0*/  FSEL R151, R151, -INF , !P2 ;  /* 0xff80000097977808 */ /* 0x000fe40005000000 */
[----:B------:R-:W-:Y:S01]  /*18200*/  LOP3.LUT P2, RZ, R234, 0x100, RZ, 0xc0, !PT ;  /* 0x00000100eaff7812 */ /* 0x000fe2000784c0ff */
[----:B------:R1:W-:Y:S03]  /*18210*/  @!P1 SYNCS.ARRIVE.TRANS64.RED.A1T0 RZ, [R21+URZ], RZ ;  /* 0x000000ff15ff99a7 */ /* 0x0003e6000810043f */
[----:B------:R-:W-:-:S04]  /*18220*/  ISETP.GT.AND P2, PT, R22, 0x40, !P2 ;  /* 0x000000401600780c */ /* 0x000fc80005744270 */
[----:B------:R-:W-:-:S04]  /*18230*/  ISETP.LT.OR P2, PT, R23, 0x41, P2 ;  /* 0x000000411700780c */ /* 0x000fc80001741670 */
[----:B------:R-:W-:Y:S02]  /*18240*/  FSEL R154, R154, -INF , !P2 ;  /* 0xff8000009a9a7808 */ /* 0x000fe40005000000 */
[----:B------:R-:W-:Y:S02]  /*18250*/  LOP3.LUT P2, RZ, R234, 0x80, RZ, 0xc0, !PT ;  /* 0x00000080eaff7812 */ /* 0x000fe4000784c0ff */
[----:B0-----:R-:W-:Y:S02]  /*18260*/  FMNMX.FTZ R11, R12, R11, !PT ;  /* 0x0000000b0c0b7209 */ /* 0x001fe40007810000 */
[----:B------:R-:W-:-:S03]  /*18270*/  ISETP.GT.AND P2, PT, R22, 0x41, !P2 ;  /* 0x000000411600780c */ /* 0x000fc60005744270 */
[----:B------:R-:W-:Y:S01]  /*18280*/  FMUL.FTZ R9, R11, R0 ;  /* 0x000000000b097220 */ /* 0x000fe20000410000 */
[----:B------:R-:W-:-:S04]  /*18290*/  ISETP.LT.OR P2, PT, R23, 0x42, P2 ;  /* 0x000000421700780c */ /* 0x000fc80001741670 */
[----:B------:R-:W-:Y:S02]  /*182a0*/  FSEL R155, R155, -INF , !P2 ;  /* 0xff8000009b9b7808 */ /* 0x000fe40005000000 */
[----:B------:R-:W-:-:S04]  /*182b0*/  LOP3.LUT P2, RZ, R234, 0x40, RZ, 0xc0, !PT ;  /* 0x00000040eaff7812 */ /* 0x000fc8000784c0ff */
[----:B------:R-:W-:-:S04]  /*182c0*/  ISETP.GT.AND P2, PT, R22, 0x48, !P2 ;  /* 0x000000481600780c */ /* 0x000fc80005744270 */
[----:B------:R-:W-:-:S04]  /*182d0*/  ISETP.LT.OR P2, PT, R23, 0x49, P2 ;  /* 0x000000491700780c */ /* 0x000fc80001741670 */
[----:B------:R-:W-:Y:S02]  /*182e0*/  FSEL R158, R158, -INF , !P2 ;  /* 0xff8000009e9e7808 */ /* 0x000fe40005000000 */
[----:B------:R-:W-:-:S04]  /*182f0*/  ISETP.GT.AND P2, PT, R22, 0x49, !P3 ;  /* 0x000000491600780c */ /* 0x000fc80005f44270 */
[----:B------:R-:W-:-:S04]  /*18300*/  ISETP.LT.OR P2, PT, R23, 0x4a, P2 ;  /* 0x0000004a1700780c */ /* 0x000fc80001741670 */
[----:B------:R-:W-:Y:S02]  /*18310*/  FSEL R159, R159, -INF , !P2 ;  /* 0xff8000009f9f7808 */ /* 0x000fe40005000000 */
[----:B------:R-:W-:Y:S02]  /*18320*/  ISETP.GT.AND P2, PT, R22, 0x50, !P6 ;  /* 0x000000501600780c */ /* 0x000fe40007744270 */
[----:B------:R-:W-:Y:S02]  /*18330*/  LOP3.LUT P6, RZ, R234, 0x2, RZ, 0xc0, !PT ;  /* 0x00000002eaff7812 */ /* 0x000fe400078cc0ff */
[----:B------:R-:W-:-:S04]  /*18340*/  ISETP.LT.OR P2, PT, R23, 0x51, P2 ;  /* 0x000000511700780c */ /* 0x000fc80001741670 */
[----:B------:R-:W-:Y:S02]  /*18350*/  FSEL R162, R162, -INF , !P2 ;  /* 0xff800000a2a27808 */ /* 0x000fe40005000000 */
[----:B------:R-:W-:Y:S02]  /*18360*/  ISETP.GT.AND P2, PT, R22, RZ, !P6 ;  /* 0x000000ff1600720c */ /* 0x000fe40007744270 */
[----:B------:R-:W-:Y:S02]  /*18370*/  LOP3.LUT P6, RZ, R234, 0x1, RZ, 0xc0, !PT ;  /* 0x00000001eaff7812 */ /* 0x000fe400078cc0ff */
[----:B------:R-:W-:Y:S02]  /*18380*/  ISETP.LT.OR P2, PT, R23, 0x1, P2 ;  /* 0x000000011700780c */ /* 0x000fe40001741670 */
[----:B------:R-:W-:Y:S02]  /*18390*/  ISETP.GT.AND P3, PT, R22, 0x59, !P6 ;  /* 0x000000591600780c */ /* 0x000fe40007764270 */
[----:B------:R-:W-:-:S02]  /*183a0*/  FSEL R122, R122, -INF , !P2 ;  /* 0xff8000007a7a7808 */ /* 0x000fc40005000000 */
[----:B------:R-:W-:Y:S02]  /*183b0*/  ISETP.LT.OR P3, PT, R23, 0x5a, P3 ;  /* 0x0000005a1700780c */ /* 0x000fe40001f61670 */
[----:B------:R-:W-:Y:S02]  /*183c0*/  FMNMX.FTZ R2, R122, R3, !PT ;  /* 0x000000037a027209 */ /* 0x000fe40007810000 */
[----:B------:R-:W-:Y:S02]  /*183d0*/  FSEL R167, R167, -INF , !P3 ;  /* 0xff800000a7a77808 */ /* 0x000fe40005800000 */
[----:B------:R-:W-:Y:S02]  /*183e0*/  FMNMX.FTZ R2, R123, R2, !PT ;  /* 0x000000027b027209 */ /* 0x000fe40007810000 */
[----:B------:R-:W-:Y:S02]  /*183f0*/  FSETP.NEU.FTZ.AND P2, PT, R11, -INF , PT ;  /* 0xff8000000b00780b */ /* 0x000fe40003f5d000 */
[----:B------:R-:W-:-:S02]  /*18400*/  FMNMX.FTZ R2, R126, R2, !PT ;  /* 0x000000027e027209 */ /* 0x000fc40007810000 */
[----:B------:R-:W-:Y:S02]  /*18410*/  FSEL R9, R9, RZ, P2 ;  /* 0x000000ff09097208 */ /* 0x000fe40001000000 */
[----:B------:R-:W-:-:S03]  /*18420*/  FMNMX.FTZ R2, R127, R2, !PT ;  /* 0x000000027f027209 */ /* 0x000fc60007810000 */
[--C-:B------:R-:W-:Y:S01]  /*18430*/  FFMA.FTZ R180, R136, R0, -R9.reuse ;  /* 0x0000000088b47223 */ /* 0x100fe20000010809 */
[----:B------:R-:W-:Y:S01]  /*18440*/  FMNMX.FTZ R2, R130, R2, !PT ;  /* 0x0000000282027209 */ /* 0x000fe20007810000 */
[-CC-:B------:R-:W-:Y:S01]  /*18450*/  FFMA.FTZ R188, R120, R0.reuse, -R9.reuse ;  /* 0x0000000078bc7223 */ /* 0x180fe20000010809 */
[----:B------:R-:W-:Y:S01]  /*18460*/  FSEL R136, R11, RZ, P2 ;  /* 0x000000ff0b887208 */ /* 0x000fe20001000000 */
[--C-:B------:R-:W-:Y:S01]  /*18470*/  FFMA.FTZ R120, R125, R0, -R9.reuse ;  /* 0x000000007d787223 */ /* 0x100fe20000010809 */
[----:B------:R-:W-:Y:S01]  /*18480*/  FMNMX.FTZ R2, R131, R2, !PT ;  /* 0x0000000283027209 */ /* 0x000fe20007810000 */
[-CC-:B------:R-:W-:Y:S01]  /*18490*/  FFMA.FTZ R12, R121, R0.reuse, -R9.reuse ;  /* 0x00000000790c7223 */ /* 0x180fe20000010809 */
[-CC-:B------:R-:W-:Y:S01]  /*184a0*/  FFMA.FTZ R190, R124, R0.reuse, -R9.reuse ;  /* 0x000000007cbe7223 */ /* 0x180fe20000010809 */
[--C-:B------:R-:W-:Y:S01]  /*184b0*/  FFMA.FTZ R125, R137, R0, -R9.reuse ;  /* 0x00000000897d7223 */ /* 0x100fe20000010809 */
[----:B------:R-:W-:Y:S01]  /*184c0*/  FMNMX.FTZ R2, R134, R2, !PT ;  /* 0x0000000286027209 */ /* 0x000fe20007810000 */
[-CC-:B------:R-:W-:Y:S01]  /*184d0*/  FFMA.FTZ R184, R128, R0.reuse, -R9.reuse ;  /* 0x0000000080b87223 */ /* 0x180fe20000010809 */
[-CC-:B------:R-:W-:Y:S01]  /*184e0*/  FFMA.FTZ R121, R129, R0.reuse, -R9.reuse ;  /* 0x0000000081797223 */ /* 0x180fe20000010809 */
[--C-:B------:R-:W-:Y:S01]  /*184f0*/  FFMA.FTZ R186, R132, R0, -R9.reuse ;  /* 0x0000000084ba7223 */ /* 0x100fe20000010809 */
[----:B------:R-:W-:Y:S01]  /*18500*/  FMNMX.FTZ R2, R135, R2, !PT ;  /* 0x0000000287027209 */ /* 0x000fe20007810000 */
[-CC-:B------:R-:W-:Y:S01]  /*18510*/  FFMA.FTZ R124, R133, R0.reuse, -R9.reuse ;  /* 0x00000000857c7223 */ /* 0x180fe20000010809 */
[----:B------:R-:W-:Y:S01]  /*18520*/  FADD.FTZ R137, -R136, R4 ;  /* 0x0000000488897221 */ /* 0x000fe20000010100 */
        /* <DEDUP_REMOVED lines=18> */
[----:B------:R-:W-:Y:S01]  /*18650*/  FFMA.FTZ R9, R165, R0, -R9 ;  /* 0x00000000a5097223 */ /* 0x000fe20000010809 */
[----:B------:R-:W-:Y:S02]  /*18660*/  MUFU.EX2 R188, R188 ;  /* 0x000000bc00bc7308 */ /* 0x000fe40000000800 */
[----:B------:R-:W-:-:S04]  /*18670*/  FMNMX.FTZ R2, R147, R2, !PT ;  /* 0x0000000293027209 */ /* 0x000fc80007810000 */
[----:B------:R-:W-:Y:S02]  /*18680*/  FMNMX.FTZ R2, R150, R2, !PT ;  /* 0x0000000296027209 */ /* 0x000fe40007810000 */
        /* <DEDUP_REMOVED lines=13> */
[----:B------:R-:W-:-:S05]  /*18760*/  FMNMX.FTZ R2, R167, R2, !PT ;  /* 0x00000002a7027209 */ /* 0x000fca0007810000 */
[----:B------:R-:W0:Y:S01]  /*18770*/  SHFL.BFLY PT, R13, R2, 0x2, 0x1f ;  /* 0x0c401f00020d7f89 */ /* 0x000e2200000e0000 */
[----:B------:R-:W-:Y:S08]  /*18780*/  MUFU.EX2 R121, R121 ;  /* 0x0000007900797308 */ /* 0x000ff00000000800 */
[----:B------:R-:W-:Y:S08]  /*18790*/  MUFU.EX2 R186, R186 ;  /* 0x000000ba00ba7308 */ /* 0x000ff00000000800 */
[----:B------:R-:W-:Y:S01]  /*187a0*/  MUFU.EX2 R124, R124 ;  /* 0x0000007c007c7308 */ /* 0x000fe20000000800 */
[----:B0-----:R-:W-:-:S07]  /*187b0*/  FMNMX.FTZ R2, R2, R13, !PT ;  /* 0x0000000d02027209 */ /* 0x001fce0007810000 */
[----:B------:R-:W-:Y:S01]  /*187c0*/  MUFU.EX2 R180, R180 ;  /* 0x000000b400b47308 */ /* 0x000fe20000000800 */
[----:B------:R-:W0:Y:S07]  /*187d0*/  SHFL.BFLY PT, R13, R2, 0x1, 0x1f ;  /* 0x0c201f00020d7f89 */ /* 0x000e2e00000e0000 */
[----:B------:R-:W-:Y:S08]  /*187e0*/  MUFU.EX2 R125, R125 ;  /* 0x0000007d007d7308 */ /* 0x000ff00000000800 */
[----:B------:R-:W-:Y:S08]  /*187f0*/  MUFU.EX2 R182, R182 ;  /* 0x000000b600b67308 */ /* 0x000ff00000000800 */
[----:B------:R-:W-:Y:S01]  /*18800*/  MUFU.EX2 R22, R22 ;  /* 0x0000001600167308 */ /* 0x000fe20000000800 */
[----:B0-----:R-:W-:Y:S01]  /*18810*/  FMNMX.FTZ R13, R2, R13, !PT ;  /* 0x0000000d020d7209 */ /* 0x001fe20007810000 */
[----:B------:R-:W-:-:S03]  /*18820*/  FMUL.FTZ R2, R137, R0 ;  /* 0x0000000089027220 */ /* 0x000fc60000410000 */
[C---:B------:R-:W-:Y:S01]  /*18830*/  FSETP.NEU.FTZ.AND P2, PT, R13.reuse, -INF , PT ;  /* 0xff8000000d00780b */ /* 0x040fe20003f5d000 */
[----:B------:R-:W-:Y:S02]  /*18840*/  FMUL.FTZ R136, R13, R0 ;  /* 0x000000000d887220 */ /* 0x000fe40000410000 */
[----:B------:R0:W2:Y:S03]  /*18850*/  MUFU.EX2 R9, R2 ;  /* 0x0000000200097308 */ /* 0x0000a60000000800 */
[----:B------:R-:W-:-:S05]  /*18860*/  FSEL R137, R136, RZ, P2 ;  /* 0x000000ff88897208 */ /* 0x000fca0001000000 */
[----:B------:R-:W-:Y:S01]  /*18870*/  MUFU.EX2 R176, R176 ;  /* 0x000000b000b07308 */ /* 0x000fe20000000800 */
[----:B0-----:R-:W-:Y:S01]  /*18880*/  FSEL R2, R13, RZ, P2 ;  /* 0x000000ff0d027208 */ /* 0x001fe20001000000 */
[-CC-:B------:R-:W-:Y:S01]  /*18890*/  FFMA.FTZ R191, R126, R0.reuse, -R137.reuse ;  /* 0x000000007ebf7223 */ /* 0x180fe20000010889 */
[-CC-:B------:R-:W-:Y:S01]  /*188a0*/  FFMA.FTZ R126, R131, R0.reuse, -R137.reuse ;  /* 0x00000000837e7223 */ /* 0x180fe20000010889 */
[-CC-:B------:R-:W-:Y:S01]  /*188b0*/  FFMA.FTZ R189, R122, R0.reuse, -R137.reuse ;  /* 0x000000007abd7223 */ /* 0x180fe20000010889 */
[-C--:B------:R-:W-:Y:S01]  /*188c0*/  FFMA.FTZ R122, R123, R0.reuse, -R137 ;  /* 0x000000007b7a7223 */ /* 0x080fe20000010889 */
[----:B------:R-:W-:Y:S01]  /*188d0*/  FADD.FTZ R131, -R2, R3 ;  /* 0x0000000302837221 */ /* 0x000fe20000010100 */
[-CC-:B------:R-:W-:Y:S01]  /*188e0*/  FFMA.FTZ R123, R127, R0.reuse, -R137.reuse ;  /* 0x000000007f7b7223 */ /* 0x180fe20000010889 */
[-CC-:B------:R-:W-:Y:S01]  /*188f0*/  FFMA.FTZ R127, R135, R0.reuse, -R137.reuse ;  /* 0x00000000877f7223 */ /* 0x180fe20000010889 */
[----:B------:R-:W-:Y:S01]  /*18900*/  MUFU.EX2 R191, R191 ;  /* 0x000000bf00bf7308 */ /* 0x000fe20000000800 */
[----:B------:R-:W-:Y:S01]  /*18910*/  FMUL.FTZ R2, R131, R0 ;  /* 0x0000000083027220 */ /* 0x000fe20000410000 */
[----:B--2---:R-:W-:Y:S01]  /*18920*/  FFMA.FTZ R131, R9, R6, R188 ;  /* 0x0000000609837223 */ /* 0x004fe200000100bc */
[-CC-:B------:R-:W-:Y:S01]  /*18930*/  FFMA.FTZ R185, R130, R0.reuse, -R137.reuse ;  /* 0x0000000082b97223 */ /* 0x180fe20000010889 */
[-CC-:B------:R-:W-:Y:S01]  /*18940*/  FFMA.FTZ R187, R134, R0.reuse, -R137.reuse ;  /* 0x0000000086bb7223 */ /* 0x180fe20000010889 */
[-C--:B------:R-:W-:Y:S01]  /*18950*/  FFMA.FTZ R181, R138, R0.reuse, -R137 ;  /* 0x000000008ab57223 */ /* 0x080fe20000010889 */
[----:B------:R-:W-:Y:S01]  /*18960*/  FADD.FTZ R131, R12, R131 ;  /* 0x000000830c837221 */ /* 0x000fe20000010000 */
[-CC-:B------:R-:W-:Y:S01]  /*18970*/  FFMA.FTZ R130, R139, R0.reuse, -R137.reuse ;  /* 0x000000008b827223 */ /* 0x180fe20000010889 */
[----:B------:R-:W-:Y:S01]  /*18980*/  MUFU.EX2 R189, R189 ;  /* 0x000000bd00bd7308 */ /* 0x000fe20000000800 */
[-C--:B------:R-:W-:Y:S01]  /*18990*/  FFMA.FTZ R183, R142, R0.reuse, -R137 ;  /* 0x000000008eb77223 */ /* 0x080fe20000010889 */
[----:B------:R-:W-:Y:S01]  /*189a0*/  FADD.FTZ R135, R190, R131 ;  /* 0x00000083be877221 */ /* 0x000fe20000010000 */
[-CC-:B------:R-:W-:Y:S01]  /*189b0*/  FFMA.FTZ R143, R143, R0.reuse, -R137.reuse ;  /* 0x000000008f8f7223 */ /* 0x180fe20000010889 */
[-CC-:B------:R-:W-:Y:S01]  /*189c0*/  FFMA.FTZ R177, R146, R0.reuse, -R137.reuse ;  /* 0x0000000092b17223 */ /* 0x180fe20000010889 */
[-C--:B------:R-:W-:Y:S01]  /*189d0*/  FFMA.FTZ R131, R147, R0.reuse, -R137 ;  /* 0x0000000093837223 */ /* 0x080fe20000010889 */
[----:B------:R-:W-:Y:S01]  /*189e0*/  FADD.FTZ R135, R120, R135 ;  /* 0x0000008778877221 */ /* 0x000fe20000010000 */
[-CC-:B------:R-:W-:Y:S01]  /*189f0*/  FFMA.FTZ R179, R150, R0.reuse, -R137.reuse ;  /* 0x0000000096b37223 */ /* 0x180fe20000010889 */
[----:B------:R-:W0:Y:S01]  /*18a00*/  MUFU.EX2 R2, R2 ;  /* 0x0000000200027308 */ /* 0x000e220000000800 */
[-C--:B------:R-:W-:Y:S01]  /*18a10*/  FFMA.FTZ R173, R154, R0.reuse, -R137 ;  /* 0x000000009aad7223 */ /* 0x080fe20000010889 */
[----:B------:R-:W-:Y:S01]  /*18a20*/  FADD.FTZ R6, R184, R135 ;  /* 0x00000087b8067221 */ /* 0x000fe20000010000 */
[-CC-:B------:R-:W-:Y:S01]  /*18a30*/  FFMA.FTZ R155, R155, R0.reuse, -R137.reuse ;  /* 0x000000009b9b7223 */ /* 0x180fe20000010889 */
[-CC-:B------:R-:W-:Y:S01]  /*18a40*/  FFMA.FTZ R175, R158, R0.reuse, -R137.reuse ;  /* 0x000000009eaf7223 */ /* 0x180fe20000010889 */
[-CC-:B------:R-:W-:Y:S01]  /*18a50*/  FFMA.FTZ R169, R162, R0.reuse, -R137.reuse ;  /* 0x00000000a2a97223 */ /* 0x180fe20000010889 */
[----:B------:R-:W-:Y:S01]  /*18a60*/  FADD.FTZ R135, R121, R6 ;  /* 0x0000000679877221 */ /* 0x000fe20000010000 */
[-CC-:B------:R-:W-:Y:S01]  /*18a70*/  FFMA.FTZ R163, R163, R0.reuse, -R137.reuse ;  /* 0x00000000a3a37223 */ /* 0x180fe20000010889 */
[----:B------:R-:W2:Y:S01]  /*18a80*/  MUFU.EX2 R122, R122 ;  /* 0x0000007a007a7308 */ /* 0x000ea20000000800 */
[----:B------:R-:W-:Y:S01]  /*18a90*/  FFMA.FTZ R166, R166, R0, -R137 ;  /* 0x00000000a6a67223 */ /* 0x000fe20000010889 */
[----:B------:R-:W-:Y:S01]  /*18aa0*/  FADD.FTZ R135, R186, R135 ;  /* 0x00000087ba877221 */ /* 0x000fe20000010000 */
[----:B------:R-:W-:-:S02]  /*18ab0*/  F2FP.BF16.F32.PACK_AB R188, R12, R188 ;  /* 0x000000bc0cbc723e */ /* 0x000fc400000010ff */
[----:B------:R-:W-:Y:S01]  /*18ac0*/  F2FP.BF16.F32.PACK_AB R184, R121, R184 ;  /* 0x000000b879b8723e */ /* 0x000fe200000010ff */
[----:B------:R-:W-:Y:S01]  /*18ad0*/  FADD.FTZ R135, R124, R135 ;  /* 0x000000877c877221 */ /* 0x000fe20000010000 */
[C---:B------:R-:W-:Y:S01]  /*18ae0*/  ISETP.GT.AND P2, PT, R7.reuse, R14, PT ;  /* 0x0000000e0700720c */ /* 0x040fe20003f44270 */
[----:B------:R-:W3:Y:S01]  /*18af0*/  MUFU.EX2 R123, R123 ;  /* 0x0000007b007b7308 */ /* 0x000ee20000000800 */
[----:B0-----:R-:W-:Y:S01]  /*18b00*/  FFMA.FTZ R5, R2, R5, R189 ;  /* 0x0000000502057223 */ /* 0x001fe200000100bd */
[----:B------:R-:W-:Y:S01]  /*18b10*/  FADD.FTZ R134, R180, R135 ;  /* 0x00000087b4867221 */ /* 0x000fe20000010000 */
[----:B------:R-:W-:Y:S01]  /*18b20*/  F2FP.BF16.F32.PACK_AB R190, R120, R190 ;  /* 0x000000be78be723e */ /* 0x000fe200000010ff */
[----:B------:R-:W-:Y:S01]  /*18b30*/  VIADD R7, R7, 0xffffffff ;  /* 0xffffffff07077836 */ /* 0x000fe20000000000 */
[----:B------:R-:W-:Y:S01]  /*18b40*/  F2FP.BF16.F32.PACK_AB R186, R124, R186 ;  /* 0x000000ba7cba723e */ /* 0x000fe200000010ff */
[----:B------:R-:W-:Y:S01]  /*18b50*/  FADD.FTZ R139, R125, R134 ;  /* 0x000000867d8b7221 */ /* 0x000fe20000010000 */
[-C--:B------:R-:W-:Y:S01]  /*18b60*/  FFMA.FTZ R134, R159, R0.reuse, -R137 ;  /* 0x000000009f867223 */ /* 0x080fe20000010889 */
[----:B------:R-:W0:Y:S01]  /*18b70*/  MUFU.EX2 R185, R185 ;  /* 0x000000b900b97308 */ /* 0x000e220000000800 */
[----:B--2---:R-:W-:Y:S01]  /*18b80*/  FADD.FTZ R6, R122, R5 ;  /* 0x000000057a067221 */ /* 0x004fe20000010000 */
[----:B------:R-:W-:Y:S01]  /*18b90*/  FADD.FTZ R139, R182, R139 ;  /* 0x0000008bb68b7221 */ /* 0x000fe20000010000 */
[----:B------:R-:W-:Y:S01]  /*18ba0*/  FFMA.FTZ R5, R151, R0, -R137 ;  /* 0x0000000097057223 */ /* 0x000fe20000010889 */
[C---:B------:R-:W-:Y:S01]  /*18bb0*/  F2FP.BF16.F32.PACK_AB R182, R22.reuse, R182 ;  /* 0x000000b616b6723e */ /* 0x040fe200000010ff */
[----:B------:R-:W-:Y:S01]  /*18bc0*/  FADD.FTZ R6, R191, R6 ;  /* 0x00000006bf067221 */ /* 0x000fe20000010000 */
[----:B------:R-:W-:Y:S01]  /*18bd0*/  FADD.FTZ R139, R22, R139 ;  /* 0x0000008b168b7221 */ /* 0x000fe20000010000 */
[----:B------:R-:W-:Y:S01]  /*18be0*/  FFMA.FTZ R137, R167, R0, -R137 ;  /* 0x00000000a7897223 */ /* 0x000fe20000010889 */
[----:B------:R-:W2:Y:S01]  /*18bf0*/  MUFU.EX2 R126, R126 ;  /* 0x0000007e007e7308 */ /* 0x000ea20000000800 */
[----:B---3--:R-:W-:Y:S01]  /*18c00*/  FADD.FTZ R6, R123, R6 ;  /* 0x000000067b067221 */ /* 0x008fe20000010000 */
[----:B------:R-:W-:Y:S01]  /*18c10*/  FADD.FTZ R136, R176, R139 ;  /* 0x0000008bb0887221 */ /* 0x000fe20000010000 */
[----:B------:R-:W-:-:S02]  /*18c20*/  F2FP.BF16.F32.PACK_AB R180, R125, R180 ;  /* 0x000000b47db4723e */ /* 0x000fc400000010ff */
[----:B------:R-:W-:Y:S02]  /*18c30*/  F2FP.BF16.F32.PACK_AB R189, R122, R189 ;  /* 0x000000bd7abd723e */ /* 0x000fe400000010ff */
[----:B------:R-:W-:Y:S01]  /*18c40*/  F2FP.BF16.F32.PACK_AB R191, R123, R191 ;  /* 0x000000bf7bbf723e */ /* 0x000fe200000010ff */
[----:B------:R-:W3:Y:S01]  /*18c50*/  MUFU.EX2 R187, R187 ;  /* 0x000000bb00bb7308 */ /* 0x000ee20000000800 */
[----:B0-----:R-:W-:-:S07]  /*18c60*/  FADD.FTZ R135, R185, R6 ;  /* 0x00000006b9877221 */ /* 0x001fce0000010000 */
[----:B------:R-:W0:Y:S01]  /*18c70*/  MUFU.EX2 R127, R127 ;  /* 0x0000007f007f7308 */ /* 0x000e220000000800 */
[C---:B--2---:R-:W-:Y:S01]  /*18c80*/  FADD.FTZ R6, R126.reuse, R135 ;  /* 0x000000877e067221 */ /* 0x044fe20000010000 */
[----:B------:R-:W-:-:S06]  /*18c90*/  F2FP.BF16.F32.PACK_AB R185, R126, R185 ;  /* 0x000000b97eb9723e */ /* 0x000fcc00000010ff */
[----:B------:R-:W2:Y:S01]  /*18ca0*/  MUFU.EX2 R181, R181 ;  /* 0x000000b500b57308 */ /* 0x000ea20000000800 */
[----:B---3--:R-:W-:-:S07]  /*18cb0*/  FADD.FTZ R6, R187, R6 ;  /* 0x00000006bb067221 */ /* 0x008fce0000010000 */
[----:B------:R-:W3:Y:S01]  /*18cc0*/  MUFU.EX2 R23, R23 ;  /* 0x0000001700177308 */ /* 0x000ee20000000800 */
[C---:B0-----:R-:W-:Y:S01]  /*18cd0*/  FADD.FTZ R6, R127.reuse, R6 ;  /* 0x000000067f067221 */ /* 0x041fe20000010000 */
[----:B------:R-:W-:-:S06]  /*18ce0*/  F2FP.BF16.F32.PACK_AB R187, R127, R187 ;  /* 0x000000bb7fbb723e */ /* 0x000fcc00000010ff */
[----:B------:R-:W0:Y:S01]  /*18cf0*/  MUFU.EX2 R130, R130 ;  /* 0x0000008200827308 */ /* 0x000e220000000800 */
[----:B--2---:R-:W-:-:S07]  /*18d00*/  FADD.FTZ R135, R181, R6 ;  /* 0x00000006b5877221 */ /* 0x004fce0000010000 */
[----:B------:R-:W2:Y:S01]  /*18d10*/  MUFU.EX2 R178, R178 ;  /* 0x000000b200b27308 */ /* 0x000ea20000000800 */
[C---:B---3--:R-:W-:Y:S01]  /*18d20*/  FADD.FTZ R139, R23.reuse, R136 ;  /* 0x00000088178b7221 */ /* 0x048fe20000010000 */
[----:B------:R-:W-:-:S06]  /*18d30*/  F2FP.BF16.F32.PACK_AB R176, R23, R176 ;  /* 0x000000b017b0723e */ /* 0x000fcc00000010ff */
[----:B------:R-:W3:Y:S01]  /*18d40*/  MUFU.EX2 R183, R183 ;  /* 0x000000b700b77308 */ /* 0x000ee20000000800 */
[C---:B0-----:R-:W-:Y:S01]  /*18d50*/  FADD.FTZ R6, R130.reuse, R135 ;  /* 0x0000008782067221 */ /* 0x041fe20000010000 */
[----:B------:R-:W-:-:S06]  /*18d60*/  F2FP.BF16.F32.PACK_AB R181, R130, R181 ;  /* 0x000000b582b5723e */ /* 0x000fcc00000010ff */
[----:B------:R-:W0:Y:S01]  /*18d70*/  MUFU.EX2 R128, R128 ;  /* 0x0000008000807308 */ /* 0x000e220000000800 */
[----:B--2---:R-:W-:-:S07]  /*18d80*/  FADD.FTZ R139, R178, R139 ;  /* 0x0000008bb28b7221 */ /* 0x004fce0000010000 */
[----:B------:R-:W2:Y:S01]  /*18d90*/  MUFU.EX2 R3, R143 ;  /* 0x0000008f00037308 */ /* 0x000ea20000000800 */
[----:B---3--:R-:W-:-:S07]  /*18da0*/  FADD.FTZ R6, R183, R6 ;  /* 0x00000006b7067221 */ /* 0x008fce0000010000 */
[----:B------:R-:W3:Y:S01]  /*18db0*/  MUFU.EX2 R172, R172 ;  /* 0x000000ac00ac7308 */ /* 0x000ee20000000800 */
[C---:B0-----:R-:W-:Y:S01]  /*18dc0*/  FADD.FTZ R139, R128.reuse, R139 ;  /* 0x0000008b808b7221 */ /* 0x041fe20000010000 */
[----:B------:R-:W-:-:S06]  /*18dd0*/  F2FP.BF16.F32.PACK_AB R178, R128, R178 ;  /* 0x000000b280b2723e */ /* 0x000fcc00000010ff */
[----:B------:R-:W0:Y:S01]  /*18de0*/  MUFU.EX2 R177, R177 ;  /* 0x000000b100b17308 */ /* 0x000e220000000800 */
[C---:B--2---:R-:W-:Y:S01]  /*18df0*/  FADD.FTZ R6, R3.reuse, R6 ;  /* 0x0000000603067221 */ /* 0x044fe20000010000 */
[----:B------:R-:W-:Y:S01]  /*18e00*/  F2FP.BF16.F32.PACK_AB R183, R3, R183 ;  /* 0x000000b703b7723e */ /* 0x000fe200000010ff */
[----:B------:R-:W-:-:S05]  /*18e10*/  IMAD.MOV.U32 R3, RZ, RZ, R13 ;  /* 0x000000ffff037224 */ /* 0x000fca00078e000d */
[----:B------:R-:W2:Y:S01]  /*18e20*/  MUFU.EX2 R129, R129 ;  /* 0x0000008100817308 */ /* 0x000ea20000000800 */
[----:B---3--:R-:W-:-:S07]  /*18e30*/  FADD.FTZ R136, R172, R139 ;  /* 0x0000008bac887221 */ /* 0x008fce0000010000 */
[----:B------:R-:W3:Y:S01]  /*18e40*/  MUFU.EX2 R131, R131 ;  /* 0x0000008300837308 */ /* 0x000ee20000000800 */
[----:B0-----:R-:W-:-:S07]  /*18e50*/  FADD.FTZ R6, R177, R6 ;  /* 0x00000006b1067221 */ /* 0x001fce0000010000 */
[----:B------:R-:W0:Y:S01]  /*18e60*/  MUFU.EX2 R174, R174 ;  /* 0x000000ae00ae7308 */ /* 0x000e220000000800 */
[C---:B--2---:R-:W-:Y:S01]  /*18e70*/  FADD.FTZ R135, R129.reuse, R136 ;  /* 0x0000008881877221 */ /* 0x044fe20000010000 */
[----:B------:R-:W-:-:S06]  /*18e80*/  F2FP.BF16.F32.PACK_AB R172, R129, R172 ;  /* 0x000000ac81ac723e */ /* 0x000fcc00000010ff */
[----:B------:R-:W2:Y:S01]  /*18e90*/  MUFU.EX2 R179, R179 ;  /* 0x000000b300b37308 */ /* 0x000ea20000000800 */
[C---:B---3--:R-:W-:Y:S01]  /*18ea0*/  FADD.FTZ R6, R131.reuse, R6 ;  /* 0x0000000683067221 */ /* 0x048fe20000010000 */
[----:B------:R-:W-:-:S06]  /*18eb0*/  F2FP.BF16.F32.PACK_AB R177, R131, R177 ;  /* 0x000000b183b1723e */ /* 0x000fcc00000010ff */
[----:B------:R-:W3:Y:S01]  /*18ec0*/  MUFU.EX2 R132, R132 ;  /* 0x0000008400847308 */ /* 0x000ee20000000800 */
[----:B0-----:R-:W-:-:S07]  /*18ed0*/  FADD.FTZ R135, R174, R135 ;  /* 0x00000087ae877221 */ /* 0x001fce0000010000 */
        /* <DEDUP_REMOVED lines=10> */
[----:B-1----:R-:W1:Y:S01]  /*18f80*/  MUFU.EX2 R21, R155 ;  /* 0x0000009b00157308 */ /* 0x002e620000000800 */
[----:B---3--:R-:W-:-:S07]  /*18f90*/  FADD.FTZ R6, R173, R6 ;  /* 0x00000006ad067221 */ /* 0x008fce0000010000 */
[----:B------:R-:W2:Y:S01]  /*18fa0*/  MUFU.EX2 R170, R170 ;  /* 0x000000aa00aa7308 */ /* 0x000ea20000000800 */
[C---:B0-----:R-:W-:Y:S01]  /*18fb0*/  FADD.FTZ R23, R133.reuse, R22 ;  /* 0x0000001685177221 */ /* 0x041fe20000010000 */
[----:B------:R-:W-:Y:S01]  /*18fc0*/  F2FP.BF16.F32.PACK_AB R168, R133, R168 ;  /* 0x000000a885a8723e */ /* 0x000fe200000010ff */
[----:B------:R-:W-:-:S05]  /*18fd0*/  IMAD.MOV.U32 R22, RZ, RZ, R15 ;  /* 0x000000ffff167224 */ /* 0x000fca00078e000f */
[----:B------:R-:W0:Y:S01]  /*18fe0*/  MUFU.EX2 R175, R175 ;  /* 0x000000af00af7308 */ /* 0x000e220000000800 */
[C---:B-1----:R-:W-:Y:S01]  /*18ff0*/  FADD.FTZ R6, R21.reuse, R6 ;  /* 0x0000000615067221 */ /* 0x042fe20000010000 */
[----:B------:R-:W-:-:S06]  /*19000*/  F2FP.BF16.F32.PACK_AB R173, R21, R173 ;  /* 0x000000ad15ad723e */ /* 0x000fcc00000010ff */
[----:B------:R-:W1:Y:S01]  /*19010*/  MUFU.EX2 R134, R134 ;  /* 0x0000008600867308 */ /* 0x000e620000000800 */
[----:B--2---:R-:W-:Y:S01]  /*19020*/  FADD.FTZ R121, R170, R23 ;  /* 0x00000017aa797221 */ /* 0x004fe20000010000 */
[----:B------:R-:W-:-:S06]  /*19030*/  F2FP.BF16.F32.PACK_AB R170, R4, R170 ;  /* 0x000000aa04aa723e */ /* 0x000fcc00000010ff */
[----:B------:R-:W2:Y:S01]  /*19040*/  MUFU.EX2 R169, R169 ;  /* 0x000000a900a97308 */ /* 0x000ea20000000800 */
[----:B0-----:R-:W-:Y:S01]  /*19050*/  FADD.FTZ R23, R175, R6 ;  /* 0x00000006af177221 */ /* 0x001fe20000010000 */
[----:B------:R-:W-:-:S06]  /*19060*/  FADD.FTZ R6, R4, R121 ;  /* 0x0000007904067221 */ /* 0x000fcc0000010000 */
[----:B------:R-:W0:Y:S01]  /*19070*/  MUFU.EX2 R12, R163 ;  /* 0x000000a3000c7308 */ /* 0x000e220000000800 */
[C---:B-1----:R-:W-:Y:S01]  /*19080*/  FADD.FTZ R4, R134.reuse, R23 ;  /* 0x0000001786047221 */ /* 0x042fe20000010000 */
[----:B------:R-:W-:-:S06]  /*19090*/  F2FP.BF16.F32.PACK_AB R175, R134, R175 ;  /* 0x000000af86af723e */ /* 0x000fcc00000010ff */
[----:B------:R-:W1:Y:S01]  /*190a0*/  MUFU.EX2 R166, R166 ;  /* 0x000000a600a67308 */ /* 0x000e620000000800 */
[----:B--2---:R-:W-:Y:S01]  /*190b0*/  FADD.FTZ R23, R169, R4 ;  /* 0x00000004a9177221 */ /* 0x004fe20000010000 */
[----:B------:R-:W-:-:S06]  /*190c0*/  IMAD.MOV.U32 R4, RZ, RZ, R11 ;  /* 0x000000ffff047224 */ /* 0x000fcc00078e000b */
[----:B------:R-:W2:Y:S01]  /*190d0*/  MUFU.EX2 R137, R137 ;  /* 0x0000008900897308 */ /* 0x000ea20000000800 */
[C---:B0-----:R-:W-:Y:S01]  /*190e0*/  FADD.FTZ R23, R12.reuse, R23 ;  /* 0x000000170c177221 */ /* 0x041fe20000010000 */
[----:B------:R-:W-:-:S03]  /*190f0*/  F2FP.BF16.F32.PACK_AB R169, R12, R169 ;  /* 0x000000a90ca9723e */ /* 0x000fc600000010ff */
[----:B-1----:R-:W-:-:S04]  /*19100*/  FADD.FTZ R23, R166, R23 ;  /* 0x00000017a6177221 */ /* 0x002fc80000010000 */
[C---:B--2---:R-:W-:Y:S01]  /*19110*/  FADD.FTZ R5, R137.reuse, R23 ;  /* 0x0000001789057221 */ /* 0x044fe20000010000 */
[----:B------:R-:W-:Y:S01]  /*19120*/  F2FP.BF16.F32.PACK_AB R171, R137, R166 ;  /* 0x000000a689ab723e */ /* 0x000fe200000010ff */
[----:B------:R-:W-:Y:S01]  /*19130*/  IMAD.MOV.U32 R23, RZ, RZ, R20 ;  /* 0x000000ffff177224 */ /* 0x000fe200078e0014 */
[----:B------:R-:W-:Y:S06]  /*19140*/  @P2 BRA `(.L_x_1903) ;  /* 0xffffffc800fc2947 */ /* 0x000fec000383ffff */
[----:B------:R-:W-:Y:S05]  /*19150*/  BSYNC B1 ;  /* 0x0000000000017941 */ /* 0x000fea0003800000 */
.L_x_1884:
[----:B------:R-:W-:Y:S02]  /*19160*/  IMAD.MOV.U32 R3, RZ, RZ, R13 ;  /* 0x000000ffff037224 */ /* 0x000fe400078e000d */
[----:B------:R-:W-:Y:S02]  /*19170*/  IMAD.MOV.U32 R4, RZ, RZ, R11 ;  /* 0x000000ffff047224 */ /* 0x000fe400078e000b */
[----:B------:R-:W-:Y:S02]  /*19180*/  IMAD.MOV.U32 R22, RZ, RZ, R15 ;  /* 0x000000ffff167224 */ /* 0x000fe400078e000f */
[----:B------:R-:W-:-:S07]  /*19190*/  IMAD.MOV.U32 R23, RZ, RZ, R20 ;  /* 0x000000ffff177224 */ /* 0x000fce00078e0014 */
.L_x_1883:
[----:B------:R-:W-:Y:S05]  /*191a0*/  BSYNC B0 ;  /* 0x0000000000007941 */ /* 0x000fea0003800000 */
.L_x_1882:
[----:B------:R-:W2:Y:S01]  /*191b0*/  LDL.LU R15, [R1] ;  /* 0x00000000010f7983 */ /* 0x000ea20000300800 */
[----:B------:R-:W0:Y:S01]  /*191c0*/  LDC R234, c[0x0][0x448] ;  /* 0x00011200ffea7b82 */ /* 0x000e220000000800 */
[----:B------:R-:W-:Y:S01]  /*191d0*/  VIADD R11, R209, 0x7f ;  /* 0x0000007fd10b7836 */ /* 0x000fe20000000000 */
[----:B------:R-:W-:-:S06]  /*191e0*/  IADD3 R14, R196, 0x1, -R194 ;  /* 0x00000001c40e7810 */ /* 0x000fcc0007ffe8c2 */
[----:B------:R-:W1:Y:S01]  /*191f0*/  LDC R227, c[0x0][0x9e4] ;  /* 0x00027900ffe37b82 */ /* 0x000e620000000800 */
[----:B0-----:R-:W-:-:S13]  /*19200*/  ISETP.NE.AND P2, PT, R234, 0x1, PT ;  /* 0x00000001ea00780c */ /* 0x001fda0003f45270 */
[----:B------:R-:W0:Y:S08]  /*19210*/  @P2 LDC R12, c[0x0][0x44c] ;  /* 0x00011300ff0c2b82 */ /* 0x000e300000000800 */
[----:B------:R-:W3:Y:S01]  /*19220*/  @P2 LDC R13, c[0x0][0x450] ;  /* 0x00011400ff0d2b82 */ /* 0x000ee20000000800 */
[----:B0-----:R-:W-:-:S05]  /*19230*/  @P2 IMAD.HI.U32 R12, R11, R12, RZ ;  /* 0x0000000c0b0c2227 */ /* 0x001fca00078e00ff */
[----:B---3--:R-:W-:-:S05]  /*19240*/  @P2 SHF.R.U32.HI R11, RZ, R13, R12 ;  /* 0x0000000dff0b2219 */ /* 0x008fca000001160c */
[----:B------:R-:W-:-:S04]  /*19250*/  IMAD.IADD R11, R14, 0x1, R11 ;  /* 0x000000010e0b7824 */ /* 0x000fc800078e020b */
[----:B------:R-:W-:Y:S01]  /*19260*/  IMAD.IADD R13, R11, 0x1, -R10 ;  /* 0x000000010b0d7824 */ /* 0x000fe200078e0a0a */
[----:B--2---:R-:W-:-:S04]  /*19270*/  LOP3.LUT R15, R15, 0xffefffff, RZ, 0xc0, !PT ;  /* 0xffefffff0f0f7812 */ /* 0x004fc800078ec0ff */
[----:B------:R-:W-:Y:S02]  /*19280*/  @P2 LOP3.LUT R15, R15, 0x100000, RZ, 0xfc, !PT ;  /* 0x001000000f0f2812 */ /* 0x000fe400078efcff */
[----:B-1----:R-:W-:Y:S02]  /*19290*/  ISETP.GE.AND P2, PT, R227, 0x1, PT ;  /* 0x00000001e300780c */ /* 0x002fe40003f46270 */
[----:B------:R-:W-:-:S11]  /*192a0*/  LOP3.LUT R15, R15, 0xffdfffff, RZ, 0xc0, !PT ;  /* 0xffdfffff0f0f7812 */ /* 0x000fd600078ec0ff */
[----:B------:R-:W-:-:S05]  /*192b0*/  @P2 LOP3.LUT R15, R15, 0x200000, RZ, 0xfc, !PT ;  /* 0x002000000f0f2812 */ /* 0x000fca00078efcff */
[----:B------:R0:W-:Y:S01]  /*192c0*/  STL [R1], R15 ;  /* 0x0000000f01007387 */ /* 0x0001e20000100800 */
[----:B------:R-:W-:Y:S05]  /*192d0*/  @!P2 BRA `(.L_x_1904) ;  /* 0x000000000048a947 */ /* 0x000fea0003800000 */
[----:B------:R-:W-:Y:S01]  /*192e0*/  IMAD.MOV.U32 R12, RZ, RZ, R11 ;  /* 0x000000ffff0c7224 */ /* 0x000fe200078e000b */
[----:B------:R-:W-:Y:S04]  /*192f0*/  BSSY B0, `(.L_x_1905) ;  /* 0x000000e000007945 */ /* 0x000fe80003800000 */
[----:B------:R-:W-:-:S13]  /*19300*/  ISETP.GT.AND P2, PT, R12, -0x1, PT ;  /* 0xffffffff0c00780c */ /* 0x000fda0003f44270 */
[----:B------:R-:W-:Y:S05]  /*19310*/  @P2 BRA `(.L_x_1906) ;  /* 0x00000000001c2947 */ /* 0x000fea0003800000 */
[----:B------:R-:W-:Y:S02]  /*19320*/  ISETP.NE.AND P2, PT, R227, 0x1, PT ;  /* 0x00000001e300780c */ /* 0x000fe40003f45270 */
[----:B0-----:R-:W-:-:S11]  /*19330*/  LOP3.LUT R15, RZ, R12, RZ, 0x33, !PT ;  /* 0x0000000cff0f7212 */ /* 0x001fd600078e33ff */
[----:B------:R-:W0:Y:S02]  /*19340*/  @P2 LDC.64 R10, c[0x0][0x9e8] ;  /* 0x00027a00ff0a2b82 */ /* 0x000e240000000a00 */
[----:B0-----:R-:W-:-:S05]  /*19350*/  @P2 IMAD.HI.U32 R10, R15, R10, RZ ;  /* 0x0000000a0f0a2227 */ /* 0x001fca00078e00ff */
[----:B------:R-:W-:-:S04]  /*19360*/  @P2 SHF.R.U32.HI R15, RZ, R11, R10 ;  /* 0x0000000bff0f2219 */ /* 0x000fc8000001160a */
[----:B------:R-:W-:Y:S01]  /*19370*/  LOP3.LUT R12, RZ, R15, RZ, 0x33, !PT ;  /* 0x0000000fff0c7212 */ /* 0x000fe200078e33ff */
[----:B------:R-:W-:Y:S06]  /*19380*/  BRA `(.L_x_1907) ;  /* 0x0000000000107947 */ /* 0x000fec0003800000 */
.L_x_1906:
[----:B------:R-:W-:-:S13]  /*19390*/  ISETP.NE.AND P2, PT, R227, 0x1, PT ;  /* 0x00000001e300780c */ /* 0x000fda0003f45270 */
[----:B------:R-:W1:Y:S02]  /*193a0*/  @P2 LDC.64 R10, c[0x0][0x9e8] ;  /* 0x00027a00ff0a2b82 */ /* 0x000e640000000a00 */
[----:B-1----:R-:W-:-:S05]  /*193b0*/  @P2 IMAD.HI.U32 R10, R12, R10, RZ ;  /* 0x0000000a0c0a2227 */ /* 0x002fca00078e00ff */
[----:B------:R-:W-:-:S07]  /*193c0*/  @P2 SHF.R.U32.HI R12, RZ, R11, R10 ;  /* 0x0000000bff0c2219 */ /* 0x000fce000001160a */
.L_x_1907:
[----:B------:R-:W-:Y:S05]  /*193d0*/  BSYNC B0 ;  /* 0x0000000000007941 */ /* 0x000fea0003800000 */
.L_x_1905:
[----:B------:R-:W-:-:S05]  /*193e0*/  IMAD R12, R12, R227, RZ ;  /* 0x000000e30c0c7224 */ /* 0x000fca00078e02ff */
[----:B------:R-:W-:-:S07]  /*193f0*/  VIMNMX R13, R13, R12, !PT ;  /* 0x0000000c0d0d7248 */ /* 0x000fce0007fe0100 */
.L_x_1904:
[----:B------:R-:W-:Y:S01]  /*19400*/  VIADD R13, R13, 0x5f ;  /* 0x0000005f0d0d7836 */ /* 0x000fe20000000000 */
[----:B------:R-:W-:Y:S03]  /*19410*/  BSSY B0, `(.L_x_1908) ;  /* 0x0000221000007945 */ /* 0x000fe60003800000 */
[----:B------:R-:W-:-:S05]  /*19420*/  IMAD.HI R13, R13, 0x2aaaaaab, RZ ;  /* 0x2aaaaaab0d0d7827 */ /* 0x000fca00078e02ff */
[----:B------:R-:W-:-:S04]  /*19430*/  SHF.R.U32.HI R10, RZ, 0x1f, R13 ;  /* 0x0000001fff0a7819 */ /* 0x000fc8000001160d */
[----:B------:R-:W-:-:S04]  /*19440*/  LEA.HI.SX32 R10, R13, R10, 0x1c ;  /* 0x0000000a0d0a7211 */ /* 0x000fc800078fe2ff */
[----:B------:R-:W-:-:S04]  /*19450*/  VIMNMX R14, R211, R10, !PT ;  /* 0x0000000ad30e7248 */ /* 0x000fc80007fe0100 */
[----:B------:R-:W-:-:S13]  /*19460*/  ISETP.GE.AND P2, PT, R7, R14, PT ;  /* 0x0000000e0700720c */ /* 0x000fda0003f46270 */
[----:B------:R-:W-:Y:S05]  /*19470*/  @!P2 BRA `(.L_x_1909) ;  /* 0x000000200068a947 */ /* 0x000fea0003800000 */
[----:B------:R-:W-:Y:S01]  /*19480*/  BSSY B1, `(.L_x_1909) ;  /* 0x0000219000017945 */ /* 0x000fe20003800000 */
[----:B------:R-:W-:Y:S02]  /*19490*/  IMAD.MOV.U32 R13, RZ, RZ, R3 ;  /* 0x000000ffff0d7224 */ /* 0x000fe400078e0003 */
[----:B------:R-:W-:Y:S02]  /*194a0*/  IMAD.MOV.U32 R12, RZ, RZ, R4 ;  /* 0x000000ffff0c7224 */ /* 0x000fe400078e0004 */
[----:B------:R-:W-:Y:S02]  /*194b0*/  IMAD.MOV.U32 R11, RZ, RZ, R23 ;  /* 0x000000ffff0b7224 */ /* 0x000fe400078e0017 */
[----:B------:R-:W-:-:S07]  /*194c0*/  IMAD.MOV.U32 R10, RZ, RZ, R22 ;  /* 0x000000ffff0a7224 */ /* 0x000fce00078e0016 */
.L_x_1920:
[----:B------:R-:W-:-:S05]  /*194d0*/  VIADD R20, R10, 0x1 ;  /* 0x000000010a147836 */ /* 0x000fca0000000000 */
[----:B------:R-:W-:-:S04]  /*194e0*/  ISETP.NE.AND P2, PT, R20, 0x2, PT ;  /* 0x000000021400780c */ /* 0x000fc80003f45270 */
[----:B------:R-:W-:Y:S02]  /*194f0*/  SEL R20, R20, RZ, P2 ;  /* 0x000000ff14147207 */ /* 0x000fe40001000000 */
[----:B------:R-:W-:-:S03]  /*19500*/  SEL R0, RZ, 0x1, P2 ;  /* 0x00000001ff007807 */ /* 0x000fc60001000000 */
[----:B------:R-:W-:Y:S01]  /*19510*/  IMAD.MOV.U32 R22, RZ, RZ, R20 ;  /* 0x000000ffff167224 */ /* 0x000fe200078e0014 */
[----:B------:R-:W-:Y:S01]  /*19520*/  LOP3.LUT R23, R11, R0, RZ, 0x3c, !PT ;  /* 0x000000000b177212 */ /* 0x000fe200078e3cff */
[----:B------:R-:W-:Y:S06]  /*19530*/  @!P0 BRA `(.L_x_1910) ;  /* 0x0000000000048947 */ /* 0x000fec0003800000 */
[----:B------:R-:W-:Y:S01]  /*19540*/  BPT.TRAP 0x1 ;  /* 0x000000040000795c */ /* 0x000fe20000300000 */
.L_x_1910:
[----:B------:R-:W-:Y:S01]  /*19550*/  IMAD R0, R22, 0x8, R16 ;  /* 0x0000000816007824 */ /* 0x000fe200078e0210 */
[----:B------:R-:W-:-:S04]  /*19560*/  SHF.L.U32 R3, R23, 0x1f, RZ ;  /* 0x0000001f17037819 */ /* 0x000fc800000006ff */
[----:B------:R1:W2:Y:S01]  /*19570*/  SYNCS.PHASECHK.TRANS64.TRYWAIT P2, [R0+URZ+0x30830], R3 ;  /* 0x03083003000075a7 */ /* 0x0002a2000804017f */
[----:B------:R-:W-:Y:S05]  /*19580*/  @!P0 BRA `(.L_x_1911) ;  /* 0x0000000000048947 */ /* 0x000fea0003800000 */
[----:B------:R-:W-:Y:S01]  /*19590*/  BPT.TRAP 0x1 ;  /* 0x000000040000795c */ /* 0x000fe20000300000 */
.L_x_1911:
[----:B------:R-:W-:Y:S01]  /*195a0*/  IMAD R126, R22, 0x900, R8 ;  /* 0x00000900167e7824 */ /* 0x000fe200078e0208 */
[----:B------:R-:W-:Y:S03]  /*195b0*/  BSSY B2, `(.L_x_1912) ;  /* 0x0000006000027945 */ /* 0x000fe60003800000 */
[C---:B------:R-:W-:Y:S02]  /*195c0*/  VIADD R122, R126.reuse, 0x2 ;  /* 0x000000027e7a7836 */ /* 0x040fe40000000000 */
[----:B------:R-:W-:Y:S01]  /*195d0*/  VIADD R4, R126, 0x4 ;  /* 0x000000047e047836 */ /* 0x000fe20000000000 */
[----:B--2---:R-:W-:Y:S06]  /*195e0*/  @P2 BRA `(.L_x_1913) ;  /* 0x0000000000082947 */ /* 0x004fec0003800000 */
[----:B------:R-:W2:Y:S02]  /*195f0*/  SYNCS.PHASECHK.TRANS64.TRYWAIT P2, [R0+URZ+0x30830], R3 ;  /* 0x03083003000075a7 */ /* 0x000ea4000804017f */
[----:B--2---:R-:W-:Y:S05]  /*19600*/  @!P2 BRA `(.L_x_1914) ;  /* 0x0000011c00aca947 */ /* 0x004fea0003800000 */
.L_x_1913:
[----:B------:R-:W-:Y:S05]  /*19610*/  BSYNC B2 ;  /* 0x0000000000027941 */ /* 0x000fea0003800000 */
.L_x_1912:
[----:B------:R3:W-:Y:S01]  /*19620*/  STL.64 [R1+0x80], R16 ;  /* 0x0000801001007387 */ /* 0x0007e20000100a00 */
        /* <DEDUP_REMOVED lines=11> */
[----:B---3--:R-:W3:Y:S01]  /*196e0*/  LDL.64 R16, [R1+0x30] ;  /* 0x0000300001107983 */ /* 0x008ee20000100a00 */
[-C--:B------:R-:W-:Y:S01]  /*196f0*/  FMUL.FTZ R47, R47, R2.reuse ;  /* 0x000000022f2f7220 */ /* 0x080fe20000410000 */
[-C--:B------:R-:W-:Y:S01]  /*19700*/  FMUL.FTZ R50, R50, R2.reuse ;  /* 0x0000000232327220 */ /* 0x080fe20000410000 */
[-C--:B------:R-:W-:Y:S01]  /*19710*/  FMUL.FTZ R51, R51, R2.reuse ;  /* 0x0000000233337220 */ /* 0x080fe20000410000 */
[----:B------:R0:W-:Y:S01]  /*19720*/  STL [R1+0x78], R14 ;  /* 0x0000780e01007387 */ /* 0x0001e20000100800 */
        /* <DEDUP_REMOVED lines=34> */
[----:B0-----:R-:W4:Y:S01]  /*19950*/  LDL.64 R14, [R1+0x28] ;  /* 0x00002800010e7983 */ /* 0x001f220000100a00 */
[----:B------:R-:W-:-:S02]  /*19960*/  VIADD R2, R126, 0x306 ;  /* 0x000003067e027836 */ /* 0x000fc40000000000 */
[----:B-12---:R-:W-:Y:S01]  /*19970*/  IMAD.MOV.U32 R3, RZ, RZ, 0x40000040 ;  /* 0x40000040ff037424 */ /* 0x006fe200078e00ff */
[----:B------:R0:W-:Y:S02]  /*19980*/  STL.64 [R1+0x70], R12 ;  /* 0x0000700c01007387 */ /* 0x0001e40000100a00 */
[----:B------:R-:W-:Y:S02]  /*19990*/  R2UR UR14, R2 ;  /* 0x00000000020e72ca */ /* 0x000fe400000e0000 */
[----:B------:R-:W-:Y:S01]  /*199a0*/  R2UR UR15, R3 ;  /* 0x00000000030f72ca */ /* 0x000fe200000e0000 */
[----:B0-----:R-:W2:Y:S04]  /*199b0*/  LDL.64 R12, [R1+0x20] ;  /* 0x00002000010c7983 */ /* 0x001ea80000100a00 */
[----:B------:R0:W-:Y:S04]  /*199c0*/  STL.64 [R1+0x68], R10 ;  /* 0x0000680a01007387 */ /* 0x0001e80000100a00 */
[----:B0-----:R-:W2:Y:S04]  /*199d0*/  LDL.64 R10, [R1+0x18] ;  /* 0x00001800010a7983 */ /* 0x001ea80000100a00 */
[----:B------:R0:W-:Y:S04]  /*199e0*/  STL.64 [R1+0x60], R6 ;  /* 0x0000600601007387 */ /* 0x0001e80000100a00 */
[----:B------:R-:W3:Y:S01]  /*199f0*/  LDL.64 R2, [R1+0x38] ;  /* 0x0000380001027983 */ /* 0x000ee20000100a00 */
[----:B------:R-:W-:-:S02]  /*19a00*/  IMAD.MOV.U32 R120, RZ, RZ, R126 ;  /* 0x000000ffff787224 */ /* 0x000fc400078e007e */
[----:B------:R-:W-:-:S03]  /*19a10*/  VIADD R124, R126, 0x6 ;  /* 0x000000067e7c7836 */ /* 0x000fc60000000000 */
[----:B------:R-:W-:Y:S01]  /*19a20*/  R2UR UR54, R120 ;  /* 0x00000000783672ca */ /* 0x000fe200000e0000 */
[----:B------:R-:W-:Y:S01]  /*19a30*/  IMAD.MOV.U32 R120, RZ, RZ, R4 ;  /* 0x000000ffff787224 */ /* 0x000fe200078e0004 */
[----:B------:R-:W-:Y:S01]  /*19a40*/  R2UR UR50, R122 ;  /* 0x000000007a3272ca */ /* 0x000fe200000e0000 */
[----:B------:R-:W-:Y:S01]  /*19a50*/  VIADD R122, R126, 0x300 ;  /* 0x000003007e7a7836 */ /* 0x000fe20000000000 */
[----:B------:R-:W-:Y:S01]  /*19a60*/  R2UR UR30, R124 ;  /* 0x000000007c1e72ca */ /* 0x000fe200000e0000 */
[----:B------:R-:W-:Y:S01]  /*19a70*/  VIADD R124, R126, 0x304 ;  /* 0x000003047e7c7836 */ /* 0x000fe20000000000 */
[----:B------:R-:W-:Y:S01]  /*19a80*/  R2UR UR34, R120 ;  /* 0x00000000782272ca */ /* 0x000fe200000e0000 */
[----:B------:R-:W-:Y:S02]  /*19a90*/  VIADD R120, R126, 0x302 ;  /* 0x000003027e787836 */ /* 0x000fe40000000000 */
[----:B------:R-:W-:Y:S01]  /*19aa0*/  IMAD.MOV.U32 R121, RZ, RZ, 0x40000040 ;  /* 0x40000040ff797424 */ /* 0x000fe200078e00ff */
[----:B------:R-:W-:Y:S01]  /*19ab0*/  R2UR UR26, R122 ;  /* 0x000000007a1a72ca */ /* 0x000fe200000e0000 */
[----:B------:R-:W-:Y:S01]  /*19ac0*/  VIADD R122, R126, 0x602 ;  /* 0x000006027e7a7836 */ /* 0x000fe20000000000 */
[----:B------:R-:W-:Y:S01]  /*19ad0*/  R2UR UR22, R120 ;  /* 0x00000000781672ca */ /* 0x000fe200000e0000 */
[----:B------:R-:W-:Y:S01]  /*19ae0*/  VIADD R120, R126, 0x600 ;  /* 0x000006007e787836 */ /* 0x000fe20000000000 */
[----:B------:R-:W-:Y:S01]  /*19af0*/  R2UR UR18, R124 ;  /* 0x000000007c1272ca */ /* 0x000fe200000e0000 */
[C---:B------:R-:W-:Y:S01]  /*19b00*/  VIADD R124, R126.reuse, 0x604 ;  /* 0x000006047e7c7836 */ /* 0x040fe20000000000 */
[C---:B------:R-:W-:Y:S01]  /*19b10*/  R2UR UR55, R121.reuse ;  /* 0x00000000793772ca */ /* 0x040fe200000e0000 */
[----:B------:R-:W-:Y:S01]  /*19b20*/  IMAD.MOV.U32 R123, RZ, RZ, 0x40000040 ;  /* 0x40000040ff7b7424 */ /* 0x000fe200078e00ff */
[----:B0-----:R-:W2:Y:S01]  /*19b30*/  LDL.64 R6, [R1+0x10] ;  /* 0x0000100001067983 */ /* 0x001ea20000100a00 */
[----:B------:R-:W-:Y:S01]  /*19b40*/  IMAD.MOV.U32 R125, RZ, RZ, 0x40000040 ;  /* 0x40000040ff7d7424 */ /* 0x000fe200078e00ff */
[----:B------:R-:W-:Y:S01]  /*19b50*/  R2UR UR35, R121 ;  /* 0x00000000792372ca */ /* 0x000fe200000e0000 */
[----:B------:R-:W-:Y:S01]  /*19b60*/  VIADD R126, R126, 0x606 ;  /* 0x000006067e7e7836 */ /* 0x000fe20000000000 */
        /* <DEDUP_REMOVED lines=27> */
[-C--:B------:R-:W-:Y:S01]  /*19d20*/  FMUL.FTZ R48, R48, R9.reuse ;  /* 0x0000000930307220 */ /* 0x080fe20000410000 */
[-C--:B------:R-:W-:Y:S01]  /*19d30*/  FMUL.FTZ R49, R49, R9.reuse ;  /* 0x0000000931317220 */ /* 0x080fe20000410000 */
[-C--:B------:R-:W-:Y:S01]  /*19d40*/  FMUL.FTZ R52, R52, R9.reuse ;  /* 0x0000000934347220 */ /* 0x080fe20000410000 */
        /* <DEDUP_REMOVED lines=39> */
[----:B---3--:R-:W-:Y:S02]  /*19fc0*/  R2UR UR32, R2 ;  /* 0x00000000022072ca */ /* 0x008fe400000e0000 */
[----:B------:R-:W-:Y:S02]  /*19fd0*/  R2UR UR33, R3 ;  /* 0x00000000032172ca */ /* 0x000fe400000e0000 */
[----:B------:R-:W-:Y:S01]  /*19fe0*/  R2UR UR28, R16 ;  /* 0x00000000101c72ca */ /* 0x000fe200000e0000 */
[----:B------:R-:W3:Y:S10]  /*19ff0*/  LDL.64 R2, [R1+0x8] ;  /* 0x0000080001027983 */ /* 0x000ef40000100a00 */
[----:B------:R-:W-:Y:S01]  /*1a000*/  HGMMA.64x96x16.F32.BF16 R120, gdesc[UR32], R120, gsb0 ;  /* 0x01600000207879f0 */ /* 0x000fe20008001878 */
[----:B------:R-:W-:-:S02]  /*1a010*/  R2UR UR29, R17 ;  /* 0x00000000111d72ca */ /* 0x000fc400000e0000 */
[----:B----4-:R-:W-:Y:S01]  /*1a020*/  R2UR UR24, R14 ;  /* 0x000000000e1872ca */ /* 0x010fe200000e0000 */
[----:B------:R0:W5:Y:S01]  /*1a030*/  LDL.LU.64 R16, [R1+0x80] ;  /* 0x0000800001107983 */ /* 0x0001620000300a00 */
[----:B------:R-:W-:Y:S02]  /*1a040*/  R2UR UR25, R15 ;  /* 0x000000000f1972ca */ /* 0x000fe400000e0000 */
[----:B--2---:R-:W-:Y:S01]  /*1a050*/  R2UR UR20, R12 ;  /* 0x000000000c1472ca */ /* 0x004fe200000e0000 */
[----:B------:R0:W5:Y:S01]  /*1a060*/  LDL.LU R14, [R1+0x78] ;  /* 0x00007800010e7983 */ /* 0x0001620000300800 */
[----:B------:R-:W-:Y:S02]  /*1a070*/  WARPGROUP.DEPBAR.LE gsb0, 0x0 ;  /* 0x00008000000079c5 */ /* 0x000fe40000010000 */
[----:B------:R-:W-:-:S06]  /*1a080*/  WARPGROUP.ARRIVE ;  /* 0x00000000000079c5 */ /* 0x000fcc0000000000 */
[----:B------:R-:W-:Y:S01]  /*1a090*/  HGMMA.64x96x16.F32.BF16 R120, gdesc[UR28], R120, gsb0 ;  /* 0x016000001c7879f0 */ /* 0x000fe20008001878 */
[----:B------:R-:W-:Y:S02]  /*1a0a0*/  R2UR UR21, R13 ;  /* 0x000000000d1572ca */ /* 0x000fe400000e0000 */
[----:B------:R-:W-:Y:S01]  /*1a0b0*/  R2UR UR16, R10 ;  /* 0x000000000a1072ca */ /* 0x000fe200000e0000 */
[----:B------:R0:W5:Y:S01]  /*1a0c0*/  LDL.LU.64 R12, [R1+0x70] ;  /* 0x00007000010c7983 */ /* 0x0001620000300a00 */
        /* <DEDUP_REMOVED lines=10> */
[----:B---3--:R-:W-:Y:S01]  /*1a170*/  R2UR UR8, R2 ;  /* 0x00000000020872ca */ /* 0x008fe200000e0000 */
[----:B------:R0:W5:Y:S01]  /*1a180*/  LDL.LU.64 R6, [R1+0x60] ;  /* 0x0000600001067983 */ /* 0x0001620000300a00 */
[----:B------:R-:W-:Y:S02]  /*1a190*/  WARPGROUP.DEPBAR.LE gsb0, 0x0 ;  /* 0x00008000000079c5 */ /* 0x000fe40000010000 */
[----:B------:R-:W-:-:S06]  /*1a1a0*/  WARPGROUP.ARRIVE ;  /* 0x00000000000079c5 */ /* 0x000fcc0000000000 */
[----:B------:R-:W-:Y:S01]  /*1a1b0*/  HGMMA.64x96x16.F32.BF16 R120, gdesc[UR16], R120, gsb0 ;  /* 0x01600000107879f0 */ /* 0x000fe20008001878 */
[----:B------:R-:W-:Y:S02]  /*1a1c0*/  R2UR UR9, R3 ;  /* 0x00000000030972ca */ /* 0x000fe400000e0000 */
[----:B------:R-:W-:Y:S02]  /*1a1d0*/  WARPGROUP.DEPBAR.LE gsb0, 0x0 ;  /* 0x00008000000079c5 */ /* 0x000fe40000010000 */
[----:B------:R-:W-:-:S06]  /*1a1e0*/  WARPGROUP.ARRIVE ;  /* 0x00000000000079c5 */ /* 0x000fcc0000000000 */
[----:B------:R-:W-:Y:S03]  /*1a1f0*/  HGMMA.64x96x16.F32.BF16 R120, gdesc[UR12], R120, gsb0 ;  /* 0x016000000c7879f0 */ /* 0x000fe60008001878 */
[----:B------:R-:W-:Y:S02]  /*1a200*/  WARPGROUP.DEPBAR.LE gsb0, 0x0 ;  /* 0x00008000000079c5 */ /* 0x000fe40000010000 */
[----:B------:R-:W-:-:S06]  /*1a210*/  WARPGROUP.ARRIVE ;  /* 0x00000000000079c5 */ /* 0x000fcc0000000000 */
[----:B------:R-:W-:Y:S01]  /*1a220*/  HGMMA.64x96x16.F32.BF16 R120, gdesc[UR8], R120, gsb0 ;  /* 0x01600000087879f0 */ /* 0x000fe20008001878 */
[----:B------:R-:W-:Y:S01]  /*1a230*/  UMOV UR4, UR56 ;  /* 0x0000003800047c82 */ /* 0x000fe20008000000 */
[----:B------:R-:W-:Y:S01]  /*1a240*/  UMOV UR5, UR57 ;  /* 0x0000003900057c82 */ /* 0x000fe20008000000 */
        /* <DEDUP_REMOVED lines=12> */
.L_x_1915:
[----:B-----5:R-:W-:Y:S01]  /*1a310*/  SHF.L.U32 R0, R11, 0x1f, RZ ;  /* 0x0000001f0b007819 */ /* 0x020fe200000006ff */
[----:B------:R-:W-:-:S04]  /*1a320*/  IMAD R15, R10, 0x8, R16 ;  /* 0x000000080a0f7824 */ /* 0x000fc800078e0210 */
[----:B------:R0:W1:Y:S01]  /*1a330*/  SYNCS.PHASECHK.TRANS64.TRYWAIT P2, [R15+URZ+0x30850], R0 ;  /* 0x030850000f0075a7 */ /* 0x000062000804017f */
[----:B------:R-:W-:Y:S05]  /*1a340*/  @!P0 BRA `(.L_x_1916) ;  /* 0x0000000000048947 */ /* 0x000fea0003800000 */
[----:B------:R-:W-:Y:S01]  /*1a350*/  BPT.TRAP 0x1 ;  /* 0x000000040000795c */ /* 0x000fe20000300000 */
.L_x_1916:
[----:B------:R-:W-:Y:S04]  /*1a360*/  BSSY B2, `(.L_x_1917) ;  /* 0x0000004000027945 */ /* 0x000fe80003800000 */
[----:B-1----:R-:W-:Y:S05]  /*1a370*/  @P2 BRA `(.L_x_1918) ;  /* 0x0000000000082947 */ /* 0x002fea0003800000 */
[----:B------:R-:W1:Y:S02]  /*1a380*/  SYNCS.PHASECHK.TRANS64.TRYWAIT P2, [R15+URZ+0x30850], R0 ;  /* 0x030850000f0075a7 */ /* 0x000e64000804017f */
[----:B-1----:R-:W-:Y:S05]  /*1a390*/  @!P2 BRA `(.L_x_1919) ;  /* 0x00000110005ca947 */ /* 0x002fea0003800000 */
.L_x_1918:
[----:B------:R-:W-:Y:S05]  /*1a3a0*/  BSYNC B2 ;  /* 0x0000000000027941 */ /* 0x000fea0003800000 */
.L_x_1917:
[----:B01----:R-:W-:Y:S01]  /*1a3b0*/  VIADD R0, R16, 0x400 ;  /* 0x0000040010007836 */ /* 0x003fe20000000000 */
[----:B------:R-:W-:Y:S01]  /*1a3c0*/  WARPGROUP.ARRIVE ;  /* 0x00000000000079c5 */ /* 0x000fe20000000000 */
[----:B------:R-:W-:Y:S01]  /*1a3d0*/  IMAD.MOV.U32 R11, RZ, RZ, 0x40000040 ;  /* 0x40000040ff0b7424 */ /* 0x000fe200078e00ff */
[----:B------:R-:W-:Y:S01]  /*1a3e0*/  ULDC UR4, c[0x0][0x988] ;  /* 0x0002620000047ab9 */ /* 0x000fe20000000800 */
[----:B------:R-:W-:Y:S01]  /*1a3f0*/  IMAD.MOV.U32 R3, RZ, RZ, 0x40000040 ;  /* 0x40000040ff037424 */ /* 0x000fe200078e00ff */
[----:B------:R-:W-:Y:S01]  /*1a400*/  SHF.R.U32.HI R0, RZ, 0x4, R0 ;  /* 0x00000004ff007819 */ /* 0x000fe20000011600 */
[----:B------:R-:W-:Y:S01]  /*1a410*/  @!P1 IMAD R20, R20, 0x8, R16 ;  /* 0x0000000814149824 */ /* 0x000fe200078e0210 */
[----:B------:R-:W-:Y:S01]  /*1a420*/  R2UR UR7, R11 ;  /* 0x000000000b0772ca */ /* 0x000fe200000e0000 */
[----:B------:R-:W-:Y:S01]  /*1a430*/  @!P1 VIADD R15, R15, 0x30860 ;  /* 0x000308600f0f9836 */ /* 0x000fe20000000000 */
[----:B------:R-:W-:Y:S01]  /*1a440*/  LOP3.LUT R0, R0, 0x3fff, RZ, 0xc0, !PT ;  /* 0x00003fff00007812 */ /* 0x000fe200078ec0ff */
[----:B------:R-:W-:Y:S01]  /*1a450*/  @!P1 VIADD R20, R20, 0x30840 ;  /* 0x0003084014149836 */ /* 0x000fe20000000000 */
[C---:B------:R-:W-:Y:S01]  /*1a460*/  ISETP.GT.AND P2, PT, R7.reuse, R14, PT ;  /* 0x0000000e0700720c */ /* 0x040fe20003f44270 */
        /* <DEDUP_REMOVED lines=40> */
[C---:B------:R-:W-:Y:S01]  /*1a6f0*/  FMUL.FTZ R11, R4.reuse, R0 ;  /* 0x00000000040b7220 */ /* 0x040fe20000410000 */
[----:B------:R-:W-:-:S03]  /*1a700*/  FADD.FTZ R9, -R4, R12 ;  /* 0x0000000c04097221 */ /* 0x000fc60000010100 */
[-CC-:B------:R-:W-:Y:S01]  /*1a710*/  FFMA.FTZ R21, R133, R0.reuse, -R11.reuse ;  /* 0x0000000085157223 */ /* 0x180fe2000001080b */
[-CC-:B------:R-:W-:Y:S01]  /*1a720*/  FFMA.FTZ R121, R121, R0.reuse, -R11.reuse ;  /* 0x0000000079797223 */ /* 0x180fe2000001080b */
[-CC-:B------:R-:W-:Y:S01]  /*1a730*/  FFMA.FTZ R133, R141, R0.reuse, -R11.reuse ;  /* 0x000000008d857223 */ /* 0x180fe2000001080b */
[-C--:B------:R-:W-:Y:S01]  /*1a740*/  FFMA.FTZ R12, R160, R0.reuse, -R11 ;  /* 0x00000000a00c7223 */ /* 0x080fe2000001080b */
[----:B------:R-:W-:Y:S02]  /*1a750*/  FMUL.FTZ R9, R9, R0 ;  /* 0x0000000009097220 */ /* 0x000fe40000410000 */
        /* <DEDUP_REMOVED lines=10> */
[----:B------:R-:W-:Y:S02]  /*1a800*/  FFMA.FTZ R120, R145, R0, -R11 ;  /* 0x0000000091787223 */ /* 0x000fe4000001080b */
[----:B------:R-:W-:Y:S01]  /*1a810*/  HGMMA.64x192x16.F32.BF16 R24, R184, gdesc[UR4].tnspB, R24, gsb0 ;  /* 0x42e00004b8187df0 */ /* 0x000fe20008001818 */
[----:B------:R-:W-:Y:S01]  /*1a820*/  R2UR UR6, R2 ;  /* 0x00000000020672ca */ /* 0x000fe200000e0000 */
[----:B------:R-:W-:Y:S01]  /*1a830*/  VIADD R2, R10, 0x180 ;  /* 0x000001800a027836 */ /* 0x000fe20000000000 */
[----:B------:R-:W-:Y:S01]  /*1a840*/  R2UR UR7, R3 ;  /* 0x00000000030772ca */ /* 0x000fe200000e0000 */
[----:B------:R-:W-:Y:S01]  /*1a850*/  IMAD.MOV.U32 R3, RZ, RZ, 0x40000040 ;  /* 0x40000040ff037424 */ /* 0x000fe200078e00ff */
[----:B------:R-:W0:Y:S08]  /*1a860*/  MUFU.EX2 R188, R188 ;  /* 0x000000bc00bc7308 */ /* 0x000e300000000800 */
[----:B------:R-:W-:Y:S08]  /*1a870*/  MUFU.EX2 R190, R190 ;  /* 0x000000be00be7308 */ /* 0x000ff00000000800 */
[----:B------:R-:W-:Y:S01]  /*1a880*/  MUFU.EX2 R124, R124 ;  /* 0x0000007c007c7308 */ /* 0x000fe20000000800 */
[----:B0-----:R-:W-:Y:S01]  /*1a890*/  FFMA.FTZ R6, R9, R6, R188 ;  /* 0x0000000609067223 */ /* 0x001fe200000100bc */
[----:B------:R-:W-:-:S06]  /*1a8a0*/  F2FP.BF16.F32.PACK_AB R188, R121, R188 ;  /* 0x000000bc79bc723e */ /* 0x000fcc00000010ff */
        /* <DEDUP_REMOVED lines=28> */
[----:B------:R-:W-:Y:S01]  /*1aa70*/  MUFU.EX2 R182, R182 ;  /* 0x000000b600b67308 */ /* 0x000fe20000000800 */
[----:B------:R-:W-:-:S04]  /*1aa80*/  FMNMX.FTZ R2, R126, R2, !PT ;  /* 0x000000027e027209 */ /* 0x000fc80007810000 */
[----:B------:R-:W-:-:S03]  /*1aa90*/  FMNMX.FTZ R2, R127, R2, !PT ;  /* 0x000000027f027209 */ /* 0x000fc60007810000 */
[----:B------:R-:W-:Y:S01]  /*1aaa0*/  MUFU.EX2 R136, R136 ;  /* 0x0000008800887308 */ /* 0x000fe20000000800 */
        /* <DEDUP_REMOVED lines=35> */
[----:B------:R-:W-:Y:S01]  /*1ace0*/  @!P1 PRMT R130, RZ, 0x654, R20 ;  /* 0x00000654ff829816 */ /* 0x000fe20000000014 */
[----:B------:R-:W-:Y:S01]  /*1acf0*/  FADD.FTZ R131, R121, R6 ;  /* 0x0000000679837221 */ /* 0x000fe20000010000 */
[-CC-:B------:R-:W-:Y:S01]  /*1ad00*/  FFMA.FTZ R127, R135, R0.reuse, -R137.reuse ;  /* 0x00000000877f7223 */ /* 0x180fe20000010889 */
[-CC-:B------:R-:W-:Y:S01]  /*1ad10*/  FFMA.FTZ R181, R138, R0.reuse, -R137.reuse ;  /* 0x000000008ab57223 */ /* 0x180fe20000010889 */
[-CC-:B------:R-:W-:Y:S01]  /*1ad20*/  FFMA.FTZ R183, R142, R0.reuse, -R137.reuse ;  /* 0x000000008eb77223 */ /* 0x180fe20000010889 */
[----:B------:R-:W0:Y:S01]  /*1ad30*/  MUFU.EX2 R189, R189 ;  /* 0x000000bd00bd7308 */ /* 0x000e220000000800 */
[-CC-:B------:R-:W-:Y:S01]  /*1ad40*/  FFMA.FTZ R147, R147, R0.reuse, -R137.reuse ;  /* 0x0000000093937223 */ /* 0x180fe20000010889 */
[-CC-:B------:R-:W-:Y:S01]  /*1ad50*/  FFMA.FTZ R154, R154, R0.reuse, -R137.reuse ;  /* 0x000000009a9a7223 */ /* 0x180fe20000010889 */
[-CC-:B------:R-:W-:Y:S01]  /*1ad60*/  FFMA.FTZ R158, R158, R0.reuse, -R137.reuse ;  /* 0x000000009e9e7223 */ /* 0x180fe20000010889 */
[-CC-:B------:R-:W-:Y:S01]  /*1ad70*/  FFMA.FTZ R159, R159, R0.reuse, -R137.reuse ;  /* 0x000000009f9f7223 */ /* 0x180fe20000010889 */
[-CC-:B------:R-:W-:Y:S01]  /*1ad80*/  FFMA.FTZ R162, R162, R0.reuse, -R137.reuse ;  /* 0x00000000a2a27223 */ /* 0x180fe20000010889 */
[-CC-:B------:R-:W-:Y:S01]  /*1ad90*/  FFMA.FTZ R163, R163, R0.reuse, -R137.reuse ;  /* 0x00000000a3a37223 */ /* 0x180fe20000010889 */
[----:B------:R-:W-:Y:S01]  /*1ada0*/  FFMA.FTZ R166, R166, R0, -R137 ;  /* 0x00000000a6a67223 */ /* 0x000fe20000010889 */
[----:B------:R-:W1:Y:S08]  /*1adb0*/  MUFU.EX2 R122, R122 ;  /* 0x0000007a007a7308 */ /* 0x000e700000000800 */
[----:B------:R-:W2:Y:S01]  /*1adc0*/  MUFU.EX2 R191, R191 ;  /* 0x000000bf00bf7308 */ /* 0x000ea20000000800 */
[----:B0-----:R-:W-:-:S07]  /*1add0*/  FFMA.FTZ R5, R2, R5, R189 ;  /* 0x0000000502057223 */ /* 0x001fce00000100bd */
[----:B------:R-:W0:Y:S01]  /*1ade0*/  MUFU.EX2 R123, R123 ;  /* 0x0000007b007b7308 */ /* 0x000e220000000800 */
[C---:B-1----:R-:W-:Y:S01]  /*1adf0*/  FADD.FTZ R6, R122.reuse, R5 ;  /* 0x000000057a067221 */ /* 0x042fe20000010000 */
[-C--:B------:R-:W-:Y:S01]  /*1ae00*/  FFMA.FTZ R5, R151, R0.reuse, -R137 ;  /* 0x0000000097057223 */ /* 0x080fe20000010889 */
[----:B------:R-:W-:Y:S01]  /*1ae10*/  F2FP.BF16.F32.PACK_AB R189, R122, R189 ;  /* 0x000000bd7abd723e */ /* 0x000fe200000010ff */
[----:B------:R-:W-:Y:S02]  /*1ae20*/  WARPGROUP.DEPBAR.LE gsb0, 0x0 ;  /* 0x00008000000079c5 */ /* 0x000fe40000010000 */
[----:B------:R-:W-:Y:S01]  /*1ae30*/  WARPGROUP.ARRIVE ;  /* 0x00000000000079c5 */ /* 0x000fe20000000000 */
[-CC-:B------:R-:W-:Y:S01]  /*1ae40*/  FFMA.FTZ R176, R144, R0.reuse, -R11.reuse ;  /* 0x0000000090b07223 */ /* 0x180fe2000001080b */
[-C--:B------:R-:W-:Y:S01]  /*1ae50*/  FFMA.FTZ R178, R148, R0.reuse, -R11 ;  /* 0x0000000094b27223 */ /* 0x080fe2000001080b */
[----:B------:R-:W-:Y:S01]  /*1ae60*/  MUFU.EX2 R185, R185 ;  /* 0x000000b900b97308 */ /* 0x000fe20000000800 */
[----:B--2---:R-:W-:Y:S01]  /*1ae70*/  FADD.FTZ R6, R191, R6 ;  /* 0x00000006bf067221 */ /* 0x004fe20000010000 */
[-CC-:B------:R-:W-:Y:S01]  /*1ae80*/  FFMA.FTZ R177, R146, R0.reuse, -R137.reuse ;  /* 0x0000000092b17223 */ /* 0x180fe20000010889 */
[----:B------:R-:W-:Y:S01]  /*1ae90*/  HGMMA.64x192x16.F32.BF16 R24, R172, gdesc[UR4].tnspB, R24, gsb0 ;  /* 0x42e00004ac187df0 */ /* 0x000fe20008001818 */
[----:B------:R-:W-:Y:S01]  /*1aea0*/  R2UR UR6, R10 ;  /* 0x000000000a0672ca */ /* 0x000fe200000e0000 */
[-CC-:B------:R-:W-:Y:S01]  /*1aeb0*/  FFMA.FTZ R10, R139, R0.reuse, -R137.reuse ;  /* 0x000000008b0a7223 */ /* 0x180fe20000010889 */
[C---:B0-----:R-:W-:Y:S01]  /*1aec0*/  FADD.FTZ R6, R123.reuse, R6 ;  /* 0x000000067b067221 */ /* 0x041fe20000010000 */
[----:B------:R-:W-:Y:S01]  /*1aed0*/  FFMA.FTZ R179, R150, R0, -R137 ;  /* 0x0000000096b37223 */ /* 0x000fe20000010889 */
[----:B------:R-:W-:Y:S01]  /*1aee0*/  MUFU.EX2 R126, R126 ;  /* 0x0000007e007e7308 */ /* 0x000fe20000000800 */
[----:B------:R-:W-:-:S07]  /*1aef0*/  F2FP.BF16.F32.PACK_AB R191, R123, R191 ;  /* 0x000000bf7bbf723e */ /* 0x000fce00000010ff */
        /* <DEDUP_REMOVED lines=16> */
[-CC-:B------:R-:W-:Y:S01]  /*1b000*/  FFMA.FTZ R175, R125, R0.reuse, -R11.reuse ;  /* 0x000000007daf7223 */ /* 0x180fe2000001080b */
[-CC-:B------:R-:W-:Y:S01]  /*1b010*/  FFMA.FTZ R173, R129, R0.reuse, -R11.reuse ;  /* 0x0000000081ad7223 */ /* 0x180fe2000001080b */
[-CC-:B------:R-:W-:Y:S01]  /*1b020*/  FFMA.FTZ R125, R149, R0.reuse, -R11.reuse ;  /* 0x00000000957d7223 */ /* 0x180fe2000001080b */
[-CC-:B------:R-:W-:Y:S01]  /*1b030*/  FFMA.FTZ R172, R152, R0.reuse, -R11.reuse ;  /* 0x0000000098ac7223 */ /* 0x180fe2000001080b */
[-CC-:B------:R-:W-:Y:S01]  /*1b040*/  FFMA.FTZ R174, R156, R0.reuse, -R11.reuse ;  /* 0x000000009cae7223 */ /* 0x180fe2000001080b */
[-CC-:B------:R-:W-:Y:S01]  /*1b050*/  FFMA.FTZ R129, R157, R0.reuse, -R11.reuse ;  /* 0x000000009d817223 */ /* 0x180fe2000001080b */
[----:B------:R-:W-:Y:S01]  /*1b060*/  FFMA.FTZ R11, R165, R0, -R11 ;  /* 0x00000000a50b7223 */ /* 0x000fe2000001080b */
[----:B------:R-:W-:Y:S01]  /*1b070*/  WARPGROUP.ARRIVE ;  /* 0x00000000000079c5 */ /* 0x000fe20000000000 */
[----:B------:R-:W-:Y:S08]  /*1b080*/  MUFU.EX2 R175, R175 ;  /* 0x000000af00af7308 */ /* 0x000ff00000000800 */
[----:B------:R0:W1:Y:S08]  /*1b090*/  MUFU.EX2 R13, R11 ;  /* 0x0000000b000d7308 */ /* 0x0000700000000800 */
[----:B------:R-:W2:Y:S01]  /*1b0a0*/  MUFU.EX2 R173, R173 ;  /* 0x000000ad00ad7308 */ /* 0x000ea20000000800 */
[----:B0-----:R-:W-:-:S05]  /*1b0b0*/  IMAD.MOV.U32 R11, RZ, RZ, 0x40000040 ;  /* 0x40000040ff0b7424 */ /* 0x001fca00078e00ff */
[----:B------:R-:W-:Y:S01]  /*1b0c0*/  R2UR UR7, R11 ;  /* 0x000000000b0772ca */ /* 0x000fe200000e0000 */
[----:B------:R-:W-:Y:S01]  /*1b0d0*/  FFMA.FTZ R11, R143, R0, -R137 ;  /* 0x000000008f0b7223 */ /* 0x000fe20000010889 */
[----:B------:R-:W-:Y:S08]  /*1b0e0*/  MUFU.EX2 R125, R125 ;  /* 0x0000007d007d7308 */ /* 0x000ff00000000800 */
[----:B------:R-:W0:Y:S03]  /*1b0f0*/  MUFU.EX2 R11, R11 ;  /* 0x0000000b000b7308 */ /* 0x000e260000000800 */
[----:B------:R-:W-:Y:S05]  /*1b100*/  HGMMA.64x192x16.F32.BF16 R24, R168, gdesc[UR4].tnspB, R24, gsb0 ;  /* 0x42e00004a8187df0 */ /* 0x000fea0008001818 */
[----:B------:R-:W-:Y:S08]  /*1b110*/  MUFU.EX2 R172, R172 ;  /* 0x000000ac00ac7308 */ /* 0x000ff00000000800 */
[----:B------:R-:W-:Y:S08]  /*1b120*/  MUFU.EX2 R174, R174 ;  /* 0x000000ae00ae7308 */ /* 0x000ff00000000800 */
[----:B------:R-:W-:Y:S01]  /*1b130*/  MUFU.EX2 R129, R129 ;  /* 0x0000008100817308 */ /* 0x000fe20000000800 */
[----:B------:R-:W-:-:S02]  /*1b140*/  WARPGROUP.DEPBAR.LE gsb0, 0x0 ;  /* 0x00008000000079c5 */ /* 0x000fc40000010000 */
[----:B------:R3:W-:Y:S01]  /*1b150*/  @!P1 SYNCS.ARRIVE.TRANS64.RED.A1T0 RZ, [R130+URZ], RZ ;  /* 0x000000ff82ff99a7 */ /* 0x0007e2000810043f */
[----:B------:R-:W-:Y:S02]  /*1b160*/  F2FP.BF16.F32.PACK_AB R168, R132, R12 ;  /* 0x0000000c84a8723e */ /* 0x000fe400000010ff */
[----:B-1----:R-:W-:Y:S02]  /*1b170*/  F2FP.BF16.F32.PACK_AB R170, R13, R136 ;  /* 0x000000880daa723e */ /* 0x002fe400000010ff */
[----:B------:R-:W-:Y:S01]  /*1b180*/  F2FP.BF16.F32.PACK_AB R169, R163, R162 ;  /* 0x000000a2a3a9723e */ /* 0x000fe200000010ff */
[----:B---3--:R-:W-:Y:S01]  /*1b190*/  FADD.FTZ R130, R190, R131 ;  /* 0x00000083be827221 */ /* 0x008fe20000010000 */
[----:B------:R1:W-:Y:S01]  /*1b1a0*/  @!P1 SYNCS.ARRIVE.TRANS64.RED.A1T0 RZ, [R15+URZ], RZ ;  /* 0x000000ff0fff99a7 */ /* 0x0003e2000810043f */
[C---:B------:R-:W-:Y:S02]  /*1b1b0*/  F2FP.BF16.F32.PACK_AB R190, R175.reuse, R190 ;  /* 0x000000beafbe723e */ /* 0x040fe400000010ff */
[----:B------:R-:W-:-:S02]  /*1b1c0*/  FADD.FTZ R131, R175, R130 ;  /* 0x00000082af837221 */ /* 0x000fc40000010000 */
[----:B------:R-:W-:Y:S02]  /*1b1d0*/  MUFU.EX2 R175, R159 ;  /* 0x0000009f00af7308 */ /* 0x000fe40000000800 */
[----:B------:R-:W-:Y:S01]  /*1b1e0*/  FADD.FTZ R130, R184, R131 ;  /* 0x00000083b8827221 */ /* 0x000fe20000010000 */
[----:B------:R-:W-:Y:S01]  /*1b1f0*/  FADD.FTZ R131, R185, R6 ;  /* 0x00000006b9837221 */ /* 0x000fe20000010000 */
[-C--:B-1----:R-:W-:Y:S01]  /*1b200*/  FFMA.FTZ R15, R155, R0.reuse, -R137 ;  /* 0x000000009b0f7223 */ /* 0x082fe20000010889 */
[C---:B------:R-:W-:Y:S01]  /*1b210*/  F2FP.BF16.F32.PACK_AB R185, R126.reuse, R185 ;  /* 0x000000b97eb9723e */ /* 0x040fe200000010ff */
[----:B--2---:R-:W-:Y:S01]  /*1b220*/  FADD.FTZ R135, R173, R130 ;  /* 0x00000082ad877221 */ /* 0x004fe20000010000 */
[----:B------:R-:W-:Y:S01]  /*1b230*/  FADD.FTZ R130, R126, R131 ;  /* 0x000000837e827221 */ /* 0x000fe20000010000 */
[----:B------:R-:W-:Y:S01]  /*1b240*/  MUFU.EX2 R6, R154 ;  /* 0x0000009a00067308 */ /* 0x000fe20000000800 */
[----:B------:R-:W-:Y:S01]  /*1b250*/  FFMA.FTZ R137, R167, R0, -R137 ;  /* 0x00000000a7897223 */ /* 0x000fe20000010889 */
[----:B------:R-:W-:Y:S01]  /*1b260*/  FADD.FTZ R134, R186, R135 ;  /* 0x00000087ba867221 */ /* 0x000fe20000010000 */
[----:B------:R-:W-:Y:S01]  /*1b270*/  FADD.FTZ R130, R187, R130 ;  /* 0x00000082bb827221 */ /* 0x000fe20000010000 */
[----:B------:R-:W-:-:S02]  /*1b280*/  F2FP.BF16.F32.PACK_AB R186, R21, R186 ;  /* 0x000000ba15ba723e */ /* 0x000fc400000010ff */
[----:B------:R-:W-:Y:S01]  /*1b290*/  FADD.FTZ R131, R21, R134 ;  /* 0x0000008615837221 */ /* 0x000fe20000010000 */
[----:B------:R-:W-:Y:S01]  /*1b2a0*/  FADD.FTZ R130, R127, R130 ;  /* 0x000000827f827221 */ /* 0x000fe20000010000 */
[----:B------:R-:W1:Y:S01]  /*1b2b0*/  MUFU.EX2 R15, R15 ;  /* 0x0000000f000f7308 */ /* 0x000e620000000800 */
[----:B------:R-:W-:Y:S01]  /*1b2c0*/  F2FP.BF16.F32.PACK_AB R184, R173, R184 ;  /* 0x000000b8adb8723e */ /* 0x000fe200000010ff */
[----:B------:R-:W-:Y:S01]  /*1b2d0*/  FADD.FTZ R131, R180, R131 ;  /* 0x00000083b4837221 */ /* 0x000fe20000010000 */
[----:B------:R-:W-:Y:S01]  /*1b2e0*/  FADD.FTZ R135, R181, R130 ;  /* 0x00000082b5877221 */ /* 0x000fe20000010000 */
[----:B------:R-:W-:Y:S02]  /*1b2f0*/  F2FP.BF16.F32.PACK_AB R181, R10, R181 ;  /* 0x000000b50ab5723e */ /* 0x000fe400000010ff */
[----:B------:R-:W-:Y:S01]  /*1b300*/  FADD.FTZ R131, R124, R131 ;  /* 0x000000837c837221 */ /* 0x000fe20000010000 */
[----:B------:R-:W-:Y:S01]  /*1b310*/  FADD.FTZ R130, R10, R135 ;  /* 0x000000870a827221 */ /* 0x000fe20000010000 */
[----:B------:R-:W2:Y:S01]  /*1b320*/  MUFU.EX2 R137, R137 ;  /* 0x0000008900897308 */ /* 0x000ea20000000800 */
[----:B------:R-:W-:Y:S01]  /*1b330*/  F2FP.BF16.F32.PACK_AB R187, R127, R187 ;  /* 0x000000bb7fbb723e */ /* 0x000fe200000010ff */
        /* <DEDUP_REMOVED lines=8> */
[C---:B------:R-:W-:Y:S02]  /*1b3c0*/  F2FP.BF16.F32.PACK_AB R176, R120.reuse, R176 ;  /* 0x000000b078b0723e */ /* 0x040fe400000010ff */
[----:B------:R-:W-:Y:S01]  /*1b3d0*/  FADD.FTZ R131, R120, R131 ;  /* 0x0000008378837221 */ /* 0x000fe20000010000 */
[----:B------:R-:W-:Y:S01]  /*1b3e0*/  FADD.FTZ R122, R20, R123 ;  /* 0x0000007b147a7221 */ /* 0x000fe20000010000 */
[----:B-1----:R-:W-:-:S02]  /*1b3f0*/  F2FP.BF16.F32.PACK_AB R173, R15, R6 ;  /* 0x000000060fad723e */ /* 0x002fc400000010ff */
        /* <DEDUP_REMOVED lines=17> */
[----:B------:R-:W-:Y:S01]  /*1b510*/  F2FP.BF16.F32.PACK_AB R174, R129, R174 ;  /* 0x000000ae81ae723e */ /* 0x000fe200000010ff */
[----:B------:R-:W-:-:S02]  /*1b520*/  IMAD.MOV.U32 R10, RZ, RZ, R22 ;  /* 0x000000ffff0a7224 */ /* 0x000fc400078e0016 */
[----:B------:R-:W-:Y:S01]  /*1b530*/  FADD.FTZ R11, R12, R11 ;  /* 0x0000000b0c0b7221 */ /* 0x000fe20000010000 */
[----:B------:R-:W-:Y:S01]  /*1b540*/  FADD.FTZ R6, R162, R5 ;  /* 0x00000005a2067221 */ /* 0x000fe20000010000 */
[----:B------:R-:W-:Y:S01]  /*1b550*/  F2FP.BF16.F32.PACK_AB R175, R175, R121 ;  /* 0x00000079afaf723e */ /* 0x000fe200000010ff */
[----:B------:R-:W-:Y:S02]  /*1b560*/  IMAD.MOV.U32 R12, RZ, RZ, R4 ;  /* 0x000000ffff0c7224 */ /* 0x000fe400078e0004 */
[----:B------:R-:W-:Y:S01]  /*1b570*/  FADD.FTZ R11, R132, R11 ;  /* 0x0000000b840b7221 */ /* 0x000fe20000010000 */
[----:B------:R-:W-:Y:S01]  /*1b580*/  FADD.FTZ R5, R163, R6 ;  /* 0x00000006a3057221 */ /* 0x000fe20000010000 */
[----:B--2---:R-:W-:Y:S02]  /*1b590*/  F2FP.BF16.F32.PACK_AB R171, R137, R166 ;  /* 0x000000a689ab723e */ /* 0x004fe400000010ff */
[----:B------:R-:W-:Y:S01]  /*1b5a0*/  FADD.FTZ R6, R136, R11 ;  /* 0x0000000b88067221 */ /* 0x000fe20000010000 */
[----:B------:R-:W-:Y:S01]  /*1b5b0*/  FADD.FTZ R5, R166, R5 ;  /* 0x00000005a6057221 */ /* 0x000fe20000010000 */
[----:B------:R-:W-:-:S02]  /*1b5c0*/  IMAD.MOV.U32 R11, RZ, RZ, R23 ;  /* 0x000000ffff0b7224 */ /* 0x000fc400078e0017 */
[----:B------:R-:W-:Y:S01]  /*1b5d0*/  FADD.FTZ R6, R13, R6 ;  /* 0x000000060d067221 */ /* 0x000fe20000010000 */
[----:B------:R-:W-:Y:S01]  /*1b5e0*/  FADD.FTZ R5, R137, R5 ;  /* 0x0000000589057221 */ /* 0x000fe20000010000 */
[----:B------:R-:W-:Y:S01]  /*1b5f0*/  IMAD.MOV.U32 R13, RZ, RZ, R3 ;  /* 0x000000ffff0d7224 */ /* 0x000fe200078e0003 */
[----:B------:R-:W-:Y:S06]  /*1b600*/  @P2 BRA `(.L_x_1920) ;  /* 0xffffffdc00b02947 */ /* 0x000fec000383ffff */
[----:B------:R-:W-:Y:S05]  /*1b610*/  BSYNC B1 ;  /* 0x0000000000017941 */ /* 0x000fea0003800000 */
.L_x_1909:
[----:B------:R-:W-:Y:S05]  /*1b620*/  BSYNC B0 ;  /* 0x0000000000007941 */ /* 0x000fea0003800000 */
.L_x_1908:
[----:B------:R-:W-:Y:S01]  /*1b630*/  ISETP.GE.AND P2, PT, R7, R211, PT ;  /* 0x000000d30700720c */ /* 0x000fe20003f46270 */
[----:B------:R-:W-:-:S12]  /*1b640*/  BSSY B0, `(.L_x_1921) ;  /* 0x0000346000007945 */ /* 0x000fd80003800000 */
[----:B------:R-:W-:Y:S05]  /*1b650*/  @!P2 BRA `(.L_x_1922) ;  /* 0x000000340010a947 */ /* 0x000fea0003800000 */
[----:B------:R-:W-:Y:S02]  /*1b660*/  IMAD.MOV.U32 R12, RZ, RZ, R3 ;  /* 0x000000ffff0c7224 */ /* 0x000fe400078e0003 */
[----:B------:R-:W-:Y:S02]  /*1b670*/  IMAD.MOV.U32 R13, RZ, RZ, R4 ;  /* 0x000000ffff0d7224 */ /* 0x000fe400078e0004 */
[----:B------:R-:W-:Y:S02]  /*1b680*/  IMAD.MOV.U32 R11, RZ, RZ, R23 ;  /* 0x000000ffff0b7224 */ /* 0x000fe400078e0017 */
[----:B------:R-:W-:-:S07]  /*1b690*/  IMAD.MOV.U32 R10, RZ, RZ, R22 ;  /* 0x000000ffff0a7224 */ /* 0x000fce00078e0016 */
.L_x_1941:
        /* <DEDUP_REMOVED lines=8> */
.L_x_1923:
[----:B------:R-:W-:Y:S01]  /*1b720*/  IMAD R3, R22, 0x8, R16 ;  /* 0x0000000816037824 */ /* 0x000fe200078e0210 */
[----:B------:R-:W-:-:S04]  /*1b730*/  SHF.L.U32 R4, R23, 0x1f, RZ ;  /* 0x0000001f17047819 */ /* 0x000fc800000006ff */
[----:B------:R1:W2:Y:S01]  /*1b740*/  SYNCS.PHASECHK.TRANS64.TRYWAIT P2, [R3+URZ+0x30830], R4 ;  /* 0x03083004030075a7 */ /* 0x0002a2000804017f */
[----:B------:R-:W-:Y:S05]  /*1b750*/  @!P0 BRA `(.L_x_1924) ;  /* 0x0000000000048947 */ /* 0x000fea0003800000 */
[----:B------:R-:W-:Y:S01]  /*1b760*/  BPT.TRAP 0x1 ;  /* 0x000000040000795c */ /* 0x000fe20000300000 */
.L_x_1924:
[----:B------:R-:W-:Y:S01]  /*1b770*/  IMAD R122, R22, 0x900, R8 ;  /* 0x00000900167a7824 */ /* 0x000fe200078e0208 */
[----:B------:R-:W-:Y:S03]  /*1b780*/  BSSY B1, `(.L_x_1925) ;  /* 0x0000006000017945 */ /* 0x000fe60003800000 */
[C---:B------:R-:W-:Y:S02]  /*1b790*/  VIADD R20, R122.reuse, 0x2 ;  /* 0x000000027a147836 */ /* 0x040fe40000000000 */
[----:B------:R-:W-:Y:S01]  /*1b7a0*/  VIADD R121, R122, 0x4 ;  /* 0x000000047a797836 */ /* 0x000fe20000000000 */
[----:B--2---:R-:W-:Y:S06]  /*1b7b0*/  @P2 BRA `(.L_x_1926) ;  /* 0x0000000000082947 */ /* 0x004fec0003800000 */
[----:B------:R-:W2:Y:S02]  /*1b7c0*/  SYNCS.PHASECHK.TRANS64.TRYWAIT P2, [R3+URZ+0x30830], R4 ;  /* 0x03083004030075a7 */ /* 0x000ea4000804017f */
[----:B--2---:R-:W-:Y:S05]  /*1b7d0*/  @!P2 BRA `(.L_x_1927) ;  /* 0x000000fc0060a947 */ /* 0x004fea0003800000 */
.L_x_1926:
[----:B------:R-:W-:Y:S05]  /*1b7e0*/  BSYNC B1 ;  /* 0x0000000000017941 */ /* 0x000fea0003800000 */
.L_x_1925:
        /* <DEDUP_REMOVED lines=48> */
[----:B------:R-:W-:Y:S01]  /*1baf0*/  VIADD R2, R122, 0x306 ;  /* 0x000003067a027836 */ /* 0x000fe20000000000 */
[----:B------:R3:W-:Y:S01]  /*1bb00*/  STL.64 [R1+0x70], R10 ;  /* 0x0000700a01007387 */ /* 0x0007e20000100a00 */
[----:B-12---:R-:W-:-:S03]  /*1bb10*/  IMAD.MOV.U32 R3, RZ, RZ, 0x40000040 ;  /* 0x40000040ff037424 */ /* 0x006fc600078e00ff */
[----:B------:R-:W-:Y:S02]  /*1bb20*/  R2UR UR14, R2 ;  /* 0x00000000020e72ca */ /* 0x000fe400000e0000 */
[----:B------:R-:W-:Y:S01]  /*1bb30*/  R2UR UR15, R3 ;  /* 0x00000000030f72ca */ /* 0x000fe200000e0000 */
[----:B---3--:R-:W2:Y:S04]  /*1bb40*/  LDL.64 R10, [R1+0x30] ;  /* 0x00003000010a7983 */ /* 0x008ea80000100a00 */
[----:B------:R1:W-:Y:S04]  /*1bb50*/  STL.64 [R1+0x68], R6 ;  /* 0x0000680601007387 */ /* 0x0003e80000100a00 */
[----:B-1----:R-:W3:Y:S04]  /*1bb60*/  LDL.64 R6, [R1+0x28] ;  /* 0x0000280001067983 */ /* 0x002ee80000100a00 */
[----:B------:R1:W-:Y:S04]  /*1bb70*/  STL [R1+0x60], R5 ;  /* 0x0000600501007387 */ /* 0x0003e80000100800 */
[----:B------:R-:W4:Y:S01]  /*1bb80*/  LDL.64 R2, [R1+0x38] ;  /* 0x0000380001027983 */ /* 0x000f220000100a00 */
        /* <DEDUP_REMOVED lines=10> */
[----:B0-----:R-:W-:Y:S01]  /*1bc30*/  IMAD.MOV.U32 R15, RZ, RZ, 0x40000040 ;  /* 0x40000040ff0f7424 */ /* 0x001fe200078e00ff */
[----:B------:R-:W-:Y:S01]  /*1bc40*/  R2UR UR26, R20 ;  /* 0x00000000141a72ca */ /* 0x000fe200000e0000 */
[----:B------:R-:W-:Y:S01]  /*1bc50*/  VIADD R20, R122, 0x602 ;  /* 0x000006027a147836 */ /* 0x000fe20000000000 */
[----:B------:R-:W-:Y:S01]  /*1bc60*/  R2UR UR22, R14 ;  /* 0x000000000e1672ca */ /* 0x000fe200000e0000 */
[----:B------:R-:W-:Y:S01]  /*1bc70*/  VIADD R14, R122, 0x600 ;  /* 0x000006007a0e7836 */ /* 0x000fe20000000000 */
[----:B------:R-:W-:Y:S01]  /*1bc80*/  R2UR UR18, R120 ;  /* 0x00000000781272ca */ /* 0x000fe200000e0000 */
[C---:B------:R-:W-:Y:S01]  /*1bc90*/  VIADD R120, R122.reuse, 0x604 ;  /* 0x000006047a787836 */ /* 0x040fe20000000000 */
[----:B------:R-:W-:Y:S01]  /*1bca0*/  R2UR UR55, R15 ;  /* 0x000000000f3772ca */ /* 0x000fe200000e0000 */
[----:B------:R-:W-:Y:S01]  /*1bcb0*/  IMAD.MOV.U32 R121, RZ, RZ, 0x40000040 ;  /* 0x40000040ff797424 */ /* 0x000fe200078e00ff */
[----:B-1----:R-:W3:Y:S01]  /*1bcc0*/  LDL.64 R4, [R1+0x20] ;  /* 0x0000200001047983 */ /* 0x002ee20000100a00 */
[----:B------:R-:W-:-:S02]  /*1bcd0*/  VIADD R122, R122, 0x606 ;  /* 0x000006067a7a7836 */ /* 0x000fc40000000000 */
[-C--:B------:R-:W-:Y:S01]  /*1bce0*/  FMUL.FTZ R24, R24, R9.reuse ;  /* 0x0000000918187220 */ /* 0x080fe20000410000 */
[----:B------:R-:W-:Y:S01]  /*1bcf0*/  IMAD.MOV.U32 R123, RZ, RZ, 0x40000040 ;  /* 0x40000040ff7b7424 */ /* 0x000fe200078e00ff */
[C---:B------:R-:W-:Y:S01]  /*1bd00*/  R2UR UR31, R121.reuse ;  /* 0x00000000791f72ca */ /* 0x040fe200000e0000 */
        /* <DEDUP_REMOVED lines=16> */
[----:B------:R-:W-:Y:S01]  /*1be10*/  R2UR UR27, R21 ;  /* 0x00000000151b72ca */ /* 0x000fe200000e0000 */
[----:B------:R-:W-:Y:S01]  /*1be20*/  HGMMA.64x96x16.F32.BF16 R120, gdesc[UR52], RZ, !UPT, gsb0 ;  /* 0x01600000347879f0 */ /* 0x000fe2000c0018ff */
[----:B------:R-:W-:Y:S01]  /*1be30*/  R2UR UR23, R15 ;  /* 0x000000000f1772ca */ /* 0x000fe200000e0000 */
        /* <DEDUP_REMOVED lines=42> */
[----:B------:R-:W-:Y:S01]  /*1c0e0*/  HGMMA.64x96x16.F32.BF16 R120, gdesc[UR48], R120, gsb0 ;  /* 0x01600000307879f0 */ /* 0x000fe20008001878 */
[----:B------:R-:W-:Y:S02]  /*1c0f0*/  R2UR UR6, R20 ;  /* 0x00000000140672ca */ /* 0x000fe400000e0000 */
[----:B------:R-:W-:Y:S02]  /*1c100*/  R2UR UR7, R21 ;  /* 0x00000000150772ca */ /* 0x000fe400000e0000 */
[----:B------:R-:W3:Y:S01]  /*1c110*/  LDL.64 R20, [R1+0x18] ;  /* 0x0000180001147983 */ /* 0x000ee20000100a00 */
[----:B------:R-:W-:Y:S02]  /*1c120*/  WARPGROUP.DEPBAR.LE gsb0, 0x0 ;  /* 0x00008000000079c5 */ /* 0x000fe40000010000 */
[----:B------:R-:W-:Y:S01]  /*1c130*/  WARPGROUP.ARRIVE ;  /* 0x00000000000079c5 */ /* 0x000fe20000000000 */
[----:B----4-:R-:W-:Y:S02]  /*1c140*/  R2UR UR32, R2 ;  /* 0x00000000022072ca */ /* 0x010fe400000e0000 */
[----:B------:R-:W-:-:S02]  /*1c150*/  R2UR UR33, R3 ;  /* 0x00000000032172ca */ /* 0x000fc400000e0000 */
[----:B--2---:R-:W-:Y:S01]  /*1c160*/  R2UR UR28, R10 ;  /* 0x000000000a1c72ca */ /* 0x004fe200000e0000 */
[----:B------:R-:W2:Y:S10]  /*1c170*/  LDL.64 R2, [R1+0x8] ;  /* 0x0000080001027983 */ /* 0x000eb40000100a00 */
[----:B------:R-:W-:Y:S01]  /*1c180*/  HGMMA.64x96x16.F32.BF16 R120, gdesc[UR32], R120, gsb0 ;  /* 0x01600000207879f0 */ /* 0x000fe20008001878 */
[----:B------:R-:W-:-:S02]  /*1c190*/  R2UR UR29, R11 ;  /* 0x000000000b1d72ca */ /* 0x000fc400000e0000 */
[----:B------:R-:W-:Y:S02]  /*1c1a0*/  R2UR UR10, R14 ;  /* 0x000000000e0a72ca */ /* 0x000fe400000e0000 */
[----:B------:R-:W-:Y:S02]  /*1c1b0*/  R2UR UR11, R15 ;  /* 0x000000000f0b72ca */ /* 0x000fe400000e0000 */
[----:B------:R-:W4:Y:S01]  /*1c1c0*/  LDL.64 R14, [R1+0x10] ;  /* 0x00001000010e7983 */ /* 0x000f220000100a00 */
[----:B---3--:R-:W-:Y:S02]  /*1c1d0*/  R2UR UR24, R6 ;  /* 0x00000000061872ca */ /* 0x008fe400000e0000 */
[----:B------:R-:W-:Y:S01]  /*1c1e0*/  R2UR UR25, R7 ;  /* 0x00000000071972ca */ /* 0x000fe200000e0000 */
[----:B------:R0:W5:Y:S01]  /*1c1f0*/  LDL.LU.64 R10, [R1+0x70] ;  /* 0x00007000010a7983 */ /* 0x0001620000300a00 */
[----:B------:R-:W-:Y:S02]  /*1c200*/  R2UR UR20, R4 ;  /* 0x00000000041472ca */ /* 0x000fe400000e0000 */
[----:B------:R-:W-:Y:S01]  /*1c210*/  R2UR UR21, R5 ;  /* 0x00000000051572ca */ /* 0x000fe200000e0000 */
[----:B------:R0:W5:Y:S01]  /*1c220*/  LDL.LU.64 R6, [R1+0x68] ;  /* 0x0000680001067983 */ /* 0x0001620000300a00 */
[----:B------:R-:W-:Y:S01]  /*1c230*/  UMOV UR4, UR56 ;  /* 0x0000003800047c82 */ /* 0x000fe20008000000 */
[----:B------:R-:W-:-:S02]  /*1c240*/  UMOV UR5, UR57 ;  /* 0x0000003900057c82 */ /* 0x000fc40008000000 */
[----:B------:R0:W5:Y:S01]  /*1c250*/  LDL.LU R5, [R1+0x60] ;  /* 0x0000600001057983 */ /* 0x0001620000300800 */
[----:B------:R-:W-:Y:S02]  /*1c260*/  WARPGROUP.DEPBAR.LE gsb0, 0x0 ;  /* 0x00008000000079c5 */ /* 0x000fe40000010000 */
[----:B------:R-:W-:-:S06]  /*1c270*/  WARPGROUP.ARRIVE ;  /* 0x00000000000079c5 */ /* 0x000fcc0000000000 */
[----:B------:R-:W-:Y:S03]  /*1c280*/  HGMMA.64x96x16.F32.BF16 R120, gdesc[UR28], R120, gsb0 ;  /* 0x016000001c7879f0 */ /* 0x000fe60008001878 */
[----:B------:R-:W-:Y:S02]  /*1c290*/  WARPGROUP.DEPBAR.LE gsb0, 0x0 ;  /* 0x00008000000079c5 */ /* 0x000fe40000010000 */
[----:B------:R-:W-:-:S06]  /*1c2a0*/  WARPGROUP.ARRIVE ;  /* 0x00000000000079c5 */ /* 0x000fcc0000000000 */
[----:B------:R-:W-:Y:S01]  /*1c2b0*/  HGMMA.64x96x16.F32.BF16 R120, gdesc[UR24], R120, gsb0 ;  /* 0x01600000187879f0 */ /* 0x000fe20008001878 */
[----:B------:R-:W-:Y:S02]  /*1c2c0*/  R2UR UR16, R20 ;  /* 0x00000000141072ca */ /* 0x000fe400000e0000 */
[----:B------:R-:W-:Y:S01]  /*1c2d0*/  R2UR UR17, R21 ;  /* 0x00000000151172ca */ /* 0x000fe200000e0000 */
[----:B------:R-:W-:Y:S02]  /*1c2e0*/  WARPGROUP.DEPBAR.LE gsb0, 0x0 ;  /* 0x00008000000079c5 */ /* 0x000fe40000010000 */
[----:B------:R-:W-:-:S06]  /*1c2f0*/  WARPGROUP.ARRIVE ;  /* 0x00000000000079c5 */ /* 0x000fcc0000000000 */
[----:B------:R-:W-:Y:S01]  /*1c300*/  HGMMA.64x96x16.F32.BF16 R120, gdesc[UR20], R120, gsb0 ;  /* 0x01600000147879f0 */ /* 0x000fe20008001878 */
[----:B----4-:R-:W-:Y:S02]  /*1c310*/  R2UR UR12, R14 ;  /* 0x000000000e0c72ca */ /* 0x010fe400000e0000 */
[----:B------:R-:W-:Y:S01]  /*1c320*/  R2UR UR13, R15 ;  /* 0x000000000f0d72ca */ /* 0x000fe200000e0000 */
[----:B------:R-:W-:Y:S02]  /*1c330*/  WARPGROUP.DEPBAR.LE gsb0, 0x0 ;  /* 0x00008000000079c5 */ /* 0x000fe40000010000 */
[----:B------:R-:W-:-:S06]  /*1c340*/  WARPGROUP.ARRIVE ;  /* 0x00000000000079c5 */ /* 0x000fcc0000000000 */
[----:B------:R-:W-:Y:S01]  /*1c350*/  HGMMA.64x96x16.F32.BF16 R120, gdesc[UR16], R120, gsb0 ;  /* 0x01600000107879f0 */ /* 0x000fe20008001878 */
[----:B--2---:R-:W-:Y:S02]  /*1c360*/  R2UR UR8, R2 ;  /* 0x00000000020872ca */ /* 0x004fe400000e0000 */
        /* <DEDUP_REMOVED lines=19> */
.L_x_1928:
[----:B-----5:R-:W-:Y:S01]  /*1c4a0*/  SHF.L.U32 R2, R11, 0x1f, RZ ;  /* 0x0000001f0b027819 */ /* 0x020fe200000006ff */
[----:B------:R-:W-:-:S04]  /*1c4b0*/  IMAD R14, R10, 0x8, R16 ;  /* 0x000000080a0e7824 */ /* 0x000fc800078e0210 */
[----:B------:R0:W1:Y:S01]  /*1c4c0*/  SYNCS.PHASECHK.TRANS64.TRYWAIT P2, [R14+URZ+0x30850], R2 ;  /* 0x030850020e0075a7 */ /* 0x000062000804017f */
[----:B------:R-:W-:Y:S05]  /*1c4d0*/  @!P0 BRA `(.L_x_1929) ;  /* 0x0000000000048947 */ /* 0x000fea0003800000 */
[----:B------:R-:W-:Y:S01]  /*1c4e0*/  BPT.TRAP 0x1 ;  /* 0x000000040000795c */ /* 0x000fe20000300000 */
.L_x_1929:
[----:B------:R-:W-:Y:S04]  /*1c4f0*/  BSSY B1, `(.L_x_1930) ;  /* 0x0000004000017945 */ /* 0x000fe80003800000 */
[----:B-1----:R-:W-:Y:S05]  /*1c500*/  @P2 BRA `(.L_x_1931) ;  /* 0x0000000000082947 */ /* 0x002fea0003800000 */
[----:B------:R-:W1:Y:S02]  /*1c510*/  SYNCS.PHASECHK.TRANS64.TRYWAIT P2, [R14+URZ+0x30850], R2 ;  /* 0x030850020e0075a7 */ /* 0x000e64000804017f */
[----:B-1----:R-:W-:Y:S05]  /*1c520*/  @!P2 BRA `(.L_x_1932) ;  /* 0x000000f00020a947 */ /* 0x002fea0003800000 */
.L_x_1931:
[----:B------:R-:W-:Y:S05]  /*1c530*/  BSYNC B1 ;  /* 0x0000000000017941 */ /* 0x000fea0003800000 */
.L_x_1930:
[----:B01----:R-:W-:Y:S01]  /*1c540*/  VIADD R2, R16, 0x400 ;  /* 0x0000040010027836 */ /* 0x003fe20000000000 */
[----:B------:R-:W-:Y:S01]  /*1c550*/  WARPGROUP.ARRIVE ;  /* 0x00000000000079c5 */ /* 0x000fe20000000000 */
[----:B------:R-:W-:Y:S01]  /*1c560*/  IMAD.MOV.U32 R3, RZ, RZ, 0x40000040 ;  /* 0x40000040ff037424 */ /* 0x000fe200078e00ff */
[----:B------:R-:W-:Y:S01]  /*1c570*/  ISETP.NE.AND P2, PT, R234, 0x1, PT ;  /* 0x00000001ea00780c */ /* 0x000fe20003f45270 */
[----:B------:R-:W-:Y:S01]  /*1c580*/  IMAD.MOV.U32 R11, RZ, RZ, 0x40000040 ;  /* 0x40000040ff0b7424 */ /* 0x000fe200078e00ff */
[----:B------:R-:W-:Y:S01]  /*1c590*/  SHF.R.U32.HI R2, RZ, 0x4, R2 ;  /* 0x00000004ff027819 */ /* 0x000fe20000011602 */
[----:B------:R-:W-:Y:S01]  /*1c5a0*/  IMAD.IADD R4, R213, 0x1, R209 ;  /* 0x00000001d5047824 */ /* 0x000fe200078e02d1 */
[----:B------:R-:W-:Y:S01]  /*1c5b0*/  R2UR UR7, R3 ;  /* 0x00000000030772ca */ /* 0x000fe200000e0000 */
[----:B------:R-:W-:Y:S01]  /*1c5c0*/  IMAD.MOV.U32 R3, RZ, RZ, 0x40000040 ;  /* 0x40000040ff037424 */ /* 0x000fe200078e00ff */
[----:B------:R-:W-:Y:S01]  /*1c5d0*/  LOP3.LUT R2, R2, 0x3fff, RZ, 0xc0, !PT ;  /* 0x00003fff02027812 */ /* 0x000fe200078ec0ff */
[----:B------:R-:W-:Y:S01]  /*1c5e0*/  IMAD R20, R7, -0x60, RZ ;  /* 0xffffffa007147824 */ /* 0x000fe200078e02ff */
[----:B------:R-:W-:Y:S01]  /*1c5f0*/  ULDC UR4, c[0x0][0x9dc] ;  /* 0x0002770000047ab9 */ /* 0x000fe20000000800 */
[----:B------:R-:W-:Y:S01]  /*1c600*/  @!P1 IMAD R0, R0, 0x8, R16 ;  /* 0x0000000800009824 */ /* 0x000fe200078e0210 */
[----:B------:R-:W-:Y:S01]  /*1c610*/  LOP3.LUT R2, R2, 0x3000000, RZ, 0xfc, !PT ;  /* 0x0300000002027812 */ /* 0x000fe200078efcff */
[----:B------:R-:W-:-:S02]  /*1c620*/  ULOP3.LUT UR4, URZ, UR4, URZ, 0x33, !UPT ;  /* 0x000000043f047292 */ /* 0x000fc4000f8e333f */
[----:B------:R-:W-:Y:S01]  /*1c630*/  @!P1 VIADD R0, R0, 0x30840 ;  /* 0x0003084000009836 */ /* 0x000fe20000000000 */
[----:B------:R-:W-:Y:S01]  /*1c640*/  ULDC UR5, c[0x0][0x9e0] ;  /* 0x0002780000057ab9 */ /* 0x000fe20000000800 */
[----:B------:R-:W-:-:S03]  /*1c650*/  IMAD R2, R10, 0x900, R2 ;  /* 0x000009000a027824 */ /* 0x000fc600078e0202 */
[----:B------:R-:W-:Y:S01]  /*1c660*/  @!P1 PRMT R0, RZ, 0x654, R0 ;  /* 0x00000654ff009816 */ /* 0x000fe20000000000 */
[C---:B------:R-:W-:Y:S01]  /*1c670*/  VIADD R10, R2.reuse, 0x80 ;  /* 0x00000080020a7836 */ /* 0x040fe20000000000 */
[----:B------:R-:W-:-:S13]  /*1c680*/  R2UR UR6, R2 ;  /* 0x00000000020672ca */ /* 0x000fda00000e0000 */
        /* <DEDUP_REMOVED lines=30> */
[----:B------:R-:W0:Y:S08]  /*1c870*/  @P2 LDC R2, c[0x0][0x450] ;  /* 0x00011400ff022b82 */ /* 0x000e300000000800 */
[----:B------:R-:W1:Y:S02]  /*1c880*/  @P2 LDC R3, c[0x0][0x44c] ;  /* 0x00011300ff032b82 */ /* 0x000e640000000800 */
[----:B-1----:R-:W-:-:S05]  /*1c890*/  @P2 IMAD.HI.U32 R3, R4, R3, RZ ;  /* 0x0000000304032227 */ /* 0x002fca00078e00ff */
[----:B0-----:R-:W-:Y:S01]  /*1c8a0*/  @P2 SHF.R.U32.HI R4, RZ, R2, R3 ;  /* 0x00000002ff042219 */ /* 0x001fe20000011603 */
[----:B------:R-:W-:Y:S01]  /*1c8b0*/  VIADD R3, R20, 0x1 ;  /* 0x0000000114037836 */ /* 0x000fe20000000000 */
[----:B------:R-:W-:-:S03]  /*1c8c0*/  ISETP.GE.AND P2, PT, R227, 0x1, PT ;  /* 0x00000001e300780c */ /* 0x000fc60003f46270 */
[----:B------:R-:W0:Y:S01]  /*1c8d0*/  SHFL.IDX PT, R21, R4, RZ, 0x1c1f ;  /* 0x001c1fff04157589 */ /* 0x000e2200000e0000 */
[----:B------:R-:W-:-:S05]  /*1c8e0*/  IMAD R3, R212, -0x2, R3 ;  /* 0xfffffffed4037824 */ /* 0x000fca00078e0203 */
[----:B------:R-:W-:-:S05]  /*1c8f0*/  IADD3 R11, -R194, R3, R196 ;  /* 0x00000003c20b7210 */ /* 0x000fca0007ffe1c4 */
[C---:B------:R-:W-:Y:S02]  /*1c900*/  VIADD R15, R11.reuse, UR5 ;  /* 0x000000050b0f7c36 */ /* 0x040fe40008000000 */
[----:B------:R-:W-:Y:S02]  /*1c910*/  VIADD R11, R11, UR4 ;  /* 0x000000040b0b7c36 */ /* 0x000fe40008000000 */
[--C-:B0-----:R-:W-:Y:S02]  /*1c920*/  IMAD.IADD R10, R15, 0x1, R21.reuse ;  /* 0x000000010f0a7824 */ /* 0x101fe400078e0215 */
[----:B------:R-:W-:Y:S01]  /*1c930*/  IMAD.IADD R9, R11, 0x1, R21 ;  /* 0x000000010b097824 */ /* 0x000fe200078e0215 */
[----:B------:R-:W-:Y:S02]  /*1c940*/  WARPGROUP.DEPBAR.LE gsb0, 0x0 ;  /* 0x00008000000079c5 */ /* 0x000fe40000010000 */
[----:B------:R-:W-:-:S06]  /*1c950*/  WARPGROUP.ARRIVE ;  /* 0x00000000000079c5 */ /* 0x000fcc0000000000 */
[----:B------:R-:W-:Y:S03]  /*1c960*/  HGMMA.64x192x16.F32.BF16 R24, R168, gdesc[UR4].tnspB, R24, gsb0 ;  /* 0x42e00004a8187df0 */ /* 0x000fe60008001818 */
[----:B------:R-:W-:Y:S02]  /*1c970*/  WARPGROUP.DEPBAR.LE gsb0, 0x0 ;  /* 0x00008000000079c5 */ /* 0x000fe40000010000 */
[----:B------:R0:W-:Y:S02]  /*1c980*/  @!P1 SYNCS.ARRIVE.TRANS64.RED.A1T0 RZ, [R0+URZ], RZ ;  /* 0x000000ff00ff99a7 */ /* 0x0001e4000810043f */
[----:B0-----:R-:W-:Y:S01]  /*1c990*/  VIADD R0, R3, 0xffffffff ;  /* 0xffffffff03007836 */ /* 0x001fe20000000000 */
        /* <DEDUP_REMOVED lines=13> */
.L_x_1935:
[----:B------:R-:W-:-:S05]  /*1ca70*/  IMAD.U32 R168, RZ, RZ, UR58 ;  /* 0x0000003affa87e24 */ /* 0x000fca000f8e00ff */
[----:B------:R-:W-:-:S13]  /*1ca80*/  ISETP.NE.AND P2, PT, R168, 0x1, PT ;  /* 0x00000001a800780c */ /* 0x000fda0003f45270 */
[----:B------:R-:W0:Y:S02]  /*1ca90*/  @P2 LDC.64 R2, c[0x0][0x9e8] ;  /* 0x00027a00ff022b82 */ /* 0x000e240000000a00 */
[----:B0-----:R-:W-:-:S05]  /*1caa0*/  @P2 IMAD.HI.U32 R2, R21, R2, RZ ;  /* 0x0000000215022227 */ /* 0x001fca00078e00ff */
[----:B------:R-:W-:-:S07]  /*1cab0*/  @P2 SHF.R.U32.HI R21, RZ, R3, R2 ;  /* 0x00000003ff152219 */ /* 0x000fce0000011602 */
.L_x_1936:
[----:B------:R-:W-:Y:S05]  /*1cac0*/  BSYNC B1 ;  /* 0x0000000000017941 */ /* 0x000fea0003800000 */
.L_x_1934:
[----:B------:R-:W-:-:S05]  /*1cad0*/  IMAD R21, R21, R168, R0 ;  /* 0x000000a815157224 */ /* 0x000fca00078e0200 */
[----:B------:R-:W-:Y:S02]  /*1cae0*/  VIADDMNMX R10, R21, R168, R10, PT ;  /* 0x000000a8150a7246 */ /* 0x000fe4000380010a */
[----:B------:R-:W-:-:S07]  /*1caf0*/  VIMNMX R9, R9, R21, !PT ;  /* 0x0000001509097248 */ /* 0x000fce0007fe0100 */
.L_x_1933:
[----:B------:R-:W2:Y:S01]  /*1cb00*/  LDL.LU R21, [R1] ;  /* 0x0000000001157983 */ /* 0x000ea20000300800 */
[C---:B------:R-:W-:Y:S02]  /*1cb10*/  ISETP.GE.AND P2, PT, R20.reuse, 0x2, PT ;  /* 0x000000021400780c */ /* 0x040fe40003f46270 */
[----:B------:R-:W-:Y:S01]  /*1cb20*/  ISETP.GE.AND P5, PT, R20, 0xa, PT ;  /* 0x0000000a1400780c */ /* 0x000fe20003fa6270 */
[----:B------:R-:W0:Y:S01]  /*1cb30*/  SHFL.IDX PT, R4, R4, 0x1, 0x1c1f ;  /* 0x003c1f0004047f89 */ /* 0x000e2200000e0000 */
[----:B------:R-:W-:-:S04]  /*1cb40*/  ISETP.GT.AND P3, PT, R9, 0x1, !P2 ;  /* 0x000000010900780c */ /* 0x000fc80005764270 */
[----:B------:R-:W-:Y:S02]  /*1cb50*/  ISETP.LT.OR P4, PT, R10, 0x2, P3 ;  /* 0x000000020a00780c */ /* 0x000fe40001f81670 */
[----:B------:R-:W-:Y:S02]  /*1cb60*/  ISETP.GE.AND P3, PT, R20, 0x9, PT ;  /* 0x000000091400780c */ /* 0x000fe40003f66270 */
[----:B------:R-:W-:Y:S02]  /*1cb70*/  FSEL R121, R121, -INF , !P4 ;  /* 0xff80000079797808 */ /* 0x000fe40006000000 */
[----:B------:R-:W-:-:S04]  /*1cb80*/  ISETP.GT.AND P4, PT, R9, 0x8, !P3 ;  /* 0x000000080900780c */ /* 0x000fc80005f84270 */
[----:B------:R-:W-:-:S04]  /*1cb90*/  ISETP.LT.OR P4, PT, R10, 0x9, P4 ;  /* 0x000000090a00780c */ /* 0x000fc80002781670 */
[----:B------:R-:W-:Y:S02]  /*1cba0*/  FSEL R124, R124, -INF , !P4 ;  /* 0xff8000007c7c7808 */ /* 0x000fe40006000000 */
[----:B------:R-:W-:Y:S01]  /*1cbb0*/  ISETP.GT.AND P4, PT, R9, 0x9, !P5 ;  /* 0x000000090900780c */ /* 0x000fe20006f84270 */
[----:B0-----:R-:W-:-:S03]  /*1cbc0*/  IMAD.IADD R15, R15, 0x1, R4 ;  /* 0x000000010f0f7824 */ /* 0x001fc600078e0204 */
[----:B------:R-:W-:Y:S01]  /*1cbd0*/  ISETP.LT.OR P4, PT, R10, 0xa, P4 ;  /* 0x0000000a0a00780c */ /* 0x000fe20002781670 */
[----:B------:R-:W-:-:S03]  /*1cbe0*/  IMAD.IADD R11, R11, 0x1, R4 ;  /* 0x000000010b0b7824 */ /* 0x000fc600078e0204 */
[----:B------:R-:W-:Y:S02]  /*1cbf0*/  FSEL R125, R125, -INF , !P4 ;  /* 0xff8000007d7d7808 */ /* 0x000fe40006000000 */
[----:B--2---:R-:W-:-:S04]  /*1cc00*/  LOP3.LUT R21, R21, 0xfffffffb, RZ, 0xc0, !PT ;  /* 0xfffffffb15157812 */ /* 0x004fc800078ec0ff */
[----:B------:R-:W-:Y:S02]  /*1cc10*/  @P5 LOP3.LUT R21, R21, 0x4, RZ, 0xfc, !PT ;  /* 0x0000000415155812 */ /* 0x000fe400078efcff */
[----:B------:R-:W-:Y:S02]  /*1cc20*/  ISETP.GE.AND P5, PT, R20, 0x11, PT ;  /* 0x000000111400780c */ /* 0x000fe40003fa6270 */
[----:B------:R-:W-:Y:S02]  /*1cc30*/  LOP3.LUT R21, R21, 0xfffffff7, RZ, 0xc0, !PT ;  /* 0xfffffff715157812 */ /* 0x000fe400078ec0ff */
[----:B------:R-:W-:-:S04]  /*1cc40*/  ISETP.GT.AND P4, PT, R9, 0x10, !P5 ;  /* 0x000000100900780c */ /* 0x000fc80006f84270 */
[----:B------:R-:W-:-:S04]  /*1cc50*/  ISETP.LT.OR P4, PT, R10, 0x11, P4 ;  /* 0x000000110a00780c */ /* 0x000fc80002781670 */
[----:B------:R-:W-:Y:S02]  /*1cc60*/  FSEL R128, R128, -INF , !P4 ;  /* 0xff80000080807808 */ /* 0x000fe40006000000 */
        /* <DEDUP_REMOVED lines=118> */
[----:B------:R-:W-:-:S13]  /*1d3d0*/  ISETP.GE.AND P6, PT, R227, 0x1, PT ;  /* 0x00000001e300780c */ /* 0x000fda0003fc6270 */
        /* <DEDUP_REMOVED lines=13> */
.L_x_1939:
[----:B------:R-:W-:-:S05]  /*1d4b0*/  IMAD.U32 R9, RZ, RZ, UR58 ;  /* 0x0000003aff097e24 */ /* 0x000fca000f8e00ff */
[----:B------:R-:W-:-:S13]  /*1d4c0*/  ISETP.NE.AND P6, PT, R9, 0x1, PT ;  /* 0x000000010900780c */ /* 0x000fda0003fc5270 */
[----:B------:R-:W0:Y:S02]  /*1d4d0*/  @P6 LDC.64 R2, c[0x0][0x9e8] ;  /* 0x00027a00ff026b82 */ /* 0x000e240000000a00 */
[----:B0-----:R-:W-:-:S05]  /*1d4e0*/  @P6 IMAD.HI.U32 R2, R4, R2, RZ ;  /* 0x0000000204026227 */ /* 0x001fca00078e00ff */
[----:B------:R-:W-:-:S07]  /*1d4f0*/  @P6 SHF.R.U32.HI R4, RZ, R3, R2 ;  /* 0x00000003ff046219 */ /* 0x000fce0000011602 */
.L_x_1940:
[----:B------:R-:W-:Y:S05]  /*1d500*/  BSYNC B1 ;  /* 0x0000000000017941 */ /* 0x000fea0003800000 */
.L_x_1938:
[----:B------:R-:W-:-:S05]  /*1d510*/  IMAD R0, R4, R9, R0 ;  /* 0x0000000904007224 */ /* 0x000fca00078e0200 */
[----:B------:R-:W-:Y:S02]  /*1d520*/  VIADDMNMX R15, R0, R9, R15, PT ;  /* 0x00000009000f7246 */ /* 0x000fe4000380010f */
[----:B------:R-:W-:-:S07]  /*1d530*/  VIMNMX R11, R11, R0, !PT ;  /* 0x000000000b0b7248 */ /* 0x000fce0007fe0100 */
.L_x_1937:
        /* <DEDUP_REMOVED lines=10> */
[----:B------:R-:W-:Y:S02]  /*1d5e0*/  LOP3.LUT P3, RZ, R21, 0x10000, RZ, 0xc0, !PT ;  /* 0x0001000015ff7812 */ /* 0x000fe4000786c0ff */
        /* <DEDUP_REMOVED lines=152> */
[----:B------:R-:W-:Y:S01]  /*1df70*/  FFMA.FTZ R165, R165, R0, -R3 ;  /* 0x00000000a5a57223 */ /* 0x000fe20000010803 */
[----:B------:R-:W-:Y:S01]  /*1df80*/  FSEL R132, R4, RZ, P2 ;  /* 0x000000ff04847208 */ /* 0x000fe20001000000 */
        /* <DEDUP_REMOVED lines=29> */
[----:B------:R-:W-:-:S06]  /*1e160*/  FADD.FTZ R9, -R132, R13 ;  /* 0x0000000d84097221 */ /* 0x000fcc0000010100 */
[----:B------:R-:W-:Y:S01]  /*1e170*/  MUFU.EX2 R15, R15 ;  /* 0x0000000f000f7308 */ /* 0x000fe20000000800 */
[C---:B------:R-:W-:Y:S01]  /*1e180*/  FSETP.NEU.FTZ.AND P2, PT, R3.reuse, -INF , PT ;  /* 0xff8000000300780b */ /* 0x040fe20003f5d000 */
[-C--:B------:R-:W-:Y:S01]  /*1e190*/  FMUL.FTZ R133, R3, R0.reuse ;  /* 0x0000000003857220 */ /* 0x080fe20000410000 */
[----:B------:R-:W-:-:S04]  /*1e1a0*/  FMUL.FTZ R9, R9, R0 ;  /* 0x0000000009097220 */ /* 0x000fc80000410000 */
[----:B------:R-:W-:Y:S01]  /*1e1b0*/  FSEL R133, R133, RZ, P2 ;  /* 0x000000ff85857208 */ /* 0x000fe20001000000 */
[----:B------:R-:W-:Y:S04]  /*1e1c0*/  MUFU.EX2 R178, R178 ;  /* 0x000000b200b27308 */ /* 0x000fe80000000800 */
[-CC-:B------:R-:W-:Y:S01]  /*1e1d0*/  FFMA.FTZ R191, R126, R0.reuse, -R133.reuse ;  /* 0x000000007ebf7223 */ /* 0x180fe20000010885 */
[-CC-:B------:R-:W-:Y:S01]  /*1e1e0*/  FFMA.FTZ R126, R131, R0.reuse, -R133.reuse ;  /* 0x00000000837e7223 */ /* 0x180fe20000010885 */
[----:B------:R-:W-:Y:S01]  /*1e1f0*/  FSEL R131, R3, RZ, P2 ;  /* 0x000000ff03837208 */ /* 0x000fe20001000000 */
[-CC-:B------:R-:W-:Y:S01]  /*1e200*/  FFMA.FTZ R189, R122, R0.reuse, -R133.reuse ;  /* 0x000000007abd7223 */ /* 0x180fe20000010885 */
[----:B------:R-:W0:Y:S01]  /*1e210*/  MUFU.EX2 R9, R9 ;  /* 0x0000000900097308 */ /* 0x000e220000000800 */
[-CC-:B------:R-:W-:Y:S01]  /*1e220*/  FFMA.FTZ R122, R123, R0.reuse, -R133.reuse ;  /* 0x000000007b7a7223 */ /* 0x180fe20000010885 */
[-CC-:B------:R-:W-:Y:S01]  /*1e230*/  FFMA.FTZ R123, R127, R0.reuse, -R133.reuse ;  /* 0x000000007f7b7223 */ /* 0x180fe20000010885 */
[----:B------:R-:W-:Y:S01]  /*1e240*/  FADD.FTZ R131, -R131, R12 ;  /* 0x0000000c83837221 */ /* 0x000fe20000010100 */
[-CC-:B------:R-:W-:Y:S01]  /*1e250*/  FFMA.FTZ R127, R135, R0.reuse, -R133.reuse ;  /* 0x00000000877f7223 */ /* 0x180fe20000010885 */
[-CC-:B------:R-:W-:Y:S01]  /*1e260*/  FFMA.FTZ R185, R130, R0.reuse, -R133.reuse ;  /* 0x0000000082b97223 */ /* 0x180fe20000010885 */
[-CC-:B------:R-:W-:Y:S01]  /*1e270*/  FFMA.FTZ R187, R134, R0.reuse, -R133.reuse ;  /* 0x0000000086bb7223 */ /* 0x180fe20000010885 */
[-C--:B------:R-:W-:Y:S01]  /*1e280*/  FMUL.FTZ R2, R131, R0.reuse ;  /* 0x0000000083027220 */ /* 0x080fe20000410000 */
[----:B------:R-:W-:Y:S01]  /*1e290*/  MUFU.EX2 R189, R189 ;  /* 0x000000bd00bd7308 */ /* 0x000fe20000000800 */
[-CC-:B------:R-:W-:Y:S01]  /*1e2a0*/  FFMA.FTZ R181, R138, R0.reuse, -R133.reuse ;  /* 0x000000008ab57223 */ /* 0x180fe20000010885 */
[-CC-:B------:R-:W-:Y:S01]  /*1e2b0*/  FFMA.FTZ R130, R139, R0.reuse, -R133.reuse ;  /* 0x000000008b827223 */ /* 0x180fe20000010885 */
[-CC-:B------:R-:W-:Y:S01]  /*1e2c0*/  FFMA.FTZ R183, R142, R0.reuse, -R133.reuse ;  /* 0x000000008eb77223 */ /* 0x180fe20000010885 */
[-CC-:B------:R-:W-:Y:S01]  /*1e2d0*/  FFMA.FTZ R143, R143, R0.reuse, -R133.reuse ;  /* 0x000000008f8f7223 */ /* 0x180fe20000010885 */
[-CC-:B------:R-:W-:Y:S01]  /*1e2e0*/  FFMA.FTZ R177, R146, R0.reuse, -R133.reuse ;  /* 0x0000000092b17223 */ /* 0x180fe20000010885 */
[-CC-:B------:R-:W-:Y:S01]  /*1e2f0*/  FFMA.FTZ R179, R150, R0.reuse, -R133.reuse ;  /* 0x0000000096b37223 */ /* 0x180fe20000010885 */
[--C-:B------:R-:W-:Y:S01]  /*1e300*/  FFMA.FTZ R173, R154, R0, -R133.reuse ;  /* 0x000000009aad7223 */ /* 0x100fe20000010885 */
[----:B------:R-:W2:Y:S01]  /*1e310*/  MUFU.EX2 R2, R2 ;  /* 0x0000000200027308 */ /* 0x000ea20000000800 */
[----:B0-----:R-:W-:Y:S01]  /*1e320*/  FFMA.FTZ R131, R9, R6, R188 ;  /* 0x0000000609837223 */ /* 0x001fe200000100bc */
[-CC-:B------:R-:W-:Y:S01]  /*1e330*/  FFMA.FTZ R155, R155, R0.reuse, -R133.reuse ;  /* 0x000000009b9b7223 */ /* 0x180fe20000010885 */
[-CC-:B------:R-:W-:Y:S01]  /*1e340*/  FFMA.FTZ R175, R158, R0.reuse, -R133.reuse ;  /* 0x000000009eaf7223 */ /* 0x180fe20000010885 */
[-C--:B------:R-:W-:Y:S01]  /*1e350*/  FFMA.FTZ R169, R162, R0.reuse, -R133 ;  /* 0x00000000a2a97223 */ /* 0x080fe20000010885 */
[----:B------:R-:W-:Y:S01]  /*1e360*/  FADD.FTZ R131, R10, R131 ;  /* 0x000000830a837221 */ /* 0x000fe20000010000 */
[-CC-:B------:R-:W-:Y:S01]  /*1e370*/  FFMA.FTZ R163, R163, R0.reuse, -R133.reuse ;  /* 0x00000000a3a37223 */ /* 0x180fe20000010885 */
[-C--:B------:R-:W-:Y:S01]  /*1e380*/  FFMA.FTZ R166, R166, R0.reuse, -R133 ;  /* 0x00000000a6a67223 */ /* 0x080fe20000010885 */
[----:B------:R-:W0:Y:S01]  /*1e390*/  MUFU.EX2 R122, R122 ;  /* 0x0000007a007a7308 */ /* 0x000e220000000800 */
[----:B------:R-:W-:Y:S01]  /*1e3a0*/  FADD.FTZ R135, R190, R131 ;  /* 0x00000083be877221 */ /* 0x000fe20000010000 */
[----:B------:R-:W-:Y:S01]  /*1e3b0*/  FFMA.FTZ R131, R147, R0, -R133 ;  /* 0x0000000093837223 */ /* 0x000fe20000010885 */
[----:B------:R-:W-:-:S02]  /*1e3c0*/  F2FP.BF16.F32.PACK_AB R190, R20, R190 ;  /* 0x000000be14be723e */ /* 0x000fc400000010ff */
[----:B------:R-:W-:Y:S01]  /*1e3d0*/  FADD.FTZ R135, R20, R135 ;  /* 0x0000008714877221 */ /* 0x000fe20000010000 */
[----:B------:R-:W-:Y:S02]  /*1e3e0*/  F2FP.BF16.F32.PACK_AB R188, R10, R188 ;  /* 0x000000bc0abc723e */ /* 0x000fe400000010ff */
[----:B------:R-:W3:Y:S01]  /*1e3f0*/  MUFU.EX2 R191, R191 ;  /* 0x000000bf00bf7308 */ /* 0x000ee20000000800 */
[----:B------:R-:W-:Y:S01]  /*1e400*/  FADD.FTZ R6, R184, R135 ;  /* 0x00000087b8067221 */ /* 0x000fe20000010000 */
[----:B--2---:R-:W-:Y:S01]  /*1e410*/  FFMA.FTZ R5, R2, R5, R189 ;  /* 0x0000000502057223 */ /* 0x004fe200000100bd */
[C---:B------:R-:W-:Y:S01]  /*1e420*/  ISETP.GT.AND P2, PT, R7.reuse, R211, PT ;  /* 0x000000d30700720c */ /* 0x040fe20003f44270 */
[----:B------:R-:W-:Y:S02]  /*1e430*/  VIADD R7, R7, 0xffffffff ;  /* 0xffffffff07077836 */ /* 0x000fe40000000000 */
[C---:B------:R-:W-:Y:S01]  /*1e440*/  FADD.FTZ R135, R21.reuse, R6 ;  /* 0x0000000615877221 */ /* 0x040fe20000010000 */
[----:B------:R-:W-:Y:S01]  /*1e450*/  F2FP.BF16.F32.PACK_AB R184, R21, R184 ;  /* 0x000000b815b8723e */ /* 0x000fe200000010ff */
[----:B------:R-:W2:Y:S01]  /*1e460*/  MUFU.EX2 R123, R123 ;  /* 0x0000007b007b7308 */ /* 0x000ea20000000800 */
[----:B0-----:R-:W-:Y:S01]  /*1e470*/  FADD.FTZ R6, R122, R5 ;  /* 0x000000057a067221 */ /* 0x001fe20000010000 */
[----:B------:R-:W-:Y:S01]  /*1e480*/  FADD.FTZ R135, R186, R135 ;  /* 0x00000087ba877221 */ /* 0x000fe20000010000 */
[----:B------:R-:W-:Y:S01]  /*1e490*/  FFMA.FTZ R5, R151, R0, -R133 ;  /* 0x0000000097057223 */ /* 0x000fe20000010885 */
[----:B------:R-:W-:-:S02]  /*1e4a0*/  F2FP.BF16.F32.PACK_AB R186, R120, R186 ;  /* 0x000000ba78ba723e */ /* 0x000fc400000010ff */
[----:B------:R-:W-:Y:S01]  /*1e4b0*/  FADD.FTZ R135, R120, R135 ;  /* 0x0000008778877221 */ /* 0x000fe20000010000 */
[----:B------:R-:W-:Y:S01]  /*1e4c0*/  F2FP.BF16.F32.PACK_AB R189, R122, R189 ;  /* 0x000000bd7abd723e */ /* 0x000fe200000010ff */
[----:B------:R-:W0:Y:S01]  /*1e4d0*/  MUFU.EX2 R185, R185 ;  /* 0x000000b900b97308 */ /* 0x000e220000000800 */
[----:B---3--:R-:W-:Y:S01]  /*1e4e0*/  FADD.FTZ R6, R191, R6 ;  /* 0x00000006bf067221 */ /* 0x008fe20000010000 */
[----:B------:R-:W-:Y:S01]  /*1e4f0*/  FADD.FTZ R132, R180, R135 ;  /* 0x00000087b4847221 */ /* 0x000fe20000010000 */
[----:B------:R-:W-:-:S03]  /*1e500*/  F2FP.BF16.F32.PACK_AB R180, R121, R180 ;  /* 0x000000b479b4723e */ /* 0x000fc600000010ff */
[----:B------:R-:W-:Y:S02]  /*1e510*/  FADD.FTZ R135, R121, R132 ;  /* 0x0000008479877221 */ /* 0x000fe40000010000 */
[----:B------:R-:W3:Y:S01]  /*1e520*/  MUFU.EX2 R126, R126 ;  /* 0x0000007e007e7308 */ /* 0x000ee20000000800 */
[----:B--2---:R-:W-:Y:S01]  /*1e530*/  FADD.FTZ R6, R123, R6 ;  /* 0x000000067b067221 */ /* 0x004fe20000010000 */
[----:B------:R-:W-:Y:S01]  /*1e540*/  FADD.FTZ R132, R182, R135 ;  /* 0x00000087b6847221 */ /* 0x000fe20000010000 */
[----:B------:R-:W-:Y:S02]  /*1e550*/  F2FP.BF16.F32.PACK_AB R182, R11, R182 ;  /* 0x000000b60bb6723e */ /* 0x000fe400000010ff */
[----:B------:R-:W-:Y:S01]  /*1e560*/  F2FP.BF16.F32.PACK_AB R191, R123, R191 ;  /* 0x000000bf7bbf723e */ /* 0x000fe200000010ff */
[----:B------:R-:W-:Y:S01]  /*1e570*/  FADD.FTZ R135, R11, R132 ;  /* 0x000000840b877221 */ /* 0x000fe20000010000 */
[----:B------:R-:W-:Y:S01]  /*1e580*/  FFMA.FTZ R132, R159, R0, -R133 ;  /* 0x000000009f847223 */ /* 0x000fe20000010885 */
[----:B------:R-:W2:Y:S01]  /*1e590*/  MUFU.EX2 R187, R187 ;  /* 0x000000bb00bb7308 */ /* 0x000ea20000000800 */
[----:B0-----:R-:W-:Y:S01]  /*1e5a0*/  FADD.FTZ R137, R185, R6 ;  /* 0x00000006b9897221 */ /* 0x001fe20000010000 */
[----:B------:R-:W-:Y:S01]  /*1e5b0*/  FADD.FTZ R134, R176, R135 ;  /* 0x00000087b0867221 */ /* 0x000fe20000010000 */
[----:B------:R-:W-:Y:S01]  /*1e5c0*/  F2FP.BF16.F32.PACK_AB R176, R15, R176 ;  /* 0x000000b00fb0723e */ /* 0x000fe200000010ff */
[----:B------:R-:W-:-:S04]  /*1e5d0*/  FFMA.FTZ R133, R167, R0, -R133 ;  /* 0x00000000a7857223 */ /* 0x000fc80000010885 */
[----:B------:R-:W0:Y:S01]  /*1e5e0*/  MUFU.EX2 R127, R127 ;  /* 0x0000007f007f7308 */ /* 0x000e220000000800 */
[C---:B---3--:R-:W-:Y:S01]  /*1e5f0*/  FADD.FTZ R6, R126.reuse, R137 ;  /* 0x000000897e067221 */ /* 0x048fe20000010000 */
[----:B------:R-:W-:Y:S01]  /*1e600*/  FADD.FTZ R137, R15, R134 ;  /* 0x000000860f897221 */ /* 0x000fe20000010000 */
[----:B------:R-:W-:-:S03]  /*1e610*/  F2FP.BF16.F32.PACK_AB R185, R126, R185 ;  /* 0x000000b97eb9723e */ /* 0x000fc600000010ff */
[----:B------:R-:W-:Y:S02]  /*1e620*/  FADD.FTZ R137, R178, R137 ;  /* 0x00000089b2897221 */ /* 0x000fe40000010000 */
        /* <DEDUP_REMOVED lines=14> */
[----:B------:R-:W-:-:S06]  /*1e710*/  F2FP.BF16.F32.PACK_AB R178, R124, R178 ;  /* 0x000000b27cb2723e */ /* 0x000fcc00000010ff */
[----:B------:R-:W3:Y:S01]  /*1e720*/  MUFU.EX2 R177, R177 ;  /* 0x000000b100b17308 */ /* 0x000ee20000000800 */
[C---:B--2---:R-:W-:Y:S01]  /*1e730*/  FADD.FTZ R6, R12.reuse, R135 ;  /* 0x000000870c067221 */ /* 0x044fe20000010000 */
[----:B------:R-:W-:Y:S01]  /*1e740*/  F2FP.BF16.F32.PACK_AB R183, R12, R183 ;  /* 0x000000b70cb7723e */ /* 0x000fe200000010ff */
[----:B------:R-:W-:-:S05]  /*1e750*/  IMAD.MOV.U32 R12, RZ, RZ, R3 ;  /* 0x000000ffff0c7224 */ /* 0x000fca00078e0003 */
[----:B------:R-:W2:Y:S01]  /*1e760*/  MUFU.EX2 R125, R125 ;  /* 0x0000007d007d7308 */ /* 0x000ea20000000800 */
[----:B0-----:R-:W-:-:S07]  /*1e770*/  FADD.FTZ R134, R172, R137 ;  /* 0x00000089ac867221 */ /* 0x001fce0000010000 */
[----:B------:R-:W0:Y:S01]  /*1e780*/  MUFU.EX2 R131, R131 ;  /* 0x0000008300837308 */ /* 0x000e220000000800 */
[----:B---3--:R-:W-:-:S07]  /*1e790*/  FADD.FTZ R6, R177, R6 ;  /* 0x00000006b1067221 */ /* 0x008fce0000010000 */
[----:B------:R-:W3:Y:S01]  /*1e7a0*/  MUFU.EX2 R174, R174 ;  /* 0x000000ae00ae7308 */ /* 0x000ee20000000800 */
[C---:B--2---:R-:W-:Y:S01]  /*1e7b0*/  FADD.FTZ R135, R125.reuse, R134 ;  /* 0x000000867d877221 */ /* 0x044fe20000010000 */
[----:B------:R-:W-:-:S06]  /*1e7c0*/  F2FP.BF16.F32.PACK_AB R172, R125, R172 ;  /* 0x000000ac7dac723e */ /* 0x000fcc00000010ff */
        /* <DEDUP_REMOVED lines=8> */
[C---:B0-----:R-:W-:Y:S01]  /*1e850*/  FADD.FTZ R135, R128.reuse, R135 ;  /* 0x0000008780877221 */ /* 0x041fe20000010000 */
[----:B------:R-:W-:-:S06]  /*1e860*/  F2FP.BF16.F32.PACK_AB R174, R128, R174 ;  /* 0x000000ae80ae723e */ /* 0x000fcc00000010ff */
[----:B------:R-:W0:Y:S01]  /*1e870*/  MUFU.EX2 R173, R173 ;  /* 0x000000ad00ad7308 */ /* 0x000e220000000800 */
[C---:B---3--:R-:W-:Y:S01]  /*1e880*/  FADD.FTZ R6, R5.reuse, R6 ;  /* 0x0000000605067221 */ /* 0x048fe20000010000 */
[----:B------:R-:W-:-:S06]  /*1e890*/  F2FP.BF16.F32.PACK_AB R179, R5, R179 ;  /* 0x000000b305b3723e */ /* 0x000fcc00000010ff */
[----:B------:R-:W3:Y:S01]  /*1e8a0*/  MUFU.EX2 R129, R129 ;  /* 0x0000008100817308 */ /* 0x000ee20000000800 */
[----:B--2---:R-:W-:-:S07]  /*1e8b0*/  FADD.FTZ R20, R168, R135 ;  /* 0x00000087a8147221 */ /* 0x004fce0000010000 */
[----:B-1----:R-:W1:Y:S01]  /*1e8c0*/  MUFU.EX2 R14, R155 ;  /* 0x0000009b000e7308 */ /* 0x002e620000000800 */
[----:B0-----:R-:W-:-:S07]  /*1e8d0*/  FADD.FTZ R11, R173, R6 ;  /* 0x00000006ad0b7221 */ /* 0x001fce0000010000 */
[----:B------:R-:W0:Y:S01]  /*1e8e0*/  MUFU.EX2 R170, R170 ;  /* 0x000000aa00aa7308 */ /* 0x000e220000000800 */
[C---:B---3--:R-:W-:Y:S01]  /*1e8f0*/  FADD.FTZ R15, R129.reuse, R20 ;  /* 0x00000014810f7221 */ /* 0x048fe20000010000 */
[----:B------:R-:W-:-:S06]  /*1e900*/  F2FP.BF16.F32.PACK_AB R168, R129, R168 ;  /* 0x000000a881a8723e */ /* 0x000fcc00000010ff */
[----:B------:R-:W2:Y:S01]  /*1e910*/  MUFU.EX2 R175, R175 ;  /* 0x000000af00af7308 */ /* 0x000ea20000000800 */
[C---:B-1----:R-:W-:Y:S01]  /*1e920*/  FADD.FTZ R6, R14.reuse, R11 ;  /* 0x0000000b0e067221 */ /* 0x042fe20000010000 */
[----:B------:R-:W-:-:S06]  /*1e930*/  F2FP.BF16.F32.PACK_AB R173, R14, R173 ;  /* 0x000000ad0ead723e */ /* 0x000fcc00000010ff */
[----:B------:R-:W1:Y:S01]  /*1e940*/  MUFU.EX2 R13, R165 ;  /* 0x000000a5000d7308 */ /* 0x000e620000000800 */
[----:B0-----:R-:W-:-:S07]  /*1e950*/  FADD.FTZ R20, R170, R15 ;  /* 0x0000000faa147221 */ /* 0x001fce0000010000 */
[----:B------:R-:W0:Y:S01]  /*1e960*/  MUFU.EX2 R132, R132 ;  /* 0x0000008400847308 */ /* 0x000e220000000800 */
[----:B--2---:R-:W-:-:S07]  /*1e970*/  FADD.FTZ R11, R175, R6 ;  /* 0x00000006af0b7221 */ /* 0x004fce0000010000 */
[----:B------:R-:W2:Y:S01]  /*1e980*/  MUFU.EX2 R169, R169 ;  /* 0x000000a900a97308 */ /* 0x000ea20000000800 */
[C---:B-1----:R-:W-:Y:S01]  /*1e990*/  FADD.FTZ R6, R13.reuse, R20 ;  /* 0x000000140d067221 */ /* 0x042fe20000010000 */
[----:B------:R-:W-:Y:S01]  /*1e9a0*/  F2FP.BF16.F32.PACK_AB R170, R13, R170 ;  /* 0x000000aa0daa723e */ /* 0x000fe200000010ff */
[----:B------:R-:W-:-:S05]  /*1e9b0*/  IMAD.MOV.U32 R13, RZ, RZ, R4 ;  /* 0x000000ffff0d7224 */ /* 0x000fca00078e0004 */
[----:B------:R-:W1:Y:S01]  /*1e9c0*/  MUFU.EX2 R10, R163 ;  /* 0x000000a3000a7308 */ /* 0x000e620000000800 */
[C---:B0-----:R-:W-:Y:S01]  /*1e9d0*/  FADD.FTZ R20, R132.reuse, R11 ;  /* 0x0000000b84147221 */ /* 0x041fe20000010000 */
[----:B------:R-:W-:-:S06]  /*1e9e0*/  F2FP.BF16.F32.PACK_AB R175, R132, R175 ;  /* 0x000000af84af723e */ /* 0x000fcc00000010ff */
[----:B------:R-:W0:Y:S01]  /*1e9f0*/  MUFU.EX2 R166, R166 ;  /* 0x000000a600a67308 */ /* 0x000e220000000800 */
[----:B--2---:R-:W-:-:S07]  /*1ea00*/  FADD.FTZ R11, R169, R20 ;  /* 0x00000014a90b7221 */ /* 0x004fce0000010000 */
[----:B------:R-:W2:Y:S01]  /*1ea10*/  MUFU.EX2 R133, R133 ;  /* 0x0000008500857308 */ /* 0x000ea20000000800 */
[C---:B-1----:R-:W-:Y:S01]  /*1ea20*/  FADD.FTZ R11, R10.reuse, R11 ;  /* 0x0000000b0a0b7221 */ /* 0x042fe20000010000 */
[----:B------:R-:W-:Y:S01]  /*1ea30*/  F2FP.BF16.F32.PACK_AB R169, R10, R169 ;  /* 0x000000a90aa9723e */ /* 0x000fe200000010ff */
[----:B------:R-:W-:Y:S02]  /*1ea40*/  IMAD.MOV.U32 R10, RZ, RZ, R22 ;  /* 0x000000ffff0a7224 */ /* 0x000fe400078e0016 */
[----:B0-----:R-:W-:-:S04]  /*1ea50*/  FADD.FTZ R11, R166, R11 ;  /* 0x0000000ba60b7221 */ /* 0x001fc80000010000 */
[C---:B--2---:R-:W-:Y:S01]  /*1ea60*/  FADD.FTZ R5, R133.reuse, R11 ;  /* 0x0000000b85057221 */ /* 0x044fe20000010000 */
[----:B------:R-:W-:Y:S01]  /*1ea70*/  F2FP.BF16.F32.PACK_AB R171, R133, R166 ;  /* 0x000000a685ab723e */ /* 0x000fe200000010ff */
[----:B------:R-:W-:Y:S01]  /*1ea80*/  IMAD.MOV.U32 R11, RZ, RZ, R23 ;  /* 0x000000ffff0b7224 */ /* 0x000fe200078e0017 */
[----:B------:R-:W-:Y:S06]  /*1ea90*/  @P2 BRA `(.L_x_1941) ;  /* 0xffffffcc00002947 */ /* 0x000fec000383ffff */
.L_x_1922:
[----:B------:R-:W-:Y:S05]  /*1eaa0*/  BSYNC B0 ;  /* 0x0000000000007941 */ /* 0x000fea0003800000 */
.L_x_1921:
        /* <DEDUP_REMOVED lines=99> */
.L_x_1942:
[----:B------:R-:W-:Y:S01]  /*1f0e0*/  IMAD R12, R22, 0x8, R16 ;  /* 0x00000008160c7824 */ /* 0x000fe200078e0210 */
[----:B------:R-:W-:-:S04]  /*1f0f0*/  SHF.L.U32 R7, R23, 0x1f, RZ ;  /* 0x0000001f17077819 */ /* 0x000fc800000006ff */
[----:B------:R1:W2:Y:S01]  /*1f100*/  SYNCS.PHASECHK.TRANS64.TRYWAIT P2, [R12+URZ+0x30850], R7 ;  /* 0x030850070c0075a7 */ /* 0x0002a2000804017f */
[----:B------:R-:W-:Y:S05]  /*1f110*/  @!P0 BRA `(.L_x_1943) ;  /* 0x0000000000048947 */ /* 0x000fea0003800000 */
[----:B------:R-:W-:Y:S01]  /*1f120*/  BPT.TRAP 0x1 ;  /* 0x000000040000795c */ /* 0x000fe20000300000 */
.L_x_1943:
[----:B------:R-:W-:Y:S01]  /*1f130*/  VIADD R16, R16, 0x400 ;  /* 0x0000040010107836 */ /* 0x000fe20000000000 */
[----:B------:R-:W-:Y:S04]  /*1f140*/  BSSY B0, `(.L_x_1944) ;  /* 0x0000008000007945 */ /* 0x000fe80003800000 */
[----:B------:R-:W-:-:S04]  /*1f150*/  SHF.R.U32.HI R16, RZ, 0x4, R16 ;  /* 0x00000004ff107819 */ /* 0x000fc80000011610 */
[----:B------:R-:W-:-:S04]  /*1f160*/  LOP3.LUT R16, R16, 0x3fff, RZ, 0xc0, !PT ;  /* 0x00003fff10107812 */ /* 0x000fc800078ec0ff */
[----:B------:R-:W-:-:S05]  /*1f170*/  LOP3.LUT R9, R16, 0x3000000, RZ, 0xfc, !PT ;  /* 0x0300000010097812 */ /* 0x000fca00078efcff */
[----:B------:R-:W-:Y:S01]  /*1f180*/  IMAD R2, R22, 0x900, R9 ;  /* 0x0000090016027824 */ /* 0x000fe200078e0209 */
[----:B--2---:R-:W-:Y:S06]  /*1f190*/  @P2 BRA `(.L_x_1945) ;  /* 0x0000000000082947 */ /* 0x004fec0003800000 */
[----:B------:R-:W2:Y:S02]  /*1f1a0*/  SYNCS.PHASECHK.TRANS64.TRYWAIT P0, [R12+URZ+0x30850], R7 ;  /* 0x030850070c0075a7 */ /* 0x000ea4000800017f */
[----:B--2---:R-:W-:Y:S05]  /*1f1b0*/  @!P0 BRA `(.L_x_1946) ;  /* 0x000000c400108947 */ /* 0x004fea0003800000 */
.L_x_1945:
[----:B------:R-:W-:Y:S05]  /*1f1c0*/  BSYNC B0 ;  /* 0x0000000000007941 */ /* 0x000fea0003800000 */
.L_x_1944:
[----:B------:R-:W-:Y:S01]  /*1f1d0*/  IMAD.MOV.U32 R8, RZ, RZ, R2 ;  /* 0x000000ffff087224 */ /* 0x000fe200078e0002 */
[----:B------:R-:W-:Y:S01]  /*1f1e0*/  WARPGROUP.ARRIVE ;  /* 0x00000000000079c5 */ /* 0x000fe20000000000 */
[----:B------:R-:W-:Y:S01]  /*1f1f0*/  IMAD.MOV.U32 R9, RZ, RZ, 0x40000040 ;  /* 0x40000040ff097424 */ /* 0x000fe200078e00ff */
[----:B-12---:R-:W1:Y:S01]  /*1f200*/  SHFL.BFLY PT, R7, R6, 0x2, 0x1f ;  /* 0x0c401f0006077f89 */ /* 0x006e6200000e0000 */
[----:B------:R-:W-:Y:S01]  /*1f210*/  VIADD R22, R22, 0x1 ;  /* 0x0000000116167836 */ /* 0x000fe20000000000 */
[----:B------:R-:W-:Y:S01]  /*1f220*/  R2UR UR6, R8 ;  /* 0x00000000080672ca */ /* 0x000fe200000e0000 */
[----:B------:R-:W-:Y:S01]  /*1f230*/  VIADD R8, R2, 0x80 ;  /* 0x0000008002087836 */ /* 0x000fe20000000000 */
[----:B------:R-:W-:Y:S01]  /*1f240*/  R2UR UR7, R9 ;  /* 0x00000000090772ca */ /* 0x000fe200000e0000 */
[----:B------:R-:W-:Y:S01]  /*1f250*/  IMAD.MOV.U32 R9, RZ, RZ, 0x40000040 ;  /* 0x40000040ff097424 */ /* 0x000fe200078e00ff */
[----:B------:R-:W-:Y:S01]  /*1f260*/  ISETP.NE.AND P2, PT, R22, 0x2, PT ;  /* 0x000000021600780c */ /* 0x000fe20003f45270 */
[----:B------:R-:W-:-:S03]  /*1f270*/  VIADD R221, R221, 0x1 ;  /* 0x00000001dddd7836 */ /* 0x000fc60000000000 */
[----:B------:R-:W-:-:S07]  /*1f280*/  SEL R22, R22, RZ, P2 ;  /* 0x000000ff16167207 */ /* 0x000fce0001000000 */
[----:B------:R-:W-:Y:S01]  /*1f290*/  HGMMA.64x192x16.F32.BF16 R24, R188, gdesc[UR4].tnspB, R24, gsb0 ;  /* 0x42e00004bc187df0 */ /* 0x000fe20008001818 */
[----:B------:R-:W-:Y:S01]  /*1f2a0*/  R2UR UR6, R8 ;  /* 0x00000000080672ca */ /* 0x000fe200000e0000 */
[----:B------:R-:W-:Y:S01]  /*1f2b0*/  VIADD R8, R2, 0x100 ;  /* 0x0000010002087836 */ /* 0x000fe20000000000 */
[----:B------:R-:W-:Y:S01]  /*1f2c0*/  R2UR UR7, R9 ;  /* 0x00000000090772ca */ /* 0x000fe200000e0000 */
[----:B------:R-:W-:Y:S02]  /*1f2d0*/  IMAD.MOV.U32 R9, RZ, RZ, 0x40000040 ;  /* 0x40000040ff097424 */ /* 0x000fe400078e00ff */
[----:B-1----:R-:W-:Y:S01]  /*1f2e0*/  FADD.FTZ R7, R7, R6 ;  /* 0x0000000607077221 */ /* 0x002fe20000010000 */
[----:B------:R-:W-:Y:S01]  /*1f2f0*/  IMAD.MOV.U32 R6, RZ, RZ, RZ ;  /* 0x000000ffff067224 */ /* 0x000fe200078e00ff */
[----:B------:R-:W-:Y:S02]  /*1f300*/  WARPGROUP.DEPBAR.LE gsb0, 0x0 ;  /* 0x00008000000079c5 */ /* 0x000fe40000010000 */
[----:B------:R-:W-:-:S10]  /*1f310*/  WARPGROUP.ARRIVE ;  /* 0x00000000000079c5 */ /* 0x000fd40000000000 */
        /* <DEDUP_REMOVED lines=19> */
[----:B------:R-:W1:Y:S01]  /*1f450*/  SHFL.BFLY PT, R2, R5, 0x2, 0x1f ;  /* 0x0c401f0005027f89 */ /* 0x000e6200000e0000 */
[----:B------:R-:W-:Y:S02]  /*1f460*/  WARPGROUP.DEPBAR.LE gsb0, 0x0 ;  /* 0x00008000000079c5 */ /* 0x000fe40000010000 */
[----:B------:R-:W-:-:S12]  /*1f470*/  WARPGROUP.ARRIVE ;  /* 0x00000000000079c5 */ /* 0x000fd80000000000 */
[----:B------:R-:W-:Y:S01]  /*1f480*/  HGMMA.64x192x16.F32.BF16 R24, R172, gdesc[UR4].tnspB, R24, gsb0 ;  /* 0x42e00004ac187df0 */ /* 0x000fe20008001818 */
[----:B------:R-:W-:Y:S01]  /*1f490*/  R2UR UR6, R8 ;  /* 0x00000000080672ca */ /* 0x000fe200000e0000 */
[----:B-1----:R-:W-:Y:S01]  /*1f4a0*/  FADD.FTZ R8, R2, R5 ;  /* 0x0000000502087221 */ /* 0x002fe20000010000 */
[----:B------:R-:W-:Y:S01]  /*1f4b0*/  R2UR UR7, R9 ;  /* 0x00000000090772ca */ /* 0x000fe200000e0000 */
[----:B------:R-:W1:Y:S01]  /*1f4c0*/  SHFL.BFLY PT, R2, R7, 0x1, 0x1f ;  /* 0x0c201f0007027f89 */ /* 0x000e6200000e0000 */
[----:B------:R-:W-:-:S03]  /*1f4d0*/  IMAD.MOV.U32 R5, RZ, RZ, -0x800000 ;  /* 0xff800000ff057424 */ /* 0x000fc600078e00ff */
[----:B------:R-:W2:Y:S01]  /*1f4e0*/  SHFL.BFLY PT, R9, R8, 0x1, 0x1f ;  /* 0x0c201f0008097f89 */ /* 0x000ea200000e0000 */
[----:B-1----:R-:W-:Y:S01]  /*1f4f0*/  FADD.FTZ R13, R7, R2 ;  /* 0x00000002070d7221 */ /* 0x002fe20000010000 */
[----:B------:R-:W-:Y:S01]  /*1f500*/  SEL R2, RZ, 0x1, P2 ;  /* 0x00000001ff027807 */ /* 0x000fe20001000000 */
[----:B--2---:R-:W-:-:S03]  /*1f510*/  FADD.FTZ R14, R8, R9 ;  /* 0x00000009080e7221 */ /* 0x004fc60000010000 */
[----:B------:R-:W-:Y:S01]  /*1f520*/  FSETP.NE.FTZ.AND P0, PT, R13, RZ, PT ;  /* 0x000000ff0d00720b */ /* 0x000fe20003f15000 */
[----:B------:R-:W-:Y:S01]  /*1f530*/  @!P1 VIADD R8, R12, 0x30860 ;  /* 0x000308600c089836 */ /* 0x000fe20000000000 */
[----:B------:R-:W-:Y:S01]  /*1f540*/  LOP3.LUT R23, R23, R2, RZ, 0x3c, !PT ;  /* 0x0000000217177212 */ /* 0x000fe200078e3cff */
[----:B------:R-:W-:Y:S01]  /*1f550*/  IMAD.MOV.U32 R9, RZ, RZ, RZ ;  /* 0x000000ffff097224 */ /* 0x000fe200078e00ff */
[----:B------:R-:W-:Y:S01]  /*1f560*/  FSETP.NE.FTZ.AND P3, PT, R14, RZ, PT ;  /* 0x000000ff0e00720b */ /* 0x000fe20003f75000 */
[----:B------:R-:W-:Y:S01]  /*1f570*/  IMAD.MOV.U32 R2, RZ, RZ, -0x800000 ;  /* 0xff800000ff027424 */ /* 0x000fe200078e00ff */
[----:B------:R-:W-:-:S07]  /*1f580*/  @!P1 PRMT R8, RZ, 0x654, R8 ;  /* 0x00000654ff089816 */ /* 0x000fce0000000008 */
[----:B------:R-:W1:Y:S01]  /*1f590*/  @P0 MUFU.LG2 R10, R13 ;  /* 0x0000000d000a0308 */ /* 0x000e620000000c00 */
[----:B------:R-:W-:-:S03]  /*1f5a0*/  @P0 FMUL.FTZ R7, R0, 0.69314718246459960938 ;  /* 0x3f31721800070820 */ /* 0x000fc60000410000 */
[----:B0-----:R-:W-:-:S04]  /*1f5b0*/  @P3 FMUL.FTZ R15, R0, 0.69314718246459960938 ;  /* 0x3f317218000f3820 */ /* 0x001fc80000410000 */
[----:B------:R-:W0:Y:S08]  /*1f5c0*/  @P3 MUFU.LG2 R11, R14 ;  /* 0x0000000e000b3308 */ /* 0x000e300000000c00 */
[----:B------:R-:W2:Y:S01]  /*1f5d0*/  @P3 MUFU.RCP R6, R14 ;  /* 0x0000000e00063308 */ /* 0x000ea20000001000 */
[----:B-1----:R-:W-:-:S04]  /*1f5e0*/  @P0 FMUL.FTZ R10, R10, 0.69314718246459960938 ;  /* 0x3f3172180a0a0820 */ /* 0x002fc80000410000 */
[----:B------:R-:W-:-:S03]  /*1f5f0*/  @P0 FFMA.FTZ R5, R7, R4, R10 ;  /* 0x0000000407050223 */ /* 0x000fc6000001000a */
[----:B------:R-:W1:Y:S01]  /*1f600*/  @P0 MUFU.RCP R9, R13 ;  /* 0x0000000d00090308 */ /* 0x000e620000001000 */
[----:B0-----:R-:W-:Y:S01]  /*1f610*/  @P3 FMUL.FTZ R0, R11, 0.69314718246459960938 ;  /* 0x3f3172180b003820 */ /* 0x001fe20000410000 */
        /* <DEDUP_REMOVED lines=17> */
[-C--:B-1----:R-:W-:Y:S01]  /*1f730*/  FMUL.FTZ R0, R24, R9.reuse ;  /* 0x0000000918007220 */ /* 0x082fe20000410000 */
        /* <DEDUP_REMOVED lines=84> */
[----:B0-----:R-:W-:-:S07]  /*1fc80*/  FMUL.FTZ R119, R119, R6 ;  /* 0x0000000677777220 */ /* 0x001fce0000410000 */
.L_x_1807:
        /* <DEDUP_REMOVED lines=50> */
[----:B------:R-:W-:Y:S01]  /*1ffb0*/  F2FP.BF16.F32.PACK_AB R115, R119, R118 ;  /* 0x000000767773723e */ /* 0x000fe200000010ff */
[----:B------:R-:W-:Y:S01]  /*1ffc0*/  BAR.SYNC.DEFER_BLOCKING 0x1, 0x100 ;  /* 0x0044000000007b1d */ /* 0x000fe20000010000 */
[----:B--2---:R-:W-:-:S03]  /*1ffd0*/  IMAD.WIDE R8, R8, 0x2, R6 ;  /* 0x0000000208087825 */ /* 0x004fc600078e0206 */
        /* <DEDUP_REMOVED lines=9> */
[C---:B-----5:R-:W-:Y:S01]  /*20070*/  IADD3 R145, P0, R8.reuse, 0x4020, RZ ;  /* 0x0000402008917810 */ /* 0x060fe20007f1e0ff */
[----:B------:R-:W-:Y:S01]  /*20080*/  IMAD.X R35, RZ, RZ, R9, P5 ;  /* 0x000000ffff237224 */ /* 0x000fe200028e0609 */
[----:B------:R-:W-:-:S02]  /*20090*/  IADD3 R147, P4, R8, 0x4040, RZ ;  /* 0x0000404008937810 */ /* 0x000fc40007f9e0ff */
[C---:B------:R-:W-:Y:S01]  /*200a0*/  IADD3 R149, P3, R8.reuse, 0x4060, RZ ;  /* 0x0000406008957810 */ /* 0x040fe20007f7e0ff */
[--C-:B------:R-:W-:Y:S01]  /*200b0*/  IMAD.X R39, RZ, RZ, R9.reuse, P0 ;  /* 0x000000ffff277224 */ /* 0x100fe200000e0609 */
[C---:B------:R-:W-:Y:S01]  /*200c0*/  IADD3 R151, P2, R8.reuse, 0x8000, RZ ;  /* 0x0000800008977810 */ /* 0x040fe20007f5e0ff */
[--C-:B------:R-:W-:Y:S01]  /*200d0*/  IMAD.X R43, RZ, RZ, R9.reuse, P4 ;  /* 0x000000ffff2b7224 */ /* 0x100fe200020e0609 */
[C---:B-1----:R-:W-:Y:S01]  /*200e0*/  IADD3 R24, P1, R8.reuse, 0x8020, RZ ;  /* 0x0000802008187810 */ /* 0x042fe20007f3e0ff */
        /* <DEDUP_REMOVED lines=9> */
[----:B------:R-:W-:-:S02]  /*20180*/  MOV R94, R8 ;  /* 0x00000008005e7202 */ /* 0x000fc40000000f00 */
[----:B------:R-:W-:Y:S02]  /*20190*/  F2FP.BF16.F32.PACK_AB R9, R137, R10 ;  /* 0x0000000a8909723e */ /* 0x000fe400000010ff */
[----:B------:R-:W-:Y:S02]  /*201a0*/  F2FP.BF16.F32.PACK_AB R8, R3, R0 ;  /* 0x000000000308723e */ /* 0x000fe400000010ff */
[----:B------:R-:W-:Y:S02]  /*201b0*/  F2FP.BF16.F32.PACK_AB R10, R29, R28 ;  /* 0x0000001c1d0a723e */ /* 0x000fe400000010ff */
[----:B------:R-:W-:Y:S02]  /*201c0*/  LOP3.LUT R34, R143, 0x380, RZ, 0xc0, !PT ;  /* 0x000003808f227812 */ /* 0x000fe400078ec0ff */
[----:B------:R-:W-:Y:S01]  /*201d0*/  ISETP.NE.U32.AND P0, PT, RZ, UR4, PT ;  /* 0x00000004ff007c0c */ /* 0x000fe2000bf05070 */
[----:B------:R1:W-:Y:S01]  /*201e0*/  STSM.16.M88.4 [R94], R8 ;  /* 0x000000085e007844 */ /* 0x0003e20000000200 */
[----:B------:R-:W-:-:S02]  /*201f0*/  LOP3.LUT R42, R147, 0x380, RZ, 0xc0, !PT ;  /* 0x00000380932a7812 */ /* 0x000fc400078ec0ff */
[----:B------:R-:W-:Y:S02]  /*20200*/  LOP3.LUT R20, R139, 0x380, RZ, 0xc0, !PT ;  /* 0x000003808b147812 */ /* 0x000fe400078ec0ff */
[----:B------:R-:W-:Y:S02]  /*20210*/  LOP3.LUT R50, R151, 0x380, RZ, 0xc0, !PT ;  /* 0x0000038097327812 */ /* 0x000fe400078ec0ff */
[----:B------:R-:W-:Y:S02]  /*20220*/  LOP3.LUT R3, R24, 0x380, RZ, 0xc0, !PT ;  /* 0x0000038018037812 */ /* 0x000fe400078ec0ff */
[----:B------:R-:W-:Y:S02]  /*20230*/  LOP3.LUT R30, R141, 0x380, RZ, 0xc0, !PT ;  /* 0x000003808d1e7812 */ /* 0x000fe400078ec0ff */
[----:B------:R-:W-:Y:S02]  /*20240*/  SHF.R.U64 R14, R14, 0x3, RZ ;  /* 0x000000030e0e7819 */ /* 0x000fe400000012ff */
[----:B------:R-:W-:-:S02]  /*20250*/  LOP3.LUT R0, R58, 0x380, RZ, 0xc0, !PT ;  /* 0x000003803a007812 */ /* 0x000fc400078ec0ff */
[----:B------:R-:W-:Y:S01]  /*20260*/  SHF.R.U64 R34, R34, 0x3, RZ ;  /* 0x0000000322227819 */ /* 0x000fe200000012ff */
[----:B-1----:R-:W1:Y:S01]  /*20270*/  LDC.64 R8, c[0x0][0xc00] ;  /* 0x00030000ff087b82 */ /* 0x002e620000000a00 */
[----:B------:R-:W-:Y:S01]  /*20280*/  ISETP.NE.AND.EX P0, PT, RZ, UR5, PT, P0 ;  /* 0x00000005ff007c0c */ /* 0x000fe2000bf05300 */
[----:B------:R-:W-:Y:S01]  /*20290*/  ULDC.64 UR4, c[0x0][0xc08] ;  /* 0x0003020000047ab9 */ /* 0x000fe20000000a00 */
[----:B------:R-:W-:Y:S02]  /*202a0*/  LOP3.LUT R38, R145, 0x380, RZ, 0xc0, !PT ;  /* 0x0000038091267812 */ /* 0x000fe400078ec0ff */
[----:B------:R-:W-:Y:S02]  /*202b0*/  SHF.R.U64 R42, R42, 0x3, RZ ;  /* 0x000000032a2a7819 */ /* 0x000fe400000012ff */
[----:B------:R-:W-:Y:S02]  /*202c0*/  SHF.R.U64 R20, R20, 0x3, RZ ;  /* 0x0000000314147819 */ /* 0x000fe400000012ff */
[----:B------:R-:W-:-:S02]  /*202d0*/  SHF.R.U64 R50, R50, 0x3, RZ ;  /* 0x0000000332327819 */ /* 0x000fc400000012ff */
[----:B------:R-:W-:Y:S02]  /*202e0*/  SHF.R.U64 R3, R3, 0x3, RZ ;  /* 0x0000000303037819 */ /* 0x000fe400000012ff */
[----:B------:R-:W-:Y:S02]  /*202f0*/  SHF.R.U64 R30, R30, 0x3, RZ ;  /* 0x000000031e1e7819 */ /* 0x000fe400000012ff */
[----:B------:R-:W-:Y:S02]  /*20300*/  LOP3.LUT R14, R14, R111, RZ, 0x3c, !PT ;  /* 0x0000006f0e0e7212 */ /* 0x000fe400078e3cff */
[----:B------:R-:W-:Y:S02]  /*20310*/  LOP3.LUT R46, R149, 0x380, RZ, 0xc0, !PT ;  /* 0x00000380952e7812 */ /* 0x000fe400078ec0ff */
[----:B------:R-:W-:Y:S02]  /*20320*/  SHF.R.U64 R29, R0, 0x3, RZ ;  /* 0x00000003001d7819 */ /* 0x000fe400000012ff */
[----:B------:R-:W-:-:S02]  /*20330*/  ISETP.NE.U32.AND P2, PT, RZ, UR4, PT ;  /* 0x00000004ff007c0c */ /* 0x000fc4000bf45070 */
[----:B------:R-:W-:Y:S01]  /*20340*/  LOP3.LUT R34, R34, R143, RZ, 0x3c, !PT ;  /* 0x0000008f22227212 */ /* 0x000fe200078e3cff */
[----:B-1----:R-:W-:Y:S01]  /*20350*/  IMAD.WIDE R10, R220, 0x4, R8 ;  /* 0x00000004dc0a7825 */ /* 0x002fe200078e0208 */
[----:B------:R-:W-:Y:S02]  /*20360*/  SHF.R.U64 R38, R38, 0x3, RZ ;  /* 0x0000000326267819 */ /* 0x000fe400000012ff */
[----:B------:R-:W-:Y:S02]  /*20370*/  LOP3.LUT R42, R42, R147, RZ, 0x3c, !PT ;  /* 0x000000932a2a7212 */ /* 0x000fe400078e3cff */
[----:B------:R-:W-:Y:S02]  /*20380*/  LOP3.LUT R20, R20, R139, RZ, 0x3c, !PT ;  /* 0x0000008b14147212 */ /* 0x000fe400078e3cff */
[----:B------:R-:W-:Y:S02]  /*20390*/  LOP3.LUT R50, R50, R151, RZ, 0x3c, !PT ;  /* 0x0000009732327212 */ /* 0x000fe400078e3cff */
[----:B------:R-:W-:-:S02]  /*203a0*/  LOP3.LUT R54, R3, R24, RZ, 0x3c, !PT ;  /* 0x0000001803367212 */ /* 0x000fc400078e3cff */
[----:B------:R-:W-:Y:S02]  /*203b0*/  LOP3.LUT R30, R30, R141, RZ, 0x3c, !PT ;  /* 0x0000008d1e1e7212 */ /* 0x000fe400078e3cff */
[----:B------:R-:W-:Y:S02]  /*203c0*/  SHF.R.U64 R46, R46, 0x3, RZ ;  /* 0x000000032e2e7819 */ /* 0x000fe400000012ff */
[----:B------:R-:W-:Y:S02]  /*203d0*/  LOP3.LUT R111, R86, 0x380, RZ, 0xc0, !PT ;  /* 0x00000380566f7812 */ /* 0x000fe400078ec0ff */
[----:B------:R-:W-:Y:S02]  /*203e0*/  LOP3.LUT R58, R29, R58, RZ, 0x3c, !PT ;  /* 0x0000003a1d3a7212 */ /* 0x000fe400078e3cff */
[----:B------:R-:W-:Y:S02]  /*203f0*/  MOV R24, R14 ;  /* 0x0000000e00187202 */ /* 0x000fe40000000f00 */
[----:B------:R-:W-:-:S02]  /*20400*/  ISETP.NE.AND.EX P2, PT, RZ, UR5, PT, P2 ;  /* 0x00000005ff007c0c */ /* 0x000fc4000bf45320 */
[----:B------:R-:W-:Y:S02]  /*20410*/  MOV R15, R34 ;  /* 0x00000022000f7202 */ /* 0x000fe40000000f00 */
[----:B------:R-:W-:Y:S02]  /*20420*/  LOP3.LUT R38, R38, R145, RZ, 0x3c, !PT ;  /* 0x0000009126267212 */ /* 0x000fe400078e3cff */
[----:B------:R-:W-:Y:S02]  /*20430*/  MOV R14, R42 ;  /* 0x0000002a000e7202 */ /* 0x000fe40000000f00 */
[----:B------:R-:W-:Y:S02]  /*20440*/  F2FP.BF16.F32.PACK_AB R34, R37, R36 ;  /* 0x000000242522723e */ /* 0x000fe400000010ff */
[----:B------:R-:W-:Y:S02]  /*20450*/  F2FP.BF16.F32.PACK_AB R35, R135, R124 ;  /* 0x0000007c8723723e */ /* 0x000fe400000010ff */
[----:B------:R-:W-:Y:S01]  /*20460*/  MOV R20, R20 ;  /* 0x0000001400147202 */ /* 0x000fe20000000f00 */
[----:B------:R-:W1:Y:S01]  /*20470*/  @P2 LDC.64 R8, c[0x0][0xc08] ;  /* 0x00030200ff082b82 */ /* 0x000e620000000a00 */
[----:B------:R-:W-:Y:S01]  /*20480*/  MOV R0, R50 ;  /* 0x0000003200007202 */ /* 0x000fe20000000f00 */
[----:B------:R-:W-:Y:S01]  /*20490*/  STSM.16.M88.4 [R24], R32 ;  /* 0x0000002018007844 */ /* 0x000fe20000000200 */
[----:B------:R-:W-:-:S02]  /*204a0*/  F2FP.BF16.F32.PACK_AB R42, R45, R44 ;  /* 0x0000002c2d2a723e */ /* 0x000fc400000010ff */
[----:B------:R-:W-:Y:S02]  /*204b0*/  F2FP.BF16.F32.PACK_AB R43, R133, R122 ;  /* 0x0000007a852b723e */ /* 0x000fe400000010ff */
[----:B------:R-:W-:Y:S02]  /*204c0*/  LOP3.LUT R46, R46, R149, RZ, 0x3c, !PT ;  /* 0x000000952e2e7212 */ /* 0x000fe400078e3cff */
[----:B------:R-:W-:Y:S01]  /*204d0*/  SHF.R.U64 R111, R111, 0x3, RZ ;  /* 0x000000036f6f7819 */ /* 0x000fe200000012ff */
[----:B------:R2:W-:Y:S01]  /*204e0*/  STSM.16.M88.4 [R20], R40 ;  /* 0x0000002814007844 */ /* 0x0005e20000000200 */
[----:B------:R-:W-:Y:S02]  /*204f0*/  MOV R30, R30 ;  /* 0x0000001e001e7202 */ /* 0x000fe40000000f00 */
[----:B------:R-:W-:Y:S02]  /*20500*/  MOV R3, R58 ;  /* 0x0000003a00037202 */ /* 0x000fe40000000f00 */
[----:B------:R-:W-:-:S02]  /*20510*/  F2FP.BF16.F32.PACK_AB R50, R53, R52 ;  /* 0x000000343532723e */ /* 0x000fc400000010ff */
[----:B------:R-:W-:Y:S02]  /*20520*/  F2FP.BF16.F32.PACK_AB R51, R131, R120 ;  /* 0x000000788333723e */ /* 0x000fe400000010ff */
[----:B------:R-:W-:Y:S02]  /*20530*/  F2FP.BF16.F32.PACK_AB R58, R61, R60 ;  /* 0x0000003c3d3a723e */ /* 0x000fe400000010ff */
[----:B------:R-:W-:Y:S01]  /*20540*/  F2FP.BF16.F32.PACK_AB R59, R129, R62 ;  /* 0x0000003e813b723e */ /* 0x000fe200000010ff */
[----:B------:R-:W-:Y:S01]  /*20550*/  STSM.16.M88.4 [R30], R48 ;  /* 0x000000301e007844 */ /* 0x000fe20000000200 */
[----:B------:R-:W-:Y:S02]  /*20560*/  MOV R38, R38 ;  /* 0x0000002600267202 */ /* 0x000fe40000000f00 */
[----:B------:R-:W-:Y:S01]  /*20570*/  LOP3.LUT R12, R111, R86, RZ, 0x3c, !PT ;  /* 0x000000566f0c7212 */ /* 0x000fe200078e3cff */
[----:B------:R-:W-:Y:S01]  /*20580*/  STSM.16.M88.4 [R15], R56 ;  /* 0x000000380f007844 */ /* 0x000fe20000000200 */
[----:B------:R-:W-:Y:S01]  /*20590*/  MOV R46, R46 ;  /* 0x0000002e002e7202 */ /* 0x000fe20000000f00 */
[----:B------:R-:W-:Y:S01]  /*205a0*/  ULDC UR4, c[0x0][0xa88] ;  /* 0x0002a20000047ab9 */ /* 0x000fe20000000800 */
[----:B------:R-:W-:Y:S01]  /*205b0*/  MOV R54, R54 ;  /* 0x0000003600367202 */ /* 0x000fe20000000f00 */
[----:B------:R3:W-:Y:S01]  /*205c0*/  STSM.16.M88.4 [R38], R64 ;  /* 0x0000004026007844 */ /* 0x0007e20000000200 */
[----:B------:R-:W-:Y:S01]  /*205d0*/  MOV R12, R12 ;  /* 0x0000000c000c7202 */ /* 0x000fe20000000f00 */
[----:B--2---:R-:W-:-:S02]  /*205e0*/  IMAD.MOV.U32 R20, RZ, RZ, RZ ;  /* 0x000000ffff147224 */ /* 0x004fc400078e00ff */
[----:B------:R-:W-:Y:S04]  /*205f0*/  STSM.16.M88.4 [R14], R72 ;  /* 0x000000480e007844 */ /* 0x000fe80000000200 */
[----:B------:R-:W-:Y:S04]  /*20600*/  STSM.16.M88.4 [R46], R80 ;  /* 0x000000502e007844 */ /* 0x000fe80000000200 */
[----:B------:R2:W-:Y:S04]  /*20610*/  STSM.16.M88.4 [R0], R88 ;  /* 0x0000005800007844 */ /* 0x0005e80000000200 */
[----:B------:R4:W-:Y:S04]  /*20620*/  STSM.16.M88.4 [R54], R96 ;  /* 0x0000006036007844 */ /* 0x0009e80000000200 */
[----:B------:R4:W-:Y:S04]  /*20630*/  STSM.16.M88.4 [R3], R104 ;  /* 0x0000006803007844 */ /* 0x0009e80000000200 */
[----:B------:R4:W-:Y:S01]  /*20640*/  STSM.16.M88.4 [R12], R112 ;  /* 0x000000700c007844 */ /* 0x0009e20000000200 */
[----:B------:R-:W-:Y:S01]  /*20650*/  BAR.SYNC.DEFER_BLOCKING 0x1, 0x100 ;  /* 0x0044000000007b1d */ /* 0x000fe20000010000 */
[----:B---3--:R-:W-:-:S02]  /*20660*/  IMAD.U32 R65, RZ, RZ, UR4 ;  /* 0x00000004ff417e24 */ /* 0x008fc4000f8e00ff */
[----:B-1----:R-:W-:-:S05]  /*20670*/  @P2 IMAD.WIDE R8, R220, 0x4, R8 ;  /* 0x00000004dc082825 */ /* 0x002fca00078e0208 */
[----:B--2---:R-:W1:Y:S01]  /*20680*/  LDC R0, c[0x0][0xbe8] ;  /* 0x0002fa00ff007b82 */ /* 0x004e620000000800 */
[----:B------:R4:W5:Y:S04]  /*20690*/  @P0 LDG.E R20, desc[UR60][R10.64] ;  /* 0x0000003c0a140981 */ /* 0x000968000c1e1900 */
[----:B------:R4:W5:Y:S01]  /*206a0*/  @P2 LDG.E R65, desc[UR60][R8.64] ;  /* 0x0000003c08412981 */ /* 0x000962000c1e1900 */
[----:B-1----:R-:W-:-:S13]  /*206b0*/  ISETP.NE.AND P1, PT, R0, 0x1, PT ;  /* 0x000000010000780c */ /* 0x002fda0003f25270 */
[----:B------:R-:W1:Y:S08]  /*206c0*/  @P1 LDC R13, c[0x0][0xbec] ;  /* 0x0002fb00ff0d1b82 */ /* 0x000e700000000800 */
[----:B------:R-:W2:Y:S01]  /*206d0*/  @P1 LDC R14, c[0x0][0xbf0] ;  /* 0x0002fc00ff0e1b82 */ /* 0x000ea20000000800 */
[----:B----4-:R-:W-:Y:S05]  /*206e0*/  @P2 BRA `(.L_x_1949) ;  /* 0x0000000000102947 */ /* 0x010fea0003800000 */
[----:B------:R-:W-:Y:S05]  /*206f0*/  @!P0 BRA `(.L_x_1949) ;  /* 0x00000000000c8947 */ /* 0x000fea0003800000 */
[----:B------:R-:W3:Y:S04]  /*20700*/  LDG.E R4, desc[UR60][R10.64] ;  /* 0x0000003c0a047981 */ /* 0x000ee8000c1e1900 */
[----:B-----5:R-:W3:Y:S02]  /*20710*/  LDG.E R65, desc[UR60][R10.64+0x4] ;  /* 0x0000043c0a417981 */ /* 0x020ee4000c1e1900 */
[----:B---3--:R-:W-:-:S07]  /*20720*/  IMAD.IADD R65, R65, 0x1, -R4 ;  /* 0x0000000141417824 */ /* 0x008fce00078e0a04 */
.L_x_1949:
[----:B------:R-:W3:Y:S01]  /*20730*/  LDL R30, [R1+0x54] ;  /* 0x00005400011e7983 */ /* 0x000ee20000100800 */
[----:B------:R-:W-:Y:S01]  /*20740*/  SHF.R.S32.HI R64, RZ, 0x1f, R219 ;  /* 0x0000001fff407819 */ /* 0x000fe200000114db */
[----:B------:R-:W-:Y:S01]  /*20750*/  IMAD.IADD R10, R213, 0x1, R209 ;  /* 0x00000001d50a7824 */ /* 0x000fe200078e02d1 */
[----:B------:R-:W-:Y:S01]  /*20760*/  ULDC.64 UR4, c[0x0][0xb90] ;  /* 0x0002e40000047ab9 */ /* 0x000fe20000000a00 */
[----:B-----5:R-:W-:Y:S01]  /*20770*/  SHF.R.S32.HI R21, RZ, 0x1f, R20 ;  /* 0x0000001fff157819 */ /* 0x020fe20000011414 */
[----:B------:R-:W-:Y:S01]  /*20780*/  IMAD R65, R65, R0, RZ ;  /* 0x0000000041417224 */ /* 0x000fe200078e02ff */
[----:B------:R-:W-:Y:S01]  /*20790*/  SEL R24, R220, RZ, !P0 ;  /* 0x000000ffdc187207 */ /* 0x000fe20004000000 */
[----:B------:R-:W-:Y:S01]  /*207a0*/  IMAD R4, R64, UR4, RZ ;  /* 0x0000000440047c24 */ /* 0x000fe2000f8e02ff */
[----:B------:R-:W4:Y:S01]  /*207b0*/  @P1 LDC R69, c[0x0][0xbec] ;  /* 0x0002fb00ff451b82 */ /* 0x000f220000000800 */
[----:B-1----:R-:W-:-:S04]  /*207c0*/  @P1 IMAD.HI.U32 R3, R10, R13, RZ ;  /* 0x0000000d0a031227 */ /* 0x002fc800078e00ff */
[----:B------:R-:W-:Y:S01]  /*207d0*/  IMAD.MOV.U32 R11, RZ, RZ, R10 ;  /* 0x000000ffff0b7224 */ /* 0x000fe200078e000a */
[----:B--2---:R-:W-:Y:S01]  /*207e0*/  @P1 SHF.R.U32.HI R11, RZ, R14, R3 ;  /* 0x0000000eff0b1219 */ /* 0x004fe20000011603 */
[C---:B------:R-:W-:Y:S01]  /*207f0*/  IMAD R15, R219.reuse, UR5, R4 ;  /* 0x00000005db0f7c24 */ /* 0x040fe2000f8e0204 */
[----:B------:R-:W-:Y:S01]  /*20800*/  SHF.R.S32.HI R4, RZ, 0x1f, R220 ;  /* 0x0000001fff047819 */ /* 0x000fe200000114dc */
[----:B------:R-:W-:Y:S01]  /*20810*/  IMAD.WIDE.U32 R8, R219, UR4, R20 ;  /* 0x00000004db087c25 */ /* 0x000fe2000f8e0014 */
[----:B------:R-:W-:Y:S01]  /*20820*/  ULDC.64 UR4, c[0x0][0xb98] ;  /* 0x0002e60000047ab9 */ /* 0x000fe20000000a00 */
[----:B------:R-:W1:Y:S01]  /*20830*/  @P1 LDC R71, c[0x0][0xbf0] ;  /* 0x0002fc00ff471b82 */ /* 0x000e620000000800 */
[----:B------:R-:W-:Y:S01]  /*20840*/  SEL R3, R4, RZ, !P0 ;  /* 0x000000ff04037207 */ /* 0x000fe20004000000 */
[----:B------:R-:W-:Y:S02]  /*20850*/  IMAD R13, R224, 0x40, R214 ;  /* 0x00000040e00d7824 */ /* 0x000fe400078e02d6 */
[----:B------:R-:W-:-:S02]  /*20860*/  IMAD.IADD R9, R9, 0x1, R15 ;  /* 0x0000000109097824 */ /* 0x000fc400078e020f */
[----:B------:R-:W-:Y:S02]  /*20870*/  IMAD.MOV R29, RZ, RZ, -R11 ;  /* 0x000000ffff1d7224 */ /* 0x000fe400078e0a0b */
[----:B------:R-:W-:-:S04]  /*20880*/  IMAD.WIDE R6, R13, 0x2, R6 ;  /* 0x000000020d067825 */ /* 0x000fc800078e0206 */
[----:B------:R-:W-:Y:S01]  /*20890*/  IMAD R15, R3, UR4, RZ ;  /* 0x00000004030f7c24 */ /* 0x000fe2000f8e02ff */
[----:B------:R-:W-:Y:S01]  /*208a0*/  IADD3 R33, P4, R6, 0x4000, RZ ;  /* 0x0000400006217810 */ /* 0x000fe20007f9e0ff */
[----:B------:R-:W-:Y:S01]  /*208b0*/  IMAD.WIDE.U32 R8, R24, UR4, R8 ;  /* 0x0000000418087c25 */ /* 0x000fe2000f8e0008 */
[----:B------:R-:W-:Y:S02]  /*208c0*/  IADD3 R41, P3, R6, 0x6000, RZ ;  /* 0x0000600006297810 */ /* 0x000fe40007f7e0ff */
[----:B------:R-:W-:Y:S01]  /*208d0*/  LOP3.LUT R32, R33, 0x380, RZ, 0xc0, !PT ;  /* 0x0000038021207812 */ /* 0x000fe200078ec0ff */
[----:B------:R-:W-:Y:S01]  /*208e0*/  IMAD R13, R0, R29, R10 ;  /* 0x0000001d000d7224 */ /* 0x000fe200078e020a */
[----:B------:R-:W-:Y:S01]  /*208f0*/  IADD3 R10, P0, R11, R8, RZ ;  /* 0x000000080b0a7210 */ /* 0x000fe20007f1e0ff */
[----:B------:R-:W-:Y:S01]  /*20900*/  IMAD R12, R24, UR5, R15 ;  /* 0x00000005180c7c24 */ /* 0x000fe2000f8e020f */
[----:B------:R-:W-:Y:S01]  /*20910*/  SHF.R.S32.HI R15, RZ, 0x1f, R11 ;  /* 0x0000001fff0f7819 */ /* 0x000fe2000001140b */
[----:B------:R-:W-:Y:S01]  /*20920*/  ULDC.64 UR4, c[0x0][0xb88] ;  /* 0x0002e20000047ab9 */ /* 0x000fe20000000a00 */
[----:B------:R-:W-:-:S02]  /*20930*/  SHF.R.S32.HI R4, RZ, 0x1f, R13 ;  /* 0x0000001fff047819 */ /* 0x000fc4000001140d */
[----:B------:R-:W-:Y:S02]  /*20940*/  IADD3.X R11, R15, R9, R12, P0, !PT ;  /* 0x000000090f0b7210 */ /* 0x000fe400007fe40c */
[----:B------:R-:W-:Y:S01]  /*20950*/  IADD3 R9, P6, R6, 0x2000, RZ ;  /* 0x0000200006097810 */ /* 0x000fe20007fde0ff */
[----:B------:R-:W-:Y:S01]  /*20960*/  IMAD R4, R4, UR4, RZ ;  /* 0x0000000404047c24 */ /* 0x000fe2000f8e02ff */
[----:B------:R-:W-:Y:S01]  /*20970*/  IADD3 R29, P2, R6, 0x1000, RZ ;  /* 0x00001000061d7810 */ /* 0x000fe20007f5e0ff */
[----:B------:R-:W-:Y:S01]  /*20980*/  IMAD.WIDE.U32 R10, R13, UR4, R10 ;  /* 0x000000040d0a7c25 */ /* 0x000fe2000f8e000a */
[----:B------:R-:W-:Y:S02]  /*20990*/  LOP3.LUT R12, R9, 0x380, RZ, 0xc0, !PT ;  /* 0x00000380090c7812 */ /* 0x000fe400078ec0ff */
[----:B------:R-:W-:Y:S01]  /*209a0*/  LOP3.LUT R8, R29, 0x380, RZ, 0xc0, !PT ;  /* 0x000003801d087812 */ /* 0x000fe200078ec0ff */
[----:B------:R-:W-:Y:S01]  /*209b0*/  IMAD R15, R13, UR5, R4 ;  /* 0x000000050d0f7c24 */ /* 0x000fe2000f8e0204 */
[----:B------:R-:W-:Y:S01]  /*209c0*/  ULDC.64 UR4, c[0x0][0xb50] ;  /* 0x0002d40000047ab9 */ /* 0x000fe20000000a00 */
[----:B------:R-:W-:Y:S01]  /*209d0*/  SHF.R.U64 R12, R12, 0x3, RZ ;  /* 0x000000030c0c7819 */ /* 0x000fe200000012ff */
[----:B------:R-:W-:Y:S01]  /*209e0*/  IMAD.X R13, RZ, RZ, R7, P6 ;  /* 0x000000ffff0d7224 */ /* 0x000fe200030e0607 */
[----:B------:R-:W-:Y:S01]  /*209f0*/  LEA R14, P0, R10, UR4, 0x2 ;  /* 0x000000040a0e7c11 */ /* 0x000fe2000f8010ff */
[----:B------:R-:W-:Y:S01]  /*20a00*/  IMAD.IADD R11, R11, 0x1, R15 ;  /* 0x000000010b0b7824 */ /* 0x000fe200078e020f */
[----:B------:R-:W-:Y:S01]  /*20a10*/  LOP3.LUT R12, R12, R9, RZ, 0x3c, !PT ;  /* 0x000000090c0c7212 */ /* 0x000fe200078e3cff */
[----:B------:R-:W-:Y:S01]  /*20a20*/  IMAD.X R9, RZ, RZ, R7, P2 ;  /* 0x000000ffff097224 */ /* 0x000fe200010e0607 */
[----:B------:R-:W-:Y:S01]  /*20a30*/  IADD3 R45, P2, R6, 0x7000, RZ ;  /* 0x00007000062d7810 */ /* 0x000fe20007f5e0ff */
[----:B------:R-:W-:Y:S01]  /*20a40*/  SHFL.IDX PT, R54, R14, RZ, 0x1c1f ;  /* 0x001c1fff0e367589 */ /* 0x000fe200000e0000 */
[----:B------:R-:W-:Y:S01]  /*20a50*/  LEA.HI.X R10, R10, UR5, R11, 0x2, P0 ;  /* 0x000000050a0a7c11 */ /* 0x000fe200080f140b */
[----:B------:R-:W-:Y:S01]  /*20a60*/  ULDC.64 UR4, c[0x0][0xaa0] ;  /* 0x0002a80000047ab9 */ /* 0x000fe20000000a00 */
[----:B------:R-:W-:Y:S01]  /*20a70*/  IADD3 R37, P0, R6, 0x5000, RZ ;  /* 0x0000500006257810 */ /* 0x000fe20007f1e0ff */
[----:B------:R-:W-:Y:S01]  /*20a80*/  SHFL.IDX PT, R58, R14, 0x1, 0x1c1f ;  /* 0x003c1f000e3a7f89 */ /* 0x000fe200000e0000 */
[----:B------:R-:W-:-:S02]  /*20a90*/  LOP3.LUT R44, R45, 0x380, RZ, 0xc0, !PT ;  /* 0x000003802d2c7812 */ /* 0x000fc400078ec0ff */
[----:B------:R-:W-:Y:S01]  /*20aa0*/  LOP3.LUT R36, R37, 0x380, RZ, 0xc0, !PT ;  /* 0x0000038025247812 */ /* 0x000fe200078ec0ff */
[----:B------:R-:W2:Y:S01]  /*20ab0*/  SHFL.IDX PT, R55, R10, RZ, 0x1c1f ;  /* 0x001c1fff0a377589 */ /* 0x000ea200000e0000 */
[----:B------:R-:W-:Y:S02]  /*20ac0*/  SHF.R.U64 R44, R44, 0x3, RZ ;  /* 0x000000032c2c7819 */ /* 0x000fe400000012ff */
[----:B------:R-:W-:Y:S01]  /*20ad0*/  SHF.R.U64 R36, R36, 0x3, RZ ;  /* 0x0000000324247819 */ /* 0x000fe200000012ff */
[----:B------:R-:W0:Y:S01]  /*20ae0*/  SHFL.IDX PT, R59, R10, 0x1, 0x1c1f ;  /* 0x003c1f000a3b7f89 */ /* 0x000e2200000e0000 */
[----:B------:R-:W-:Y:S01]  /*20af0*/  LOP3.LUT R44, R44, R45, RZ, 0x3c, !PT ;  /* 0x0000002d2c2c7212 */ /* 0x000fe200078e3cff */
[--C-:B------:R-:W-:Y:S01]  /*20b00*/  IMAD.X R45, RZ, RZ, R7.reuse, P2 ;  /* 0x000000ffff2d7224 */ /* 0x100fe200010e0607 */
[----:B------:R-:W-:Y:S01]  /*20b10*/  LOP3.LUT R36, R36, R37, RZ, 0x3c, !PT ;  /* 0x0000002524247212 */ /* 0x000fe200078e3cff */
[----:B------:R-:W-:Y:S01]  /*20b20*/  IMAD.X R37, RZ, RZ, R7, P0 ;  /* 0x000000ffff257224 */ /* 0x000fe200000e0607 */
[----:B------:R-:W-:-:S02]  /*20b30*/  LOP3.LUT P0, RZ, R233, 0x3, RZ, 0xc0, !PT ;  /* 0x00000003e9ff7812 */ /* 0x000fc4000780c0ff */
[----:B------:R-:W-:Y:S01]  /*20b40*/  SHF.R.U64 R8, R8, 0x3, RZ ;  /* 0x0000000308087819 */ /* 0x000fe200000012ff */
[----:B------:R-:W-:Y:S01]  /*20b50*/  IMAD R21, R21, UR4, RZ ;  /* 0x0000000415157c24 */ /* 0x000fe2000f8e02ff */
[----:B------:R-:W-:Y:S02]  /*20b60*/  LOP3.LUT R40, R41, 0x380, RZ, 0xc0, !PT ;  /* 0x0000038029287812 */ /* 0x000fe400078ec0ff */
[----:B------:R-:W-:Y:S02]  /*20b70*/  LOP3.LUT R8, R8, R29, RZ, 0x3c, !PT ;  /* 0x0000001d08087212 */ /* 0x000fe400078e3cff */
[----:B------:R-:W-:Y:S01]  /*20b80*/  IADD3 R29, P5, R6, 0x3000, RZ ;  /* 0x00003000061d7810 */ /* 0x000fe20007fbe0ff */
[----:B------:R-:W-:Y:S01]  /*20b90*/  IMAD R67, R20, UR5, R21 ;  /* 0x0000000514437c24 */ /* 0x000fe2000f8e0215 */
[----:B------:R-:W-:Y:S02]  /*20ba0*/  SHF.R.U64 R32, R32, 0x3, RZ ;  /* 0x0000000320207819 */ /* 0x000fe400000012ff */
[----:B------:R-:W-:Y:S01]  /*20bb0*/  LOP3.LUT R28, R29, 0x380, RZ, 0xc0, !PT ;  /* 0x000003801d1c7812 */ /* 0x000fe200078ec0ff */
[----:B------:R-:W-:Y:S01]  /*20bc0*/  IMAD.WIDE.U32 R20, R20, UR4, RZ ;  /* 0x0000000414147c25 */ /* 0x000fe2000f8e00ff */
[----:B------:R-:W-:Y:S01]  /*20bd0*/  SHF.R.U64 R40, R40, 0x3, RZ ;  /* 0x0000000328287819 */ /* 0x000fe200000012ff */
[----:B------:R-:W-:Y:S01]  /*20be0*/  ULDC.64 UR4, c[0x0][0xae8] ;  /* 0x0002ba0000047ab9 */ /* 0x000fe20000000a00 */
[----:B------:R-:W-:Y:S01]  /*20bf0*/  SHF.R.U64 R28, R28, 0x3, RZ ;  /* 0x000000031c1c7819 */ /* 0x000fe200000012ff */
[----:B------:R-:W-:Y:S01]  /*20c00*/  IMAD.IADD R21, R21, 0x1, R67 ;  /* 0x0000000115157824 */ /* 0x000fe200078e0243 */
[----:B------:R-:W-:Y:S01]  /*20c10*/  LOP3.LUT R32, R32, R33, RZ, 0x3c, !PT ;  /* 0x0000002120207212 */ /* 0x000fe200078e3cff */
[----:B------:R-:W-:Y:S01]  /*20c20*/  IMAD R64, R64, UR4, RZ ;  /* 0x0000000440407c24 */ /* 0x000fe2000f8e02ff */
[----:B------:R-:W-:Y:S01]  /*20c30*/  LOP3.LUT R28, R28, R29, RZ, 0x3c, !PT ;  /* 0x0000001d1c1c7212 */ /* 0x000fe200078e3cff */
[--C-:B------:R-:W-:Y:S01]  /*20c40*/  IMAD.X R29, RZ, RZ, R7.reuse, P5 ;  /* 0x000000ffff1d7224 */ /* 0x100fe200028e0607 */
[----:B------:R-:W-:Y:S01]  /*20c50*/  LOP3.LUT R40, R40, R41, RZ, 0x3c, !PT ;  /* 0x0000002928287212 */ /* 0x000fe200078e3cff */
[--C-:B------:R-:W-:Y:S01]  /*20c60*/  IMAD.X R33, RZ, RZ, R7.reuse, P4 ;  /* 0x000000ffff217224 */ /* 0x100fe200020e0607 */
[C---:B------:R-:W-:Y:S01]  /*20c70*/  IADD3 R49, P6, R6.reuse, 0x8000, RZ ;  /* 0x0000800006317810 */ /* 0x040fe20007fde0ff */
[----:B------:R-:W-:Y:S01]  /*20c80*/  IMAD.X R41, RZ, RZ, R7, P3 ;  /* 0x000000ffff297224 */ /* 0x000fe200018e0607 */
[C---:B------:R-:W-:Y:S01]  /*20c90*/  IADD3 R53, P5, R6.reuse, 0x9000, RZ ;  /* 0x0000900006357810 */ /* 0x040fe20007fbe0ff */
[C---:B------:R-:W-:Y:S01]  /*20ca0*/  IMAD R67, R219.reuse, UR5, R64 ;  /* 0x00000005db437c24 */ /* 0x040fe2000f8e0240 */
[C---:B------:R-:W-:Y:S01]  /*20cb0*/  IADD3 R57, P4, R6.reuse, 0xa000, RZ ;  /* 0x0000a00006397810 */ /* 0x040fe20007f9e0ff */
[----:B------:R-:W-:Y:S01]  /*20cc0*/  IMAD.WIDE.U32 R20, R219, UR4, R20 ;  /* 0x00000004db147c25 */ /* 0x000fe2000f8e0014 */
[----:B------:R-:W-:Y:S01]  /*20cd0*/  IADD3 R11, P3, R6, 0xb000, RZ ;  /* 0x0000b000060b7810 */ /* 0x000fe20007f7e0ff */
[----:B------:R-:W-:Y:S01]  /*20ce0*/  ULDC.64 UR4, c[0x0][0xaf0] ;  /* 0x0002bc0000047ab9 */ /* 0x000fe20000000a00 */
[----:B------:R-:W-:Y:S01]  /*20cf0*/  LOP3.LUT R48, R49, 0x380, RZ, 0xc0, !PT ;  /* 0x0000038031307812 */ /* 0x000fe200078ec0ff */
[----:B------:R-:W-:Y:S01]  /*20d00*/  IMAD.IADD R21, R21, 0x1, R67 ;  /* 0x0000000115157824 */ /* 0x000fe200078e0243 */
[----:B------:R-:W-:-:S02]  /*20d10*/  LOP3.LUT R52, R53, 0x380, RZ, 0xc0, !PT ;  /* 0x0000038035347812 */ /* 0x000fc400078ec0ff */
[----:B------:R-:W-:Y:S01]  /*20d20*/  LOP3.LUT R56, R57, 0x380, RZ, 0xc0, !PT ;  /* 0x0000038039387812 */ /* 0x000fe200078ec0ff */
[----:B------:R-:W-:Y:S01]  /*20d30*/  IMAD R3, R3, UR4, RZ ;  /* 0x0000000403037c24 */ /* 0x000fe2000f8e02ff */
[----:B------:R-:W-:Y:S01]  /*20d40*/  LOP3.LUT R15, R6, 0x380, RZ, 0xc0, !PT ;  /* 0x00000380060f7812 */ /* 0x000fe200078ec0ff */
[----:B------:R-:W-:Y:S01]  /*20d50*/  IMAD.X R61, RZ, RZ, R7, P3 ;  /* 0x000000ffff3d7224 */ /* 0x000fe200018e0607 */
[----:B------:R-:W-:Y:S02]  /*20d60*/  SHF.R.U64 R48, R48, 0x3, RZ ;  /* 0x0000000330307819 */ /* 0x000fe400000012ff */
[----:B------:R-:W-:Y:S02]  /*20d70*/  SHF.R.U64 R52, R52, 0x3, RZ ;  /* 0x0000000334347819 */ /* 0x000fe400000012ff */
[----:B------:R-:W-:Y:S02]  /*20d80*/  SHF.R.U64 R56, R56, 0x3, RZ ;  /* 0x0000000338387819 */ /* 0x000fe400000012ff */
[----:B------:R-:W-:-:S02]  /*20d90*/  SHF.R.U64 R15, R15, 0x3, RZ ;  /* 0x000000030f0f7819 */ /* 0x000fc400000012ff */
[----:B------:R-:W-:Y:S01]  /*20da0*/  LOP3.LUT R48, R48, R49, RZ, 0x3c, !PT ;  /* 0x0000003130307212 */ /* 0x000fe200078e3cff */
[--C-:B------:R-:W-:Y:S01]  /*20db0*/  IMAD.X R49, RZ, RZ, R7.reuse, P6 ;  /* 0x000000ffff317224 */ /* 0x100fe200030e0607 */
[----:B------:R-:W-:Y:S01]  /*20dc0*/  LOP3.LUT R52, R52, R53, RZ, 0x3c, !PT ;  /* 0x0000003534347212 */ /* 0x000fe200078e3cff */
[--C-:B------:R-:W-:Y:S01]  /*20dd0*/  IMAD.X R53, RZ, RZ, R7.reuse, P5 ;  /* 0x000000ffff357224 */ /* 0x100fe200028e0607 */
[----:B------:R-:W-:Y:S01]  /*20de0*/  LOP3.LUT R56, R56, R57, RZ, 0x3c, !PT ;  /* 0x0000003938387212 */ /* 0x000fe200078e3cff */
[----:B------:R-:W-:Y:S01]  /*20df0*/  IMAD.X R57, RZ, RZ, R7, P4 ;  /* 0x000000ffff397224 */ /* 0x000fe200020e0607 */
[----:B------:R-:W-:Y:S01]  /*20e00*/  LOP3.LUT R6, R15, R6, RZ, 0x3c, !PT ;  /* 0x000000060f067212 */ /* 0x000fe200078e3cff */
[----:B------:R-:W-:Y:S01]  /*20e10*/  IMAD.IADD R68, R224, 0x1, R209 ;  /* 0x00000001e0447824 */ /* 0x000fe200078e02d1 */
[----:B------:R-:W-:Y:S01]  /*20e20*/  BSSY B1, `(.L_x_1950) ;  /* 0x0000050000017945 */ /* 0x000fe20003800000 */
[----:B------:R-:W-:Y:S02]  /*20e30*/  SHF.R.S32.HI R70, RZ, 0x1f, R217 ;  /* 0x0000001fff467819 */ /* 0x000fe400000114d9 */
[----:B------:R-:W-:-:S02]  /*20e40*/  SHF.R.S32.HI R72, RZ, 0x1f, R216 ;  /* 0x0000001fff487819 */ /* 0x000fc400000114d8 */
[----:B------:R-:W-:Y:S01]  /*20e50*/  SHF.R.S32.HI R73, RZ, 0x1f, R214 ;  /* 0x0000001fff497819 */ /* 0x000fe200000114d6 */
[----:B---3--:R-:W-:-:S04]  /*20e60*/  IMAD.IADD R30, R30, 0x1, R209 ;  /* 0x000000011e1e7824 */ /* 0x008fc800078e02d1 */
[C---:B------:R-:W-:Y:S01]  /*20e70*/  VIADD R4, R30.reuse, 0x8 ;  /* 0x000000081e047836 */ /* 0x040fe20000000000 */
[----:B------:R-:W-:-:S04]  /*20e80*/  ISETP.GE.OR P2, PT, R30, R65, P0 ;  /* 0x000000411e00720c */ /* 0x000fc80000746670 */
[----:B------:R-:W-:Y:S02]  /*20e90*/  ISETP.GE.OR P0, PT, R4, R65, P0 ;  /* 0x000000410400720c */ /* 0x000fe40000706670 */
[----:B------:R-:W-:-:S04]  /*20ea0*/  LOP3.LUT R4, R11, 0x380, RZ, 0xc0, !PT ;  /* 0x000003800b047812 */ /* 0x000fc800078ec0ff */
[----:B------:R-:W-:-:S03]  /*20eb0*/  SHF.R.U64 R4, R4, 0x3, RZ ;  /* 0x0000000304047819 */ /* 0x000fc600000012ff */
[----:B--2---:R2:W-:Y:S01]  /*20ec0*/  @!P2 ST.E desc[UR60][R54.64], R5 ;  /* 0x000000053600a985 */ /* 0x0045e2000c10193c */
[----:B------:R-:W-:-:S03]  /*20ed0*/  LOP3.LUT R60, R4, R11, RZ, 0x3c, !PT ;  /* 0x0000000b043c7212 */ /* 0x000fc600078e3cff */
[----:B0-----:R0:W-:Y:S04]  /*20ee0*/  @!P0 ST.E desc[UR60][R58.64], R2 ;  /* 0x000000023a008985 */ /* 0x0011e8000c10193c */
[----:B------:R-:W5:Y:S04]  /*20ef0*/  LD.E.128 R8, desc[UR60][R8.64] ;  /* 0x0000003c08087980 */ /* 0x000f68000c101d00 */
[----:B--2---:R-:W5:Y:S01]  /*20f00*/  LD.E.128 R4, desc[UR60][R6.64] ;  /* 0x0000003c06047980 */ /* 0x004f62000c101d00 */
[----:B0-----:R-:W-:-:S03]  /*20f10*/  IMAD R2, R218, 0x20, R224 ;  /* 0x00000020da027824 */ /* 0x001fc600078e02e0 */
[----:B------:R-:W5:Y:S01]  /*20f20*/  LD.E.128 R12, desc[UR60][R12.64] ;  /* 0x0000003c0c0c7980 */ /* 0x000f62000c101d00 */
[----:B------:R-:W-:-:S03]  /*20f30*/  IMAD.IADD R66, R209, 0x1, R2 ;  /* 0x00000001d1427824 */ /* 0x000fc600078e0202 */
[----:B------:R-:W5:Y:S01]  /*20f40*/  LD.E.128 R28, desc[UR60][R28.64] ;  /* 0x0000003c1c1c7980 */ /* 0x000f62000c101d00 */
[----:B----4-:R-:W-:-:S03]  /*20f50*/  @P1 IMAD.HI.U32 R2, R66, R69, RZ ;  /* 0x0000004542021227 */ /* 0x010fc600078e00ff */
[----:B------:R-:W5:Y:S01]  /*20f60*/  LD.E.128 R32, desc[UR60][R32.64] ;  /* 0x0000003c20207980 */ /* 0x000f62000c101d00 */
[----:B------:R-:W-:Y:S01]  /*20f70*/  IMAD.MOV.U32 R67, RZ, RZ, R66 ;  /* 0x000000ffff437224 */ /* 0x000fe200078e0042 */
[----:B-1----:R-:W-:Y:S01]  /*20f80*/  @P1 SHF.R.U32.HI R67, RZ, R71, R2 ;  /* 0x00000047ff431219 */ /* 0x002fe20000011602 */
[C---:B------:R-:W-:Y:S01]  /*20f90*/  IMAD R69, R24.reuse, UR5, R3 ;  /* 0x0000000518457c24 */ /* 0x040fe2000f8e0203 */
[----:B------:R-:W5:Y:S01]  /*20fa0*/  LD.E.128 R36, desc[UR60][R36.64] ;  /* 0x0000003c24247980 */ /* 0x000f62000c101d00 */
[----:B------:R-:W-:Y:S01]  /*20fb0*/  IMAD.WIDE.U32 R2, R24, UR4, R20 ;  /* 0x0000000418027c25 */ /* 0x000fe2000f8e0014 */
[--C-:B------:R-:W-:Y:S01]  /*20fc0*/  SHF.R.S32.HI R20, RZ, 0x1f, R67.reuse ;  /* 0x0000001fff147819 */ /* 0x100fe20000011443 */
[----:B------:R-:W-:Y:S01]  /*20fd0*/  ULDC.64 UR4, c[0x0][0xae0] ;  /* 0x0002b80000047ab9 */ /* 0x000fe20000000a00 */
[----:B------:R-:W5:Y:S01]  /*20fe0*/  LD.E.128 R40, desc[UR60][R40.64] ;  /* 0x0000003c28287980 */ /* 0x000f62000c101d00 */
[----:B------:R-:W-:Y:S02]  /*20ff0*/  IMAD.MOV R21, RZ, RZ, -R67 ;  /* 0x000000ffff157224 */ /* 0x000fe400078e0a43 */
[----:B------:R-:W-:Y:S01]  /*21000*/  IMAD.IADD R3, R3, 0x1, R69 ;  /* 0x0000000103037824 */ /* 0x000fe200078e0245 */
[----:B------:R-:W5:Y:S01]  /*21010*/  LD.E.128 R44, desc[UR60][R44.64] ;  /* 0x0000003c2c2c7980 */ /* 0x000f62000c101d00 */
[----:B------:R-:W-:-:S02]  /*21020*/  IMAD R21, R0, R21, R66 ;  /* 0x0000001500157224 */ /* 0x000fc400078e0242 */
[----:B------:R-:W-:Y:S01]  /*21030*/  IMAD R20, R20, UR4, RZ ;  /* 0x0000000414147c24 */ /* 0x000fe2000f8e02ff */
[----:B------:R-:W5:Y:S01]  /*21040*/  LD.E.128 R48, desc[UR60][R48.64] ;  /* 0x0000003c30307980 */ /* 0x000f62000c101d00 */
[C---:B------:R-:W-:Y:S01]  /*21050*/  IMAD.WIDE.U32 R2, R67.reuse, UR4, R2 ;  /* 0x0000000443027c25 */ /* 0x040fe2000f8e0002 */
[----:B------:R-:W-:Y:S02]  /*21060*/  SHF.R.S32.HI R0, RZ, 0x1f, R21 ;  /* 0x0000001fff007819 */ /* 0x000fe40000011415 */
[----:B------:R-:W5:Y:S01]  /*21070*/  LD.E.128 R52, desc[UR60][R52.64] ;  /* 0x0000003c34347980 */ /* 0x000f62000c101d00 */
[----:B------:R-:W-:Y:S01]  /*21080*/  IMAD R69, R67, UR5, R20 ;  /* 0x0000000543457c24 */ /* 0x000fe2000f8e0214 */
        /* <DEDUP_REMOVED lines=8> */
[----:B0-----:R-:W0:Y:S01]  /*21110*/  FENCE.VIEW.ASYNC.S ;  /* 0x00000000000073c6 */ /* 0x001e220000000000 */
[----:B------:R-:W-:-:S02]  /*21120*/  IMAD.IADD R3, R3, 0x1, R69 ;  /* 0x0000000103037824 */ /* 0x000fc400078e0245 */
[----:B------:R-:W-:Y:S02]  /*21130*/  IMAD R20, R0, UR4, RZ ;  /* 0x0000000400147c24 */ /* 0x000fe4000f8e02ff */
[C---:B------:R-:W-:Y:S02]  /*21140*/  VIADD R0, R68.reuse, 0x20 ;  /* 0x0000002044007836 */ /* 0x040fe40000000000 */
[C---:B------:R-:W-:Y:S02]  /*21150*/  IMAD R67, R21.reuse, UR5, R20 ;  /* 0x0000000515437c24 */ /* 0x040fe4000f8e0214 */
[----:B------:R-:W-:Y:S01]  /*21160*/  IMAD.WIDE.U32 R2, R21, UR4, R2 ;  /* 0x0000000415027c25 */ /* 0x000fe2000f8e0002 */
[-C--:B------:R-:W-:Y:S01]  /*21170*/  ISETP.GE.AND P2, PT, R68, R65.reuse, PT ;  /* 0x000000414400720c */ /* 0x080fe20003f46270 */
[----:B------:R-:W-:Y:S01]  /*21180*/  ULDC.64 UR4, c[0x0][0xa80] ;  /* 0x0002a00000047ab9 */ /* 0x000fe20000000a00 */
[----:B------:R-:W-:Y:S01]  /*21190*/  ISETP.GE.AND P1, PT, R0, R65, PT ;  /* 0x000000410000720c */ /* 0x000fe20003f26270 */
[----:B------:R-:W-:Y:S01]  /*211a0*/  IMAD.IADD R3, R3, 0x1, R67 ;  /* 0x0000000103037824 */ /* 0x000fe200078e0243 */
[----:B------:R-:W-:Y:S01]  /*211b0*/  LEA R24, P3, R2, UR4, 0x1 ;  /* 0x0000000402187c11 */ /* 0x000fe2000f8608ff */
[----:B------:R-:W-:-:S03]  /*211c0*/  VIADD R0, R16, 0x30820 ;  /* 0x0003082010007836 */ /* 0x000fc60000000000 */
[----:B------:R-:W-:Y:S02]  /*211d0*/  LEA.HI.X R64, R2, UR5, R3, 0x1, P3 ;  /* 0x0000000502407c11 */ /* 0x000fe400098f0c03 */
[----:B------:R-:W-:Y:S01]  /*211e0*/  PRMT R0, RZ, 0x654, R0 ;  /* 0x00000654ff007816 */ /* 0x000fe20000000000 */
[----:B------:R-:W-:Y:S01]  /*211f0*/  VIADD R20, R68, 0x40 ;  /* 0x0000004044147836 */ /* 0x000fe20000000000 */
[----:B0-----:R0:W1:Y:S02]  /*21200*/  SHFL.IDX PT, R21, R24, RZ, 0x181f ;  /* 0x00181fff18157589 */ /* 0x00106400000e0000 */
[----:B------:R0:W-:Y:S02]  /*21210*/  SYNCS.ARRIVE.TRANS64.RED.A1T0 RZ, [R0+URZ], RZ ;  /* 0x000000ff00ff79a7 */ /* 0x0001e4000810043f */
[----:B------:R0:W2:Y:S01]  /*21220*/  SHFL.IDX PT, R67, R64, RZ, 0x181f ;  /* 0x00181fff40437589 */ /* 0x0000a200000e0000 */
[----:B------:R-:W-:Y:S01]  /*21230*/  ISETP.GE.AND P0, PT, R20, R65, PT ;  /* 0x000000411400720c */ /* 0x000fe20003f06270 */
[----:B------:R-:W-:-:S12]  /*21240*/  @P2 BRA `(.L_x_1951) ;  /* 0x0000000000342947 */ /* 0x000fd80003800000 */
[----:B------:R-:W-:Y:S02]  /*21250*/  ULDC UR4, c[0x0][0xac8] ;  /* 0x0002b20000047ab9 */ /* 0x000fe40000000800 */
[----:B------:R-:W-:Y:S02]  /*21260*/  ISETP.GE.AND P4, PT, R214, UR4, PT ;  /* 0x00000004d6007c0c */ /* 0x000fe4000bf86270 */
[----:B------:R-:W-:Y:S02]  /*21270*/  ISETP.GE.AND P3, PT, R216, UR4, PT ;  /* 0x00000004d8007c0c */ /* 0x000fe4000bf66270 */
[----:B------:R-:W-:-:S09]  /*21280*/  ISETP.GE.AND P2, PT, R217, UR4, PT ;  /* 0x00000004d9007c0c */ /* 0x000fd2000bf46270 */
[-C--:B-1----:R-:W-:Y:S02]  /*21290*/  @!P4 LEA R2, P6, R214, R21.reuse, 0x1 ;  /* 0x00000015d602c211 */ /* 0x082fe400078c08ff */
[----:B------:R-:W-:Y:S02]  /*212a0*/  @!P3 LEA R20, P5, R216, R21, 0x1 ;  /* 0x00000015d814b211 */ /* 0x000fe400078a08ff */
[----:B--2---:R-:W-:Y:S02]  /*212b0*/  @!P4 LEA.HI.X R3, R214, R67, R73, 0x1, P6 ;  /* 0x00000043d603c211 */ /* 0x004fe400030f0c49 */
[C---:B------:R-:W-:Y:S02]  /*212c0*/  @!P2 LEA R66, P6, R217.reuse, R21, 0x1 ;  /* 0x00000015d942a211 */ /* 0x040fe400078c08ff */
[-C--:B------:R-:W-:Y:S01]  /*212d0*/  @!P3 LEA.HI.X R21, R216, R67.reuse, R72, 0x1, P5 ;  /* 0x00000043d815b211 */ /* 0x080fe200028f0c48 */
[----:B-----5:R3:W-:Y:S01]  /*212e0*/  @!P4 ST.E.128 desc[UR60][R2.64], R4 ;  /* 0x000000040200c985 */ /* 0x0207e2000c101d3c */
[----:B------:R-:W-:-:S03]  /*212f0*/  @!P2 LEA.HI.X R67, R217, R67, R70, 0x1, P6 ;  /* 0x00000043d943a211 */ /* 0x000fc600030f0c46 */
[----:B------:R3:W-:Y:S04]  /*21300*/  @!P3 ST.E.128 desc[UR60][R20.64], R32 ;  /* 0x000000201400b985 */ /* 0x0007e8000c101d3c */
[----:B------:R3:W-:Y:S02]  /*21310*/  @!P2 ST.E.128 desc[UR60][R66.64], R48 ;  /* 0x000000304200a985 */ /* 0x0007e4000c101d3c */
.L_x_1951:
[----:B------:R-:W-:Y:S05]  /*21320*/  BSYNC B1 ;  /* 0x0000000000017941 */ /* 0x000fea0003800000 */
.L_x_1950:
[----:B---3-5:R3:W4:Y:S01]  /*21330*/  SHFL.IDX PT, R7, R64, 0x1, 0x181f ;  /* 0x00381f0040077f89 */ /* 0x02872200000e0000 */
[----:B------:R-:W-:Y:S03]  /*21340*/  BSSY B1, `(.L_x_1952) ;  /* 0x0000010000017945 */ /* 0x000fe60003800000 */
[----:B------:R3:W0:Y:S01]  /*21350*/  SHFL.IDX PT, R3, R24, 0x1, 0x181f ;  /* 0x00381f0018037f89 */ /* 0x00062200000e0000 */
[----:B------:R-:W-:Y:S05]  /*21360*/  @P1 BRA `(.L_x_1953) ;  /* 0x0000000000341947 */ /* 0x000fea0003800000 */
[----:B------:R-:W-:Y:S02]  /*21370*/  ULDC UR4, c[0x0][0xac8] ;  /* 0x0002b20000047ab9 */ /* 0x000fe40000000800 */
[----:B------:R-:W-:Y:S02]  /*21380*/  ISETP.GE.AND P4, PT, R214, UR4, PT ;  /* 0x00000004d6007c0c */ /* 0x000fe4000bf86270 */
[----:B------:R-:W-:Y:S02]  /*21390*/  ISETP.GE.AND P5, PT, R216, UR4, PT ;  /* 0x00000004d8007c0c */ /* 0x000fe4000bfa6270 */
[----:B------:R-:W-:-:S09]  /*213a0*/  ISETP.GE.AND P6, PT, R217, UR4, PT ;  /* 0x00000004d9007c0c */ /* 0x000fd2000bfc6270 */
[-C--:B0-----:R-:W-:Y:S02]  /*213b0*/  @!P4 LEA R2, P1, R214, R3.reuse, 0x1 ;  /* 0x00000003d602c211 */ /* 0x081fe400078208ff */
        /* <DEDUP_REMOVED lines=8> */
.L_x_1953:
[----:B------:R-:W-:Y:S05]  /*21440*/  BSYNC B1 ;  /* 0x0000000000017941 */ /* 0x000fea0003800000 */
.L_x_1952:
[----:B0---4-:R0:W4:Y:S01]  /*21450*/  SHFL.IDX PT, R7, R64, 0x2, 0x181f ;  /* 0x00581f0040077f89 */ /* 0x01112200000e0000 */
        /* <DEDUP_REMOVED lines=16> */
.L_x_1955:
[----:B------:R-:W-:Y:S05]  /*21560*/  BSYNC B1 ;  /* 0x0000000000017941 */ /* 0x000fea0003800000 */
.L_x_1954:
[----:B------:R-:W-:Y:S01]  /*21570*/  VIADD R0, R68, 0x60 ;  /* 0x0000006044007836 */ /* 0x000fe20000000000 */
[----:B0---4-:R4:W0:Y:S04]  /*21580*/  SHFL.IDX PT, R7, R64, 0x3, 0x181f ;  /* 0x00781f0040077f89 */ /* 0x01182800000e0000 */
[----:B------:R-:W-:Y:S01]  /*21590*/  ISETP.GE.AND P0, PT, R0, R65, PT ;  /* 0x000000410000720c */ /* 0x000fe20003f06270 */
[----:B------:R4:W0:-:S12]  /*215a0*/  SHFL.IDX PT, R9, R24, 0x3, 0x181f ;  /* 0x00781f0018097f89 */ /* 0x00081800000e0000 */
[----:B----4-:R-:W-:Y:S05]  /*215b0*/  @P0 BRA `(.L_x_1956) ;  /* 0x0000000c003c0947 */ /* 0x010fea0003800000 */
[----:B------:R-:W-:Y:S02]  /*215c0*/  ULDC UR4, c[0x0][0xac8] ;  /* 0x0002b20000047ab9 */ /* 0x000fe40000000800 */
[----:B------:R-:W-:Y:S02]  /*215d0*/  ISETP.GE.AND P2, PT, R214, UR4, PT ;  /* 0x00000004d6007c0c */ /* 0x000fe4000bf46270 */
[----:B------:R-:W-:-:S11]  /*215e0*/  ISETP.GE.AND P3, PT, R216, UR4, PT ;  /* 0x00000004d8007c0c */ /* 0x000fd6000bf66270 */
[-C--:B0-----:R-:W-:Y:S02]  /*215f0*/  @!P2 LEA R2, P0, R214, R9.reuse, 0x1 ;  /* 0x00000009d602a211 */ /* 0x081fe400078008ff */
[----:B------:R-:W-:Y:S02]  /*21600*/  @!P3 LEA R4, P1, R216, R9, 0x1 ;  /* 0x00000009d804b211 */ /* 0x000fe400078208ff */
[-C--:B------:R-:W-:Y:S02]  /*21610*/  @!P2 LEA.HI.X R3, R214, R7.reuse, R73, 0x1, P0 ;  /* 0x00000007d603a211 */ /* 0x080fe400000f0c49 */
        /* <DEDUP_REMOVED lines=9> */
.L_x_1948:
[----:B------:R-:W-:Y:S01]  /*216b0*/  ULDC.64 UR4, c[0x0][0xc00] ;  /* 0x0003000000047ab9 */ /* 0x000fe20000000a00 */
[----:B------:R-:W2:Y:S01]  /*216c0*/  LDC.64 R2, c[0x0][0xc00] ;  /* 0x00030000ff027b82 */ /* 0x000ea20000000a00 */
[----:B------:R-:W-:Y:S01]  /*216d0*/  ISETP.NE.U32.AND P0, PT, RZ, UR4, PT ;  /* 0x00000004ff007c0c */ /* 0x000fe2000bf05070 */
[----:B------:R-:W-:-:S03]  /*216e0*/  IMAD.MOV.U32 R6, RZ, RZ, RZ ;  /* 0x000000ffff067224 */ /* 0x000fc600078e00ff */
[----:B------:R-:W-:Y:S01]  /*216f0*/  ISETP.NE.AND.EX P0, PT, RZ, UR5, PT, P0 ;  /* 0x00000005ff007c0c */ /* 0x000fe2000bf05300 */
[----:B------:R-:W-:Y:S02]  /*21700*/  ULDC.64 UR4, c[0x0][0xc08] ;  /* 0x0003020000047ab9 */ /* 0x000fe40000000a00 */
[----:B------:R-:W-:Y:S01]  /*21710*/  ISETP.NE.U32.AND P1, PT, RZ, UR4, PT ;  /* 0x00000004ff007c0c */ /* 0x000fe2000bf25070 */
[----:B------:R-:W3:Y:S03]  /*21720*/  LDC R21, c[0x0][0xbe8] ;  /* 0x0002fa00ff157b82 */ /* 0x000ee60000000800 */
[----:B------:R-:W-:Y:S01]  /*21730*/  ISETP.NE.AND.EX P1, PT, RZ, UR5, PT, P1 ;  /* 0x00000005ff007c0c */ /* 0x000fe2000bf25310 */
[----:B--2---:R-:W-:-:S12]  /*21740*/  IMAD.WIDE R2, R220, 0x4, R2 ;  /* 0x00000004dc027825 */ /* 0x004fd800078e0202 */
[----:B------:R-:W2:Y:S01]  /*21750*/  @P1 LDC.64 R4, c[0x0][0xc08] ;  /* 0x00030200ff041b82 */ /* 0x000ea20000000a00 */
[----:B------:R-:W-:Y:S02]  /*21760*/  ULDC UR4, c[0x0][0xa88] ;  /* 0x0002a20000047ab9 */ /* 0x000fe40000000800 */
[----:B------:R-:W-:Y:S01]  /*21770*/  IMAD.U32 R0, RZ, RZ, UR4 ;  /* 0x00000004ff007e24 */ /* 0x000fe2000f8e00ff */
[----:B------:R4:W5:Y:S01]  /*21780*/  @P0 LDG.E R6, desc[UR60][R2.64] ;  /* 0x0000003c02060981 */ /* 0x000962000c1e1900 */
[----:B--2---:R-:W-:-:S05]  /*21790*/  @P1 IMAD.WIDE R4, R220, 0x4, R4 ;  /* 0x00000004dc041825 */ /* 0x004fca00078e0204 */
[----:B------:R4:W5:Y:S01]  /*217a0*/  @P1 LDG.E R0, desc[UR60][R4.64] ;  /* 0x0000003c04001981 */ /* 0x000962000c1e1900 */
[----:B---3--:R-:W-:Y:S01]  /*217b0*/  ISETP.NE.AND P2, PT, R21, 0x1, PT ;  /* 0x000000011500780c */ /* 0x008fe20003f45270 */
[----:B------:R-:W2:-:S12]  /*217c0*/  S2R R8, SR_TID.X ;  /* 0x0000000000087919 */ /* 0x000e980000002100 */
[----:B------:R-:W3:Y:S08]  /*217d0*/  @P2 LDC R20, c[0x0][0xbec] ;  /* 0x0002fb00ff142b82 */ /* 0x000ef00000000800 */
[----:B------:R-:W0:Y:S01]  /*217e0*/  @P2 LDC R29, c[0x0][0xbf0] ;  /* 0x0002fc00ff1d2b82 */ /* 0x000e220000000800 */
[----:B--2---:R-:W-:-:S05]  /*217f0*/  VIADD R7, R8, 0xffffff80 ;  /* 0xffffff8008077836 */ /* 0x004fca0000000000 */
[----:B------:R-:W-:Y:S02]  /*21800*/  ISETP.GE.AND P3, PT, R7, 0x80, PT ;  /* 0x000000800700780c */ /* 0x000fe40003f66270 */
[----:B------:R-:W-:Y:S01]  /*21810*/  SHF.R.S32.HI R7, RZ, 0x1f, R220 ;  /* 0x0000001fff077819 */ /* 0x000fe200000114dc */
[----:B----4-:R-:W-:Y:S10]  /*21820*/  @P1 BRA `(.L_x_1957) ;  /* 0x0000000000101947 */ /* 0x010ff40003800000 */
[----:B------:R-:W-:Y:S05]  /*21830*/  @!P0 BRA `(.L_x_1957) ;  /* 0x00000000000c8947 */ /* 0x000fea0003800000 */
[----:B------:R-:W2:Y:S04]  /*21840*/  LDG.E R5, desc[UR60][R2.64] ;  /* 0x0000003c02057981 */ /* 0x000ea8000c1e1900 */
[----:B-----5:R-:W2:Y:S02]  /*21850*/  LDG.E R0, desc[UR60][R2.64+0x4] ;  /* 0x0000043c02007981 */ /* 0x020ea4000c1e1900 */
[----:B--2---:R-:W-:-:S07]  /*21860*/  IMAD.IADD R0, R0, 0x1, -R5 ;  /* 0x0000000100007824 */ /* 0x004fce00078e0a05 */
.L_x_1957:
[----:B------:R-:W-:Y:S01]  /*21870*/  BSSY B1, `(.L_x_1958) ;  /* 0x000002c000017945 */ /* 0x000fe20003800000 */
[----:B------:R-:W-:Y:S02]  /*21880*/  SHF.R.S32.HI R10, RZ, 0x1f, R219 ;  /* 0x0000001fff0a7819 */ /* 0x000fe400000114db */
[----:B------:R-:W-:Y:S02]  /*21890*/  SEL R13, R220, RZ, !P0 ;  /* 0x000000ffdc0d7207 */ /* 0x000fe40004000000 */
[----:B------:R-:W-:Y:S02]  /*218a0*/  SEL R12, R7, RZ, !P0 ;  /* 0x000000ff070c7207 */ /* 0x000fe40004000000 */
[----:B-----5:R-:W-:Y:S01]  /*218b0*/  SHF.R.S32.HI R11, RZ, 0x1f, R6 ;  /* 0x0000001fff0b7819 */ /* 0x020fe20000011406 */
[----:B------:R-:W-:Y:S06]  /*218c0*/  @P3 BRA `(.L_x_1959) ;  /* 0x0000000000983947 */ /* 0x000fec0003800000 */
[----:B------:R-:W2:Y:S01]  /*218d0*/  LDC R14, c[0x0][0xbe8] ;  /* 0x0002fa00ff0e7b82 */ /* 0x000ea20000000800 */
[----:B------:R-:W-:Y:S01]  /*218e0*/  IADD3 R9, R209, -0x80, R8 ;  /* 0xffffff80d1097810 */ /* 0x000fe20007ffe008 */
[----:B--2---:R-:W-:-:S05]  /*218f0*/  IMAD R2, R0, R14, RZ ;  /* 0x0000000e00027224 */ /* 0x004fca00078e02ff */
        /* <DEDUP_REMOVED lines=13> */
[----:B------:R-:W4:Y:S01]  /*219d0*/  @P0 LDC R15, c[0x0][0xbf0] ;  /* 0x0002fc00ff0f0b82 */ /* 0x000f220000000800 */
[----:B------:R-:W-:-:S04]  /*219e0*/  IMAD.WIDE.U32 R2, R13, UR4, R2 ;  /* 0x000000040d027c25 */ /* 0x000fc8000f8e0002 */
[----:B--2---:R-:W-:-:S05]  /*219f0*/  @P0 IMAD.HI.U32 R4, R9, R4, RZ ;  /* 0x0000000409040227 */ /* 0x004fca00078e00ff */
[----:B----4-:R-:W-:Y:S01]  /*21a00*/  @P0 SHF.R.U32.HI R5, RZ, R15, R4 ;  /* 0x0000000fff050219 */ /* 0x010fe20000011604 */
[----:B------:R-:W-:-:S03]  /*21a10*/  IMAD R4, R12, UR4, RZ ;  /* 0x000000040c047c24 */ /* 0x000fc6000f8e02ff */
[----:B------:R-:W-:Y:S01]  /*21a20*/  IADD3 R2, P0, R5, R2, RZ ;  /* 0x0000000205027210 */ /* 0x000fe20007f1e0ff */
[----:B------:R-:W-:Y:S02]  /*21a30*/  IMAD.MOV R7, RZ, RZ, -R5 ;  /* 0x000000ffff077224 */ /* 0x000fe400078e0a05 */
[----:B------:R-:W-:Y:S01]  /*21a40*/  IMAD R8, R13, UR5, R4 ;  /* 0x000000050d087c24 */ /* 0x000fe2000f8e0204 */
[----:B------:R-:W-:Y:S01]  /*21a50*/  ULDC.64 UR4, c[0x0][0xb88] ;  /* 0x0002e20000047ab9 */ /* 0x000fe20000000a00 */
[----:B------:R-:W-:Y:S01]  /*21a60*/  IMAD R7, R14, R7, R9 ;  /* 0x000000070e077224 */ /* 0x000fe200078e0209 */
[----:B------:R-:W-:-:S04]  /*21a70*/  SHF.R.S32.HI R9, RZ, 0x1f, R5 ;  /* 0x0000001fff097819 */ /* 0x000fc80000011405 */
        /* <DEDUP_REMOVED lines=11> */
.L_x_1959:
[----:B------:R-:W-:Y:S05]  /*21b30*/  BSYNC B1 ;  /* 0x0000000000017941 */ /* 0x000fea0003800000 */
.L_x_1958:
[----:B------:R-:W-:Y:S01]  /*21b40*/  ULDC.64 UR4, c[0x0][0xaa0] ;  /* 0x0002a80000047ab9 */ /* 0x000fe20000000a00 */
[----:B--2---:R-:W-:Y:S01]  /*21b50*/  IMAD R4, R218, 0x20, R224 ;  /* 0x00000020da047824 */ /* 0x004fe200078e02e0 */
[----:B------:R-:W-:Y:S01]  /*21b60*/  BSSY B1, `(.L_x_1960) ;  /* 0x000003e000017945 */ /* 0x000fe20003800000 */
[----:B------:R-:W-:Y:S01]  /*21b70*/  IMAD R3, R11, UR4, RZ ;  /* 0x000000040b037c24 */ /* 0x000fe2000f8e02ff */
[----:B------:R-:W-:Y:S01]  /*21b80*/  SHF.R.S32.HI R14, RZ, 0x1f, R217 ;  /* 0x0000001fff0e7819 */ /* 0x000fe200000114d9 */
[----:B------:R-:W-:Y:S01]  /*21b90*/  IMAD.IADD R9, R209, 0x1, R4 ;  /* 0x00000001d1097824 */ /* 0x000fe200078e0204 */
[----:B------:R-:W-:Y:S01]  /*21ba0*/  SHF.R.S32.HI R15, RZ, 0x1f, R216 ;  /* 0x0000001fff0f7819 */ /* 0x000fe200000114d8 */
[C---:B------:R-:W-:Y:S01]  /*21bb0*/  IMAD R5, R6.reuse, UR5, R3 ;  /* 0x0000000506057c24 */ /* 0x040fe2000f8e0203 */
[----:B-1----:R-:W-:Y:S01]  /*21bc0*/  SHF.R.S32.HI R24, RZ, 0x1f, R214 ;  /* 0x0000001fff187819 */ /* 0x002fe200000114d6 */
[----:B------:R-:W-:Y:S01]  /*21bd0*/  IMAD.WIDE.U32 R2, R6, UR4, RZ ;  /* 0x0000000406027c25 */ /* 0x000fe2000f8e00ff */
[----:B------:R-:W-:-:S03]  /*21be0*/  ULDC.64 UR4, c[0x0][0xae8] ;  /* 0x0002ba0000047ab9 */ /* 0x000fc60000000a00 */
[----:B------:R-:W-:Y:S02]  /*21bf0*/  IMAD.IADD R3, R3, 0x1, R5 ;  /* 0x0000000103037824 */ /* 0x000fe400078e0205 */
[----:B------:R-:W-:Y:S02]  /*21c00*/  IMAD R6, R10, UR4, RZ ;  /* 0x000000040a067c24 */ /* 0x000fe4000f8e02ff */
[----:B---3--:R-:W-:-:S04]  /*21c10*/  @P2 IMAD.HI.U32 R4, R9, R20, RZ ;  /* 0x0000001409042227 */ /* 0x008fc800078e00ff */
        /* <DEDUP_REMOVED lines=21> */
[----:B------:R-:W-:Y:S02]  /*21d70*/  IMAD.IADD R6, R224, 0x1, R209 ;  /* 0x00000001e0067824 */ /* 0x000fe400078e02d1 */
[----:B------:R-:W-:Y:S02]  /*21d80*/  IMAD R21, R0, R21, RZ ;  /* 0x0000001500157224 */ /* 0x000fe400078e02ff */
[C---:B------:R-:W-:Y:S02]  /*21d90*/  IMAD R5, R7.reuse, UR5, R4 ;  /* 0x0000000507057c24 */ /* 0x040fe4000f8e0204 */
[----:B------:R-:W-:Y:S01]  /*21da0*/  IMAD.WIDE.U32 R2, R7, UR4, R2 ;  /* 0x0000000407027c25 */ /* 0x000fe2000f8e0002 */
[----:B------:R-:W-:Y:S01]  /*21db0*/  ISETP.GE.AND P2, PT, R6, R21, PT ;  /* 0x000000150600720c */ /* 0x000fe20003f46270 */
[----:B------:R-:W-:-:S02]  /*21dc0*/  ULDC.64 UR4, c[0x0][0xa80] ;  /* 0x0002a00000047ab9 */ /* 0x000fc40000000a00 */
[----:B------:R-:W-:Y:S01]  /*21dd0*/  IMAD.IADD R3, R3, 0x1, R5 ;  /* 0x0000000103037824 */ /* 0x000fe200078e0205 */
[----:B------:R-:W-:Y:S01]  /*21de0*/  LEA R4, P3, R2, UR4, 0x1 ;  /* 0x0000000402047c11 */ /* 0x000fe2000f8608ff */
[----:B------:R-:W-:-:S03]  /*21df0*/  VIADD R0, R6, 0x20 ;  /* 0x0000002006007836 */ /* 0x000fc60000000000 */
[----:B------:R-:W-:Y:S01]  /*21e00*/  LEA.HI.X R5, R2, UR5, R3, 0x1, P3 ;  /* 0x0000000502057c11 */ /* 0x000fe200098f0c03 */
[----:B------:R0:W1:Y:S01]  /*21e10*/  SHFL.IDX PT, R7, R4, RZ, 0x181f ;  /* 0x00181fff04077589 */ /* 0x00006200000e0000 */
[-C--:B------:R-:W-:Y:S01]  /*21e20*/  ISETP.GE.AND P1, PT, R0, R21.reuse, PT ;  /* 0x000000150000720c */ /* 0x080fe20003f26270 */
[----:B------:R-:W-:Y:S02]  /*21e30*/  VIADD R0, R6, 0x40 ;  /* 0x0000004006007836 */ /* 0x000fe40000000000 */
[----:B------:R0:W2:Y:S03]  /*21e40*/  SHFL.IDX PT, R3, R5, RZ, 0x181f ;  /* 0x00181fff05037589 */ /* 0x0000a600000e0000 */
        /* <DEDUP_REMOVED lines=11> */
[----:B------:R3:W-:Y:S01]  /*21f00*/  @!P4 ST.E.128 desc[UR60][R8.64], RZ ;  /* 0x000000ff0800c985 */ /* 0x0007e2000c101d3c */
[----:B------:R-:W-:-:S03]  /*21f10*/  @!P2 LEA.HI.X R3, R217, R3, R14, 0x1, P6 ;  /* 0x00000003d903a211 */ /* 0x000fc600030f0c0e */
[----:B------:R3:W-:Y:S04]  /*21f20*/  @!P3 ST.E.128 desc[UR60][R10.64], RZ ;  /* 0x000000ff0a00b985 */ /* 0x0007e8000c101d3c */
[----:B------:R3:W-:Y:S02]  /*21f30*/  @!P2 ST.E.128 desc[UR60][R2.64], RZ ;  /* 0x000000ff0200a985 */ /* 0x0007e4000c101d3c */
.L_x_1961:
[----:B------:R-:W-:Y:S05]  /*21f40*/  BSYNC B1 ;  /* 0x0000000000017941 */ /* 0x000fea0003800000 */
.L_x_1960:
[----:B--23--:R2:W3:Y:S01]  /*21f50*/  SHFL.IDX PT, R3, R5, 0x1, 0x181f ;  /* 0x00381f0005037f89 */ /* 0x00c4e200000e0000 */
[----:B------:R-:W-:Y:S03]  /*21f60*/  BSSY B1, `(.L_x_1962) ;  /* 0x0000010000017945 */ /* 0x000fe60003800000 */
[----:B-1----:R2:W1:Y:S01]  /*21f70*/  SHFL.IDX PT, R7, R4, 0x1, 0x181f ;  /* 0x00381f0004077f89 */ /* 0x00246200000e0000 */
[----:B------:R-:W-:Y:S05]  /*21f80*/  @P1 BRA `(.L_x_1963) ;  /* 0x0000000000341947 */ /* 0x000fea0003800000 */
[----:B------:R-:W-:Y:S02]  /*21f90*/  ULDC UR4, c[0x0][0xac8] ;  /* 0x0002b20000047ab9 */ /* 0x000fe40000000800 */
[----:B------:R-:W-:Y:S02]  /*21fa0*/  ISETP.GE.AND P4, PT, R214, UR4, PT ;  /* 0x00000004d6007c0c */ /* 0x000fe4000bf86270 */
[----:B------:R-:W-:Y:S02]  /*21fb0*/  ISETP.GE.AND P5, PT, R216, UR4, PT ;  /* 0x00000004d8007c0c */ /* 0x000fe4000bfa6270 */
[----:B------:R-:W-:-:S09]  /*21fc0*/  ISETP.GE.AND P6, PT, R217, UR4, PT ;  /* 0x00000004d9007c0c */ /* 0x000fd2000bfc6270 */
[-C--:B-1----:R-:W-:Y:S02]  /*21fd0*/  @!P4 LEA R8, P1, R214, R7.reuse, 0x1 ;  /* 0x00000007d608c211 */ /* 0x082fe400078208ff */
[-C--:B------:R-:W-:Y:S02]  /*21fe0*/  @!P5 LEA R10, P2, R216, R7.reuse, 0x1 ;  /* 0x00000007d80ad211 */ /* 0x080fe400078408ff */
[C---:B------:R-:W-:Y:S02]  /*21ff0*/  @!P6 LEA R2, P3, R217.reuse, R7, 0x1 ;  /* 0x00000007d902e211 */ /* 0x040fe400078608ff */
[-C--:B---3--:R-:W-:Y:S02]  /*22000*/  @!P4 LEA.HI.X R9, R214, R3.reuse, R24, 0x1, P1 ;  /* 0x00000003d609c211 */ /* 0x088fe400008f0c18 */
[-C--:B------:R-:W-:Y:S02]  /*22010*/  @!P5 LEA.HI.X R11, R216, R3.reuse, R15, 0x1, P2 ;  /* 0x00000003d80bd211 */ /* 0x080fe400010f0c0f */
[----:B------:R-:W-:Y:S01]  /*22020*/  @!P6 LEA.HI.X R3, R217, R3, R14, 0x1, P3 ;  /* 0x00000003d903e211 */ /* 0x000fe200018f0c0e */
[----:B------:R4:W-:Y:S04]  /*22030*/  @!P4 ST.E.128 desc[UR60][R8.64], RZ ;  /* 0x000000ff0800c985 */ /* 0x0009e8000c101d3c */
[----:B------:R4:W-:Y:S04]  /*22040*/  @!P5 ST.E.128 desc[UR60][R10.64], RZ ;  /* 0x000000ff0a00d985 */ /* 0x0009e8000c101d3c */
[----:B------:R4:W-:Y:S02]  /*22050*/  @!P6 ST.E.128 desc[UR60][R2.64], RZ ;  /* 0x000000ff0200e985 */ /* 0x0009e4000c101d3c */
.L_x_1963:
[----:B------:R-:W-:Y:S05]  /*22060*/  BSYNC B1 ;  /* 0x0000000000017941 */ /* 0x000fea0003800000 */
.L_x_1962:
[----:B---34-:R3:W4:Y:S01]  /*22070*/  SHFL.IDX PT, R3, R5, 0x2, 0x181f ;  /* 0x00581f0005037f89 */ /* 0x01872200000e0000 */
        /* <DEDUP_REMOVED lines=10> */
[-C--:B----4-:R-:W-:Y:S02]  /*22120*/  @!P3 LEA.HI.X R9, R214, R3.reuse, R24, 0x1, P0 ;  /* 0x00000003d609b211 */ /* 0x090fe400000f0c18 */
[-C--:B------:R-:W-:Y:S02]  /*22130*/  @!P4 LEA.HI.X R11, R216, R3.reuse, R15, 0x1, P1 ;  /* 0x00000003d80bc211 */ /* 0x080fe400008f0c0f */
[----:B------:R-:W-:Y:S01]  /*22140*/  @!P5 LEA.HI.X R3, R217, R3, R14, 0x1, P2 ;  /* 0x00000003d903d211 */ /* 0x000fe200010f0c0e */
[----:B------:R1:W-:Y:S04]  /*22150*/  @!P3 ST.E.128 desc[UR60][R8.64], RZ ;  /* 0x000000ff0800b985 */ /* 0x0003e8000c101d3c */
[----:B------:R1:W-:Y:S04]  /*22160*/  @!P4 ST.E.128 desc[UR60][R10.64], RZ ;  /* 0x000000ff0a00c985 */ /* 0x0003e8000c101d3c */
[----:B------:R1:W-:Y:S02]  /*22170*/  @!P5 ST.E.128 desc[UR60][R2.64], RZ ;  /* 0x000000ff0200d985 */ /* 0x0003e4000c101d3c */
.L_x_1965:
[----:B------:R-:W-:Y:S05]  /*22180*/  BSYNC B1 ;  /* 0x0000000000017941 */ /* 0x000fea0003800000 */
.L_x_1964:
[----:B------:R-:W-:Y:S01]  /*22190*/  VIADD R0, R6, 0x60 ;  /* 0x0000006006007836 */ /* 0x000fe20000000000 */
[----:B0-23--:R-:W0:Y:S04]  /*221a0*/  SHFL.IDX PT, R5, R5, 0x3, 0x181f ;  /* 0x00781f0005057f89 */ /* 0x00de2800000e0000 */
[----:B------:R-:W-:Y:S01]  /*221b0*/  ISETP.GE.AND P0, PT, R0, R21, PT ;  /* 0x000000150000720c */ /* 0x000fe20003f06270 */
[----:B-1--4-:R1:W2:-:S12]  /*221c0*/  SHFL.IDX PT, R3, R4, 0x3, 0x181f ;  /* 0x00781f0004037f89 */ /* 0x01229800000e0000 */
[----:B-1----:R-:W-:Y:S05]  /*221d0*/  @P0 BRA `(.L_x_1956) ;  /* 0x0000000000340947 */ /* 0x002fea0003800000 */
        /* <DEDUP_REMOVED lines=13> */
.L_x_1956:
[----:B------:R-:W-:Y:S05]  /*222b0*/  BSYNC B0 ;  /* 0x0000000000007941 */ /* 0x000fea0003800000 */
.L_x_1947:
[----:B------:R-:W-:Y:S02]  /*222c0*/  ULDC UR4, c[0x0][0xc3c] ;  /* 0x00030f0000047ab9 */ /* 0x000fe40000000800 */
[----:B------:R-:W-:-:S13]  /*222d0*/  ISETP.GE.AND P0, PT, R27, UR4, PT ;  /* 0x000000041b007c0c */ /* 0x000fda000bf06270 */
[----:B------:R-:W-:Y:S05]  /*222e0*/  @!P0 BRA `(.L_x_1966) ;  /* 0xfffffdf0000c8947 */ /* 0x000fea000383ffff */
[----:B------:R-:W-:Y:S05]  /*222f0*/  BRA `(.L_x_1680) ;  /* 0x0000008400e07947 */ /* 0x000fea0003800000 */
.L_x_1678:
[----:B------:R-:W-:-:S08]  /*22300*/  NOP ;  /* 0x0000000000007918 */ /* 0x000fd00000000000 */
[----:B0-----:R-:W0:-:S00]  /*22310*/  USETMAXREG.DEALLOC.CTAPOOL 0x18 ;  /* 0x00000018000079c8 */ /* 0x001e0000080e0500 */
[----:B0-----:R-:W2:Y:S01]  /*22320*/  LDL.LU R2, [R1] ;  /* 0x0000000001027983 */ /* 0x001ea20000300800 */
[----:B------:R-:W-:Y:S01]  /*22330*/  LOP3.LUT R0, R0, 0x3, RZ, 0xc0, !PT ;  /* 0x0000000300007812 */ /* 0x000fe200078ec0ff */
[----:B------:R-:W-:-:S05]  /*22340*/  IMAD.MOV.U32 R6, RZ, RZ, RZ ;  /* 0x000000ffff067224 */ /* 0x000fca00078e00ff */
[----:B------:R-:W0:Y:S02]  /*22350*/  SHFL.IDX PT, R0, R0, RZ, 0x1f ;  /* 0x00001fff00007589 */ /* 0x000e2400000e0000 */
[----:B0-----:R-:W-:Y:S02]  /*22360*/  ISETP.NE.AND P0, PT, R0, RZ, PT ;  /* 0x000000ff0000720c */ /* 0x001fe40003f05270 */
[----:B--2---:R-:W-:-:S11]  /*22370*/  LOP3.LUT R2, R2, 0xfffffffd, RZ, 0xc0, !PT ;  /* 0xfffffffd02027812 */ /* 0x004fd600078ec0ff */
[----:B------:R-:W-:-:S05]  /*22380*/  @P0 LOP3.LUT R2, R2, 0x2, RZ, 0xfc, !PT ;  /* 0x0000000202020812 */ /* 0x000fca00078efcff */
[----:B------:R0:W-:Y:S01]  /*22390*/  STL [R1], R2 ;  /* 0x0000000201007387 */ /* 0x0001e20000100800 */
        /* <DEDUP_REMOVED lines=8> */
.L_x_1967:
        /* <DEDUP_REMOVED lines=41> */
.L_x_1973:
        /* <DEDUP_REMOVED lines=12> */
.L_x_1972:
[----:B------:R-:W-:Y:S05]  /*22770*/  BSYNC B0 ;  /* 0x0000000000007941 */ /* 0x000fea0003800000 */
.L_x_1971:
        /* <DEDUP_REMOVED lines=21> */
.L_x_1969:
[----:B------:R-:W-:-:S04]  /*228d0*/  IMAD.IADD R8, R7, 0x1, -R8 ;  /* 0x0000000107087824 */ /* 0x000fc800078e0a08 */
        /* <DEDUP_REMOVED lines=17> */
[----:B------:R-:W-:-:S06]  /*229f0*/  VIADD R16, R7, 0xffffffff ;  /* 0xffffffff07107836 */ /* 0x000fcc0000000000 */
[----:B------:R2:W3:Y:S02]  /*22a00*/  SHFL.IDX PT, R16, R5, R16, 0x1f ;  /* 0x00001f1005107589 */ /* 0x0004e400000e0000 */
.L_x_1974:
[----:B-12---:R-:W-:Y:S01]  /*22a10*/  IMAD.MOV R5, RZ, RZ, -R3 ;  /* 0x000000ffff057224 */ /* 0x006fe200078e0a03 */
[----:B------:R-:W-:Y:S01]  /*22a20*/  IABS R7, R9 ;  /* 0x0000000900077213 */ /* 0x000fe20000000000 */
        /* <DEDUP_REMOVED lines=23> */
[----:B------:R-:W-:Y:S01]  /*22ba0*/  VIADDMNMX R11, R10, UR5, R11, PT ;  /* 0x000000050a0b7c46 */ /* 0x000fe2000b80010b */
[----:B------:R-:W-:-:S03]  /*22bb0*/  IMAD.IADD R5, R8, 0x1, R5 ;  /* 0x0000000108057824 */ /* 0x000fc600078e0205 */
[----:B------:R-:W-:-:S04]  /*22bc0*/  IABS R7, R11 ;  /* 0x0000000b00077213 */ /* 0x000fc80000000000 */
[----:B------:R-:W1:Y:S08]  /*22bd0*/  I2F.RP R10, R7 ;  /* 0x00000007000a7306 */ /* 0x000e700000209400 */
[----:B-1----:R-:W1:Y:S02]  /*22be0*/  MUFU.RCP R10, R10 ;  /* 0x0000000a000a7308 */ /* 0x002e640000001000 */
[----:B-1----:R-:W-:Y:S01]  /*22bf0*/  VIADD R3, R10, 0xffffffe ;  /* 0x0ffffffe0a037836 */ /* 0x002fe20000000000 */
[----:B------:R-:W-:-:S05]  /*22c00*/  IABS R10, R11 ;  /* 0x0000000b000a7213 */ /* 0x000fca0000000000 */
[----:B------:R-:W1:Y:S01]  /*22c10*/  F2I.FTZ.U32.TRUNC.NTZ R3, R3 ;  /* 0x0000000300037305 */ /* 0x000e62000021f000 */
[----:B------:R-:W-:Y:S02]  /*22c20*/  IMAD.MOV R10, RZ, RZ, -R10 ;  /* 0x000000ffff0a7224 */ /* 0x000fe400078e0a0a */
[----:B-1----:R-:W-:-:S04]  /*22c30*/  IMAD.MOV R2, RZ, RZ, -R3 ;  /* 0x000000ffff027224 */ /* 0x002fc800078e0a03 */
[----:B------:R-:W-:Y:S02]  /*22c40*/  IMAD R9, R2, R7, RZ ;  /* 0x0000000702097224 */ /* 0x000fe400078e02ff */
[----:B------:R-:W-:-:S04]  /*22c50*/  IMAD.MOV.U32 R2, RZ, RZ, RZ ;  /* 0x000000ffff027224 */ /* 0x000fc800078e00ff */
[----:B------:R-:W-:Y:S01]  /*22c60*/  IMAD.HI.U32 R2, R3, R9, R2 ;  /* 0x0000000903027227 */ /* 0x000fe200078e0002 */
[----:B------:R-:W-:Y:S02]  /*22c70*/  IABS R9, R8 ;  /* 0x0000000800097213 */ /* 0x000fe40000000000 */
[----:B------:R-:W-:-:S03]  /*22c80*/  LOP3.LUT R3, R8, R11, RZ, 0x3c, !PT ;  /* 0x0000000b08037212 */ /* 0x000fc600078e3cff */
[----:B------:R-:W-:Y:S01]  /*22c90*/  IMAD.HI.U32 R2, R2, R9, RZ ;  /* 0x0000000902027227 */ /* 0x000fe200078e00ff */
[----:B------:R-:W-:-:S03]  /*22ca0*/  ISETP.GE.AND P2, PT, R3, RZ, PT ;  /* 0x000000ff0300720c */ /* 0x000fc60003f46270 */
        /* <DEDUP_REMOVED lines=14> */
.L_x_1970:
[----:B------:R-:W-:Y:S02]  /*22d90*/  IMAD.MOV.U32 R17, RZ, RZ, RZ ;  /* 0x000000ffff117224 */ /* 0x000fe400078e00ff */
[----:B------:R-:W-:Y:S02]  /*22da0*/  IMAD.U32 R16, RZ, RZ, UR6 ;  /* 0x00000006ff107e24 */ /* 0x000fe4000f8e00ff */
[----:B------:R-:W-:-:S07]  /*22db0*/  IMAD.MOV.U32 R18, RZ, RZ, RZ ;  /* 0x000000ffff127224 */ /* 0x000fce00078e00ff */
.L_x_1975:
[----:B------:R-:W-:-:S13]  /*22dc0*/  ISETP.NE.AND P0, PT, R0, RZ, PT ;  /* 0x000000ff0000720c */ /* 0x000fda0003f05270 */
[----:B------:R-:W1:Y:S01]  /*22dd0*/  @!P0 S2R R3, SR_CgaCtaId ;  /* 0x0000000000038919 */ /* 0x000e620000008800 */
[----:B------:R-:W-:-:S04]  /*22de0*/  @!P0 MOV R0, 0x400 ;  /* 0x0000040000008802 */ /* 0x000fc80000000f00 */
[----:B-1----:R-:W-:-:S05]  /*22df0*/  @!P0 LEA R0, R3, R0, 0x18 ;  /* 0x0000000003008211 */ /* 0x002fca00078ec0ff */
[----:B------:R2:W-:Y:S01]  /*22e00*/  @!P0 STS.128 [R0+0x308d0], R16 ;  /* 0x0308d01000008388 */ /* 0x0005e20000000c00 */
[----:B------:R-:W-:Y:S06]  /*22e10*/  BAR.ARV 0x5, 0x180 ;  /* 0x0146000000007b1d */ /* 0x000fec0000002000 */
.L_x_1968:
        /* <DEDUP_REMOVED lines=13> */
[C---:B------:R-:W-:Y:S01]  /*22ef0*/  LOP3.LUT R3, R0.reuse, 0x1f8, RZ, 0xc0, !PT ;  /* 0x000001f800037812 */ /* 0x040fe200078ec0ff */
[----:B0-----:R-:W-:Y:S01]  /*22f00*/  IMAD.SHL.U32 R2, R5, 0x8, RZ ;  /* 0x0000000805027824 */ /* 0x001fe200078e00ff */
[----:B------:R-:W-:Y:S01]  /*22f10*/  LOP3.LUT R0, R0, 0x38, RZ, 0xc0, !PT ;  /* 0x0000003800007812 */ /* 0x000fe200078ec0ff */
[----:B------:R-:W-:Y:S01]  /*22f20*/  ULDC UR38, c[0x0][0xc] ;  /* 0x0000030000267ab9 */ /* 0x000fe20000000800 */
[----:B------:R-:W-:Y:S01]  /*22f30*/  LOP3.LUT R3, R3, 0x38, R4, 0x78, !PT ;  /* 0x0000003803037812 */ /* 0x000fe200078e7804 */
[----:B------:R-:W-:Y:S01]  /*22f40*/  IMAD.SHL.U32 R4, R4, 0x10, RZ ;  /* 0x0000001004047824 */ /* 0x000fe200078e00ff */
[----:B------:R-:W-:-:S02]  /*22f50*/  SHF.R.U32.HI R5, RZ, 0x3, R5 ;  /* 0x00000003ff057819 */ /* 0x000fc40000011605 */
[----:B------:R-:W-:Y:S02]  /*22f60*/  LOP3.LUT R2, R3, 0x200, R2, 0xf8, !PT ;  /* 0x0000020003027812 */ /* 0x000fe400078ef802 */
[----:B------:R-:W-:Y:S01]  /*22f70*/  LOP3.LUT R4, R5, 0x70, R4, 0xf8, !PT ;  /* 0x0000007005047812 */ /* 0x000fe200078ef804 */
[----:B-1----:R-:W-:-:S06]  /*22f80*/  ULEA UR4, UR5, UR4, 0x18 ;  /* 0x0000000405047291 */ /* 0x002fcc000f8ec03f */
[----:B------:R-:W-:-:S05]  /*22f90*/  IMAD.U32 R3, RZ, RZ, UR4 ;  /* 0x00000004ff037e24 */ /* 0x000fca000f8e00ff */
[----:B------:R0:W-:Y:S02]  /*22fa0*/  STL [R1+0x4], R3 ;  /* 0x0000040301007387 */ /* 0x0001e40000100800 */
[----:B0-----:R-:W-:Y:S02]  /*22fb0*/  IMAD R3, R2, 0x2, R3 ;  /* 0x0000000202037824 */ /* 0x001fe400078e0203 */
[----:B------:R-:W-:-:S03]  /*22fc0*/  IMAD.MOV.U32 R2, RZ, RZ, 0x1 ;  /* 0x00000001ff027424 */ /* 0x000fc600078e00ff */
[----:B------:R0:W-:Y:S04]  /*22fd0*/  STL [R1+0x28], R3 ;  /* 0x0000280301007387 */ /* 0x0001e80000100800 */
[----:B------:R-:W-:Y:S04]  /*22fe0*/  STL [R1+0x48], RZ ;  /* 0x000048ff01007387 */ /* 0x000fe80000100800 */
[----:B------:R1:W-:Y:S01]  /*22ff0*/  STL [R1+0x20], R2 ;  /* 0x0000200201007387 */ /* 0x0003e20000100800 */
[----:B0-----:R-:W-:-:S03]  /*23000*/  IMAD.MOV.U32 R3, RZ, RZ, 0x1 ;  /* 0x00000001ff037424 */ /* 0x001fc600078e00ff */
[----:B------:R0:W-:Y:S04]  /*23010*/  STL [R1+0x1c], RZ ;  /* 0x00001cff01007387 */ /* 0x0001e80000100800 */
[----:B------:R0:W-:Y:S01]  /*23020*/  STL [R1+0x8], RZ ;  /* 0x000008ff01007387 */ /* 0x0001e20000100800 */
[----:B-1----:R-:W-:-:S03]  /*23030*/  LOP3.LUT R2, R0, 0x40, RZ, 0xfc, !PT ;  /* 0x0000004000027812 */ /* 0x002fc600078efcff */
[----:B------:R0:W-:Y:S01]  /*23040*/  STL [R1+0x14], R3 ;  /* 0x0000140301007387 */ /* 0x0001e20000100800 */
[----:B------:R-:W-:-:S07]  /*23050*/  LOP3.LUT R0, R0, 0x80, RZ, 0xfc, !PT ;  /* 0x0000008000007812 */ /* 0x000fce00078efcff */
.L_x_2138:
[----:B------:R-:W-:Y:S05]  /*23060*/  YIELD ;  /* 0x0000000000007946 */ /* 0x000fea0003800000 */
[----:B------:R-:W-:Y:S01]  /*23070*/  ULDC.64 UR4, c[0x0][0xa28] ;  /* 0x00028a0000047ab9 */ /* 0x000fe20000000a00 */
[----:B------:R-:W-:Y:S02]  /*23080*/  CS2R R6, SRZ ;  /* 0x0000000000067805 */ /* 0x000fe4000001ff00 */
[----:B------:R-:W-:Y:S01]  /*23090*/  ISETP.NE.U32.AND P0, PT, RZ, UR4, PT ;  /* 0x00000004ff007c0c */ /* 0x000fe2000bf05070 */
[----:B01----:R-:W1:Y:S01]  /*230a0*/  LDC.64 R12, c[0x0][0xa00] ;  /* 0x00028000ff0c7b82 */ /* 0x003e620000000a00 */
[----:B------:R-:W-:Y:S01]  /*230b0*/  ULDC.64 UR6, c[0x0][0xa08] ;  /* 0x0002820000067ab9 */ /* 0x000fe20000000a00 */
[----:B------:R-:W-:Y:S01]  /*230c0*/  ULDC.64 UR8, c[0x0][0xa10] ;  /* 0x0002840000087ab9 */ /* 0x000fe20000000a00 */
[----:B------:R-:W-:Y:S01]  /*230d0*/  ISETP.NE.AND.EX P0, PT, RZ, UR5, PT, P0 ;  /* 0x00000005ff007c0c */ /* 0x000fe2000bf05300 */
[----:B------:R-:W-:-:S04]  /*230e0*/  ULDC.64 UR4, c[0x0][0xa18] ;  /* 0x0002860000047ab9 */ /* 0x000fc80000000a00 */
[----:B--2---:R-:W2:Y:S08]  /*230f0*/  LDC.64 R4, c[0x0][0xa08] ;  /* 0x00028200ff047b82 */ /* 0x004eb00000000a00 */
[----:B0-----:R-:W0:Y:S02]  /*23100*/  @P0 LDC.64 R2, c[0x0][0xa28] ;  /* 0x00028a00ff020b82 */ /* 0x001e240000000a00 */
[----:B0-----:R-:W-:-:S05]  /*23110*/  @P0 IMAD.WIDE R2, R19, 0x4, R2 ;  /* 0x0000000413020825 */ /* 0x001fca00078e0202 */
[----:B------:R0:W5:Y:S01]  /*23120*/  @P0 LDG.E R6, desc[UR60][R2.64] ;  /* 0x0000003c02060981 */ /* 0x000162000c1e1900 */
[----:B------:R-:W-:Y:S01]  /*23130*/  ISETP.NE.U32.AND P0, PT, RZ, UR4, PT ;  /* 0x00000004ff007c0c */ /* 0x000fe2000bf05070 */
[----:B-1----:R-:W-:Y:S01]  /*23140*/  IMAD.WIDE R12, R19, 0x4, R12 ;  /* 0x00000004130c7825 */ /* 0x002fe200078e020c */
[----:B------:R-:W-:Y:S02]  /*23150*/  ISETP.NE.U32.AND P2, PT, RZ, UR6, PT ;  /* 0x00000006ff007c0c */ /* 0x000fe4000bf45070 */
[----:B------:R-:W-:Y:S01]  /*23160*/  ISETP.NE.AND.EX P0, PT, RZ, UR5, PT, P0 ;  /* 0x00000005ff007c0c */ /* 0x000fe2000bf05300 */
[----:B------:R-:W-:Y:S01]  /*23170*/  ULDC.64 UR4, c[0x0][0xa00] ;  /* 0x0002800000047ab9 */ /* 0x000fe20000000a00 */
[----:B------:R-:W-:Y:S01]  /*23180*/  ISETP.NE.U32.AND P4, PT, RZ, UR8, PT ;  /* 0x00000008ff007c0c */ /* 0x000fe2000bf85070 */
[----:B------:R-:W-:Y:S01]  /*23190*/  IMAD.MOV.U32 R8, RZ, RZ, RZ ;  /* 0x000000ffff087224 */ /* 0x000fe200078e00ff */
[----:B------:R-:W-:Y:S01]  /*231a0*/  ISETP.NE.U32.AND P1, PT, RZ, UR4, PT ;  /* 0x00000004ff007c0c */ /* 0x000fe2000bf25070 */
[----:B0-----:R-:W0:Y:S01]  /*231b0*/  LDC.64 R2, c[0x0][0xa10] ;  /* 0x00028400ff027b82 */ /* 0x001e220000000a00 */
[----:B---3--:R-:W-:-:S02]  /*231c0*/  IMAD.MOV.U32 R0, RZ, RZ, RZ ;  /* 0x000000ffff007224 */ /* 0x008fc400078e00ff */
[----:B------:R-:W-:Y:S01]  /*231d0*/  ISETP.NE.AND.EX P3, PT, RZ, UR5, PT, P1 ;  /* 0x00000005ff007c0c */ /* 0x000fe2000bf65310 */
[----:B--2---:R-:W-:-:S04]  /*231e0*/  IMAD.WIDE R4, R19, 0x4, R4 ;  /* 0x0000000413047825 */ /* 0x004fc800078e0204 */
[----:B------:R-:W1:Y:S01]  /*231f0*/  @P0 LDC.64 R10, c[0x0][0xa18] ;  /* 0x00028600ff0a0b82 */ /* 0x000e620000000a00 */
[----:B------:R-:W-:Y:S01]  /*23200*/  ULDC UR4, c[0x0][0x288] ;  /* 0x0000a20000047ab9 */ /* 0x000fe20000000800 */
[----:B------:R-:W-:Y:S02]  /*23210*/  ISETP.NE.AND.EX P1, PT, RZ, UR7, PT, P2 ;  /* 0x00000007ff007c0c */ /* 0x000fe4000bf25320 */
[----:B------:R-:W-:-:S04]  /*23220*/  ISETP.NE.AND.EX P2, PT, RZ, UR9, PT, P4 ;  /* 0x00000009ff007c0c */ /* 0x000fc8000bf45340 */
[----:B------:R-:W2:Y:S07]  /*23230*/  @P3 LDG.E R7, desc[UR60][R12.64] ;  /* 0x0000003c0c073981 */ /* 0x000eae000c1e1900 */
[----:B------:R-:W5:Y:S01]  /*23240*/  @P1 LDG.E R8, desc[UR60][R4.64] ;  /* 0x0000003c04081981 */ /* 0x000f62000c1e1900 */
        /* <DEDUP_REMOVED lines=14> */
[----:B0-----:R-:W-:Y:S01]  /*23330*/  IMAD.U32 R10, RZ, RZ, UR5 ;  /* 0x00000005ff0a7e24 */ /* 0x001fe2000f8e00ff */
[----:B--2---:R0:W-:Y:S01]  /*23340*/  STL [R1+0x3c], R7 ;  /* 0x00003c0701007387 */ /* 0x0041e20000100800 */
[----:B------:R-:W-:Y:S02]  /*23350*/  IMAD.MOV.U32 R11, RZ, RZ, R7 ;  /* 0x000000ffff0b7224 */ /* 0x000fe400078e0007 */
[----:B0-----:R-:W-:Y:S01]  /*23360*/  IMAD.U32 R7, RZ, RZ, UR4 ;  /* 0x00000004ff077e24 */ /* 0x001fe2000f8e00ff */
[----:B------:R-:W-:Y:S06]  /*23370*/  @P0 BRA `(.L_x_1977) ;  /* 0x0000000000140947 */ /* 0x000fec0003800000 */
[----:B------:R-:W-:Y:S05]  /*23380*/  @!P3 BRA `(.L_x_1977) ;  /* 0x000000000010b947 */ /* 0x000fea0003800000 */
[----:B------:R-:W2:Y:S04]  /*23390*/  LDG.E R9, desc[UR60][R12.64] ;  /* 0x0000003c0c097981 */ /* 0x000ea8000c1e1900 */
[----:B------:R-:W2:Y:S02]  /*233a0*/  LDG.E R12, desc[UR60][R12.64+0x4] ;  /* 0x0000043c0c0c7981 */ /* 0x000ea4000c1e1900 */
[----:B--2---:R-:W-:-:S05]  /*233b0*/  IMAD.IADD R11, R12, 0x1, -R9 ;  /* 0x000000010c0b7824 */ /* 0x004fca00078e0a09 */
[----:B------:R0:W-:Y:S02]  /*233c0*/  STL [R1+0x3c], R11 ;  /* 0x00003c0b01007387 */ /* 0x0001e40000100800 */
.L_x_1977:
[----:B-----5:R-:W-:Y:S01]  /*233d0*/  IMAD.IADD R8, R8, 0x1, R6 ;  /* 0x0000000108087824 */ /* 0x020fe200078e0206 */
[----:B------:R-:W-:Y:S02]  /*233e0*/  ULDC.64 UR4, c[0x0][0xa20] ;  /* 0x0002880000047ab9 */ /* 0x000fe40000000a00 */
[----:B------:R-:W-:Y:S02]  /*233f0*/  ISETP.NE.U32.AND P0, PT, RZ, UR4, PT ;  /* 0x00000004ff007c0c */ /* 0x000fe4000bf05070 */
[----:B------:R1:W-:Y:S02]  /*23400*/  STL [R1+0x18], R8 ;  /* 0x0000180801007387 */ /* 0x0003e40000100800 */
[----:B------:R-:W-:-:S13]  /*23410*/  ISETP.NE.AND.EX P0, PT, RZ, UR5, PT, P0 ;  /* 0x00000005ff007c0c */ /* 0x000fda000bf05300 */
[----:B-1----:R-:W-:Y:S05]  /*23420*/  @!P0 BRA `(.L_x_1978) ;  /* 0x0000000000108947 */ /* 0x002fea0003800000 */
[----:B------:R-:W1:Y:S02]  /*23430*/  LDC.64 R4, c[0x0][0xa20] ;  /* 0x00028800ff047b82 */ /* 0x000e640000000a00 */
[----:B-1----:R-:W-:-:S05]  /*23440*/  IMAD.WIDE R4, R19, 0x4, R4 ;  /* 0x0000000413047825 */ /* 0x002fca00078e0204 */
[----:B------:R1:W5:Y:S01]  /*23450*/  LDG.E R7, desc[UR60][R4.64] ;  /* 0x0000003c04077981 */ /* 0x000362000c1e1900 */
[----:B------:R-:W-:Y:S05]  /*23460*/  BRA `(.L_x_1979) ;  /* 0x0000000000107947 */ /* 0x000fea0003800000 */
.L_x_1978:
[----:B------:R-:W-:Y:S05]  /*23470*/  @!P1 BRA `(.L_x_1979) ;  /* 0x00000000000c9947 */ /* 0x000fea0003800000 */
[----:B------:R-:W2:Y:S04]  /*23480*/  LDG.E R7, desc[UR60][R4.64] ;  /* 0x0000003c04077981 */ /* 0x000ea8000c1e1900 */
[----:B------:R-:W2:Y:S02]  /*23490*/  LDG.E R4, desc[UR60][R4.64+0x4] ;  /* 0x0000043c04047981 */ /* 0x000ea4000c1e1900 */
[----:B--2---:R-:W-:-:S07]  /*234a0*/  IMAD.IADD R7, R4, 0x1, -R7 ;  /* 0x0000000104077824 */ /* 0x004fce00078e0a07 */
.L_x_1979:
[----:B-1----:R-:W2:Y:S04]  /*234b0*/  @P2 LDG.E R4, desc[UR60][R2.64] ;  /* 0x0000003c02042981 */ /* 0x002ea8000c1e1900 */
[----:B------:R1:W2:Y:S01]  /*234c0*/  @P2 LDG.E R2, desc[UR60][R2.64+0x4] ;  /* 0x0000043c02022981 */ /* 0x0002a2000c1e1900 */
[----:B------:R-:W-:Y:S02]  /*234d0*/  IMAD.SHL.U32 R12, R17, 0x80, RZ ;  /* 0x00000080110c7824 */ /* 0x000fe400078e00ff */
[----:B-----5:R-:W-:Y:S02]  /*234e0*/  IMAD.IADD R9, R7, 0x1, -R6 ;  /* 0x0000000107097824 */ /* 0x020fe400078e0a06 */
[----:B------:R-:W-:Y:S01]  /*234f0*/  VIADD R7, R12, 0x7f ;  /* 0x0000007f0c077836 */ /* 0x000fe20000000000 */
[----:B------:R3:W-:Y:S01]  /*23500*/  STL [R1+0x30], R12 ;  /* 0x0000300c01007387 */ /* 0x0007e20000100800 */
[----:B-1----:R-:W1:Y:S02]  /*23510*/  LDC R3, c[0x0][0x448] ;  /* 0x00011200ff037b82 */ /* 0x002e640000000800 */
[----:B-1----:R-:W-:-:S13]  /*23520*/  ISETP.NE.AND P1, PT, R3, 0x1, PT ;  /* 0x000000010300780c */ /* 0x002fda0003f25270 */
[----:B------:R-:W1:Y:S08]  /*23530*/  @P1 LDC R3, c[0x0][0x44c] ;  /* 0x00011300ff031b82 */ /* 0x000e700000000800 */
[----:B------:R-:W4:Y:S01]  /*23540*/  @P1 LDC R5, c[0x0][0x450] ;  /* 0x00011400ff051b82 */ /* 0x000f220000000800 */
[----:B--2---:R-:W-:Y:S02]  /*23550*/  @P2 IMAD.IADD R10, R2, 0x1, -R4 ;  /* 0x00000001020a2824 */ /* 0x004fe400078e0a04 */
[----:B-1----:R-:W-:-:S04]  /*23560*/  @P1 IMAD.HI.U32 R2, R7, R3, RZ ;  /* 0x0000000307021227 */ /* 0x002fc800078e00ff */
[----:B------:R-:W-:Y:S01]  /*23570*/  IMAD.IADD R6, R9, 0x1, R10 ;  /* 0x0000000109067824 */ /* 0x000fe200078e020a */
[----:B----4-:R-:W-:-:S03]  /*23580*/  @P1 SHF.R.U32.HI R7, RZ, R5, R2 ;  /* 0x00000005ff071219 */ /* 0x010fc60000011602 */
[C---:B------:R-:W-:Y:S01]  /*23590*/  VIADD R2, R6.reuse, 0x5f ;  /* 0x0000005f06027836 */ /* 0x040fe20000000000 */
[----:B------:R-:W-:-:S03]  /*235a0*/  IADD3 R17, R6, 0x1, -R11 ;  /* 0x0000000106117810 */ /* 0x000fc60007ffe80b */
[----:B------:R-:W-:-:S04]  /*235b0*/  IMAD.HI R2, R2, 0x2aaaaaab, RZ ;  /* 0x2aaaaaab02027827 */ /* 0x000fc800078e02ff */
[----:B------:R-:W-:Y:S01]  /*235c0*/  IMAD.IADD R7, R17, 0x1, R7 ;  /* 0x0000000111077824 */ /* 0x000fe200078e0207 */
[----:B------:R-:W-:-:S04]  /*235d0*/  SHF.R.U32.HI R21, RZ, 0x1f, R2 ;  /* 0x0000001fff157819 */ /* 0x000fc80000011602 */
[----:B------:R-:W-:Y:S02]  /*235e0*/  LEA.HI.SX32 R21, R2, R21, 0x1c ;  /* 0x0000001502157211 */ /* 0x000fe400078fe2ff */
[----:B------:R-:W1:Y:S02]  /*235f0*/  LDC.64 R2, c[0x0][0x9e0] ;  /* 0x00027800ff027b82 */ /* 0x000e640000000a00 */
[----:B-1----:R-:W-:Y:S01]  /*23600*/  ISETP.GE.AND P3, PT, R3, 0x1, PT ;  /* 0x000000010300780c */ /* 0x002fe20003f66270 */
        /* <DEDUP_REMOVED lines=8> */
[----:B------:R-:W1:Y:S02]  /*23690*/  @P0 LDC.64 R4, c[0x0][0x9e8] ;  /* 0x00027a00ff040b82 */ /* 0x000e640000000a00 */
[----:B-1----:R-:W-:-:S05]  /*236a0*/  @P0 IMAD.HI.U32 R4, R2, R4, RZ ;  /* 0x0000000402040227 */ /* 0x002fca00078e00ff */
[----:B------:R-:W-:-:S04]  /*236b0*/  @P0 SHF.R.U32.HI R2, RZ, R5, R4 ;  /* 0x00000005ff020219 */ /* 0x000fc80000011604 */
[----:B------:R-:W-:Y:S01]  /*236c0*/  LOP3.LUT R2, RZ, R2, RZ, 0x33, !PT ;  /* 0x00000002ff027212 */ /* 0x000fe200078e33ff */
[----:B------:R-:W-:Y:S06]  /*236d0*/  BRA `(.L_x_1983) ;  /* 0x0000000000107947 */ /* 0x000fec0003800000 */
.L_x_1982:
[----:B------:R-:W-:-:S13]  /*236e0*/  ISETP.NE.AND P0, PT, R3, 0x1, PT ;  /* 0x000000010300780c */ /* 0x000fda0003f05270 */
[----:B------:R-:W1:Y:S02]  /*236f0*/  @P0 LDC.64 R4, c[0x0][0x9e8] ;  /* 0x00027a00ff040b82 */ /* 0x000e640000000a00 */
[----:B-1----:R-:W-:-:S05]  /*23700*/  @P0 IMAD.HI.U32 R4, R2, R4, RZ ;  /* 0x0000000402040227 */ /* 0x002fca00078e00ff */
[----:B------:R-:W-:-:S07]  /*23710*/  @P0 SHF.R.U32.HI R2, RZ, R5, R4 ;  /* 0x00000005ff020219 */ /* 0x000fce0000011604 */
.L_x_1983:
[----:B------:R-:W-:Y:S05]  /*23720*/  BSYNC B0 ;  /* 0x0000000000007941 */ /* 0x000fea0003800000 */
.L_x_1981:
[----:B------:R-:W-:-:S05]  /*23730*/  IMAD R2, R2, R3, R3 ;  /* 0x0000000302027224 */ /* 0x000fca00078e0203 */
[----:B------:R-:W-:-:S07]  /*23740*/  VIMNMX R8, R8, R2, PT ;  /* 0x0000000208087248 */ /* 0x000fce0003fe0100 */
.L_x_1980:
[----:B------:R-:W1:Y:S01]  /*23750*/  @P1 LDC R4, c[0x0][0x44c] ;  /* 0x00011300ff041b82 */ /* 0x000e620000000800 */
[----:B------:R-:W-:Y:S01]  /*23760*/  IMAD.MOV.U32 R2, RZ, RZ, R12 ;  /* 0x000000ffff027224 */ /* 0x000fe200078e000c */
[----:B------:R-:W-:Y:S01]  /*23770*/  ULDC UR4, c[0x0][0x9dc] ;  /* 0x0002770000047ab9 */ /* 0x000fe20000000800 */
[----:B------:R-:W-:-:S05]  /*23780*/  IMAD.IADD R20, R6, 0x1, -R11 ;  /* 0x0000000106147824 */ /* 0x000fca00078e0a0b */
[----:B------:R-:W2:Y:S01]  /*23790*/  @P1 LDC R5, c[0x0][0x450] ;  /* 0x00011400ff051b82 */ /* 0x000ea20000000800 */
[----:B-1----:R-:W-:-:S05]  /*237a0*/  @P1 IMAD.HI.U32 R4, R12, R4, RZ ;  /* 0x000000040c041227 */ /* 0x002fca00078e00ff */
[----:B--2---:R-:W-:-:S05]  /*237b0*/  @P1 SHF.R.U32.HI R2, RZ, R5, R4 ;  /* 0x00000005ff021219 */ /* 0x004fca0000011604 */
        /* <DEDUP_REMOVED lines=8> */
[----:B------:R-:W1:Y:S02]  /*23840*/  @P0 LDC.64 R4, c[0x0][0x9e8] ;  /* 0x00027a00ff040b82 */ /* 0x000e640000000a00 */
[----:B-1----:R-:W-:-:S05]  /*23850*/  @P0 IMAD.HI.U32 R4, R2, R4, RZ ;  /* 0x0000000402040227 */ /* 0x002fca00078e00ff */
[----:B------:R-:W-:-:S04]  /*23860*/  @P0 SHF.R.U32.HI R2, RZ, R5, R4 ;  /* 0x00000005ff020219 */ /* 0x000fc80000011604 */
[----:B------:R-:W-:Y:S01]  /*23870*/  LOP3.LUT R2, RZ, R2, RZ, 0x33, !PT ;  /* 0x00000002ff027212 */ /* 0x000fe200078e33ff */
[----:B------:R-:W-:Y:S06]  /*23880*/  BRA `(.L_x_1987) ;  /* 0x0000000000107947 */ /* 0x000fec0003800000 */
.L_x_1986:
[----:B------:R-:W-:-:S13]  /*23890*/  ISETP.NE.AND P0, PT, R3, 0x1, PT ;  /* 0x000000010300780c */ /* 0x000fda0003f05270 */
[----:B------:R-:W1:Y:S02]  /*238a0*/  @P0 LDC.64 R4, c[0x0][0x9e8] ;  /* 0x00027a00ff040b82 */ /* 0x000e640000000a00 */
[----:B-1----:R-:W-:-:S05]  /*238b0*/  @P0 IMAD.HI.U32 R4, R2, R4, RZ ;  /* 0x0000000402040227 */ /* 0x002fca00078e00ff */
[----:B------:R-:W-:-:S07]  /*238c0*/  @P0 SHF.R.U32.HI R2, RZ, R5, R4 ;  /* 0x00000005ff020219 */ /* 0x000fce0000011604 */
.L_x_1987:
[----:B------:R-:W-:Y:S05]  /*238d0*/  BSYNC B0 ;  /* 0x0000000000007941 */ /* 0x000fea0003800000 */
.L_x_1985:
[----:B------:R-:W-:-:S05]  /*238e0*/  IMAD R2, R2, R3, RZ ;  /* 0x0000000302027224 */ /* 0x000fca00078e02ff */
[----:B------:R-:W-:-:S07]  /*238f0*/  VIMNMX R6, R6, R2, !PT ;  /* 0x0000000206067248 */ /* 0x000fce0007fe0100 */
.L_x_1984:
[----:B------:R-:W-:Y:S01]  /*23900*/  VIADD R8, R8, 0x5f ;  /* 0x0000005f08087836 */ /* 0x000fe20000000000 */
[----:B------:R-:W-:Y:S01]  /*23910*/  BSSY B0, `(.L_x_1988) ;  /* 0x000016b000007945 */ /* 0x000fe20003800000 */
        /* <DEDUP_REMOVED lines=11> */
[----:B------:R-:W-:-:S03]  /*239d0*/  VIMNMX R10, R9, R10, PT ;  /* 0x0000000a090a7248 */ /* 0x000fc60003fe0100 */
[----:B------:R-:W-:Y:S01]  /*239e0*/  IMAD.WIDE.U32 R4, R2, -0x55555555, RZ ;  /* 0xaaaaaaab02047825 */ /* 0x000fe200078e00ff */
[----:B------:R-:W-:-:S04]  /*239f0*/  ISETP.GT.AND P0, PT, R10, R2, PT ;  /* 0x000000020a00720c */ /* 0x000fc80003f04270 */
[----:B------:R-:W-:-:S05]  /*23a00*/  SHF.R.U32.HI R3, RZ, 0x6, R5 ;  /* 0x00000006ff037819 */ /* 0x000fca0000011605 */
[----:B------:R-:W-:-:S04]  /*23a10*/  IMAD.MOV.U32 R9, RZ, RZ, R3 ;  /* 0x000000ffff097224 */ /* 0x000fc800078e0003 */
[----:B------:R-:W-:-:S04]  /*23a20*/  @P0 VIADD R2, R10, 0x5f ;  /* 0x0000005f0a020836 */ /* 0x000fc80000000000 */
[----:B------:R-:W-:-:S05]  /*23a30*/  @P0 IMAD.HI R2, R2, 0x2aaaaaab, RZ ;  /* 0x2aaaaaab02020827 */ /* 0x000fca00078e02ff */
[----:B------:R-:W-:-:S04]  /*23a40*/  @P0 SHF.R.U32.HI R4, RZ, 0x1f, R2 ;  /* 0x0000001fff040819 */ /* 0x000fc80000011602 */
[----:B------:R-:W-:Y:S02]  /*23a50*/  @P0 LEA.HI.SX32 R9, R2, R4, 0x1c ;  /* 0x0000000402090211 */ /* 0x000fe400078fe2ff */
[----:B------:R-:W-:Y:S02]  /*23a60*/  PLOP3.LUT P0, PT, PT, PT, PT, 0x80, 0x0 ;  /* 0x000000000000781c */ /* 0x000fe40003f0f070 */
[----:B------:R-:W-:-:S13]  /*23a70*/  ISETP.GT.AND P1, PT, R9, R3, PT ;  /* 0x000000030900720c */ /* 0x000fda0003f24270 */
[----:B------:R-:W-:Y:S05]  /*23a80*/  @!P1 BRA `(.L_x_1989) ;  /* 0x00000014004c9947 */ /* 0x000fea0003800000 */
[----:B------:R-:W-:Y:S01]  /*23a90*/  UMOV UR4, 0xffffffff ;  /* 0xffffffff00047882 */ /* 0x000fe20000000000 */
[----:B------:R-:W-:Y:S02]  /*23aa0*/  SEL R2, R19, RZ, !P2 ;  /* 0x000000ff13027207 */ /* 0x000fe40005000000 */
[----:B------:R-:W-:Y:S05]  /*23ab0*/  BRA.DIV UR4, `(.L_x_1990) ;  /* 0x0000007a04e47947 */ /* 0x000fea000b800000 */
[----:B------:R-:W1:Y:S02]  /*23ac0*/  S2R R4, SR_TID.X ;  /* 0x0000000000047919 */ /* 0x000e640000002100 */
[----:B-1----:R-:W-:-:S04]  /*23ad0*/  SHF.R.U32.HI R4, RZ, 0x5, R4 ;  /* 0x00000005ff047819 */ /* 0x002fc80000011604 */
[----:B------:R-:W-:-:S05]  /*23ae0*/  LOP3.LUT R4, R4, 0x3, RZ, 0xc0, !PT ;  /* 0x0000000304047812 */ /* 0x000fca00078ec0ff */
[----:B------:R1:W2:Y:S02]  /*23af0*/  SHFL.IDX PT, R14, R4, RZ, 0x1f ;  /* 0x00001fff040e7589 */ /* 0x0002a400000e0000 */
.L_x_2181:
[----:B--2---:R-:W-:Y:S02]  /*23b00*/  ISETP.NE.AND P0, PT, R14, RZ, PT ;  /* 0x000000ff0e00720c */ /* 0x004fe40003f05270 */
[----:B------:R-:W-:-:S11]  /*23b10*/  PLOP3.LUT P6, PT, PT, PT, PT, 0x8, 0x0 ;  /* 0x000000000000781c */ /* 0x000fd60003fce170 */
[----:B------:R-:W-:Y:S05]  /*23b20*/  @P0 BRA `(.L_x_1991) ;  /* 0x00000000000c0947 */ /* 0x000fea0003800000 */
[----:B------:R-:W-:-:S03]  /*23b30*/  UMOV UR4, 0xffffffff ;  /* 0xffffffff00047882 */ /* 0x000fc60000000000 */
[----:B------:R-:W-:Y:S05]  /*23b40*/  BRA.DIV UR4, `(.L_x_1992) ;  /* 0x0000007a04f47947 */ /* 0x000fea000b800000 */
[----:B------:R-:W-:-:S13]  /*23b50*/  ELECT P6, URZ, PT ;  /* 0x00000000003f782f */ /* 0x000fda00038c0000 */
.L_x_1991:
[----:B-1----:R-:W2:Y:S04]  /*23b60*/  LDL R4, [R1+0x48] ;  /* 0x0000480001047983 */ /* 0x002ea80000100800 */
[----:B------:R-:W3:Y:S01]  /*23b70*/  LDL R6, [R1+0x4] ;  /* 0x0000040001067983 */ /* 0x000ee20000100800 */
[----:B------:R-:W-:Y:S01]  /*23b80*/  BSSY B1, `(.L_x_1993) ;  /* 0x0000008000017945 */ /* 0x000fe20003800000 */
[----:B--2---:R-:W-:-:S05]  /*23b90*/  VIADD R4, R4, 0x1 ;  /* 0x0000000104047836 */ /* 0x004fca0000000000 */
[----:B------:R-:W-:-:S04]  /*23ba0*/  LEA.HI R5, R4, R4, RZ, 0x1 ;  /* 0x0000000404057211 */ /* 0x000fc800078f08ff */
[----:B------:R-:W-:-:S05]  /*23bb0*/  LOP3.LUT R5, R5, 0xfffffffe, RZ, 0xc0, !PT ;  /* 0xfffffffe05057812 */ /* 0x000fca00078ec0ff */
[----:B------:R-:W-:-:S05]  /*23bc0*/  IMAD.IADD R4, R4, 0x1, -R5 ;  /* 0x0000000104047824 */ /* 0x000fca00078e0a05 */
[----:B------:R-:W-:-:S04]  /*23bd0*/  SHF.L.U32 R4, R4, 0x1f, RZ ;  /* 0x0000001f04047819 */ /* 0x000fc800000006ff */
[----:B---3--:R-:W1:Y:S02]  /*23be0*/  SYNCS.PHASECHK.TRANS64.TRYWAIT P0, [R6+URZ+0x30820], R4 ;  /* 0x03082004060075a7 */ /* 0x008e64000800017f */
[----:B-1----:R-:W-:Y:S05]  /*23bf0*/  @!P0 BRA `(.L_x_1994) ;  /* 0x0000007800e88947 */ /* 0x002fea0003800000 */
.L_x_2184:
[----:B------:R-:W-:Y:S05]  /*23c00*/  BSYNC B1 ;  /* 0x0000000000017941 */ /* 0x000fea0003800000 */
.L_x_1993:
[----:B------:R-:W-:Y:S04]  /*23c10*/  BSSY B1, `(.L_x_1995) ;  /* 0x0000090000017945 */ /* 0x000fe80003800000 */
[----:B------:R-:W-:Y:S05]  /*23c20*/  @!P6 BRA `(.L_x_1996) ;  /* 0x000000080038e947 */ /* 0x000fea0003800000 */
[----:B------:R-:W2:Y:S04]  /*23c30*/  LDL R8, [R1+0x4] ;  /* 0x0000040001087983 */ /* 0x000ea80000100800 */
[----:B------:R-:W2:Y:S04]  /*23c40*/  LDL R7, [R1+0x1c] ;  /* 0x00001c0001077983 */ /* 0x000ea80000100800 */
[----:B------:R-:W3:Y:S01]  /*23c50*/  LDL R6, [R1+0x20] ;  /* 0x0000200001067983 */ /* 0x000ee20000100800 */
[----:B------:R-:W-:Y:S01]  /*23c60*/  BSSY B2, `(.L_x_1997) ;  /* 0x0000008000027945 */ /* 0x000fe20003800000 */
[----:B-1----:R-:W1:Y:S02]  /*23c70*/  S2R R5, SR_TID.X ;  /* 0x0000000000057919 */ /* 0x002e640000002100 */
[----:B-1----:R-:W-:-:S04]  /*23c80*/  LOP3.LUT R5, R5, 0x7f, RZ, 0xc0, !PT ;  /* 0x0000007f05057812 */ /* 0x002fc800078ec0ff */
[----:B------:R-:W-:Y:S01]  /*23c90*/  ISETP.NE.AND P1, PT, R5, RZ, PT ;  /* 0x000000ff0500720c */ /* 0x000fe20003f25270 */
[----:B--2---:R-:W-:Y:S01]  /*23ca0*/  IMAD R7, R7, 0x8, R8 ;  /* 0x0000000807077824 */ /* 0x004fe200078e0208 */
[----:B---3--:R-:W-:-:S04]  /*23cb0*/  SHF.L.U32 R10, R6, 0x1f, RZ ;  /* 0x0000001f060a7819 */ /* 0x008fc800000006ff */
[----:B------:R-:W1:Y:S02]  /*23cc0*/  SYNCS.PHASECHK.TRANS64.TRYWAIT P0, [R7+URZ+0x308a0], R10 ;  /* 0x0308a00a070075a7 */ /* 0x000e64000800017f */
[----:B-1----:R-:W-:Y:S05]  /*23cd0*/  @!P0 BRA `(.L_x_1998) ;  /* 0x0000007800c88947 */ /* 0x002fea0003800000 */
.L_x_2185:
[----:B------:R-:W-:Y:S05]  /*23ce0*/  BSYNC B2 ;  /* 0x0000000000027941 */ /* 0x000fea0003800000 */
.L_x_1997:
        /* <DEDUP_REMOVED lines=9> */
.L_x_2000:
[----:B------:R-:W-:Y:S05]  /*23d80*/  BSYNC B2 ;  /* 0x0000000000027941 */ /* 0x000fea0003800000 */
.L_x_1999:
        /* <DEDUP_REMOVED lines=14> */
.L_x_2001:
        /* <DEDUP_REMOVED lines=16> */
.L_x_2002:
        /* <DEDUP_REMOVED lines=16> */
.L_x_2003:
        /* <DEDUP_REMOVED lines=13> */
.L_x_2186:
[----:B------:R-:W-:Y:S05]  /*24140*/  BSYNC B2 ;  /* 0x0000000000027941 */ /* 0x000fea0003800000 */
.L_x_2004:
[----:B------:R-:W-:Y:S01]  /*24150*/  BSSY B2, `(.L_x_2006) ;  /* 0x000000b000027945 */ /* 0x000fe20003800000 */
[----:B-12---:R-:W-:Y:S02]  /*24160*/  IMAD.MOV.U32 R10, RZ, RZ, 0x0 ;  /* 0x00000000ff0a7424 */ /* 0x006fe400078e00ff */
[----:B0-----:R-:W-:Y:S01]  /*24170*/  IMAD.MOV.U32 R11, RZ, RZ, 0x12f00000 ;  /* 0x12f00000ff0b7424 */ /* 0x001fe200078e00ff */
[----:B------:R-:W-:Y:S06]  /*24180*/  @P1 BRA `(.L_x_2007) ;  /* 0x00000000001c1947 */ /* 0x000fec0003800000 */
[----:B------:R-:W0:Y:S01]  /*24190*/  S2R R8, SR_TID.X ;  /* 0x0000000000087919 */ /* 0x000e220000002100 */
[----:B------:R-:W-:-:S04]  /*241a0*/  IMAD.MOV.U32 R4, RZ, RZ, 0x9000 ;  /* 0x00009000ff047424 */ /* 0x000fc800078e00ff */
[----:B------:R1:W-:Y:S01]  /*241b0*/  SYNCS.ARRIVE.TRANS64 RZ, [R7+URZ+0x308b0], R4 ;  /* 0x0308b00407ff79a7 */ /* 0x0003e2000800003f */
[----:B0-----:R-:W-:-:S04]  /*241c0*/  LOP3.LUT R8, R8, 0x1f, RZ, 0xc0, !PT ;  /* 0x0000001f08087812 */ /* 0x001fc800078ec0ff */
[----:B------:R-:W-:-:S13]  /*241d0*/  ISETP.NE.AND P0, PT, R8, RZ, PT ;  /* 0x000000ff0800720c */ /* 0x000fda0003f05270 */
[----:B-1----:R-:W-:Y:S05]  /*241e0*/  @!P0 BRA `(.L_x_2007) ;  /* 0x0000000000048947 */ /* 0x002fea0003800000 */
[----:B------:R-:W-:Y:S01]  /*241f0*/  BPT.TRAP 0x1 ;  /* 0x000000040000795c */ /* 0x000fe20000300000 */
.L_x_2007:
[----:B------:R-:W-:Y:S05]  /*24200*/  BSYNC B2 ;  /* 0x0000000000027941 */ /* 0x000fea0003800000 */
.L_x_2006:
[----:B------:R-:W-:Y:S01]  /*24210*/  R2UR UR10, R14 ;  /* 0x000000000e0a72ca */ /* 0x000fe200000e0000 */
[----:B------:R-:W-:Y:S01]  /*24220*/  UIADD3 UR4, UP0, UR36, 0x670, URZ ;  /* 0x0000067024047890 */ /* 0x000fe2000ff1e03f */
[----:B------:R-:W-:Y:S01]  /*24230*/  R2UR UR6, R10 ;  /* 0x000000000a0672ca */ /* 0x000fe200000e0000 */
[----:B------:R-:W-:Y:S01]  /*24240*/  VIADD R7, R7, 0x308b0 ;  /* 0x000308b007077836 */ /* 0x000fe20000000000 */
[----:B------:R-:W-:Y:S01]  /*24250*/  R2UR UR7, R11 ;  /* 0x000000000b0772ca */ /* 0x000fe200000e0000 */
[----:B------:R-:W-:Y:S01]  /*24260*/  VIADD R4, R6, 0x400 ;  /* 0x0000040006047836 */ /* 0x000fe20000000000 */
[----:B------:R-:W-:Y:S01]  /*24270*/  PLOP3.LUT P0, PT, PT, PT, PT, 0x80, 0x0 ;  /* 0x000000000000781c */ /* 0x000fe20003f0f070 */
[----:B------:R-:W-:-:S12]  /*24280*/  UIADD3.X UR5, URZ, UR37, URZ, UP0, !UPT ;  /* 0x000000253f057290 */ /* 0x000fd800087fe43f */
.L_x_2008:
        /* <DEDUP_REMOVED lines=15> */
.L_x_2009:
        /* <DEDUP_REMOVED lines=15> */
.L_x_2010:
        /* <DEDUP_REMOVED lines=10> */
.L_x_1996:
[----:B------:R-:W-:Y:S05]  /*24510*/  BSYNC B1 ;  /* 0x0000000000017941 */ /* 0x000fea0003800000 */
.L_x_1995:
[----:B-1----:R-:W2:Y:S04]  /*24520*/  LDL.LU R4, [R1+0x1c] ;  /* 0x00001c0001047983 */ /* 0x002ea80000300800 */
        /* <DEDUP_REMOVED lines=12> */
.L_x_2027:
[----:B------:R-:W-:Y:S05]  /*245f0*/  YIELD ;  /* 0x0000000000007946 */ /* 0x000fea0003800000 */
[----:B------:R-:W-:Y:S04]  /*24600*/  BSSY B1, `(.L_x_2011) ;  /* 0x000008f000017945 */ /* 0x000fe80003800000 */
[----:B--2---:R-:W-:Y:S05]  /*24610*/  @!P6 BRA `(.L_x_2012) ;  /* 0x000000080034e947 */ /* 0x004fea0003800000 */
        /* <DEDUP_REMOVED lines=11> */
.L_x_2187:
[----:B------:R-:W-:Y:S05]  /*246d0*/  BSYNC B2 ;  /* 0x0000000000027941 */ /* 0x000fea0003800000 */
.L_x_2013:
        /* <DEDUP_REMOVED lines=9> */
.L_x_2016:
[----:B------:R-:W-:Y:S05]  /*24770*/  BSYNC B2 ;  /* 0x0000000000027941 */ /* 0x000fea0003800000 */
.L_x_2015:
        /* <DEDUP_REMOVED lines=13> */
.L_x_2017:
        /* <DEDUP_REMOVED lines=16> */
.L_x_2018:
        /* <DEDUP_REMOVED lines=16> */
.L_x_2019:
        /* <DEDUP_REMOVED lines=13> */
.L_x_2188:
[----:B------:R-:W-:Y:S05]  /*24b20*/  BSYNC B2 ;  /* 0x0000000000027941 */ /* 0x000fea0003800000 */
.L_x_2020:
[----:B------:R-:W-:Y:S01]  /*24b30*/  BSSY B2, `(.L_x_2022) ;  /* 0x000000b000027945 */ /* 0x000fe20003800000 */
[----:B------:R-:W-:Y:S02]  /*24b40*/  IMAD.MOV.U32 R10, RZ, RZ, 0x0 ;  /* 0x00000000ff0a7424 */ /* 0x000fe400078e00ff */
[----:B0-----:R-:W-:Y:S01]  /*24b50*/  IMAD.MOV.U32 R11, RZ, RZ, 0x12f00000 ;  /* 0x12f00000ff0b7424 */ /* 0x001fe200078e00ff */
[----:B------:R-:W-:Y:S06]  /*24b60*/  @P2 BRA `(.L_x_2023) ;  /* 0x00000000001c2947 */ /* 0x000fec0003800000 */
[----:B------:R-:W0:Y:S01]  /*24b70*/  S2R R15, SR_TID.X ;  /* 0x00000000000f7919 */ /* 0x000e220000002100 */
[----:B------:R-:W-:-:S04]  /*24b80*/  IMAD.MOV.U32 R4, RZ, RZ, 0x9000 ;  /* 0x00009000ff047424 */ /* 0x000fc800078e00ff */
[----:B------:R3:W-:Y:S01]  /*24b90*/  SYNCS.ARRIVE.TRANS64 RZ, [R8+URZ+0x308b0], R4 ;  /* 0x0308b00408ff79a7 */ /* 0x0007e2000800003f */
[----:B0-----:R-:W-:-:S04]  /*24ba0*/  LOP3.LUT R15, R15, 0x1f, RZ, 0xc0, !PT ;  /* 0x0000001f0f0f7812 */ /* 0x001fc800078ec0ff */
[----:B------:R-:W-:-:S13]  /*24bb0*/  ISETP.NE.AND P1, PT, R15, RZ, PT ;  /* 0x000000ff0f00720c */ /* 0x000fda0003f25270 */
[----:B---3--:R-:W-:Y:S05]  /*24bc0*/  @!P1 BRA `(.L_x_2023) ;  /* 0x0000000000049947 */ /* 0x008fea0003800000 */
[----:B------:R-:W-:Y:S01]  /*24bd0*/  BPT.TRAP 0x1 ;  /* 0x000000040000795c */ /* 0x000fe20000300000 */
.L_x_2023:
[----:B------:R-:W-:Y:S05]  /*24be0*/  BSYNC B2 ;  /* 0x0000000000027941 */ /* 0x000fea0003800000 */
.L_x_2022:
[----:B------:R-:W-:Y:S01]  /*24bf0*/  R2UR UR10, R12 ;  /* 0x000000000c0a72ca */ /* 0x000fe200000e0000 */
[----:B------:R-:W-:Y:S01]  /*24c00*/  UIADD3 UR4, UP0, UR36, 0x670, URZ ;  /* 0x0000067024047890 */ /* 0x000fe2000ff1e03f */
[----:B------:R-:W-:Y:S01]  /*24c10*/  R2UR UR6, R10 ;  /* 0x000000000a0672ca */ /* 0x000fe200000e0000 */
[----:B-12---:R-:W-:Y:S01]  /*24c20*/  VIADD R8, R8, 0x308b0 ;  /* 0x000308b008087836 */ /* 0x006fe20000000000 */
[----:B------:R-:W-:Y:S01]  /*24c30*/  R2UR UR7, R11 ;  /* 0x000000000b0772ca */ /* 0x000fe200000e0000 */
[----:B------:R-:W-:Y:S01]  /*24c40*/  VIADD R4, R6, 0x400 ;  /* 0x0000040006047836 */ /* 0x000fe20000000000 */
[----:B------:R-:W-:Y:S01]  /*24c50*/  PLOP3.LUT P1, PT, PT, PT, PT, 0x80, 0x0 ;  /* 0x000000000000781c */ /* 0x000fe20003f2f070 */
[----:B------:R-:W-:-:S12]  /*24c60*/  UIADD3.X UR5, URZ, UR37, URZ, UP0, !UPT ;  /* 0x000000253f057290 */ /* 0x000fd800087fe43f */
.L_x_2024:
        /* <DEDUP_REMOVED lines=15> */
.L_x_2025:
        /* <DEDUP_REMOVED lines=15> */
.L_x_2026:
        /* <DEDUP_REMOVED lines=10> */
.L_x_2012:
[----:B------:R-:W-:Y:S05]  /*24ef0*/  BSYNC B1 ;  /* 0x0000000000017941 */ /* 0x000fea0003800000 */
.L_x_2011:
[----:B-1----:R-:W2:Y:S04]  /*24f00*/  LDL.LU R4, [R1+0x1c] ;  /* 0x00001c0001047983 */ /* 0x002ea80000300800 */
        /* <DEDUP_REMOVED lines=11> */
.L_x_1989:
[----:B------:R-:W-:Y:S05]  /*24fc0*/  BSYNC B0 ;  /* 0x0000000000007941 */ /* 0x000fea0003800000 */
.L_x_1988:
[----:B--2---:R-:W2:Y:S01]  /*24fd0*/  LDL R7, [R1+0x30] ;  /* 0x0000300001077983 */ /* 0x004ea20000100800 */
[----:B------:R-:W3:Y:S01]  /*24fe0*/  LDC R0, c[0x0][0x448] ;  /* 0x00011200ff007b82 */ /* 0x000ee20000000800 */
[----:B------:R-:W-:Y:S07]  /*24ff0*/  @!P0 WARPSYNC.ALL ;  /* 0x0000000000008948 */ /* 0x000fee0003800000 */
[----:B------:R-:W-:Y:S01]  /*25000*/  @!P0 BAR.SYNC.DEFER_BLOCKING 0xc, 0x180 ;  /* 0x0306000000008b1d */ /* 0x000fe20000010000 */
[----:B---3--:R-:W-:-:S13]  /*25010*/  ISETP.NE.AND P1, PT, R0, 0x1, PT ;  /* 0x000000010000780c */ /* 0x008fda0003f25270 */
[----:B------:R-:W3:Y:S08]  /*25020*/  @P1 LDC R2, c[0x0][0x44c] ;  /* 0x00011300ff021b82 */ /* 0x000ef00000000800 */
[----:B------:R-:W4:Y:S01]  /*25030*/  @P1 LDC R3, c[0x0][0x450] ;  /* 0x00011400ff031b82 */ /* 0x000f220000000800 */
[----:B--2---:R-:W-:-:S04]  /*25040*/  VIADD R0, R7, 0x7f ;  /* 0x0000007f07007836 */ /* 0x004fc80000000000 */
[----:B---3--:R-:W-:-:S05]  /*25050*/  @P1 IMAD.HI.U32 R2, R0, R2, RZ ;  /* 0x0000000200021227 */ /* 0x008fca00078e00ff */
[----:B----4-:R-:W-:Y:S02]  /*25060*/  @P1 SHF.R.U32.HI R0, RZ, R3, R2 ;  /* 0x00000003ff001219 */ /* 0x010fe40000011602 */
[----:B------:R-:W2:Y:S03]  /*25070*/  LDC.64 R2, c[0x0][0x9e0] ;  /* 0x00027800ff027b82 */ /* 0x000ea60000000a00 */
[----:B------:R-:W-:Y:S01]  /*25080*/  IMAD.IADD R0, R17, 0x1, R0 ;  /* 0x0000000111007824 */ /* 0x000fe200078e0200 */
[----:B--2---:R-:W-:-:S03]  /*25090*/  ISETP.GE.AND P2, PT, R3, 0x1, PT ;  /* 0x000000010300780c */ /* 0x004fc60003f46270 */
[----:B------:R-:W-:-:S10]  /*250a0*/  IMAD.IADD R2, R0, 0x1, R2 ;  /* 0x0000000100027824 */ /* 0x000fd400078e0202 */
[----:B------:R-:W-:Y:S05]  /*250b0*/  @!P2 BRA `(.L_x_2028) ;  /* 0x000000000048a947 */ /* 0x000fea0003800000 */
[C---:B------:R-:W-:Y:S01]  /*250c0*/  ISETP.GT.AND P0, PT, R0.reuse, RZ, PT ;  /* 0x000000ff0000720c */ /* 0x040fe20003f04270 */
[----:B------:R-:W-:Y:S01]  /*250d0*/  BSSY B0, `(.L_x_2029) ;  /* 0x000000e000007945 */ /* 0x000fe20003800000 */
[----:B------:R-:W-:-:S11]  /*250e0*/  VIADD R6, R0, 0xffffffff ;  /* 0xffffffff00067836 */ /* 0x000fd60000000000 */
[----:B------:R-:W-:Y:S05]  /*250f0*/  @P0 BRA `(.L_x_2030) ;  /* 0x00000000001c0947 */ /* 0x000fea0003800000 */
[----:B------:R-:W-:Y:S01]  /*25100*/  ISETP.NE.AND P0, PT, R3, 0x1, PT ;  /* 0x000000010300780c */ /* 0x000fe20003f05270 */
[----:B------:R-:W-:-:S12]  /*25110*/  IMAD.MOV R0, RZ, RZ, -R0 ;  /* 0x000000ffff007224 */ /* 0x000fd800078e0a00 */
[----:B-1----:R-:W1:Y:S02]  /*25120*/  @P0 LDC.64 R4, c[0x0][0x9e8] ;  /* 0x00027a00ff040b82 */ /* 0x002e640000000a00 */
[----:B-1----:R-:W-:-:S05]  /*25130*/  @P0 IMAD.HI.U32 R4, R0, R4, RZ ;  /* 0x0000000400040227 */ /* 0x002fca00078e00ff */
[----:B------:R-:W-:-:S04]  /*25140*/  @P0 SHF.R.U32.HI R0, RZ, R5, R4 ;  /* 0x00000005ff000219 */ /* 0x000fc80000011604 */
[----:B------:R-:W-:Y:S01]  /*25150*/  LOP3.LUT R6, RZ, R0, RZ, 0x33, !PT ;  /* 0x00000000ff067212 */ /* 0x000fe200078e33ff */
[----:B------:R-:W-:Y:S06]  /*25160*/  BRA `(.L_x_2031) ;  /* 0x0000000000107947 */ /* 0x000fec0003800000 */
.L_x_2030:
[----:B------:R-:W-:-:S13]  /*25170*/  ISETP.NE.AND P0, PT, R3, 0x1, PT ;  /* 0x000000010300780c */ /* 0x000fda0003f05270 */
[----:B-1----:R-:W1:Y:S02]  /*25180*/  @P0 LDC.64 R4, c[0x0][0x9e8] ;  /* 0x00027a00ff040b82 */ /* 0x002e640000000a00 */
[----:B-1----:R-:W-:-:S05]  /*25190*/  @P0 IMAD.HI.U32 R4, R6, R4, RZ ;  /* 0x0000000406040227 */ /* 0x002fca00078e00ff */
[----:B------:R-:W-:-:S07]  /*251a0*/  @P0 SHF.R.U32.HI R6, RZ, R5, R4 ;  /* 0x00000005ff060219 */ /* 0x000fce0000011604 */
.L_x_2031:
[----:B------:R-:W-:Y:S05]  /*251b0*/  BSYNC B0 ;  /* 0x0000000000007941 */ /* 0x000fea0003800000 */
.L_x_2029:
[----:B------:R-:W-:-:S05]  /*251c0*/  IMAD R6, R6, R3, R3 ;  /* 0x0000000306067224 */ /* 0x000fca00078e0203 */
[----:B------:R-:W-:-:S07]  /*251d0*/  VIMNMX R2, R2, R6, PT ;  /* 0x0000000602027248 */ /* 0x000fce0003fe0100 */
.L_x_2028:
[----:B------:R-:W-:Y:S01]  /*251e0*/  VIADD R0, R2, 0x5f ;  /* 0x0000005f02007836 */ /* 0x000fe20000000000 */
[----:B-1----:R-:W1:Y:S01]  /*251f0*/  @P1 LDC R4, c[0x0][0x450] ;  /* 0x00011400ff041b82 */ /* 0x002e620000000800 */
[----:B------:R-:W-:Y:S02]  /*25200*/  ULDC UR4, c[0x0][0x9dc] ;  /* 0x0002770000047ab9 */ /* 0x000fe40000000800 */
[----:B------:R-:W-:-:S05]  /*25210*/  IMAD.HI R0, R0, 0x2aaaaaab, RZ ;  /* 0x2aaaaaab00007827 */ /* 0x000fca00078e02ff */
[----:B------:R-:W-:-:S04]  /*25220*/  SHF.R.U32.HI R2, RZ, 0x1f, R0 ;  /* 0x0000001fff027819 */ /* 0x000fc80000011600 */
[----:B------:R-:W-:Y:S02]  /*25230*/  LEA.HI.SX32 R2, R0, R2, 0x1c ;  /* 0x0000000200027211 */ /* 0x000fe400078fe2ff */
[----:B------:R-:W2:Y:S02]  /*25240*/  @P1 LDC R0, c[0x0][0x44c] ;  /* 0x00011300ff001b82 */ /* 0x000ea40000000800 */
[----:B------:R-:W-:Y:S01]  /*25250*/  VIMNMX R6, R21, R2, PT ;  /* 0x0000000215067248 */ /* 0x000fe20003fe0100 */
[----:B------:R-:W-:-:S04]  /*25260*/  IMAD.MOV.U32 R2, RZ, RZ, R7 ;  /* 0x000000ffff027224 */ /* 0x000fc800078e0007 */
[----:B------:R3:W-:Y:S01]  /*25270*/  STL [R1+0x34], R6 ;  /* 0x0000340601007387 */ /* 0x0007e20000100800 */
[----:B--2---:R-:W-:-:S05]  /*25280*/  @P1 IMAD.HI.U32 R0, R7, R0, RZ ;  /* 0x0000000007001227 */ /* 0x004fca00078e00ff */
[----:B-1----:R-:W-:-:S05]  /*25290*/  @P1 SHF.R.U32.HI R2, RZ, R4, R0 ;  /* 0x00000004ff021219 */ /* 0x002fca0000011600 */
[----:B------:R-:W-:-:S04]  /*252a0*/  IMAD.IADD R0, R20, 0x1, R2 ;  /* 0x0000000114007824 */ /* 0x000fc800078e0202 */
[----:B------:R-:W-:Y:S01]  /*252b0*/  VIADD R2, R0, -UR4 ;  /* 0x8000000400027c36 */ /* 0x000fe20008000000 */
[----:B---3--:R-:W-:Y:S06]  /*252c0*/  @!P2 BRA `(.L_x_2032) ;  /* 0x000000000044a947 */ /* 0x008fec0003800000 */
        /* <DEDUP_REMOVED lines=10> */
.L_x_2034:
[----:B------:R-:W-:-:S13]  /*25370*/  ISETP.NE.AND P0, PT, R3, 0x1, PT ;  /* 0x000000010300780c */ /* 0x000fda0003f05270 */
[----:B------:R-:W1:Y:S02]  /*25380*/  @P0 LDC.64 R4, c[0x0][0x9e8] ;  /* 0x00027a00ff040b82 */ /* 0x000e640000000a00 */
[----:B-1----:R-:W-:-:S05]  /*25390*/  @P0 IMAD.HI.U32 R4, R0, R4, RZ ;  /* 0x0000000400040227 */ /* 0x002fca00078e00ff */
[----:B------:R-:W-:-:S07]  /*253a0*/  @P0 SHF.R.U32.HI R0, RZ, R5, R4 ;  /* 0x00000005ff000219 */ /* 0x000fce0000011604 */
.L_x_2035:
[----:B------:R-:W-:Y:S05]  /*253b0*/  BSYNC B0 ;  /* 0x0000000000007941 */ /* 0x000fea0003800000 */
.L_x_2033:
[----:B------:R-:W-:-:S05]  /*253c0*/  IMAD R0, R0, R3, RZ ;  /* 0x0000000300007224 */ /* 0x000fca00078e02ff */
[----:B------:R-:W-:-:S07]  /*253d0*/  VIMNMX R2, R2, R0, !PT ;  /* 0x0000000002027248 */ /* 0x000fce0007fe0100 */
.L_x_2032:
[----:B------:R-:W-:Y:S01]  /*253e0*/  IMAD.HI R2, R2, 0x2aaaaaab, RZ ;  /* 0x2aaaaaab02027827 */ /* 0x000fe200078e02ff */
[----:B------:R-:W-:Y:S04]  /*253f0*/  BSSY B7, `(.L_x_2036) ;  /* 0x0000465000077945 */ /* 0x000fe80003800000 */
[----:B------:R-:W-:-:S04]  /*25400*/  SHF.R.U32.HI R0, RZ, 0x1f, R2 ;  /* 0x0000001fff007819 */ /* 0x000fc80000011602 */
[----:B------:R-:W-:-:S04]  /*25410*/  LEA.HI.SX32 R0, R2, R0, 0x1c ;  /* 0x0000000002007211 */ /* 0x000fc800078fe2ff */
[----:B------:R-:W-:-:S04]  /*25420*/  VIMNMX R3, RZ, R0, !PT ;  /* 0x00000000ff037248 */ /* 0x000fc80007fe0100 */
[----:B------:R-:W-:Y:S01]  /*25430*/  ISETP.GT.AND P0, PT, R6, R3, PT ;  /* 0x000000030600720c */ /* 0x000fe20003f04270 */
[----:B------:R1:W-:-:S12]  /*25440*/  STL [R1+0x2c], R3 ;  /* 0x00002c0301007387 */ /* 0x0003d80000100800 */
[----:B-1----:R-:W-:Y:S05]  /*25450*/  @P0 BRA `(.L_x_2037) ;  /* 0x0000000000440947 */ /* 0x002fea0003800000 */
[----:B------:R-:W1:Y:S02]  /*25460*/  S2R R3, SR_TID.X ;  /* 0x0000000000037919 */ /* 0x000e640000002100 */
[----:B-1----:R-:W-:-:S04]  /*25470*/  LOP3.LUT R3, R3, 0x7f, RZ, 0xc0, !PT ;  /* 0x0000007f03037812 */ /* 0x002fc800078ec0ff */
[----:B------:R-:W-:-:S13]  /*25480*/  ISETP.NE.AND P0, PT, R3, RZ, PT ;  /* 0x000000ff0300720c */ /* 0x000fda0003f05270 */
[----:B------:R-:W-:Y:S05]  /*25490*/  @P0 BRA `(.L_x_2038) ;  /* 0x0000004400680947 */ /* 0x000fea0003800000 */
[----:B------:R-:W1:Y:S01]  /*254a0*/  S2R R3, SR_LANEID ;  /* 0x0000000000037919 */ /* 0x000e620000000000 */
[----:B------:R-:W-:Y:S02]  /*254b0*/  VOTEU.ANY UR4, UPT, PT ;  /* 0x0000000000047886 */ /* 0x000fe400038e0100 */
[----:B------:R-:W1:Y:S08]  /*254c0*/  FLO.U32 R0, UR4 ;  /* 0x0000000400007d00 */ /* 0x000e7000080e0000 */
[----:B------:R-:W2:Y:S01]  /*254d0*/  POPC R4, UR4 ;  /* 0x0000000400047d09 */ /* 0x000ea20008000000 */
[----:B-1----:R-:W-:-:S02]  /*254e0*/  ISETP.EQ.U32.AND P0, PT, R0, R3, PT ;  /* 0x000000030000720c */ /* 0x002fc40003f02070 */
[----:B------:R-:W2:Y:S11]  /*254f0*/  LDC.64 R2, c[0x0][0xc60] ;  /* 0x00031800ff027b82 */ /* 0x000eb60000000a00 */
[----:B--2---:R-:W2:Y:S01]  /*25500*/  @P0 ATOMG.E.ADD.STRONG.GPU PT, R3, desc[UR60][R2.64], R4 ;  /* 0x00000004020309a8 */ /* 0x004ea200081ee1fc */
[----:B------:R-:W1:Y:S02]  /*25510*/  S2R R5, SR_LTMASK ;  /* 0x0000000000057919 */ /* 0x000e640000003900 */
[----:B-1----:R-:W-:-:S06]  /*25520*/  LOP3.LUT R5, R5, UR4, RZ, 0xc0, !PT ;  /* 0x0000000405057c12 */ /* 0x002fcc000f8ec0ff */
[----:B------:R-:W1:Y:S01]  /*25530*/  POPC R5, R5 ;  /* 0x0000000500057309 */ /* 0x000e620000000000 */
[----:B--2---:R-:W1:Y:S02]  /*25540*/  SHFL.IDX PT, R0, R3, R0, 0x1f ;  /* 0x00001f0003007589 */ /* 0x004e6400000e0000 */
[----:B-1----:R-:W-:Y:S01]  /*25550*/  IADD3 R16, R0, UR38, R5 ;  /* 0x0000002600107c10 */ /* 0x002fe2000fffe005 */
[----:B------:R-:W-:Y:S06]  /*25560*/  BRA `(.L_x_2038) ;  /* 0x0000004400347947 */ /* 0x000fec0003800000 */
.L_x_2037:
        /* <DEDUP_REMOVED lines=15> */
[----:B0-----:R-:W-:Y:S02]  /*25660*/  IMAD.U32 R11, RZ, RZ, UR5 ;  /* 0x00000005ff0b7e24 */ /* 0x001fe4000f8e00ff */
[----:B------:R-:W-:Y:S02]  /*25670*/  IMAD.MOV.U32 R8, RZ, RZ, 0x70 ;  /* 0x00000070ff087424 */ /* 0x000fe400078e00ff */
[----:B------:R-:W-:Y:S02]  /*25680*/  IMAD.MOV.U32 R12, RZ, RZ, 0x1 ;  /* 0x00000001ff0c7424 */ /* 0x000fe400078e00ff */
[----:B------:R-:W-:-:S07]  /*25690*/  IMAD.MOV.U32 R13, RZ, RZ, RZ ;  /* 0x000000ffff0d7224 */ /* 0x000fce00078e00ff */
[----:B------:R-:W-:-:S07]  /*256a0*/  LEPC R20, `(.L_x_2040) ;  /* 0x000000001014794e */ /* 0x000fce0000000000 */
[----:B-1----:R-:W-:Y:S05]  /*256b0*/  CALL.ABS.NOINC R2 ;  /* 0x0000000002007343 */ /* 0x002fea0003c00000 */
.L_x_2040:
[----:B------:R-:W-:Y:S05]  /*256c0*/  BSYNC B6 ;  /* 0x0000000000067941 */ /* 0x000fea0003800000 */
.L_x_2039:
        /* <DEDUP_REMOVED lines=14> */
[----:B0-----:R-:W-:Y:S02]  /*257b0*/  IMAD.U32 R11, RZ, RZ, UR5 ;  /* 0x00000005ff0b7e24 */ /* 0x001fe4000f8e00ff */
[----:B------:R-:W-:Y:S02]  /*257c0*/  IMAD.MOV.U32 R8, RZ, RZ, 0x70 ;  /* 0x00000070ff087424 */ /* 0x000fe400078e00ff */
[----:B------:R-:W-:Y:S02]  /*257d0*/  IMAD.MOV.U32 R12, RZ, RZ, 0x1 ;  /* 0x00000001ff0c7424 */ /* 0x000fe400078e00ff */
[----:B-1----:R-:W-:-:S07]  /*257e0*/  IMAD.MOV.U32 R13, RZ, RZ, RZ ;  /* 0x000000ffff0d7224 */ /* 0x002fce00078e00ff */
[----:B------:R-:W-:-:S07]  /*257f0*/  LEPC R20, `(.L_x_2043) ;  /* 0x000000001014794e */ /* 0x000fce0000000000 */
[----:B--2---:R-:W-:Y:S05]  /*25800*/  CALL.ABS.NOINC R2 ;  /* 0x0000000002007343 */ /* 0x004fea0003c00000 */
.L_x_2043:
        /* <DEDUP_REMOVED lines=15> */
.L_x_2042:
[----:B------:R-:W-:Y:S05]  /*25900*/  BSYNC B6 ;  /* 0x0000000000067941 */ /* 0x000fea0003800000 */
.L_x_2041:
[----:B------:R-:W-:Y:S01]  /*25910*/  ULDC.64 UR4, c[0x0][0x9f8] ;  /* 0x00027e0000047ab9 */ /* 0x000fe20000000a00 */
[----:B------:R-:W2:Y:S01]  /*25920*/  LDL R17, [R1+0x34] ;  /* 0x0000340001117983 */ /* 0x000ea20000100800 */
[----:B------:R-:W-:Y:S01]  /*25930*/  ISETP.NE.U32.AND P0, PT, RZ, UR4, PT ;  /* 0x00000004ff007c0c */ /* 0x000fe2000bf05070 */
[----:B------:R-:W-:-:S03]  /*25940*/  IMAD.MOV.U32 R7, RZ, RZ, R19 ;  /* 0x000000ffff077224 */ /* 0x000fc600078e0013 */
[----:B------:R-:W-:Y:S01]  /*25950*/  ISETP.NE.AND.EX P0, PT, RZ, UR5, PT, P0 ;  /* 0x00000005ff007c0c */ /* 0x000fe2000bf05300 */
[----:B------:R-:W-:-:S12]  /*25960*/  ULDC.64 UR4, c[0x0][0xa08] ;  /* 0x0002820000047ab9 */ /* 0x000fd80000000a00 */
[----:B------:R-:W1:Y:S02]  /*25970*/  @P0 LDC.64 R2, c[0x0][0x9f8] ;  /* 0x00027e00ff020b82 */ /* 0x000e640000000a00 */
[----:B-1----:R-:W-:-:S05]  /*25980*/  @P0 IMAD.WIDE R2, R19, 0x4, R2 ;  /* 0x0000000413020825 */ /* 0x002fca00078e0202 */
[----:B------:R1:W3:Y:S02]  /*25990*/  @P0 LDG.E R7, desc[UR60][R2.64] ;  /* 0x0000003c02070981 */ /* 0x0002e4000c1e1900 */
[----:B-1----:R-:W1:Y:S02]  /*259a0*/  LDC.64 R2, c[0x0][0x418] ;  /* 0x00010600ff027b82 */ /* 0x002e640000000a00 */
[----:B-1----:R-:W-:Y:S01]  /*259b0*/  LOP3.LUT P0, RZ, R2, UR4, RZ, 0xfc, !PT ;  /* 0x0000000402ff7c12 */ /* 0x002fe2000f80fcff */
[----:B------:R-:W-:-:S03]  /*259c0*/  UMOV UR4, 0xffffffff ;  /* 0xffffffff00047882 */ /* 0x000fc60000000000 */
[----:B------:R-:W-:Y:S01]  /*259d0*/  LOP3.LUT P0, RZ, R3, UR5, RZ, 0xfc, P0 ;  /* 0x0000000503ff7c12 */ /* 0x000fe2000800fcff */
[----:B--2---:R-:W-:Y:S01]  /*259e0*/  VIADD R0, R17, 0xffffffff ;  /* 0xffffffff11007836 */ /* 0x004fe20000000000 */
[----:B---3--:R-:W-:Y:S01]  /*259f0*/  SHF.R.S32.HI R8, RZ, 0x1f, R7 ;  /* 0x0000001fff087819 */ /* 0x008fe20000011407 */
[----:B------:R1:W-:Y:S01]  /*25a00*/  STL [R1+0x10], R7 ;  /* 0x0000100701007387 */ /* 0x0003e20000100800 */
[----:B------:R-:W-:-:S03]  /*25a10*/  SEL R17, R7, RZ, !P0 ;  /* 0x000000ff07117207 */ /* 0x000fc60004000000 */
[----:B------:R1:W-:Y:S01]  /*25a20*/  STL [R1+0x24], R8 ;  /* 0x0000240801007387 */ /* 0x0003e20000100800 */
[----:B------:R-:W-:Y:S05]  /*25a30*/  BRA.DIV UR4, `(.L_x_2044) ;  /* 0x0000005e04c07947 */ /* 0x000fea000b800000 */
[----:B------:R-:W2:Y:S02]  /*25a40*/  S2R R4, SR_TID.X ;  /* 0x0000000000047919 */ /* 0x000ea40000002100 */
[----:B--2---:R-:W-:-:S04]  /*25a50*/  SHF.R.U32.HI R4, RZ, 0x5, R4 ;  /* 0x00000005ff047819 */ /* 0x004fc80000011604 */
[----:B------:R-:W-:-:S05]  /*25a60*/  LOP3.LUT R4, R4, 0x3, RZ, 0xc0, !PT ;  /* 0x0000000304047812 */ /* 0x000fca00078ec0ff */
[----:B------:R2:W3:Y:S02]  /*25a70*/  SHFL.IDX PT, R14, R4, RZ, 0x1f ;  /* 0x00001fff040e7589 */ /* 0x0004e400000e0000 */
.L_x_2191:
[----:B--2---:R-:W2:Y:S01]  /*25a80*/  LDL.LU R4, [R1] ;  /* 0x0000000001047983 */ /* 0x004ea20000300800 */
[----:B------:R-:W-:Y:S02]  /*25a90*/  PLOP3.LUT P1, PT, PT, PT, PT, 0x8, 0x0 ;  /* 0x000000000000781c */ /* 0x000fe40003f2e170 */
[----:B---3--:R-:W-:Y:S01]  /*25aa0*/  ISETP.NE.AND P0, PT, R14, RZ, PT ;  /* 0x000000ff0e00720c */ /* 0x008fe20003f05270 */
[----:B------:R3:W-:Y:S01]  /*25ab0*/  STL [R1+0xc], R0 ;  /* 0x00000c0001007387 */ /* 0x0007e20000100800 */
[----:B--2---:R-:W-:-:S09]  /*25ac0*/  LOP3.LUT R4, R4, 0xfffffffe, RZ, 0xc0, !PT ;  /* 0xfffffffe04047812 */ /* 0x004fd200078ec0ff */
[----:B------:R-:W-:-:S05]  /*25ad0*/  @P1 LOP3.LUT R4, R4, 0x1, RZ, 0xfc, !PT ;  /* 0x0000000104041812 */ /* 0x000fca00078efcff */
[----:B------:R3:W-:Y:S01]  /*25ae0*/  STL [R1], R4 ;  /* 0x0000000401007387 */ /* 0x0007e20000100800 */
[----:B------:R-:W-:Y:S05]  /*25af0*/  @P0 BRA `(.L_x_2045) ;  /* 0x0000000400480947 */ /* 0x000fea0003800000 */
[----:B------:R-:W-:-:S03]  /*25b00*/  UMOV UR4, 0xffffffff ;  /* 0xffffffff00047882 */ /* 0x000fc60000000000 */
[----:B------:R-:W-:Y:S05]  /*25b10*/  BRA.DIV UR4, `(.L_x_2046) ;  /* 0x0000005e04bc7947 */ /* 0x000fea000b800000 */
[----:B------:R-:W-:-:S13]  /*25b20*/  ELECT P6, URZ, PT ;  /* 0x00000000003f782f */ /* 0x000fda00038c0000 */
.L_x_2194:
[----:B------:R-:W-:Y:S05]  /*25b30*/  @!P6 BRA `(.L_x_2045) ;  /* 0x000000040038e947 */ /* 0x000fea0003800000 */
[----:B------:R-:W-:-:S04]  /*25b40*/  ISETP.NE.U32.AND P0, PT, R2, RZ, PT ;  /* 0x000000ff0200720c */ /* 0x000fc80003f05070 */
[----:B------:R-:W-:-:S13]  /*25b50*/  ISETP.NE.AND.EX P0, PT, R3, RZ, PT, P0 ;  /* 0x000000ff0300720c */ /* 0x000fda0003f05300 */
[----:B------:R-:W-:Y:S05]  /*25b60*/  @!P0 BRA `(.L_x_2047) ;  /* 0x0000000000508947 */ /* 0x000fea0003800000 */
[----:B------:R-:W2:Y:S01]  /*25b70*/  LDC R6, c[0x0][0x43c] ;  /* 0x00010f00ff067b82 */ /* 0x000ea20000000800 */
[----:B------:R-:W-:Y:S01]  /*25b80*/  IMAD.MOV.U32 R9, RZ, RZ, R0 ;  /* 0x000000ffff097224 */ /* 0x000fe200078e0000 */
[----:B------:R-:W-:-:S03]  /*25b90*/  ULDC.64 UR4, c[0x0][0x428] ;  /* 0x00010a0000047ab9 */ /* 0x000fc60000000a00 */
[----:B---3--:R-:W-:Y:S01]  /*25ba0*/  IMAD.MOV.U32 R0, RZ, RZ, R9 ;  /* 0x000000ffff007224 */ /* 0x008fe200078e0009 */
[----:B--2---:R-:W-:-:S13]  /*25bb0*/  ISETP.NE.AND P0, PT, R6, 0x1, PT ;  /* 0x000000010600780c */ /* 0x004fda0003f05270 */
[----:B------:R-:W2:Y:S02]  /*25bc0*/  @P0 LDC.64 R4, c[0x0][0x440] ;  /* 0x00011000ff040b82 */ /* 0x000ea40000000a00 */
[----:B--2---:R-:W-:-:S05]  /*25bd0*/  @P0 IMAD.HI.U32 R4, R9, R4, RZ ;  /* 0x0000000409040227 */ /* 0x004fca00078e00ff */
        /* <DEDUP_REMOVED lines=13> */
.L_x_2047:
[----:B-1----:R-:W4:Y:S04]  /*25cb0*/  LDL R7, [R1+0x4] ;  /* 0x0000040001077983 */ /* 0x002f280000100800 */
[----:B---3--:R-:W4:Y:S04]  /*25cc0*/  LDL R0, [R1+0x8] ;  /* 0x0000080001007983 */ /* 0x008f280000100800 */
[----:B--2---:R-:W2:Y:S01]  /*25cd0*/  LDL R2, [R1+0x14] ;  /* 0x0000140001027983 */ /* 0x004ea20000100800 */
[----:B----4-:R-:W-:Y:S01]  /*25ce0*/  IMAD R0, R0, 0x8, R7 ;  /* 0x0000000800007824 */ /* 0x010fe200078e0207 */
[----:B--2---:R-:W-:-:S04]  /*25cf0*/  SHF.L.U32 R2, R2, 0x1f, RZ ;  /* 0x0000001f02027819 */ /* 0x004fc800000006ff */
[----:B------:R-:W1:Y:S02]  /*25d00*/  SYNCS.PHASECHK.TRANS64.TRYWAIT P0, [R0+URZ+0x30840], R2 ;  /* 0x03084002000075a7 */ /* 0x000e64000800017f */
[----:B-1----:R-:W-:Y:S05]  /*25d10*/  @!P0 BRA `(.L_x_2048) ;  /* 0x0000005c005c8947 */ /* 0x002fea0003800000 */
.L_x_2195:
        /* <DEDUP_REMOVED lines=11> */
.L_x_2049:
[----:B------:R-:W2:Y:S04]  /*25dd0*/  LDL R6, [R1+0x4] ;  /* 0x0000040001067983 */ /* 0x000ea80000100800 */
[----:B------:R-:W2:Y:S04]  /*25de0*/  LDL R5, [R1+0x8] ;  /* 0x0000080001057983 */ /* 0x000ea80000100800 */
[----:B------:R-:W3:Y:S04]  /*25df0*/  LDL R4, [R1+0xc] ;  /* 0x00000c0001047983 */ /* 0x000ee80000100800 */
[----:B------:R-:W4:Y:S04]  /*25e00*/  LDL R3, [R1+0x18] ;  /* 0x0000180001037983 */ /* 0x000f280000100800 */
[----:B-1----:R-:W4:Y:S01]  /*25e10*/  LDL.LU R2, [R1] ;  /* 0x0000000001027983 */ /* 0x002f220000300800 */
        /* <DEDUP_REMOVED lines=10> */
[----:B--2---:R-:W-:Y:S01]  /*25ec0*/  IMAD R0, R5, 0x9000, R6 ;  /* 0x0000900005007824 */ /* 0x004fe200078e0206 */
[----:B---3--:R-:W-:-:S04]  /*25ed0*/  R2UR UR11, R4 ;  /* 0x00000000040b72ca */ /* 0x008fc800000e0000 */
[----:B------:R-:W-:Y:S02]  /*25ee0*/  R2UR UR8, R0 ;  /* 0x00000000000872ca */ /* 0x000fe400000e0000 */
[----:B----4-:R-:W-:Y:S02]  /*25ef0*/  R2UR UR5, R3 ;  /* 0x00000000030572ca */ /* 0x010fe400000e0000 */
[----:B------:R-:W-:-:S04]  /*25f00*/  LOP3.LUT R2, R2, 0xfffffffe, RZ, 0xc0, !PT ;  /* 0xfffffffe02027812 */ /* 0x000fc800078ec0ff */
[----:B------:R-:W-:-:S05]  /*25f10*/  @P0 LOP3.LUT R2, R2, 0x1, RZ, 0xfc, !PT ;  /* 0x0000000102020812 */ /* 0x000fca00078efcff */
[----:B------:R-:W-:Y:S02]  /*25f20*/  UIADD3 UR14, UR8, 0x1e400, URZ ;  /* 0x0001e400080e7890 */ /* 0x000fe4000fffe03f */
[----:B------:R-:W-:Y:S01]  /*25f30*/  UIMAD UR11, UR11, 0x60, UR5 ;  /* 0x000000600b0b78a4 */ /* 0x000fe2000f8e0205 */
[----:B------:R2:W-:Y:S01]  /*25f40*/  STL [R1], R2 ;  /* 0x0000000201007387 */ /* 0x0005e20000100800 */
[----:B------:R-:W-:Y:S02]  /*25f50*/  UIADD3.X UR5, URZ, UR37, URZ, UP0, !UPT ;  /* 0x000000253f057290 */ /* 0x000fe400087fe43f */
[----:B------:R-:W-:Y:S02]  /*25f60*/  UIADD3 UR15, UR8, 0x21400, URZ ;  /* 0x00021400080f7890 */ /* 0x000fe4000fffe03f */
        /* <DEDUP_REMOVED lines=11> */
.L_x_2045:
[----:B---3--:R-:W2:Y:S04]  /*26020*/  LDL R4, [R1+0x4] ;  /* 0x0000040001047983 */ /* 0x008ea80000100800 */
[----:B------:R-:W3:Y:S01]  /*26030*/  LDL.LU R3, [R1+0x40] ;  /* 0x0000400001037983 */ /* 0x000ee20000300800 */
[----:B------:R-:W-:Y:S05]  /*26040*/  WARPSYNC.ALL ;  /* 0x0000000000007948 */ /* 0x000fea0003800000 */
[----:B------:R-:W-:Y:S01]  /*26050*/  ULDC.64 UR4, c[0x0][0x298] ;  /* 0x0000a60000047ab9 */ /* 0x000fe20000000a00 */
[----:B------:R-:W-:Y:S01]  /*26060*/  BSSY B6, `(.L_x_2050) ;  /* 0x000001c000067945 */ /* 0x000fe20003800000 */
[----:B------:R-:W-:Y:S01]  /*26070*/  BAR.SYNC.DEFER_BLOCKING 0x8, 0x180 ;  /* 0x0206000000007b1d */ /* 0x000fe20000010000 */
[----:B---3--:R-:W-:-:S05]  /*26080*/  SHF.R.S32.HI R0, RZ, 0x1f, R3 ;  /* 0x0000001fff007819 */ /* 0x008fca0000011403 */
[----:B------:R-:W-:Y:S02]  /*26090*/  IMAD R2, R0, UR4, RZ ;  /* 0x0000000400027c24 */ /* 0x000fe4000f8e02ff */
[----:B--2---:R-:W-:Y:S02]  /*260a0*/  VIADD R0, R4, 0x12400 ;  /* 0x0001240004007836 */ /* 0x004fe40000000000 */
[C---:B------:R-:W-:Y:S02]  /*260b0*/  IMAD R2, R3.reuse, UR5, R2 ;  /* 0x0000000503027c24 */ /* 0x040fe4000f8e0202 */
[----:B------:R-:W-:Y:S01]  /*260c0*/  IMAD.WIDE.U32 R4, R3, UR4, RZ ;  /* 0x0000000403047c25 */ /* 0x000fe2000f8e00ff */
[----:B------:R-:W-:-:S03]  /*260d0*/  LOP3.LUT P0, RZ, R0, 0x3ff, RZ, 0xc0, !PT ;  /* 0x000003ff00ff7812 */ /* 0x000fc6000780c0ff */
[----:B------:R-:W-:Y:S01]  /*260e0*/  IMAD.IADD R0, R5, 0x1, R2 ;  /* 0x0000000105007824 */ /* 0x000fe200078e0202 */
[----:B------:R2:W-:Y:S04]  /*260f0*/  STL.64 [R1+0x40], R4 ;  /* 0x0000400401007387 */ /* 0x0005e80000100a00 */
[----:B------:R2:W-:Y:S05]  /*26100*/  STL [R1+0x4c], R0 ;  /* 0x00004c0001007387 */ /* 0x0005ea0000100800 */
[----:B------:R-:W-:Y:S05]  /*26110*/  @!P0 BRA `(.L_x_2051) ;  /* 0x0000000000408947 */ /* 0x000fea0003800000 */
[----:B------:R-:W-:Y:S01]  /*26120*/  MOV R2, 0x0 ;  /* 0x0000000000027802 */ /* 0x000fe20000000f00 */
[----:B------:R-:W-:Y:S01]  /*26130*/  ULDC.64 UR4, c[0x4][0xa8] ;  /* 0x01002a0000047ab9 */ /* 0x000fe20000000a00 */
[----:B------:R-:W-:Y:S01]  /*26140*/  ULDC.64 UR6, c[0x4][0xb0] ;  /* 0x01002c0000067ab9 */ /* 0x000fe20000000a00 */
[----:B------:R-:W-:Y:S01]  /*26150*/  ULDC.64 UR8, c[0x4][0x20] ;  /* 0x0100080000087ab9 */ /* 0x000fe20000000a00 */
[----:B--2---:R-:W-:Y:S02]  /*26160*/  IMAD.U32 R4, RZ, RZ, UR4 ;  /* 0x00000004ff047e24 */ /* 0x004fe4000f8e00ff */
[----:B------:R-:W2:Y:S01]  /*26170*/  LDC.64 R2, c[0x4][R2] ;  /* 0x0100000002027b82 */ /* 0x000ea20000000a00 */
[----:B------:R-:W-:Y:S02]  /*26180*/  IMAD.U32 R5, RZ, RZ, UR5 ;  /* 0x00000005ff057e24 */ /* 0x000fe4000f8e00ff */
[----:B------:R-:W-:Y:S02]  /*26190*/  IMAD.U32 R6, RZ, RZ, UR6 ;  /* 0x00000006ff067e24 */ /* 0x000fe4000f8e00ff */
[----:B-1----:R-:W-:-:S02]  /*261a0*/  IMAD.U32 R7, RZ, RZ, UR7 ;  /* 0x00000007ff077e24 */ /* 0x002fc4000f8e00ff */
[----:B------:R-:W-:Y:S02]  /*261b0*/  IMAD.U32 R10, RZ, RZ, UR8 ;  /* 0x00000008ff0a7e24 */ /* 0x000fe4000f8e00ff */
[----:B0-----:R-:W-:Y:S02]  /*261c0*/  IMAD.U32 R11, RZ, RZ, UR9 ;  /* 0x00000009ff0b7e24 */ /* 0x001fe4000f8e00ff */
[----:B------:R-:W-:Y:S02]  /*261d0*/  IMAD.MOV.U32 R8, RZ, RZ, 0x70 ;  /* 0x00000070ff087424 */ /* 0x000fe400078e00ff */
[----:B------:R-:W-:Y:S02]  /*261e0*/  IMAD.MOV.U32 R12, RZ, RZ, 0x1 ;  /* 0x00000001ff0c7424 */ /* 0x000fe400078e00ff */
[----:B------:R-:W-:-:S07]  /*261f0*/  IMAD.MOV.U32 R13, RZ, RZ, RZ ;  /* 0x000000ffff0d7224 */ /* 0x000fce00078e00ff */
[----:B------:R-:W-:-:S07]  /*26200*/  LEPC R20, `(.L_x_2051) ;  /* 0x000000001014794e */ /* 0x000fce0000000000 */
[----:B--2---:R-:W-:Y:S05]  /*26210*/  CALL.ABS.NOINC R2 ;  /* 0x0000000002007343 */ /* 0x004fea0003c00000 */
.L_x_2051:
[----:B------:R-:W-:Y:S05]  /*26220*/  BSYNC B6 ;  /* 0x0000000000067941 */ /* 0x000fea0003800000 */
.L_x_2050:
[----:B--2---:R-:W2:Y:S01]  /*26230*/  LDL.LU R0, [R1+0x4c] ;  /* 0x00004c0001007983 */ /* 0x004ea20000300800 */
[----:B-1----:R-:W1:Y:S01]  /*26240*/  LDC R7, c[0x0][0x448] ;  /* 0x00011200ff077b82 */ /* 0x002e620000000800 */
[----:B------:R-:W-:Y:S01]  /*26250*/  ULDC.64 UR4, c[0x0][0x2d8] ;  /* 0x0000b60000047ab9 */ /* 0x000fe20000000a00 */
[----:B------:R-:W-:Y:S01]  /*26260*/  ULDC.64 UR6, c[0x0][0x280] ;  /* 0x0000a00000067ab9 */ /* 0x000fe20000000a00 */
[----:B------:R-:W2:Y:S04]  /*26270*/  LDL.LU.64 R2, [R1+0x40] ;  /* 0x0000400001027983 */ /* 0x000ea80000300a00 */
[----:B------:R-:W3:Y:S01]  /*26280*/  LDL R9, [R1+0x30] ;  /* 0x0000300001097983 */ /* 0x000ee20000100800 */
[----:B------:R-:W4:Y:S01]  /*26290*/  S2R R5, SR_TID.X ;  /* 0x0000000000057919 */ /* 0x000f220000002100 */
[----:B------:R-:W0:Y:S01]  /*262a0*/  S2R R8, SR_TID.X ;  /* 0x0000000000087919 */ /* 0x000e220000002100 */
[----:B------:R-:W0:Y:S01]  /*262b0*/  S2R R10, SR_TID.X ;  /* 0x00000000000a7919 */ /* 0x000e220000002100 */
[----:B----4-:R-:W-:-:S04]  /*262c0*/  LOP3.LUT R5, R5, 0x7f, RZ, 0xc0, !PT ;  /* 0x0000007f05057812 */ /* 0x010fc800078ec0ff */
[----:B------:R-:W-:Y:S01]  /*262d0*/  SHF.R.U32.HI R5, RZ, 0x3, R5 ;  /* 0x00000003ff057819 */ /* 0x000fe20000011605 */
[----:B0-----:R-:W-:-:S05]  /*262e0*/  IMAD.SHL.U32 R8, R8, 0x10, RZ ;  /* 0x0000001008087824 */ /* 0x001fca00078e00ff */
[----:B------:R-:W-:Y:S01]  /*262f0*/  LOP3.LUT R8, R5, 0x70, R8, 0xf8, !PT ;  /* 0x0000007005087812 */ /* 0x000fe200078ef808 */
[----:B------:R-:W-:-:S05]  /*26300*/  IMAD.SHL.U32 R10, R10, 0x8, RZ ;  /* 0x000000080a0a7824 */ /* 0x000fca00078e00ff */
[----:B------:R-:W-:-:S04]  /*26310*/  LOP3.LUT R10, R10, 0x38, RZ, 0xc0, !PT ;  /* 0x000000380a0a7812 */ /* 0x000fc800078ec0ff */
[C---:B------:R-:W-:Y:S02]  /*26320*/  LOP3.LUT R11, R10.reuse, 0x40, RZ, 0xfc, !PT ;  /* 0x000000400a0b7812 */ /* 0x040fe400078efcff */
[----:B------:R-:W-:Y:S01]  /*26330*/  LOP3.LUT R10, R10, 0x80, RZ, 0xfc, !PT ;  /* 0x000000800a0a7812 */ /* 0x000fe200078efcff */
[----:B--2---:R-:W-:Y:S01]  /*26340*/  IMAD.MOV.U32 R3, RZ, RZ, R0 ;  /* 0x000000ffff037224 */ /* 0x004fe200078e0000 */
        /* <DEDUP_REMOVED lines=12> */
[----:B-1----:R-:W-:-:S13]  /*26410*/  ISETP.NE.AND P0, PT, R7, 0x1, PT ;  /* 0x000000010700780c */ /* 0x002fda0003f05270 */
[----:B------:R-:W0:Y:S08]  /*26420*/  @P0 LDC R5, c[0x0][0x44c] ;  /* 0x00011300ff050b82 */ /* 0x000e300000000800 */
[----:B------:R-:W1:Y:S01]  /*26430*/  @P0 LDC R6, c[0x0][0x450] ;  /* 0x00011400ff060b82 */ /* 0x000e620000000800 */
[----:B------:R-:W-:Y:S02]  /*26440*/  IMAD R4, R4, UR4, RZ ;  /* 0x0000000404047c24 */ /* 0x000fe4000f8e02ff */
[----:B------:R-:W-:-:S04]  /*26450*/  IMAD.WIDE.U32 R2, R0, UR4, R2 ;  /* 0x0000000400027c25 */ /* 0x000fc8000f8e0002 */
[----:B------:R-:W-:Y:S01]  /*26460*/  IMAD R0, R0, UR5, R4 ;  /* 0x0000000500007c24 */ /* 0x000fe2000f8e0204 */
[----:B------:R-:W-:Y:S01]  /*26470*/  ULDC.64 UR4, c[0x0][0x2d0] ;  /* 0x0000b40000047ab9 */ /* 0x000fe20000000a00 */
[----:B---3--:R-:W-:Y:S02]  /*26480*/  IMAD.IADD R4, R8, 0x1, R9 ;  /* 0x0000000108047824 */ /* 0x008fe400078e0209 */
[----:B------:R-:W-:Y:S02]  /*26490*/  IMAD.IADD R3, R3, 0x1, R0 ;  /* 0x0000000103037824 */ /* 0x000fe400078e0200 */
        /* <DEDUP_REMOVED lines=32> */
[----:B------:R-:W3:Y:S01]  /*266a0*/  LDL.LU R6, [R1+0x3c] ;  /* 0x00003c0001067983 */ /* 0x000ee20000300800 */
[----:B------:R-:W0:Y:S02]  /*266b0*/  S2R R11, SR_TID.X ;  /* 0x00000000000b7919 */ /* 0x000e240000002100 */
[----:B0-----:R-:W-:-:S05]  /*266c0*/  IMAD.SHL.U32 R11, R11, 0x8, RZ ;  /* 0x000000080b0b7824 */ /* 0x001fca00078e00ff */
[----:B------:R-:W-:Y:S01]  /*266d0*/  LOP3.LUT R11, R11, 0x38, RZ, 0xc0, !PT ;  /* 0x000000380b0b7812 */ /* 0x000fe200078ec0ff */
[----:B--2---:R-:W-:-:S04]  /*266e0*/  IMAD.IADD R0, R8, 0x1, R9 ;  /* 0x0000000108007824 */ /* 0x004fc800078e0209 */
[----:B------:R-:W-:Y:S01]  /*266f0*/  VIADD R5, R0, 0x10 ;  /* 0x0000001000057836 */ /* 0x000fe20000000000 */
[----:B------:R-:W-:Y:S01]  /*26700*/  SHFL.IDX PT, R9, R3, 0x1, 0x181f ;  /* 0x00381f0003097f89 */ /* 0x000fe200000e0000 */
[----:B---3--:R-:W-:-:S03]  /*26710*/  IMAD R2, R6, R7, RZ ;  /* 0x0000000706027224 */ /* 0x008fc600078e02ff */
[----:B------:R-:W0:Y:S04]  /*26720*/  SHFL.IDX PT, R7, R4, RZ, 0x181f ;  /* 0x00181fff04077589 */ /* 0x000e2800000e0000 */
[----:B------:R-:W1:Y:S01]  /*26730*/  SHFL.IDX PT, R6, R3, RZ, 0x181f ;  /* 0x00181fff03067589 */ /* 0x000e6200000e0000 */
[-C--:B------:R-:W-:Y:S02]  /*26740*/  ISETP.GE.AND P4, PT, R0, R2.reuse, PT ;  /* 0x000000020000720c */ /* 0x080fe40003f86270 */
[----:B------:R-:W-:Y:S02]  /*26750*/  ISETP.GE.AND P3, PT, R5, R2, PT ;  /* 0x000000020500720c */ /* 0x000fe40003f66270 */
[----:B------:R-:W2:Y:S09]  /*26760*/  SHFL.IDX PT, R5, R4, 0x1, 0x181f ;  /* 0x00381f0004057f89 */ /* 0x000eb200000e0000 */
[----:B0-----:R-:W-:-:S05]  /*26770*/  @!P4 LEA R7, P5, R11, R7, 0x1 ;  /* 0x000000070b07c211 */ /* 0x001fca00078a08ff */
[----:B-1----:R-:W-:-:S05]  /*26780*/  @!P4 IMAD.X R6, RZ, RZ, R6, P5 ;  /* 0x000000ffff06c224 */ /* 0x002fca00028e0606 */
        /* <DEDUP_REMOVED lines=70> */
.L_x_2212:
        /* <DEDUP_REMOVED lines=15> */
.L_x_2054:
[----:B------:R-:W-:Y:S05]  /*26ce0*/  BSYNC B0 ;  /* 0x0000000000007941 */ /* 0x000fea0003800000 */
.L_x_2053:
[----:B01--4-:R-:W4:Y:S01]  /*26cf0*/  LDL R10, [R1+0x4] ;  /* 0x00000400010a7983 */ /* 0x013f220000100800 */
[----:B------:R-:W-:Y:S01]  /*26d00*/  PLOP3.LUT P0, PT, PT, PT, PT, 0x80, 0x0 ;  /* 0x000000000000781c */ /* 0x000fe20003f0f070 */
[----:B------:R-:W-:Y:S01]  /*26d10*/  NOP ;  /* 0x0000000000007918 */ /* 0x000fe20000000000 */
[----:B----4-:R-:W-:-:S11]  /*26d20*/  VIADD R11, R10, 0x30800 ;  /* 0x000308000a0b7836 */ /* 0x010fd60000000000 */
.L_x_2055:
        /* <DEDUP_REMOVED lines=19> */
.L_x_2213:
[----:B------:R-:W-:Y:S05]  /*26e60*/  BSYNC B0 ;  /* 0x0000000000007941 */ /* 0x000fea0003800000 */
.L_x_2056:
[----:B------:R-:W3:Y:S04]  /*26e70*/  LDL R3, [R1+0x34] ;  /* 0x0000340001037983 */ /* 0x000ee80000100800 */
[----:B0-----:R-:W4:Y:S01]  /*26e80*/  LDL R2, [R1+0x2c] ;  /* 0x00002c0001027983 */ /* 0x001f220000100800 */
[----:B------:R-:W-:Y:S01]  /*26e90*/  BSSY B0, `(.L_x_2058) ;  /* 0x0000250000007945 */ /* 0x000fe20003800000 */
[----:B---3--:R-:W-:-:S05]  /*26ea0*/  VIADD R0, R3, 0xfffffffe ;  /* 0xfffffffe03007836 */ /* 0x008fca0000000000 */
[----:B----4-:R-:W-:-:S13]  /*26eb0*/  ISETP.GE.AND P0, PT, R0, R2, PT ;  /* 0x000000020000720c */ /* 0x010fda0003f06270 */
[----:B------:R-:W-:Y:S05]  /*26ec0*/  @!P0 BRA `(.L_x_2059) ;  /* 0x0000002400308947 */ /* 0x000fea0003800000 */
[----:B------:R-:W-:Y:S01]  /*26ed0*/  IMAD.MOV R8, RZ, RZ, -R3 ;  /* 0x000000ffff087224 */ /* 0x000fe200078e0a03 */
[----:B------:R-:W-:Y:S01]  /*26ee0*/  LOP3.LUT R2, RZ, R2, RZ, 0x33, !PT ;  /* 0x00000002ff027212 */ /* 0x000fe200078e33ff */
[----:B------:R-:W-:Y:S03]  /*26ef0*/  BSSY B2, `(.L_x_2060) ;  /* 0x00000c8000027945 */ /* 0x000fe60003800000 */
[----:B------:R-:W-:-:S05]  /*26f00*/  VIADDMNMX R8, R8, 0x1, R2, !PT ;  /* 0x0000000108087846 */ /* 0x000fca0007800102 */
[----:B------:R-:W-:-:S05]  /*26f10*/  IMAD.IADD R2, R3, 0x1, R8 ;  /* 0x0000000103027824 */ /* 0x000fca00078e0208 */
[----:B------:R-:W-:-:S04]  /*26f20*/  LOP3.LUT R2, R2, 0x1, RZ, 0xc0, !PT ;  /* 0x0000000102027812 */ /* 0x000fc800078ec0ff */
[----:B------:R-:W-:-:S13]  /*26f30*/  ISETP.NE.U32.AND P0, PT, R2, 0x1, PT ;  /* 0x000000010200780c */ /* 0x000fda0003f05070 */
[----:B------:R-:W-:Y:S05]  /*26f40*/  @P0 BRA `(.L_x_2061) ;  /* 0x0000000c00080947 */ /* 0x000fea0003800000 */
[----:B--2---:R-:W2:Y:S04]  /*26f50*/  LDL R5, [R1] ;  /* 0x0000000001057983 */ /* 0x004ea80000100800 */
        /* <DEDUP_REMOVED lines=34> */
.L_x_2064:
[----:B------:R-:W2:Y:S01]  /*27180*/  LDL R2, [R1+0x4] ;  /* 0x0000040001027983 */ /* 0x000ea20000100800 */
[----:B------:R-:W-:Y:S01]  /*27190*/  BSSY B3, `(.L_x_2065) ;  /* 0x0000005000037945 */ /* 0x000fe20003800000 */
[----:B--2---:R-:W-:Y:S01]  /*271a0*/  IMAD R3, R7, 0x8, R2 ;  /* 0x0000000807037824 */ /* 0x004fe200078e0202 */
[----:B------:R-:W-:-:S04]  /*271b0*/  SHF.L.U32 R2, R9, 0x1f, RZ ;  /* 0x0000001f09027819 */ /* 0x000fc800000006ff */
[----:B------:R-:W1:Y:S02]  /*271c0*/  SYNCS.PHASECHK.TRANS64.TRYWAIT P0, [R3+URZ+0x30840], R2 ;  /* 0x03084002030075a7 */ /* 0x000e64000800017f */
[----:B-1----:R-:W-:Y:S05]  /*271d0*/  @!P0 BRA `(.L_x_2066) ;  /* 0x0000005400508947 */ /* 0x002fea0003800000 */
.L_x_2214:
[----:B------:R-:W-:Y:S05]  /*271e0*/  BSYNC B3 ;  /* 0x0000000000037941 */ /* 0x000fea0003800000 */
.L_x_2065:
        /* <DEDUP_REMOVED lines=12> */
.L_x_2068:
[----:B------:R-:W-:Y:S05]  /*272b0*/  BSYNC B3 ;  /* 0x0000000000037941 */ /* 0x000fea0003800000 */
.L_x_2067:
        /* <DEDUP_REMOVED lines=13> */
.L_x_2069:
        /* <DEDUP_REMOVED lines=16> */
.L_x_2070:
        /* <DEDUP_REMOVED lines=16> */
.L_x_2071:
        /* <DEDUP_REMOVED lines=17> */
.L_x_2215:
[----:B------:R-:W-:Y:S05]  /*276a0*/  BSYNC B3 ;  /* 0x0000000000037941 */ /* 0x000fea0003800000 */
.L_x_2072:
[----:B------:R1:W5:Y:S01]  /*276b0*/  LDL R6, [R1+0x8] ;  /* 0x0000080001067983 */ /* 0x0003620000100800 */
[----:B------:R-:W-:Y:S01]  /*276c0*/  BSSY B3, `(.L_x_2074) ;  /* 0x000000d000037945 */ /* 0x000fe20003800000 */
[----:B------:R-:W-:Y:S02]  /*276d0*/  IMAD.MOV.U32 R12, RZ, RZ, 0x0 ;  /* 0x00000000ff0c7424 */ /* 0x000fe400078e00ff */
[----:B------:R-:W-:Y:S01]  /*276e0*/  IMAD.MOV.U32 R13, RZ, RZ, 0x14f00000 ;  /* 0x14f00000ff0d7424 */ /* 0x000fe200078e00ff */
[----:B------:R-:W-:Y:S06]  /*276f0*/  @P1 BRA `(.L_x_2075) ;  /* 0x0000000000241947 */ /* 0x000fec0003800000 */
[----:B0-----:R-:W2:Y:S01]  /*27700*/  LDL R3, [R1+0x4] ;  /* 0x0000040001037983 */ /* 0x001ea20000100800 */
[----:B------:R-:W0:Y:S02]  /*27710*/  S2R R5, SR_TID.X ;  /* 0x0000000000057919 */ /* 0x000e240000002100 */
[----:B0-----:R-:W-:-:S04]  /*27720*/  LOP3.LUT R5, R5, 0x1f, RZ, 0xc0, !PT ;  /* 0x0000001f05057812 */ /* 0x001fc800078ec0ff */
[----:B------:R-:W-:Y:S01]  /*27730*/  ISETP.NE.AND P0, PT, R5, RZ, PT ;  /* 0x000000ff0500720c */ /* 0x000fe20003f05270 */
[----:B--2--5:R-:W-:Y:S02]  /*27740*/  IMAD R2, R6, 0x8, R3 ;  /* 0x0000000806027824 */ /* 0x024fe400078e0203 */
[----:B------:R-:W-:-:S04]  /*27750*/  IMAD.MOV.U32 R3, RZ, RZ, 0x9000 ;  /* 0x00009000ff037424 */ /* 0x000fc800078e00ff */
[----:B------:R2:W-:Y:S06]  /*27760*/  SYNCS.ARRIVE.TRANS64 RZ, [R2+URZ+0x30850], R3 ;  /* 0x0308500302ff79a7 */ /* 0x0005ec000800003f */
[----:B------:R-:W-:Y:S05]  /*27770*/  @!P0 BRA `(.L_x_2075) ;  /* 0x0000000000048947 */ /* 0x000fea0003800000 */
[----:B------:R-:W-:Y:S01]  /*27780*/  BPT.TRAP 0x1 ;  /* 0x000000040000795c */ /* 0x000fe20000300000 */
.L_x_2075:
[----:B------:R-:W-:Y:S05]  /*27790*/  BSYNC B3 ;  /* 0x0000000000037941 */ /* 0x000fea0003800000 */
.L_x_2074:
[----:B------:R-:W3:Y:S01]  /*277a0*/  LDL R5, [R1+0x18] ;  /* 0x0000180001057983 */ /* 0x000ee20000100800 */
[----:B------:R-:W-:-:S03]  /*277b0*/  R2UR UR10, R10 ;  /* 0x000000000a0a72ca */ /* 0x000fc600000e0000 */
[----:B0-2---:R-:W3:Y:S04]  /*277c0*/  LDL.LU R3, [R1+0xc] ;  /* 0x00000c0001037983 */ /* 0x005ee80000300800 */
[----:B------:R-:W2:Y:S01]  /*277d0*/  LDL R10, [R1+0x4] ;  /* 0x00000400010a7983 */ /* 0x000ea20000100800 */
[----:B------:R-:W-:Y:S01]  /*277e0*/  R2UR UR6, R12 ;  /* 0x000000000c0672ca */ /* 0x000fe200000e0000 */
[----:B------:R-:W-:Y:S01]  /*277f0*/  UIADD3 UR4, UP0, UR36, 0x470, URZ ;  /* 0x0000047024047890 */ /* 0x000fe2000ff1e03f */
[----:B------:R-:W-:Y:S02]  /*27800*/  R2UR UR7, R13 ;  /* 0x000000000d0772ca */ /* 0x000fe400000e0000 */
[----:B------:R-:W-:Y:S01]  /*27810*/  PLOP3.LUT P0, PT, PT, PT, PT, 0x80, 0x0 ;  /* 0x000000000000781c */ /* 0x000fe20003f0f070 */
[----:B------:R-:W-:Y:S01]  /*27820*/  UIADD3.X UR5, URZ, UR37, URZ, UP0, !UPT ;  /* 0x000000253f057290 */ /* 0x000fe200087fe43f */
[----:B---3--:R-:W-:-:S02]  /*27830*/  IMAD R3, R3, 0x60, R5 ;  /* 0x0000006003037824 */ /* 0x008fc400078e0205 */
[C-C-:B--2--5:R-:W-:Y:S02]  /*27840*/  IMAD R2, R6.reuse, 0x8, R10.reuse ;  /* 0x0000000806027824 */ /* 0x164fe400078e020a */
[----:B------:R-:W-:Y:S02]  /*27850*/  IMAD R6, R6, 0x9000, R10 ;  /* 0x0000900006067824 */ /* 0x000fe400078e020a */
[----:B------:R-:W-:Y:S02]  /*27860*/  VIADD R2, R2, 0x30850 ;  /* 0x0003085002027836 */ /* 0x000fe40000000000 */
[----:B------:R-:W-:-:S07]  /*27870*/  VIADD R5, R6, 0x400 ;  /* 0x0000040006057836 */ /* 0x000fce0000000000 */
.L_x_2076:
        /* <DEDUP_REMOVED lines=15> */
.L_x_2077:
        /* <DEDUP_REMOVED lines=15> */
.L_x_2078:
        /* <DEDUP_REMOVED lines=12> */
.L_x_2063:
[----:B------:R-:W-:Y:S05]  /*27b20*/  BSYNC B1 ;  /* 0x0000000000017941 */ /* 0x000fea0003800000 */
.L_x_2062:
[----:B0-----:R-:W2:Y:S04]  /*27b30*/  LDL R0, [R1+0x34] ;  /* 0x0000340001007983 */ /* 0x001ea80000100800 */
[----:B------:R0:W-:Y:S04]  /*27b40*/  STL [R1+0x8], R7 ;  /* 0x0000080701007387 */ /* 0x0001e80000100800 */
[----:B------:R0:W-:Y:S02]  /*27b50*/  STL [R1+0x14], R9 ;  /* 0x0000140901007387 */ /* 0x0001e40000100800 */
[----:B0-2---:R-:W-:-:S07]  /*27b60*/  VIADD R0, R0, 0xfffffffd ;  /* 0xfffffffd00007836 */ /* 0x005fce0000000000 */
.L_x_2061:
[----:B------:R-:W-:Y:S05]  /*27b70*/  BSYNC B2 ;  /* 0x0000000000027941 */ /* 0x000fea0003800000 */
.L_x_2060:
[----:B------:R-:W3:Y:S01]  /*27b80*/  LDL.LU R2, [R1+0x34] ;  /* 0x0000340001027983 */ /* 0x000ee20000300800 */
[----:B------:R-:W-:Y:S01]  /*27b90*/  VIADD R8, R8, 0xfffffffe ;  /* 0xfffffffe08087836 */ /* 0x000fe20000000000 */
[----:B---3--:R-:W-:-:S04]  /*27ba0*/  LOP3.LUT R2, RZ, R2, RZ, 0x33, !PT ;  /* 0x00000002ff027212 */ /* 0x008fc800078e33ff */
[----:B------:R-:W-:-:S13]  /*27bb0*/  ISETP.NE.AND P0, PT, R8, R2, PT ;  /* 0x000000020800720c */ /* 0x000fda0003f05270 */
[----:B------:R-:W-:Y:S05]  /*27bc0*/  @!P0 BRA `(.L_x_2059) ;  /* 0x0000001400f08947 */ /* 0x000fea0003800000 */
[----:B------:R-:W-:-:S07]  /*27bd0*/  IMAD.MOV.U32 R9, RZ, RZ, R17 ;  /* 0x000000ffff097224 */ /* 0x000fce00078e0011 */
.L_x_2113:
[----:B------:R-:W3:Y:S04]  /*27be0*/  LDL R4, [R1] ;  /* 0x0000000001047983 */ /* 0x000ee80000100800 */
[----:B------:R-:W4:Y:S04]  /*27bf0*/  LDL R3, [R1+0x8] ;  /* 0x0000080001037983 */ /* 0x000f280000100800 */
[----:B------:R-:W5:Y:S01]  /*27c00*/  LDL R2, [R1+0x14] ;  /* 0x0000140001027983 */ /* 0x000f620000100800 */
[----:B------:R-:W-:Y:S05]  /*27c10*/  YIELD ;  /* 0x0000000000007946 */ /* 0x000fea0003800000 */
[----:B------:R-:W-:Y:S01]  /*27c20*/  BSSY B1, `(.L_x_2079) ;  /* 0x00000b7000017945 */ /* 0x000fe20003800000 */
[----:B---3--:R-:W-:Y:S01]  /*27c30*/  LOP3.LUT P1, RZ, R4, 0x1, RZ, 0xc0, !PT ;  /* 0x0000000104ff7812 */ /* 0x008fe2000782c0ff */
[----:B----4-:R-:W-:-:S05]  /*27c40*/  VIADD R4, R3, 0x1 ;  /* 0x0000000103047836 */ /* 0x010fca0000000000 */
[----:B------:R-:W-:-:S04]  /*27c50*/  ISETP.NE.AND P0, PT, R4, 0x2, PT ;  /* 0x000000020400780c */ /* 0x000fc80003f05270 */
[----:B--2---:R-:W-:Y:S02]  /*27c60*/  SEL R5, RZ, 0x1, P0 ;  /* 0x00000001ff057807 */ /* 0x004fe40000000000 */
[----:B------:R-:W-:Y:S02]  /*27c70*/  SEL R4, R4, RZ, P0 ;  /* 0x000000ff04047207 */ /* 0x000fe40000000000 */
[----:B-----5:R-:W-:Y:S01]  /*27c80*/  LOP3.LUT R5, R2, R5, RZ, 0x3c, !PT ;  /* 0x0000000502057212 */ /* 0x020fe200078e3cff */
[----:B0-----:R-:W-:Y:S06]  /*27c90*/  @!P1 BRA `(.L_x_2080) ;  /* 0x0000000800bc9947 */ /* 0x001fec0003800000 */
        /* <DEDUP_REMOVED lines=24> */
.L_x_2081:
[----:B------:R-:W2:Y:S01]  /*27e20*/  LDL R2, [R1+0x4] ;  /* 0x0000040001027983 */ /* 0x000ea20000100800 */
[----:B------:R-:W-:Y:S01]  /*27e30*/  BSSY B2, `(.L_x_2082) ;  /* 0x0000005000027945 */ /* 0x000fe20003800000 */
[----:B--2---:R-:W-:Y:S01]  /*27e40*/  IMAD R3, R4, 0x8, R2 ;  /* 0x0000000804037824 */ /* 0x004fe200078e0202 */
[----:B------:R-:W-:-:S04]  /*27e50*/  SHF.L.U32 R2, R5, 0x1f, RZ ;  /* 0x0000001f05027819 */ /* 0x000fc800000006ff */
[----:B------:R-:W2:Y:S02]  /*27e60*/  SYNCS.PHASECHK.TRANS64.TRYWAIT P0, [R3+URZ+0x30840], R2 ;  /* 0x03084002030075a7 */ /* 0x000ea4000800017f */
[----:B--2---:R-:W-:Y:S05]  /*27e70*/  @!P0 BRA `(.L_x_2083) ;  /* 0x0000004800508947 */ /* 0x004fea0003800000 */
.L_x_2216:
[----:B------:R-:W-:Y:S05]  /*27e80*/  BSYNC B2 ;  /* 0x0000000000027941 */ /* 0x000fea0003800000 */
.L_x_2082:
[----:B------:R-:W3:Y:S01]  /*27e90*/  S2R R7, SR_TID.X ;  /* 0x0000000000077919 */ /* 0x000ee20000002100 */
[----:B------:R-:W-:Y:S01]  /*27ea0*/  BSSY B2, `(.L_x_2084) ;  /* 0x000000b000027945 */ /* 0x000fe20003800000 */
        /* <DEDUP_REMOVED lines=10> */
.L_x_2085:
[----:B------:R-:W-:Y:S05]  /*27f50*/  BSYNC B2 ;  /* 0x0000000000027941 */ /* 0x000fea0003800000 */
.L_x_2084:
[----:B------:R-:W3:Y:S04]  /*27f60*/  LDL R7, [R1+0x4] ;  /* 0x0000040001077983 */ /* 0x000ee80000100800 */
[----:B--2---:R-:W2:Y:S01]  /*27f70*/  LDL R2, [R1+0x18] ;  /* 0x0000180001027983 */ /* 0x004ea20000100800 */
        /* <DEDUP_REMOVED lines=8> */
[----:B---3--:R-:W-:-:S02]  /*28000*/  IMAD R7, R4, 0x9000, R7 ;  /* 0x0000900004077824 */ /* 0x008fc400078e0207 */
[----:B--2---:R-:W-:Y:S02]  /*28010*/  IMAD R2, R6, 0x60, R2 ;  /* 0x0000006006027824 */ /* 0x004fe400078e0202 */
[----:B0-----:R-:W-:-:S08]  /*28020*/  VIADD R8, R7, 0x1e400 ;  /* 0x0001e40007087836 */ /* 0x001fd00000000000 */
.L_x_2086:
        /* <DEDUP_REMOVED lines=16> */
.L_x_2087:
        /* <DEDUP_REMOVED lines=16> */
.L_x_2088:
        /* <DEDUP_REMOVED lines=17> */
.L_x_2217:
[----:B------:R-:W-:Y:S05]  /*28340*/  BSYNC B2 ;  /* 0x0000000000027941 */ /* 0x000fea0003800000 */
.L_x_2089:
[----:B------:R-:W-:Y:S01]  /*28350*/  BSSY B2, `(.L_x_2091) ;  /* 0x000000b000027945 */ /* 0x000fe20003800000 */
[----:B------:R-:W-:Y:S02]  /*28360*/  IMAD.MOV.U32 R12, RZ, RZ, 0x0 ;  /* 0x00000000ff0c7424 */ /* 0x000fe400078e00ff */
[----:B------:R-:W-:Y:S01]  /*28370*/  IMAD.MOV.U32 R13, RZ, RZ, 0x14f00000 ;  /* 0x14f00000ff0d7424 */ /* 0x000fe200078e00ff */
[----:B------:R-:W-:Y:S06]  /*28380*/  @P1 BRA `(.L_x_2092) ;  /* 0x00000000001c1947 */ /* 0x000fec0003800000 */
[----:B------:R-:W2:Y:S01]  /*28390*/  S2R R7, SR_TID.X ;  /* 0x0000000000077919 */ /* 0x000ea20000002100 */
[----:B0-----:R-:W-:-:S04]  /*283a0*/  IMAD.MOV.U32 R3, RZ, RZ, 0x9000 ;  /* 0x00009000ff037424 */ /* 0x001fc800078e00ff */
[----:B------:R3:W-:Y:S01]  /*283b0*/  SYNCS.ARRIVE.TRANS64 RZ, [R2+URZ+0x50], R3 ;  /* 0x0000500302ff79a7 */ /* 0x0007e2000800003f */
[----:B--2---:R-:W-:-:S04]  /*283c0*/  LOP3.LUT R7, R7, 0x1f, RZ, 0xc0, !PT ;  /* 0x0000001f07077812 */ /* 0x004fc800078ec0ff */
[----:B------:R-:W-:-:S13]  /*283d0*/  ISETP.NE.AND P0, PT, R7, RZ, PT ;  /* 0x000000ff0700720c */ /* 0x000fda0003f05270 */
[----:B---3--:R-:W-:Y:S05]  /*283e0*/  @!P0 BRA `(.L_x_2092) ;  /* 0x0000000000048947 */ /* 0x008fea0003800000 */
[----:B------:R-:W-:Y:S01]  /*283f0*/  BPT.TRAP 0x1 ;  /* 0x000000040000795c */ /* 0x000fe20000300000 */
.L_x_2092:
[----:B------:R-:W-:Y:S05]  /*28400*/  BSYNC B2 ;  /* 0x0000000000027941 */ /* 0x000fea0003800000 */
.L_x_2091:
[----:B0-----:R-:W2:Y:S01]  /*28410*/  LDL.LU R3, [R1+0x8] ;  /* 0x0000080001037983 */ /* 0x001ea20000300800 */
[----:B------:R-:W-:-:S03]  /*28420*/  R2UR UR10, R10 ;  /* 0x000000000a0a72ca */ /* 0x000fc600000e0000 */
[----:B------:R-:W3:Y:S04]  /*28430*/  LDL R8, [R1+0x18] ;  /* 0x0000180001087983 */ /* 0x000ee80000100800 */
[----:B------:R-:W3:Y:S04]  /*28440*/  LDL.LU R7, [R1+0xc] ;  /* 0x00000c0001077983 */ /* 0x000ee80000300800 */
[----:B------:R-:W2:Y:S01]  /*28450*/  LDL R10, [R1+0x4] ;  /* 0x00000400010a7983 */ /* 0x000ea20000100800 */
        /* <DEDUP_REMOVED lines=9> */
.L_x_2093:
        /* <DEDUP_REMOVED lines=15> */
.L_x_2094:
        /* <DEDUP_REMOVED lines=15> */
.L_x_2095:
        /* <DEDUP_REMOVED lines=12> */
.L_x_2080:
[----:B------:R-:W-:Y:S05]  /*28790*/  BSYNC B1 ;  /* 0x0000000000017941 */ /* 0x000fea0003800000 */
.L_x_2079:
[----:B------:R-:W2:Y:S01]  /*287a0*/  LDL R2, [R1] ;  /* 0x0000000001027983 */ /* 0x000ea20000100800 */
[----:B------:R-:W-:Y:S01]  /*287b0*/  VIADD R3, R4, 0x1 ;  /* 0x0000000104037836 */ /* 0x000fe20000000000 */
[----:B------:R-:W-:Y:S01]  /*287c0*/  BSSY B1, `(.L_x_2096) ;  /* 0x00000b8000017945 */ /* 0x000fe20003800000 */
[----:B0-----:R-:W-:-:S03]  /*287d0*/  VIADD R6, R0, 0xffffffff ;  /* 0xffffffff00067836 */ /* 0x001fc60000000000 */
        /* <DEDUP_REMOVED lines=30> */
[----:B------:R-:W-:-:S06]  /*289c0*/  LEA.HI.X R9, R2, UR5, R3, 0x2, P0 ;  /* 0x0000000502097c11 */ /* 0x000fcc00080f1403 */
[----:B------:R2:W5:Y:S03]  /*289d0*/  LDG.E R9, desc[UR60][R8.64] ;  /* 0x0000003c08097981 */ /* 0x000566000c1e1900 */
.L_x_2098:
[----:B------:R-:W3:Y:S01]  /*289e0*/  LDL R2, [R1+0x4] ;  /* 0x0000040001027983 */ /* 0x000ee20000100800 */
[----:B------:R-:W-:Y:S01]  /*289f0*/  SHF.L.U32 R3, R10, 0x1f, RZ ;  /* 0x0000001f0a037819 */ /* 0x000fe200000006ff */
[----:B------:R-:W-:Y:S01]  /*28a00*/  BSSY B2, `(.L_x_2099) ;  /* 0x0000004000027945 */ /* 0x000fe20003800000 */
[----:B---3--:R-:W-:-:S04]  /*28a10*/  IMAD R2, R12, 0x8, R2 ;  /* 0x000000080c027824 */ /* 0x008fc800078e0202 */
[----:B------:R-:W3:Y:S02]  /*28a20*/  SYNCS.PHASECHK.TRANS64.TRYWAIT P0, [R2+URZ+0x30840], R3 ;  /* 0x03084003020075a7 */ /* 0x000ee4000800017f */
[----:B---3--:R-:W-:Y:S05]  /*28a30*/  @!P0 BRA `(.L_x_2100) ;  /* 0x0000003c00888947 */ /* 0x008fea0003800000 */
.L_x_2218:
[----:B------:R-:W-:Y:S05]  /*28a40*/  BSYNC B2 ;  /* 0x0000000000027941 */ /* 0x000fea0003800000 */
.L_x_2099:
        /* <DEDUP_REMOVED lines=12> */
.L_x_2102:
[----:B------:R-:W-:Y:S05]  /*28b10*/  BSYNC B2 ;  /* 0x0000000000027941 */ /* 0x000fea0003800000 */
.L_x_2101:
[----:B------:R-:W2:Y:S04]  /*28b20*/  LDL R8, [R1+0x8] ;  /* 0x0000080001087983 */ /* 0x000ea80000100800 */
[----:B0-----:R-:W4:Y:S04]  /*28b30*/  LDL R10, [R1+0x4] ;  /* 0x00000400010a7983 */ /* 0x001f280000100800 */
        /* <DEDUP_REMOVED lines=13> */
.L_x_2103:
        /* <DEDUP_REMOVED lines=16> */
.L_x_2104:
        /* <DEDUP_REMOVED lines=16> */
.L_x_2105:
        /* <DEDUP_REMOVED lines=15> */
.L_x_2219:
[----:B------:R-:W-:Y:S05]  /*28f00*/  BSYNC B2 ;  /* 0x0000000000027941 */ /* 0x000fea0003800000 */
.L_x_2106:
        /* <DEDUP_REMOVED lines=11> */
.L_x_2109:
[----:B------:R-:W-:Y:S05]  /*28fc0*/  BSYNC B2 ;  /* 0x0000000000027941 */ /* 0x000fea0003800000 */
.L_x_2108:
        /* <DEDUP_REMOVED lines=13> */
.L_x_2110:
        /* <DEDUP_REMOVED lines=15> */
.L_x_2111:
        /* <DEDUP_REMOVED lines=15> */
.L_x_2112:
        /* <DEDUP_REMOVED lines=12> */
.L_x_2097:
[----:B------:R-:W-:Y:S05]  /*29340*/  BSYNC B1 ;  /* 0x0000000000017941 */ /* 0x000fea0003800000 */
.L_x_2096:
[----:B------:R-:W3:Y:S01]  /*29350*/  LDL R2, [R1+0x2c] ;  /* 0x00002c0001027983 */ /* 0x000ee20000100800 */
[----:B------:R-:W-:Y:S01]  /*29360*/  VIADD R0, R0, 0xfffffffe ;  /* 0xfffffffe00007836 */ /* 0x000fe20000000000 */
[----:B---3--:R-:W-:-:S13]  /*29370*/  ISETP.GT.AND P0, PT, R6, R2, PT ;  /* 0x000000020600720c */ /* 0x008fda0003f04270 */
[----:B------:R-:W-:Y:S05]  /*29380*/  @P0 BRA `(.L_x_2113) ;  /* 0xffffffe800140947 */ /* 0x000fea000383ffff */
.L_x_2059:
[----:B------:R-:W-:Y:S05]  /*29390*/  BSYNC B0 ;  /* 0x0000000000007941 */ /* 0x000fea0003800000 */
.L_x_2058:
[----:B------:R-:W3:Y:S01]  /*293a0*/  S2R R3, SR_TID.X ;  /* 0x0000000000037919 */ /* 0x000ee20000002100 */
[----:B------:R-:W-:Y:S01]  /*293b0*/  BSSY B0, `(.L_x_2114) ;  /* 0x0000010000007945 */ /* 0x000fe20003800000 */
[----:B---3--:R-:W-:-:S04]  /*293c0*/  LOP3.LUT R3, R3, 0x7f, RZ, 0xc0, !PT ;  /* 0x0000007f03037812 */ /* 0x008fc800078ec0ff */
[----:B------:R-:W-:-:S13]  /*293d0*/  ISETP.NE.AND P0, PT, R3, RZ, PT ;  /* 0x000000ff0300720c */ /* 0x000fda0003f05270 */
[----:B------:R-:W-:Y:S05]  /*293e0*/  @P0 BRA `(.L_x_2115) ;  /* 0x0000000000300947 */ /* 0x000fea0003800000 */
[----:B------:R-:W3:Y:S01]  /*293f0*/  S2R R2, SR_LANEID ;  /* 0x0000000000027919 */ /* 0x000ee20000000000 */
[----:B------:R-:W-:Y:S01]  /*29400*/  VOTEU.ANY UR4, UPT, PT ;  /* 0x0000000000047886 */ /* 0x000fe200038e0100 */
[----:B--2---:R-:W2:Y:S01]  /*29410*/  LDC.64 R4, c[0x0][0xc60] ;  /* 0x00031800ff047b82 */ /* 0x004ea20000000a00 */
[----:B------:R-:W3:Y:S02]  /*29420*/  FLO.U32 R0, UR4 ;  /* 0x0000000400007d00 */ /* 0x000ee400080e0000 */
[----:B---3--:R-:W-:-:S06]  /*29430*/  ISETP.EQ.U32.AND P0, PT, R0, R2, PT ;  /* 0x000000020000720c */ /* 0x008fcc0003f02070 */
[----:B------:R-:W2:Y:S07]  /*29440*/  POPC R2, UR4 ;  /* 0x0000000400027d09 */ /* 0x000eae0008000000 */
[----:B--2---:R-:W2:Y:S04]  /*29450*/  @P0 ATOMG.E.ADD.STRONG.GPU PT, R2, desc[UR60][R4.64], R2 ;  /* 0x00000002040209a8 */ /* 0x004ea800081ee1fc */
[----:B--2---:R2:W3:Y:S02]  /*29460*/  SHFL.IDX PT, R2, R2, R0, 0x1f ;  /* 0x00001f0002027589 */ /* 0x0044e400000e0000 */
[----:B--2---:R-:W2:Y:S02]  /*29470*/  S2R R0, SR_LTMASK ;  /* 0x0000000000007919 */ /* 0x004ea40000003900 */
[----:B--2---:R-:W-:-:S06]  /*29480*/  LOP3.LUT R0, R0, UR4, RZ, 0xc0, !PT ;  /* 0x0000000400007c12 */ /* 0x004fcc000f8ec0ff */
[----:B------:R-:W3:Y:S02]  /*29490*/  POPC R0, R0 ;  /* 0x0000000000007309 */ /* 0x000ee40000000000 */
[----:B---3--:R-:W-:-:S07]  /*294a0*/  IADD3 R16, R2, UR38, R0 ;  /* 0x0000002602107c10 */ /* 0x008fce000fffe000 */
.L_x_2115:
[----:B------:R-:W-:Y:S05]  /*294b0*/  BSYNC B0 ;  /* 0x0000000000007941 */ /* 0x000fea0003800000 */
.L_x_2114:
[----:B------:R-:W3:Y:S01]  /*294c0*/  LDL R0, [R1] ;  /* 0x0000000001007983 */ /* 0x000ee20000100800 */
[----:B------:R-:W-:Y:S01]  /*294d0*/  BSSY B0, `(.L_x_2116) ;  /* 0x000004d000007945 */ /* 0x000fe20003800000 */
[----:B---3--:R-:W-:-:S13]  /*294e0*/  LOP3.LUT P0, RZ, R0, 0x1, RZ, 0xc0, !PT ;  /* 0x0000000100ff7812 */ /* 0x008fda000780c0ff */
[----:B------:R-:W-:Y:S05]  /*294f0*/  @!P0 BRA `(.L_x_2117) ;  /* 0x0000000400288947 */ /* 0x000fea0003800000 */
[----:B------:R-:W3:Y:S04]  /*29500*/  LDL R4, [R1+0x4] ;  /* 0x0000040001047983 */ /* 0x000ee80000100800 */
        /* <DEDUP_REMOVED lines=8> */
.L_x_2220:
[----:B------:R-:W-:Y:S05]  /*29590*/  BSYNC B1 ;  /* 0x0000000000017941 */ /* 0x000fea0003800000 */
.L_x_2118:
        /* <DEDUP_REMOVED lines=9> */
.L_x_2121:
[----:B------:R-:W-:Y:S05]  /*29630*/  BSYNC B1 ;  /* 0x0000000000017941 */ /* 0x000fea0003800000 */
.L_x_2120:
[----:B--2---:R-:W2:Y:S04]  /*29640*/  LDL.LU R5, [R1+0x18] ;  /* 0x0000180001057983 */ /* 0x004ea80000300800 */
[----:B------:R-:W2:Y:S04]  /*29650*/  LDL.LU R3, [R1+0xc] ;  /* 0x00000c0001037983 */ /* 0x000ea80000300800 */
[----:B------:R-:W4:Y:S04]  /*29660*/  LDL R4, [R1+0x4] ;  /* 0x0000040001047983 */ /* 0x000f280000100800 */
[----:B---3--:R-:W4:Y:S01]  /*29670*/  LDL R2, [R1+0x8] ;  /* 0x0000080001027983 */ /* 0x008f220000100800 */
        /* <DEDUP_REMOVED lines=8> */
[----:B----4-:R-:W-:-:S04]  /*29700*/  IMAD R2, R2, 0x9000, R4 ;  /* 0x0000900002027824 */ /* 0x010fc800078e0204 */
[----:B------:R-:W-:-:S07]  /*29710*/  VIADD R4, R2, 0x400 ;  /* 0x0000040002047836 */ /* 0x000fce0000000000 */
.L_x_2122:
        /* <DEDUP_REMOVED lines=10> */
[----:B------:R-:W-:Y:S01]  /*297c0*/  PLOP3.LUT P0, PT, PT, PT, PT, 0x80, 0x0 ;  /* 0x000000000000781c */ /* 0x000fe20003f0f070 */
[----:B------:R-:W-:Y:S01]  /*297d0*/  VIADD R4, R2, 0x3400 ;  /* 0x0000340002047836 */ /* 0x000fe20000000000 */
[----:B------:R-:W-:Y:S01]  /*297e0*/  UMOV UR6, 0x0 ;  /* 0x0000000000067882 */ /* 0x000fe20000000000 */
[----:B------:R-:W-:Y:S01]  /*297f0*/  UMOV UR7, 0x14f00000 ;  /* 0x14f0000000077882 */ /* 0x000fe20000000000 */
[----:B------:R-:W-:-:S09]  /*29800*/  UMOV UR10, 0x40 ;  /* 0x00000040000a7882 */ /* 0x000fd20000000000 */
.L_x_2123:
        /* <DEDUP_REMOVED lines=15> */
.L_x_2124:
        /* <DEDUP_REMOVED lines=10> */
.L_x_2117:
[----:B------:R-:W-:Y:S05]  /*299a0*/  BSYNC B0 ;  /* 0x0000000000007941 */ /* 0x000fea0003800000 */
.L_x_2116:
[----:B--2---:R-:W2:Y:S04]  /*299b0*/  LDL.LU R5, [R1+0x8] ;  /* 0x0000080001057983 */ /* 0x004ea80000300800 */
        /* <DEDUP_REMOVED lines=8> */
.L_x_2038:
[----:B------:R-:W-:Y:S05]  /*29a40*/  BSYNC B7 ;  /* 0x0000000000077941 */ /* 0x000fea0003800000 */
.L_x_2036:
[----:B--2---:R-:W2:Y:S02]  /*29a50*/  LDL R0, [R1] ;  /* 0x0000000001007983 */ /* 0x004ea40000100800 */
[----:B--2---:R-:W-:-:S13]  /*29a60*/  LOP3.LUT P0, RZ, R0, 0x2, RZ, 0xc0, !PT ;  /* 0x0000000200ff7812 */ /* 0x004fda000780c0ff */
[----:B------:R-:W-:Y:S05]  /*29a70*/  @!P0 BRA `(.L_x_2125) ;  /* 0x0000000000288947 */ /* 0x000fea0003800000 */
[----:B------:R-:W-:Y:S05]  /*29a80*/  WARPSYNC.ALL ;  /* 0x0000000000007948 */ /* 0x000fea0003800000 */
[----:B------:R-:W2:Y:S08]  /*29a90*/  S2UR UR5, SR_CgaCtaId ;  /* 0x00000000000579c3 */ /* 0x000eb00000008800 */
[----:B------:R-:W-:Y:S06]  /*29aa0*/  BAR.SYNC.DEFER_BLOCKING 0x5, 0x180 ;  /* 0x0146000000007b1d */ /* 0x000fec0000010000 */
[----:B------:R-:W-:-:S02]  /*29ab0*/  UMOV UR4, 0x400 ;  /* 0x0000040000047882 */ /* 0x000fc40000000000 */
[----:B--2---:R-:W-:-:S06]  /*29ac0*/  ULEA UR4, UR5, UR4, 0x18 ;  /* 0x0000000405047291 */ /* 0x004fcc000f8ec03f */
[----:B------:R-:W-:-:S05]  /*29ad0*/  IMAD.U32 R0, RZ, RZ, UR4 ;  /* 0x00000004ff007e24 */ /* 0x000fca000f8e00ff */
[----:B------:R3:W4:Y:S04]  /*29ae0*/  LDS.128 R16, [R0+0x308d0] ;  /* 0x0308d00000107984 */ /* 0x0007280000000c00 */
[----:B------:R3:W-:Y:S01]  /*29af0*/  STL [R1+0x4], R0 ;  /* 0x0000040001007387 */ /* 0x0007e20000100800 */
[----:B------:R-:W-:Y:S06]  /*29b00*/  BAR.ARV 0x4, 0x180 ;  /* 0x0106000000007b1d */ /* 0x000fec0000002000 */
[----:B------:R-:W-:Y:S05]  /*29b10*/  BRA `(.L_x_2126) ;  /* 0x0000000800d87947 */ /* 0x000fea0003800000 */
.L_x_2125:
[----:B------:R-:W2:Y:S01]  /*29b20*/  S2R R6, SR_TID.X ;  /* 0x0000000000067919 */ /* 0x000ea20000002100 */
[----:B------:R-:W-:Y:S01]  /*29b30*/  UMOV UR4, 0xffffffff ;  /* 0xffffffff00047882 */ /* 0x000fe20000000000 */
[----:B--2---:R-:W-:-:S04]  /*29b40*/  LOP3.LUT R6, R6, 0x1f, RZ, 0xc0, !PT ;  /* 0x0000001f06067812 */ /* 0x004fc800078ec0ff */
[----:B------:R-:W-:Y:S01]  /*29b50*/  ISETP.NE.AND P0, PT, R6, 0x1f, PT ;  /* 0x0000001f0600780c */ /* 0x000fe20003f05270 */
[----:B------:R-:W-:-:S12]  /*29b60*/  BRA.DIV UR4, `(.L_x_2127) ;  /* 0x0000002e04787947 */ /* 0x000fd8000b800000 */
[----:B------:R-:W-:Y:S01]  /*29b70*/  IMAD.IADD R0, R19, 0x1, R6 ;  /* 0x0000000113007824 */ /* 0x000fe200078e0206 */
[----:B------:R-:W-:-:S04]  /*29b80*/  ULDC UR4, c[0x0][0xc3c] ;  /* 0x00030f0000047ab9 */ /* 0x000fc80000000800 */
[----:B------:R-:W-:-:S13]  /*29b90*/  ISETP.GE.OR P1, PT, R0, UR4, !P0 ;  /* 0x0000000400007c0c */ /* 0x000fda000c726670 */
[----:B------:R-:W2:Y:S02]  /*29ba0*/  @!P1 LDC.64 R2, c[0x0][0xc80] ;  /* 0x00032000ff029b82 */ /* 0x000ea40000000a00 */
[----:B--2---:R-:W-:-:S06]  /*29bb0*/  @!P1 IMAD.WIDE R2, R0, 0x4, R2 ;  /* 0x0000000400029825 */ /* 0x004fcc00078e0202 */
[----:B------:R2:W3:Y:S01]  /*29bc0*/  @!P1 LDG.E R2, desc[UR60][R2.64] ;  /* 0x0000003c02029981 */ /* 0x0004e2000c1e1900 */
[C---:B------:R-:W-:Y:S02]  /*29bd0*/  ISETP.GE.U32.AND P2, PT, R6.reuse, 0x2, PT ;  /* 0x000000020600780c */ /* 0x040fe40003f46070 */
[C---:B------:R-:W-:Y:S01]  /*29be0*/  ISETP.GE.U32.AND P3, PT, R6.reuse, 0x4, PT ;  /* 0x000000040600780c */ /* 0x040fe20003f66070 */
[----:B------:R-:W-:Y:S01]  /*29bf0*/  SHFL.IDX PT, R5, R16, 0x1, 0x1f ;  /* 0x00201f0010057f89 */ /* 0x000fe200000e0000 */
[C---:B------:R-:W-:Y:S02]  /*29c00*/  ISETP.GE.U32.AND P4, PT, R6.reuse, 0x8, PT ;  /* 0x000000080600780c */ /* 0x040fe40003f86070 */
[C---:B------:R-:W-:Y:S01]  /*29c10*/  ISETP.GE.U32.AND P5, PT, R6.reuse, 0x10, PT ;  /* 0x000000100600780c */ /* 0x040fe20003fa6070 */
[----:B--2---:R-:W-:Y:S02]  /*29c20*/  IMAD.MOV.U32 R3, RZ, RZ, RZ ;  /* 0x000000ffff037224 */ /* 0x004fe400078e00ff */
[----:B---3--:R-:W-:Y:S01]  /*29c30*/  @!P1 IMAD.MOV.U32 R3, RZ, RZ, R2 ;  /* 0x000000ffff039224 */ /* 0x008fe200078e0002 */
[----:B------:R-:W-:-:S04]  /*29c40*/  ISETP.NE.AND P1, PT, R6, RZ, PT ;  /* 0x000000ff0600720c */ /* 0x000fc80003f25270 */
[----:B------:R-:W2:Y:S02]  /*29c50*/  SHFL.UP PT, R2, R3, 0x1, RZ ;  /* 0x0420000003027989 */ /* 0x000ea400000e00ff */
[----:B--2---:R-:W-:-:S05]  /*29c60*/  SEL R0, R2, RZ, P1 ;  /* 0x000000ff02007207 */ /* 0x004fca0000800000 */
[----:B------:R-:W-:Y:S02]  /*29c70*/  IMAD.IADD R2, R3, 0x1, R0 ;  /* 0x0000000103027824 */ /* 0x000fe400078e0200 */
[----:B------:R-:W-:Y:S04]  /*29c80*/  SHFL.IDX PT, R0, R16, RZ, 0x1f ;  /* 0x00001fff10007589 */ /* 0x000fe800000e0000 */
[----:B------:R-:W2:Y:S02]  /*29c90*/  SHFL.UP PT, R4, R2, 0x2, RZ ;  /* 0x0440000002047989 */ /* 0x000ea400000e00ff */
[----:B--2---:R-:W-:-:S05]  /*29ca0*/  SEL R4, R4, RZ, P2 ;  /* 0x000000ff04047207 */ /* 0x004fca0001000000 */
[----:B------:R-:W-:-:S05]  /*29cb0*/  IMAD.IADD R2, R2, 0x1, R4 ;  /* 0x0000000102027824 */ /* 0x000fca00078e0204 */
        /* <DEDUP_REMOVED lines=9> */
[----:B------:R2:W3:Y:S02]  /*29d50*/  SHFL.IDX PT, R16, R2, 0x1f, 0x1f ;  /* 0x03e01f0002107f89 */ /* 0x0004e400000e0000 */
.L_x_2230:
[----:B------:R-:W-:Y:S02]  /*29d60*/  ULDC UR4, c[0x0][0xc38] ;  /* 0x00030e0000047ab9 */ /* 0x000fe40000000800 */
[----:B------:R-:W-:-:S04]  /*29d70*/  IMAD.U32 R4, RZ, RZ, UR4 ;  /* 0x00000004ff047e24 */ /* 0x000fc8000f8e00ff */
[----:B---3--:R-:W-:-:S04]  /*29d80*/  IMAD R16, R16, R4, RZ ;  /* 0x0000000410107224 */ /* 0x008fc800078e02ff */
[----:B------:R-:W-:-:S05]  /*29d90*/  IMAD.IADD R5, R5, 0x1, R16 ;  /* 0x0000000105057824 */ /* 0x000fca00078e0210 */
[----:B------:R-:W-:-:S13]  /*29da0*/  ISETP.GT.AND P6, PT, R5, R0, PT ;  /* 0x000000000500720c */ /* 0x000fda0003fc4270 */
[----:B------:R-:W-:Y:S05]  /*29db0*/  @P6 BRA `(.L_x_2128) ;  /* 0x00000000009c6947 */ /* 0x000fea0003800000 */
.L_x_2133:
[----:B--2---:R-:W2:Y:S01]  /*29dc0*/  LDC R2, c[0x0][0xc3c] ;  /* 0x00030f00ff027b82 */ /* 0x004ea20000000800 */
[----:B------:R-:W-:-:S05]  /*29dd0*/  VIADD R19, R19, 0x1f ;  /* 0x0000001f13137836 */ /* 0x000fca0000000000 */
[----:B--2---:R-:W-:-:S13]  /*29de0*/  ISETP.GE.AND P6, PT, R19, R2, PT ;  /* 0x000000021300720c */ /* 0x004fda0003fc6270 */
[----:B------:R-:W-:Y:S05]  /*29df0*/  @P6 BRA `(.L_x_2129) ;  /* 0x0000000400d46947 */ /* 0x000fea0003800000 */
[----:B------:R-:W2:Y:S01]  /*29e00*/  S2R R3, SR_TID.X ;  /* 0x0000000000037919 */ /* 0x000ea20000002100 */
[----:B------:R-:W-:Y:S01]  /*29e10*/  BSSY B0, `(.L_x_2130) ;  /* 0x0000009000007945 */ /* 0x000fe20003800000 */
[----:B--2---:R-:W-:-:S05]  /*29e20*/  LOP3.LUT R3, R3, 0x1f, RZ, 0xc0, !PT ;  /* 0x0000001f03037812 */ /* 0x004fca00078ec0ff */
[----:B------:R-:W-:Y:S02]  /*29e30*/  IMAD.IADD R4, R19, 0x1, R3 ;  /* 0x0000000113047824 */ /* 0x000fe400078e0203 */
[----:B------:R-:W-:-:S03]  /*29e40*/  IMAD.MOV.U32 R3, RZ, RZ, RZ ;  /* 0x000000ffff037224 */ /* 0x000fc600078e00ff */
[----:B------:R-:W-:-:S13]  /*29e50*/  ISETP.GE.OR P6, PT, R4, R2, !P0 ;  /* 0x000000020400720c */ /* 0x000fda00047c6670 */
[----:B------:R-:W-:Y:S05]  /*29e60*/  @P6 BRA `(.L_x_2131) ;  /* 0x00000000000c6947 */ /* 0x000fea0003800000 */
[----:B------:R-:W2:Y:S02]  /*29e70*/  LDC.64 R2, c[0x0][0xc80] ;  /* 0x00032000ff027b82 */ /* 0x000ea40000000a00 */
[----:B--2---:R-:W-:-:S06]  /*29e80*/  IMAD.WIDE R2, R4, 0x4, R2 ;  /* 0x0000000404027825 */ /* 0x004fcc00078e0202 */
[----:B------:R2:W5:Y:S02]  /*29e90*/  LDG.E R3, desc[UR60][R2.64] ;  /* 0x0000003c02037981 */ /* 0x000564000c1e1900 */
.L_x_2131:
[----:B------:R-:W-:Y:S05]  /*29ea0*/  BSYNC B0 ;  /* 0x0000000000007941 */ /* 0x000fea0003800000 */
.L_x_2130:
[----:B------:R-:W-:-:S03]  /*29eb0*/  UMOV UR4, 0xffffffff ;  /* 0xffffffff00047882 */ /* 0x000fc60000000000 */
[----:B------:R-:W-:Y:S05]  /*29ec0*/  BRA.DIV UR4, `(.L_x_2132) ;  /* 0x0000002e04dc7947 */ /* 0x000fea000b800000 */
[----:B--2--5:R-:W2:Y:S02]  /*29ed0*/  SHFL.UP PT, R2, R3, 0x1, RZ ;  /* 0x0420000003027989 */ /* 0x024ea400000e00ff */
        /* <DEDUP_REMOVED lines=15> */
.L_x_2238:
[----:B------:R-:W-:Y:S02]  /*29fd0*/  ULDC UR4, c[0x0][0xc38] ;  /* 0x00030e0000047ab9 */ /* 0x000fe40000000800 */
[----:B------:R-:W-:-:S04]  /*29fe0*/  IMAD.U32 R4, RZ, RZ, UR4 ;  /* 0x00000004ff047e24 */ /* 0x000fc8000f8e00ff */
[----:B---3--:R-:W-:-:S04]  /*29ff0*/  IMAD R16, R16, R4, RZ ;  /* 0x0000000410107224 */ /* 0x008fc800078e02ff */
[----:B------:R-:W-:-:S05]  /*2a000*/  IMAD.IADD R5, R16, 0x1, R5 ;  /* 0x0000000110057824 */ /* 0x000fca00078e0205 */
[----:B------:R-:W-:-:S13]  /*2a010*/  ISETP.GT.AND P6, PT, R5, R0, PT ;  /* 0x000000000500720c */ /* 0x000fda0003fc4270 */
[----:B------:R-:W-:Y:S05]  /*2a020*/  @!P6 BRA `(.L_x_2133) ;  /* 0xfffffffc0064e947 */ /* 0x000fea000383ffff */
.L_x_2128:
[----:B------:R-:W-:Y:S01]  /*2a030*/  IMAD.IADD R16, R5, 0x1, -R16 ;  /* 0x0000000105107824 */ /* 0x000fe200078e0a10 */
[----:B------:R-:W-:-:S03]  /*2a040*/  UMOV UR4, 0xffffffff ;  /* 0xffffffff00047882 */ /* 0x000fc60000000000 */
[----:B------:R-:W-:-:S05]  /*2a050*/  IMAD R5, R2, R4, R16 ;  /* 0x0000000402057224 */ /* 0x000fca00078e0210 */
[----:B------:R-:W-:Y:S01]  /*2a060*/  ISETP.GT.AND P6, PT, R5, R0, PT ;  /* 0x000000000500720c */ /* 0x000fe20003fc4270 */
[----:B------:R-:W-:-:S12]  /*2a070*/  BRA.DIV UR4, `(.L_x_2134) ;  /* 0x0000003204487947 */ /* 0x000fd8000b800000 */
[----:B------:R-:W-:-:S04]  /*2a080*/  VOTE.ANY R5, PT, !P6 ;  /* 0x0000000000057806 */ /* 0x000fc800070e0100 */
[----:B------:R-:W3:Y:S02]  /*2a090*/  POPC R6, R5 ;  /* 0x0000000500067309 */ /* 0x000ee40000000000 */
[----:B---3--:R3:W4:Y:S02]  /*2a0a0*/  SHFL.IDX PT, R17, R3, R6, 0x1f ;  /* 0x00001f0603117589 */ /* 0x00872400000e0000 */
.L_x_2242:
[----:B------:R-:W-:Y:S01]  /*2a0b0*/  ISETP.NE.AND P0, PT, R5, RZ, PT ;  /* 0x000000ff0500720c */ /* 0x000fe20003f05270 */
[----:B------:R-:W-:-:S12]  /*2a0c0*/  IMAD.MOV.U32 R5, RZ, RZ, RZ ;  /* 0x000000ffff057224 */ /* 0x000fd800078e00ff */
[----:B------:R-:W-:Y:S05]  /*2a0d0*/  @!P0 BRA `(.L_x_2135) ;  /* 0x0000000000148947 */ /* 0x000fea0003800000 */
[----:B------:R-:W-:Y:S01]  /*2a0e0*/  UMOV UR4, 0xffffffff ;  /* 0xffffffff00047882 */ /* 0x000fe20000000000 */
[----:B0-----:R-:W-:Y:S02]  /*2a0f0*/  VIADD R12, R6, 0xffffffff ;  /* 0xffffffff060c7836 */ /* 0x001fe40000000000 */
[----:B------:R-:W-:Y:S05]  /*2a100*/  BRA.DIV UR4, `(.L_x_2136) ;  /* 0x00000032046c7947 */ /* 0x000fea000b800000 */
[----:B--2---:R0:W2:Y:S02]  /*2a110*/  SHFL.IDX PT, R2, R2, R12, 0x1f ;  /* 0x00001f0c02027589 */ /* 0x0040a400000e0000 */
.L_x_2245:
[----:B--2---:R-:W-:-:S07]  /*2a120*/  IMAD.MOV.U32 R5, RZ, RZ, R2 ;  /* 0x000000ffff057224 */ /* 0x004fce00078e0002 */
.L_x_2135:
[----:B--23--:R-:W2:Y:S01]  /*2a130*/  LDC.64 R2, c[0x0][0xc90] ;  /* 0x00032400ff027b82 */ /* 0x00cea20000000a00 */
[----:B------:R-:W-:-:S04]  /*2a140*/  IMAD.IADD R19, R6, 0x1, R19 ;  /* 0x0000000106137824 */ /* 0x000fc800078e0213 */
[----:B--2---:R-:W-:-:S05]  /*2a150*/  IMAD.WIDE R2, R19, 0x4, R2 ;  /* 0x0000000413027825 */ /* 0x004fca00078e0202 */
[----:B------:R-:W4:Y:S01]  /*2a160*/  LDG.E R7, desc[UR60][R2.64] ;  /* 0x0000003c02077981 */ /* 0x000f22000c1e1900 */
[----:B------:R-:W-:-:S04]  /*2a170*/  IMAD R16, R5, R4, R16 ;  /* 0x0000000405107224 */ /* 0x000fc800078e0210 */
[----:B------:R-:W-:Y:S02]  /*2a180*/  IMAD.IADD R0, R0, 0x1, -R16 ;  /* 0x0000000100007824 */ /* 0x000fe400078e0a10 */
[----:B----4-:R-:W-:-:S05]  /*2a190*/  IMAD R6, R17, R7, RZ ;  /* 0x0000000711067224 */ /* 0x010fca00078e02ff */
[----:B------:R-:W-:-:S04]  /*2a1a0*/  IABS R8, R6 ;  /* 0x0000000600087213 */ /* 0x000fc80000000000 */
[----:B------:R-:W2:Y:S08]  /*2a1b0*/  I2F.RP R2, R8 ;  /* 0x0000000800027306 */ /* 0x000eb00000209400 */
[----:B--2---:R-:W2:Y:S02]  /*2a1c0*/  MUFU.RCP R2, R2 ;  /* 0x0000000200027308 */ /* 0x004ea40000001000 */
[----:B--2---:R-:W-:-:S06]  /*2a1d0*/  VIADD R2, R2, 0xffffffe ;  /* 0x0ffffffe02027836 */ /* 0x004fcc0000000000 */
[----:B------:R-:W2:Y:S02]  /*2a1e0*/  F2I.FTZ.U32.TRUNC.NTZ R3, R2 ;  /* 0x0000000200037305 */ /* 0x000ea4000021f000 */
[----:B--2---:R-:W-:-:S04]  /*2a1f0*/  IMAD.MOV R2, RZ, RZ, -R3 ;  /* 0x000000ffff027224 */ /* 0x004fc800078e0a03 */
        /* <DEDUP_REMOVED lines=22> */
[----:B------:R-:W-:-:S04]  /*2a360*/  VIADDMNMX R4, R3, R4, R7, PT ;  /* 0x0000000403047246 */ /* 0x000fc80003800107 */
        /* <DEDUP_REMOVED lines=19> */
[C---:B------:R-:W-:Y:S01]  /*2a4a0*/  LOP3.LUT R3, R0.reuse, R4, RZ, 0x3c, !PT ;  /* 0x0000000400037212 */ /* 0x040fe200078e3cff */
[----:B------:R-:W-:-:S03]  /*2a4b0*/  IMAD.IADD R0, R0, 0x1, R5 ;  /* 0x0000000100007824 */ /* 0x000fc600078e0205 */
        /* <DEDUP_REMOVED lines=9> */
.L_x_2129:
[----:B------:R-:W-:Y:S01]  /*2a550*/  UMOV UR4, URZ ;  /* 0x0000003f00047c82 */ /* 0x000fe20008000000 */
[----:B------:R-:W-:Y:S01]  /*2a560*/  UMOV UR5, URZ ;  /* 0x0000003f00057c82 */ /* 0x000fe20008000000 */
[----:B------:R-:W-:Y:S01]  /*2a570*/  ULDC UR6, c[0x0][0xc3c] ;  /* 0x00030f0000067ab9 */ /* 0x000fe20000000800 */
[----:B------:R-:W-:Y:S02]  /*2a580*/  IMAD.MOV.U32 R16, RZ, RZ, R0 ;  /* 0x000000ffff107224 */ /* 0x000fe400078e0000 */
[----:B------:R-:W-:Y:S02]  /*2a590*/  IMAD.U32 R17, RZ, RZ, UR4 ;  /* 0x00000004ff117e24 */ /* 0x000fe4000f8e00ff */
[----:B------:R-:W-:Y:S02]  /*2a5a0*/  IMAD.U32 R18, RZ, RZ, UR5 ;  /* 0x00000005ff127e24 */ /* 0x000fe4000f8e00ff */
[----:B------:R-:W-:-:S07]  /*2a5b0*/  IMAD.U32 R19, RZ, RZ, UR6 ;  /* 0x00000006ff137e24 */ /* 0x000fce000f8e00ff */
.L_x_2137:
[----:B------:R2:W3:Y:S01]  /*2a5c0*/  LDL R3, [R1+0x4] ;  /* 0x0000040001037983 */ /* 0x0004e20000100800 */
[----:B------:R-:W4:Y:S01]  /*2a5d0*/  S2R R0, SR_TID.X ;  /* 0x0000000000007919 */ /* 0x000f220000002100 */
[----:B------:R-:W-:Y:S05]  /*2a5e0*/  WARPSYNC.ALL ;  /* 0x0000000000007948 */ /* 0x000fea0003800000 */
[----:B----4-:R-:W-:Y:S01]  /*2a5f0*/  LOP3.LUT R0, R0, 0x1f, RZ, 0xc0, !PT ;  /* 0x0000001f00007812 */ /* 0x010fe200078ec0ff */
[----:B------:R-:W-:Y:S03]  /*2a600*/  BAR.SYNC.DEFER_BLOCKING 0x4, 0x180 ;  /* 0x0106000000007b1d */ /* 0x000fe60000010000 */
[----:B------:R-:W-:-:S13]  /*2a610*/  ISETP.NE.AND P0, PT, R0, RZ, PT ;  /* 0x000000ff0000720c */ /* 0x000fda0003f05270 */
[----:B------:R-:W3:Y:S01]  /*2a620*/  @!P0 S2R R0, SR_CgaCtaId ;  /* 0x0000000000008919 */ /* 0x000ee20000008800 */
[----:B------:R-:W-:-:S04]  /*2a630*/  @!P0 MOV R2, 0x400 ;  /* 0x0000040000028802 */ /* 0x000fc80000000f00 */
[----:B---3--:R-:W-:-:S05]  /*2a640*/  @!P0 LEA R3, R0, R2, 0x18 ;  /* 0x0000000200038211 */ /* 0x008fca00078ec0ff */
[----:B------:R2:W-:Y:S04]  /*2a650*/  @!P0 STS.128 [R3+0x308d0], R16 ;  /* 0x0308d01003008388 */ /* 0x0005e80000000c00 */
[----:B------:R2:W-:Y:S01]  /*2a660*/  @!P0 STL [R1+0x4], R3 ;  /* 0x0000040301008387 */ /* 0x0005e20000100800 */
[----:B------:R-:W-:Y:S06]  /*2a670*/  BAR.ARV 0x5, 0x180 ;  /* 0x0146000000007b1d */ /* 0x000fec0000002000 */
.L_x_2126:
[----:B------:R-:W-:Y:S02]  /*2a680*/  ULDC UR4, c[0x0][0xc3c] ;  /* 0x00030f0000047ab9 */ /* 0x000fe40000000800 */
[----:B----4-:R-:W-:-:S13]  /*2a690*/  ISETP.GE.AND P0, PT, R19, UR4, PT ;  /* 0x0000000413007c0c */ /* 0x010fda000bf06270 */
[----:B------:R-:W-:Y:S05]  /*2a6a0*/  @!P0 BRA `(.L_x_2138) ;  /* 0xffffff88006c8947 */ /* 0x000fea000383ffff */
[----:B------:R-:W-:Y:S05]  /*2a6b0*/  BSYNC B8 ;  /* 0x0000000000087941 */ /* 0x000fea0003800000 */
.L_x_1976:
[----:B---3--:R-:W3:Y:S01]  /*2a6c0*/  LDL.LU R0, [R1+0x48] ;  /* 0x0000480001007983 */ /* 0x008ee20000300800 */
[----:B------:R-:W-:Y:S01]  /*2a6d0*/  BSSY B0, `(.L_x_2139) ;  /* 0x000000b000007945 */ /* 0x000fe20003800000 */
[----:B------:R-:W4:Y:S01]  /*2a6e0*/  S2R R5, SR_CgaCtaId ;  /* 0x0000000000057919 */ /* 0x000f220000008800 */
[----:B---3--:R-:W-:-:S05]  /*2a6f0*/  VIADD R0, R0, 0x1 ;  /* 0x0000000100007836 */ /* 0x008fca0000000000 */
[----:B0-----:R-:W-:-:S04]  /*2a700*/  LEA.HI R2, R0, R0, RZ, 0x1 ;  /* 0x0000000000027211 */ /* 0x001fc800078f08ff */
[----:B--2---:R-:W-:-:S05]  /*2a710*/  LOP3.LUT R3, R2, 0xfffffffe, RZ, 0xc0, !PT ;  /* 0xfffffffe02037812 */ /* 0x004fca00078ec0ff */
[----:B------:R-:W-:Y:S01]  /*2a720*/  IMAD.IADD R3, R0, 0x1, -R3 ;  /* 0x0000000100037824 */ /* 0x000fe200078e0a03 */
[----:B------:R-:W-:-:S04]  /*2a730*/  MOV R0, 0x400 ;  /* 0x0000040000007802 */ /* 0x000fc80000000f00 */
[----:B----4-:R-:W-:Y:S02]  /*2a740*/  LEA R0, R5, R0, 0x18 ;  /* 0x0000000005007211 */ /* 0x010fe400078ec0ff */
[----:B------:R-:W-:-:S04]  /*2a750*/  SHF.L.U32 R3, R3, 0x1f, RZ ;  /* 0x0000001f03037819 */ /* 0x000fc800000006ff */
[----:B------:R-:W0:Y:S02]  /*2a760*/  SYNCS.PHASECHK.TRANS64.TRYWAIT P0, [R0+URZ+0x30820], R3 ;  /* 0x03082003000075a7 */ /* 0x000e24000800017f */
[----:B0-----:R-:W-:Y:S05]  /*2a770*/  @!P0 BRA `(.L_x_2140) ;  /* 0x0000002800f88947 */ /* 0x001fea0003800000 */
.L_x_2246:
[----:B------:R-:W-:Y:S05]  /*2a780*/  BSYNC B0 ;  /* 0x0000000000007941 */ /* 0x000fea0003800000 */
.L_x_2139:
[----:B------:R-:W-:-:S03]  /*2a790*/  UMOV UR4, 0xffffffff ;  /* 0xffffffff00047882 */ /* 0x000fc60000000000 */
[----:B------:R-:W-:Y:S05]  /*2a7a0*/  BRA.DIV UR4, `(.L_x_2141) ;  /* 0x0000002e04007947 */ /* 0x000fea000b800000 */
[----:B------:R-:W2:Y:S02]  /*2a7b0*/  S2R R2, SR_TID.X ;  /* 0x0000000000027919 */ /* 0x000ea40000002100 */
[----:B--2---:R-:W-:-:S04]  /*2a7c0*/  SHF.R.U32.HI R2, RZ, 0x5, R2 ;  /* 0x00000005ff027819 */ /* 0x004fc80000011602 */
[----:B------:R-:W-:-:S05]  /*2a7d0*/  LOP3.LUT R2, R2, 0x3, RZ, 0xc0, !PT ;  /* 0x0000000302027812 */ /* 0x000fca00078ec0ff */
[----:B------:R2:W3:Y:S02]  /*2a7e0*/  SHFL.IDX PT, R14, R2, RZ, 0x1f ;  /* 0x00001fff020e7589 */ /* 0x0004e400000e0000 */
.L_x_2249:
[----:B---3--:R-:W-:-:S13]  /*2a7f0*/  ISETP.NE.AND P0, PT, R14, RZ, PT ;  /* 0x000000ff0e00720c */ /* 0x008fda0003f05270 */
[----:B------:R-:W-:Y:S05]  /*2a800*/  @P0 BRA `(.L_x_1680) ;  /* 0x00000000009c0947 */ /* 0x000fea0003800000 */
[----:B------:R-:W-:-:S03]  /*2a810*/  UMOV UR4, 0xffffffff ;  /* 0xffffffff00047882 */ /* 0x000fc60000000000 */
[----:B------:R-:W-:Y:S05]  /*2a820*/  BRA.DIV UR4, `(.L_x_2142) ;  /* 0x0000002e04147947 */ /* 0x000fea000b800000 */
[----:B------:R-:W-:-:S13]  /*2a830*/  ELECT P6, URZ, PT ;  /* 0x00000000003f782f */ /* 0x000fda00038c0000 */
.L_x_2252:
        /* <DEDUP_REMOVED lines=8> */
.L_x_2143:
[----:B0-----:R-:W2:Y:S04]  /*2a8c0*/  LDL R3, [R1+0x8] ;  /* 0x0000080001037983 */ /* 0x001ea80000100800 */
[----:B------:R-:W3:Y:S01]  /*2a8d0*/  LDL.LU R7, [R1+0x14] ;  /* 0x0000140001077983 */ /* 0x000ee20000300800 */
        /* <DEDUP_REMOVED lines=12> */
.L_x_2253:
[----:B------:R-:W2:Y:S02]  /*2a9a0*/  SYNCS.PHASECHK.TRANS64.TRYWAIT P0, [R7+URZ], R2 ;  /* 0x00000002070075a7 */ /* 0x000ea4000800017f */
[----:B--2---:R-:W-:Y:S05]  /*2a9b0*/  @!P0 BRA `(.L_x_2145) ;  /* 0x0000002800e48947 */ /* 0x004fea0003800000 */
.L_x_2254:
[----:B------:R-:W-:Y:S05]  /*2a9c0*/  @!P2 BRA `(.L_x_2146) ;  /* 0x000000000004a947 */ /* 0x000fea0003800000 */
[----:B------:R-:W-:Y:S01]  /*2a9d0*/  BPT.TRAP 0x1 ;  /* 0x000000040000795c */ /* 0x000fe20000300000 */
.L_x_2146:
[----:B------:R-:W3:Y:S01]  /*2a9e0*/  LDL.LU R4, [R1+0x8] ;  /* 0x0000080001047983 */ /* 0x000ee20000300800 */
[----:B------:R-:W-:-:S04]  /*2a9f0*/  VIADD R0, R0, 0x30860 ;  /* 0x0003086000007836 */ /* 0x000fc80000000000 */
[----:B---3--:R-:W-:-:S04]  /*2aa00*/  IMAD R4, R4, 0x8, R0 ;  /* 0x0000000804047824 */ /* 0x008fc800078e0200 */
[----:B------:R-:W3:Y:S02]  /*2aa10*/  SYNCS.PHASECHK.TRANS64.TRYWAIT P0, [R4+URZ], R5 ;  /* 0x00000005040075a7 */ /* 0x000ee4000800017f */
[----:B---3--:R-:W-:Y:S05]  /*2aa20*/  @!P0 BRA `(.L_x_2147) ;  /* 0x0000002800dc8947 */ /* 0x008fea0003800000 */
.L_x_2255:
[----:B------:R-:W-:-:S07]  /*2aa30*/  IMAD R3, R3, 0x8, R0 ;  /* 0x0000000803037824 */ /* 0x000fce00078e0200 */
.L_x_2148:
[----:B----4-:R4:W0:Y:S02]  /*2aa40*/  SYNCS.PHASECHK.TRANS64.TRYWAIT P0, [R3+URZ], R2 ;  /* 0x00000002030075a7 */ /* 0x010824000800017f */
[----:B0-----:R-:W-:Y:S05]  /*2aa50*/  @!P0 NANOSLEEP.SYNCS 0x989680 ;  /* 0x009896800000895d */ /* 0x001fea0003900000 */
[----:B------:R-:W0:Y:S02]  /*2aa60*/  @!P0 SYNCS.PHASECHK.TRANS64 P0, [R3+URZ], R2 ;  /* 0x00000002030085a7 */ /* 0x000e24000800007f */
[----:B0-----:R-:W-:Y:S05]  /*2aa70*/  @!P0 BRA `(.L_x_2148) ;  /* 0xfffffffc00f08947 */ /* 0x001fea000383ffff */
.L_x_1680:
[----:B------:R-:W-:Y:S05]  /*2aa80*/  BSYNC B9 ;  /* 0x0000000000097941 */ /* 0x000fea0003800000 */
.L_x_1677:
[----:B------:R-:W-:Y:S05]  /*2aa90*/  EXIT ;  /* 0x000000000000794d */ /* 0x000fea0003800000 */
.L_x_1706:
[----:B0-----:R0:W1:Y:S02]  /*2aaa0*/  SYNCS.PHASECHK.TRANS64.TRYWAIT P5, [R90+URZ+0x30890], R91 ;  /* 0x0308905b5a0075a7 */ /* 0x00106400080a017f */
[----:B-1----:R-:W-:Y:S05]  /*2aab0*/  @!P5 NANOSLEEP.SYNCS 0x989680 ;  /* 0x009896800000d95d */ /* 0x002fea0003900000 */
[----:B------:R-:W1:Y:S02]  /*2aac0*/  @!P5 SYNCS.PHASECHK.TRANS64 P5, [R90+URZ+0x30890], R91 ;  /* 0x0308905b5a00d5a7 */ /* 0x000e6400080a007f */
[----:B-1----:R-:W-:Y:S05]  /*2aad0*/  @!P5 BRA `(.L_x_1706) ;  /* 0xfffffffc00f0d947 */ /* 0x002fea000383ffff */
[----:B------:R-:W-:Y:S05]  /*2aae0*/  BRA `(.L_x_2149) ;  /* 0xfffffd90004c7947 */ /* 0x000fea000383ffff */
.L_x_1760:
[----:B-1----:R1:W3:Y:S02]  /*2aaf0*/  SYNCS.PHASECHK.TRANS64.TRYWAIT P5, [R90+URZ+0x30890], R91 ;  /* 0x0308905b5a0075a7 */ /* 0x0022e400080a017f */
[----:B---3--:R-:W-:Y:S05]  /*2ab00*/  @!P5 NANOSLEEP.SYNCS 0x989680 ;  /* 0x009896800000d95d */ /* 0x008fea0003900000 */
[----:B------:R-:W3:Y:S02]  /*2ab10*/  @!P5 SYNCS.PHASECHK.TRANS64 P5, [R90+URZ+0x30890], R91 ;  /* 0x0308905b5a00d5a7 */ /* 0x000ee400080a007f */
[----:B---3--:R-:W-:Y:S05]  /*2ab20*/  @!P5 BRA `(.L_x_1760) ;  /* 0xfffffffc00f0d947 */ /* 0x008fea000383ffff */
[----:B------:R-:W-:Y:S05]  /*2ab30*/  BRA `(.L_x_2150) ;  /* 0xfffffdc400947947 */ /* 0x000fea000383ffff */
.L_x_1785:
[----:B-1----:R1:W2:Y:S02]  /*2ab40*/  SYNCS.PHASECHK.TRANS64.TRYWAIT P3, [R90+URZ+0x30890], R91 ;  /* 0x0308905b5a0075a7 */ /* 0x0022a4000806017f */
[----:B--2---:R-:W-:Y:S05]  /*2ab50*/  @!P3 NANOSLEEP.SYNCS 0x989680 ;  /* 0x009896800000b95d */ /* 0x004fea0003900000 */
[----:B------:R-:W2:Y:S02]  /*2ab60*/  @!P3 SYNCS.PHASECHK.TRANS64 P3, [R90+URZ+0x30890], R91 ;  /* 0x0308905b5a00b5a7 */ /* 0x000ea4000806007f */
[----:B--2---:R-:W-:Y:S05]  /*2ab70*/  @!P3 BRA `(.L_x_1785) ;  /* 0xfffffffc00f0b947 */ /* 0x004fea000383ffff */
[----:B------:R-:W-:Y:S05]  /*2ab80*/  BRA `(.L_x_2151) ;  /* 0xfffffdf800487947 */ /* 0x000fea000383ffff */
.L_x_1791:
[----:B-1----:R1:W2:Y:S02]  /*2ab90*/  SYNCS.PHASECHK.TRANS64.TRYWAIT P2, [R90+URZ+0x308b0], R91 ;  /* 0x0308b05b5a0075a7 */ /* 0x0022a4000804017f */
[----:B--2---:R-:W-:Y:S05]  /*2aba0*/  @!P2 NANOSLEEP.SYNCS 0x989680 ;  /* 0x009896800000a95d */ /* 0x004fea0003900000 */
[----:B------:R-:W2:Y:S02]  /*2abb0*/  @!P2 SYNCS.PHASECHK.TRANS64 P2, [R90+URZ+0x308b0], R91 ;  /* 0x0308b05b5a00a5a7 */ /* 0x000ea4000804007f */
[----:B--2---:R-:W-:Y:S05]  /*2abc0*/  @!P2 BRA `(.L_x_1791) ;  /* 0xfffffffc00f0a947 */ /* 0x004fea000383ffff */
[----:B------:R-:W-:Y:S05]  /*2abd0*/  BRA `(.L_x_2152) ;  /* 0xfffffdfc00407947 */ /* 0x000fea000383ffff */
.L_x_1817:
        /* <DEDUP_REMOVED lines=8> */
.L_x_2154:
[----:B------:R-:W-:Y:S05]  /*2ac60*/  BSYNC B1 ;  /* 0x0000000000017941 */ /* 0x000fea0003800000 */
.L_x_2153:
        /* <DEDUP_REMOVED lines=8> */
.L_x_2155:
[----:B------:R-:W-:Y:S02]  /*2acf0*/  IMAD.MOV.U32 R13, RZ, RZ, R8 ;  /* 0x000000ffff0d7224 */ /* 0x000fe400078e0008 */
[----:B------:R-:W-:-:S07]  /*2ad00*/  IMAD.MOV.U32 R0, RZ, RZ, R14 ;  /* 0x000000ffff007224 */ /* 0x000fce00078e000e */
[----:B------:R-:W-:Y:S05]  /*2ad10*/  WARPSYNC.COLLECTIVE R15, `(.L_x_2156) ;  /* 0x000000000f087348 */ /* 0x000fea0003c00000 */
[----:B------:R0:W1:Y:S02]  /*2ad20*/  SHFL.IDX P6, R14, R13, R12, R11 ;  /* 0x0000000c0d0e7389 */ /* 0x00006400000c000b */
[----:B01----:R-:W-:Y:S01]  /*2ad30*/  ENDCOLLECTIVE ;  /* 0x000000000000791b */ /* 0x003fe20003800000 */
.L_x_2156:
[----:B------:R-:W-:Y:S02]  /*2ad40*/  IMAD.MOV.U32 R13, RZ, RZ, R4 ;  /* 0x000000ffff0d7224 */ /* 0x000fe400078e0004 */
[----:B------:R-:W-:-:S07]  /*2ad50*/  IMAD.MOV.U32 R5, RZ, RZ, R14 ;  /* 0x000000ffff057224 */ /* 0x000fce00078e000e */
[----:B------:R-:W-:Y:S05]  /*2ad60*/  WARPSYNC.COLLECTIVE R15, `(.L_x_2157) ;  /* 0x000000000f087348 */ /* 0x000fea0003c00000 */
[----:B------:R0:W1:Y:S02]  /*2ad70*/  SHFL.IDX P6, R14, R13, R12, R11 ;  /* 0x0000000c0d0e7389 */ /* 0x00006400000c000b */
[----:B01----:R-:W-:Y:S01]  /*2ad80*/  ENDCOLLECTIVE ;  /* 0x000000000000791b */ /* 0x003fe20003800000 */
.L_x_2157:
[----:B------:R-:W-:Y:S05]  /*2ad90*/  BRA `(.L_x_2158) ;  /* 0xfffffe0c00f47947 */ /* 0x000fea000383ffff */
.L_x_1820:
[----:B------:R-:W-:Y:S01]  /*2ada0*/  BSSY B1, `(.L_x_2159) ;  /* 0x0000008000017945 */ /* 0x000fe20003800000 */
[----:B------:R-:W-:Y:S02]  /*2adb0*/  IMAD.MOV.U32 R13, RZ, RZ, R7 ;  /* 0x000000ffff0d7224 */ /* 0x000fe400078e0007 */
[----:B------:R-:W-:Y:S02]  /*2adc0*/  IMAD.MOV.U32 R12, RZ, RZ, 0x1 ;  /* 0x00000001ff0c7424 */ /* 0x000fe400078e00ff */
[----:B------:R-:W-:Y:S02]  /*2add0*/  IMAD.MOV.U32 R11, RZ, RZ, 0x1c1f ;  /* 0x00001c1fff0b7424 */ /* 0x000fe400078e00ff */
[----:B------:R-:W-:-:S07]  /*2ade0*/  IMAD.MOV.U32 R15, RZ, RZ, -0x1 ;  /* 0xffffffffff0f7424 */ /* 0x000fce00078e00ff */
[----:B0---4-:R-:W-:Y:S05]  /*2adf0*/  WARPSYNC.COLLECTIVE R15, `(.L_x_2160) ;  /* 0x000000000f087348 */ /* 0x011fea0003c00000 */
[----:B----4-:R1:W2:Y:S02]  /*2ae00*/  SHFL.IDX P6, R14, R13, R12, R11 ;  /* 0x0000000c0d0e7389 */ /* 0x0102a400000c000b */
[----:B012---:R-:W-:Y:S01]  /*2ae10*/  ENDCOLLECTIVE ;  /* 0x000000000000791b */ /* 0x007fe20003800000 */
.L_x_2160:
[----:B------:R-:W-:Y:S05]  /*2ae20*/  BSYNC B1 ;  /* 0x0000000000017941 */ /* 0x000fea0003800000 */
.L_x_2159:
[----:B------:R-:W-:Y:S02]  /*2ae30*/  IMAD.MOV.U32 R13, RZ, RZ, R6 ;  /* 0x000000ffff0d7224 */ /* 0x000fe400078e0006 */
[----:B------:R-:W-:Y:S02]  /*2ae40*/  IMAD.MOV.U32 R12, RZ, RZ, 0x1 ;  /* 0x00000001ff0c7424 */ /* 0x000fe400078e00ff */
[----:B------:R-:W-:Y:S02]  /*2ae50*/  IMAD.MOV.U32 R11, RZ, RZ, 0x1c1f ;  /* 0x00001c1fff0b7424 */ /* 0x000fe400078e00ff */
[----:B------:R-:W-:Y:S02]  /*2ae60*/  IMAD.MOV.U32 R15, RZ, RZ, -0x1 ;  /* 0xffffffffff0f7424 */ /* 0x000fe400078e00ff */
[----:B------:R-:W-:-:S07]  /*2ae70*/  IMAD.MOV.U32 R3, RZ, RZ, R14 ;  /* 0x000000ffff037224 */ /* 0x000fce00078e000e */
[----:B------:R-:W-:Y:S05]  /*2ae80*/  WARPSYNC.COLLECTIVE R15, `(.L_x_2161) ;  /* 0x000000000f087348 */ /* 0x000fea0003c00000 */
[----:B------:R0:W1:Y:S02]  /*2ae90*/  SHFL.IDX P6, R14, R13, R12, R11 ;  /* 0x0000000c0d0e7389 */ /* 0x00006400000c000b */
[----:B01----:R-:W-:Y:S01]  /*2aea0*/  ENDCOLLECTIVE ;  /* 0x000000000000791b */ /* 0x003fe20003800000 */
.L_x_2161:
[----:B------:R-:W-:Y:S02]  /*2aeb0*/  IMAD.MOV.U32 R13, RZ, RZ, R8 ;  /* 0x000000ffff0d7224 */ /* 0x000fe400078e0008 */
[----:B------:R-:W-:-:S07]  /*2aec0*/  IMAD.MOV.U32 R0, RZ, RZ, R14 ;  /* 0x000000ffff007224 */ /* 0x000fce00078e000e */
[----:B------:R-:W-:Y:S05]  /*2aed0*/  WARPSYNC.COLLECTIVE R15, `(.L_x_2162) ;  /* 0x000000000f087348 */ /* 0x000fea0003c00000 */
[----:B------:R0:W1:Y:S02]  /*2aee0*/  SHFL.IDX P6, R14, R13, R12, R11 ;  /* 0x0000000c0d0e7389 */ /* 0x00006400000c000b */
[----:B01----:R-:W-:Y:S01]  /*2aef0*/  ENDCOLLECTIVE ;  /* 0x000000000000791b */ /* 0x003fe20003800000 */
.L_x_2162:
[----:B------:R-:W-:Y:S02]  /*2af00*/  IMAD.MOV.U32 R13, RZ, RZ, R4 ;  /* 0x000000ffff0d7224 */ /* 0x000fe400078e0004 */
[----:B------:R-:W-:-:S07]  /*2af10*/  IMAD.MOV.U32 R5, RZ, RZ, R14 ;  /* 0x000000ffff057224 */ /* 0x000fce00078e000e */
[----:B------:R-:W-:Y:S05]  /*2af20*/  WARPSYNC.COLLECTIVE R15, `(.L_x_2163) ;  /* 0x000000000f087348 */ /* 0x000fea0003c00000 */
[----:B------:R0:W1:Y:S02]  /*2af30*/  SHFL.IDX P6, R14, R13, R12, R11 ;  /* 0x0000000c0d0e7389 */ /* 0x00006400000c000b */
[----:B01----:R-:W-:Y:S01]  /*2af40*/  ENDCOLLECTIVE ;  /* 0x000000000000791b */ /* 0x003fe20003800000 */
.L_x_2163:
[----:B------:R-:W-:Y:S01]  /*2af50*/  IMAD.MOV.U32 R4, RZ, RZ, R14 ;  /* 0x000000ffff047224 */ /* 0x000fe200078e000e */
[----:B------:R-:W-:Y:S06]  /*2af60*/  BRA `(.L_x_2164) ;  /* 0xfffffe1400a87947 */ /* 0x000fec000383ffff */
.L_x_1824:
[----:B0-----:R0:W1:Y:S02]  /*2af70*/  SYNCS.PHASECHK.TRANS64.TRYWAIT P0, [R16+URZ+0x30800], R5 ;  /* 0x03080005100075a7 */ /* 0x001064000800017f */
[----:B-1----:R-:W-:Y:S05]  /*2af80*/  @!P0 NANOSLEEP.SYNCS 0x989680 ;  /* 0x009896800000895d */ /* 0x002fea0003900000 */
[----:B------:R-:W1:Y:S02]  /*2af90*/  @!P0 SYNCS.PHASECHK.TRANS64 P0, [R16+URZ+0x30800], R5 ;  /* 0x03080005100085a7 */ /* 0x000e64000800007f */
[----:B-1----:R-:W-:Y:S05]  /*2afa0*/  @!P0 BRA `(.L_x_1824) ;  /* 0xfffffffc00f08947 */ /* 0x002fea000383ffff */
[----:B------:R-:W-:Y:S05]  /*2afb0*/  BRA `(.L_x_2165) ;  /* 0xfffffe1c00d47947 */ /* 0x000fea000383ffff */
.L_x_1848:
        /* <DEDUP_REMOVED lines=8> */
.L_x_2167:
[----:B------:R-:W-:Y:S05]  /*2b040*/  BSYNC B1 ;  /* 0x0000000000017941 */ /* 0x000fea0003800000 */
.L_x_2166:
        /* <DEDUP_REMOVED lines=8> */
.L_x_2168:
[----:B------:R-:W-:Y:S02]  /*2b0d0*/  IMAD.MOV.U32 R21, RZ, RZ, R3 ;  /* 0x000000ffff157224 */ /* 0x000fe400078e0003 */
[----:B------:R-:W-:Y:S02]  /*2b0e0*/  IMAD.MOV.U32 R13, RZ, RZ, R7 ;  /* 0x000000ffff0d7224 */ /* 0x000fe400078e0007 */
[----:B------:R-:W-:-:S07]  /*2b0f0*/  IMAD.MOV.U32 R0, RZ, RZ, R14 ;  /* 0x000000ffff007224 */ /* 0x000fce00078e000e */
[----:B------:R-:W-:Y:S05]  /*2b100*/  WARPSYNC.COLLECTIVE R15, `(.L_x_2169) ;  /* 0x000000000f087348 */ /* 0x000fea0003c00000 */
[----:B------:R0:W1:Y:S02]  /*2b110*/  SHFL.IDX P6, R14, R13, R12, R11 ;  /* 0x0000000c0d0e7389 */ /* 0x00006400000c000b */
[----:B01----:R-:W-:Y:S01]  /*2b120*/  ENDCOLLECTIVE ;  /* 0x000000000000791b */ /* 0x003fe20003800000 */
.L_x_2169:
[----:B------:R-:W-:Y:S02]  /*2b130*/  IMAD.MOV.U32 R20, RZ, RZ, R0 ;  /* 0x000000ffff147224 */ /* 0x000fe400078e0000 */
[----:B------:R-:W-:Y:S02]  /*2b140*/  IMAD.MOV.U32 R13, RZ, RZ, R9 ;  /* 0x000000ffff0d7224 */ /* 0x000fe400078e0009 */
[----:B------:R-:W-:-:S07]  /*2b150*/  IMAD.MOV.U32 R5, RZ, RZ, R14 ;  /* 0x000000ffff057224 */ /* 0x000fce00078e000e */
[----:B------:R-:W-:Y:S05]  /*2b160*/  WARPSYNC.COLLECTIVE R15, `(.L_x_2170) ;  /* 0x000000000f087348 */ /* 0x000fea0003c00000 */
[----:B------:R0:W1:Y:S02]  /*2b170*/  SHFL.IDX P6, R14, R13, R12, R11 ;  /* 0x0000000c0d0e7389 */ /* 0x00006400000c000b */
[----:B01----:R-:W-:Y:S01]  /*2b180*/  ENDCOLLECTIVE ;  /* 0x000000000000791b */ /* 0x003fe20003800000 */
.L_x_2170:
[----:B------:R-:W-:Y:S05]  /*2b190*/  BRA `(.L_x_2171) ;  /* 0xfffffe4400687947 */ /* 0x000fea000383ffff */
.L_x_1851:
[----:B------:R-:W-:Y:S01]  /*2b1a0*/  BSSY B1, `(.L_x_2172) ;  /* 0x0000008000017945 */ /* 0x000fe20003800000 */
[----:B------:R-:W-:Y:S02]  /*2b1b0*/  IMAD.MOV.U32 R13, RZ, RZ, R8 ;  /* 0x000000ffff0d7224 */ /* 0x000fe400078e0008 */
[----:B------:R-:W-:Y:S02]  /*2b1c0*/  IMAD.MOV.U32 R12, RZ, RZ, 0x1 ;  /* 0x00000001ff0c7424 */ /* 0x000fe400078e00ff */
[----:B------:R-:W-:Y:S02]  /*2b1d0*/  IMAD.MOV.U32 R11, RZ, RZ, 0x1c1f ;  /* 0x00001c1fff0b7424 */ /* 0x000fe400078e00ff */
[----:B------:R-:W-:-:S07]  /*2b1e0*/  IMAD.MOV.U32 R15, RZ, RZ, -0x1 ;  /* 0xffffffffff0f7424 */ /* 0x000fce00078e00ff */
[----:B------:R-:W-:Y:S05]  /*2b1f0*/  WARPSYNC.COLLECTIVE R15, `(.L_x_2173) ;  /* 0x000000000f087348 */ /* 0x000fea0003c00000 */
[----:B------:R0:W1:Y:S02]  /*2b200*/  SHFL.IDX P6, R14, R13, R12, R11 ;  /* 0x0000000c0d0e7389 */ /* 0x00006400000c000b */
[----:B01----:R-:W-:Y:S01]  /*2b210*/  ENDCOLLECTIVE ;  /* 0x000000000000791b */ /* 0x003fe20003800000 */
.L_x_2173:
[----:B------:R-:W-:Y:S05]  /*2b220*/  BSYNC B1 ;  /* 0x0000000000017941 */ /* 0x000fea0003800000 */
.L_x_2172:
        /* <DEDUP_REMOVED lines=8> */
.L_x_2174:
[----:B------:R-:W-:Y:S02]  /*2b2b0*/  IMAD.MOV.U32 R61, RZ, RZ, R3 ;  /* 0x000000ffff3d7224 */ /* 0x000fe400078e0003 */
[----:B------:R-:W-:Y:S02]  /*2b2c0*/  IMAD.MOV.U32 R13, RZ, RZ, R7 ;  /* 0x000000ffff0d7224 */ /* 0x000fe400078e0007 */
[----:B------:R-:W-:-:S07]  /*2b2d0*/  IMAD.MOV.U32 R0, RZ, RZ, R14 ;  /* 0x000000ffff007224 */ /* 0x000fce00078e000e */
[----:B------:R-:W-:Y:S05]  /*2b2e0*/  WARPSYNC.COLLECTIVE R15, `(.L_x_2175) ;  /* 0x000000000f087348 */ /* 0x000fea0003c00000 */
[----:B------:R0:W1:Y:S02]  /*2b2f0*/  SHFL.IDX P6, R14, R13, R12, R11 ;  /* 0x0000000c0d0e7389 */ /* 0x00006400000c000b */
[----:B01----:R-:W-:Y:S01]  /*2b300*/  ENDCOLLECTIVE ;  /* 0x000000000000791b */ /* 0x003fe20003800000 */
.L_x_2175:
[----:B------:R-:W-:Y:S02]  /*2b310*/  IMAD.MOV.U32 R60, RZ, RZ, R0 ;  /* 0x000000ffff3c7224 */ /* 0x000fe400078e0000 */
[----:B------:R-:W-:Y:S02]  /*2b320*/  IMAD.MOV.U32 R13, RZ, RZ, R9 ;  /* 0x000000ffff0d7224 */ /* 0x000fe400078e0009 */
[----:B------:R-:W-:-:S07]  /*2b330*/  IMAD.MOV.U32 R7, RZ, RZ, R14 ;  /* 0x000000ffff077224 */ /* 0x000fce00078e000e */
[----:B------:R-:W-:Y:S05]  /*2b340*/  WARPSYNC.COLLECTIVE R15, `(.L_x_2176) ;  /* 0x000000000f087348 */ /* 0x000fea0003c00000 */
[----:B------:R0:W1:Y:S02]  /*2b350*/  SHFL.IDX P6, R14, R13, R12, R11 ;  /* 0x0000000c0d0e7389 */ /* 0x00006400000c000b */
[----:B01----:R-:W-:Y:S01]  /*2b360*/  ENDCOLLECTIVE ;  /* 0x000000000000791b */ /* 0x003fe20003800000 */
.L_x_2176:
[----:B------:R-:W-:Y:S05]  /*2b370*/  BRA `(.L_x_2177) ;  /* 0xfffffe4800987947 */ /* 0x000fea000383ffff */
.L_x_1855:
[----:B0-----:R0:W1:Y:S02]  /*2b380*/  SYNCS.PHASECHK.TRANS64.TRYWAIT P0, [R16+URZ+0x30800], R61 ;  /* 0x0308003d100075a7 */ /* 0x001064000800017f */
[----:B-1----:R-:W-:Y:S05]  /*2b390*/  @!P0 NANOSLEEP.SYNCS 0x989680 ;  /* 0x009896800000895d */ /* 0x002fea0003900000 */
[----:B------:R-:W1:Y:S02]  /*2b3a0*/  @!P0 SYNCS.PHASECHK.TRANS64 P0, [R16+URZ+0x30800], R61 ;  /* 0x0308003d100085a7 */ /* 0x000e64000800007f */
[----:B-1----:R-:W-:Y:S05]  /*2b3b0*/  @!P0 BRA `(.L_x_1855) ;  /* 0xfffffffc00f08947 */ /* 0x002fea000383ffff */
[----:B------:R-:W-:Y:S05]  /*2b3c0*/  BRA `(.L_x_2178) ;  /* 0xfffffe50001c7947 */ /* 0x000fea000383ffff */
.L_x_1869:
[----:B-1----:R1:W2:Y:S02]  /*2b3d0*/  SYNCS.PHASECHK.TRANS64.TRYWAIT P2, [R5+URZ+0x30830], R0 ;  /* 0x03083000050075a7 */ /* 0x0022a4000804017f */
[----:B--2---:R-:W-:Y:S05]  /*2b3e0*/  @!P2 NANOSLEEP.SYNCS 0x989680 ;  /* 0x009896800000a95d */ /* 0x004fea0003900000 */
[----:B------:R-:W2:Y:S02]  /*2b3f0*/  @!P2 SYNCS.PHASECHK.TRANS64 P2, [R5+URZ+0x30830], R0 ;  /* 0x030830000500a5a7 */ /* 0x000ea4000804007f */
[----:B--2---:R-:W-:Y:S05]  /*2b400*/  @!P2 BRA `(.L_x_1869) ;  /* 0xfffffffc00f0a947 */ /* 0x004fea000383ffff */
[----:B------:R-:W-:Y:S05]  /*2b410*/  BRA `(.L_x_1868) ;  /* 0xfffffe7800947947 */ /* 0x000fea000383ffff */
.L_x_1889:
[----:B-1----:R1:W2:Y:S02]  /*2b420*/  SYNCS.PHASECHK.TRANS64.TRYWAIT P2, [R0+URZ+0x30830], R11 ;  /* 0x0308300b000075a7 */ /* 0x0022a4000804017f */
[----:B--2---:R-:W-:Y:S05]  /*2b430*/  @!P2 NANOSLEEP.SYNCS 0x989680 ;  /* 0x009896800000a95d */ /* 0x004fea0003900000 */
[----:B------:R-:W2:Y:S02]  /*2b440*/  @!P2 SYNCS.PHASECHK.TRANS64 P2, [R0+URZ+0x30830], R11 ;  /* 0x0308300b0000a5a7 */ /* 0x000ea4000804007f */
[----:B--2---:R-:W-:Y:S05]  /*2b450*/  @!P2 BRA `(.L_x_1889) ;  /* 0xfffffffc00f0a947 */ /* 0x004fea000383ffff */
[----:B------:R-:W-:Y:S05]  /*2b460*/  BRA `(.L_x_1888) ;  /* 0xfffffea800807947 */ /* 0x000fea000383ffff */
.L_x_1894:
[----:B-1----:R1:W2:Y:S02]  /*2b470*/  SYNCS.PHASECHK.TRANS64.TRYWAIT P2, [R21+URZ+0x30850], R2 ;  /* 0x03085002150075a7 */ /* 0x0022a4000804017f */
[----:B--2---:R-:W-:Y:S05]  /*2b480*/  @!P2 NANOSLEEP.SYNCS 0x989680 ;  /* 0x009896800000a95d */ /* 0x004fea0003900000 */
[----:B------:R-:W2:Y:S02]  /*2b490*/  @!P2 SYNCS.PHASECHK.TRANS64 P2, [R21+URZ+0x30850], R2 ;  /* 0x030850021500a5a7 */ /* 0x000ea4000804007f */
[----:B--2---:R-:W-:Y:S05]  /*2b4a0*/  @!P2 BRA `(.L_x_1894) ;  /* 0xfffffffc00f0a947 */ /* 0x004fea000383ffff */
[----:B------:R-:W-:Y:S05]  /*2b4b0*/  BRA `(.L_x_1893) ;  /* 0xfffffeb400c87947 */ /* 0x000fea000383ffff */
.L_x_1914:
[----:B--2---:R2:W3:Y:S02]  /*2b4c0*/  SYNCS.PHASECHK.TRANS64.TRYWAIT P2, [R0+URZ+0x30830], R3 ;  /* 0x03083003000075a7 */ /* 0x0044e4000804017f */
[----:B---3--:R-:W-:Y:S05]  /*2b4d0*/  @!P2 NANOSLEEP.SYNCS 0x989680 ;  /* 0x009896800000a95d */ /* 0x008fea0003900000 */
[----:B------:R-:W3:Y:S02]  /*2b4e0*/  @!P2 SYNCS.PHASECHK.TRANS64 P2, [R0+URZ+0x30830], R3 ;  /* 0x030830030000a5a7 */ /* 0x000ee4000804007f */
[----:B---3--:R-:W-:Y:S05]  /*2b4f0*/  @!P2 BRA `(.L_x_1914) ;  /* 0xfffffffc00f0a947 */ /* 0x008fea000383ffff */
[----:B------:R-:W-:Y:S05]  /*2b500*/  BRA `(.L_x_1913) ;  /* 0xfffffee000407947 */ /* 0x000fea000383ffff */
.L_x_1919:
[----:B-1----:R1:W2:Y:S02]  /*2b510*/  SYNCS.PHASECHK.TRANS64.TRYWAIT P2, [R15+URZ+0x30850], R0 ;  /* 0x030850000f0075a7 */ /* 0x0022a4000804017f */
[----:B--2---:R-:W-:Y:S05]  /*2b520*/  @!P2 NANOSLEEP.SYNCS 0x989680 ;  /* 0x009896800000a95d */ /* 0x004fea0003900000 */
[----:B------:R-:W2:Y:S02]  /*2b530*/  @!P2 SYNCS.PHASECHK.TRANS64 P2, [R15+URZ+0x30850], R0 ;  /* 0x030850000f00a5a7 */ /* 0x000ea4000804007f */
[----:B--2---:R-:W-:Y:S05]  /*2b540*/  @!P2 BRA `(.L_x_1919) ;  /* 0xfffffffc00f0a947 */ /* 0x004fea000383ffff */
[----:B------:R-:W-:Y:S05]  /*2b550*/  BRA `(.L_x_1918) ;  /* 0xfffffeec00907947 */ /* 0x000fea000383ffff */
.L_x_1927:
[----:B--2---:R2:W3:Y:S02]  /*2b560*/  SYNCS.PHASECHK.TRANS64.TRYWAIT P2, [R3+URZ+0x30830], R4 ;  /* 0x03083004030075a7 */ /* 0x0044e4000804017f */
[----:B---3--:R-:W-:Y:S05]  /*2b570*/  @!P2 NANOSLEEP.SYNCS 0x989680 ;  /* 0x009896800000a95d */ /* 0x008fea0003900000 */
[----:B------:R-:W3:Y:S02]  /*2b580*/  @!P2 SYNCS.PHASECHK.TRANS64 P2, [R3+URZ+0x30830], R4 ;  /* 0x030830040300a5a7 */ /* 0x000ee4000804007f */
[----:B---3--:R-:W-:Y:S05]  /*2b590*/  @!P2 BRA `(.L_x_1927) ;  /* 0xfffffffc00f0a947 */ /* 0x008fea000383ffff */
[----:B------:R-:W-:Y:S05]  /*2b5a0*/  BRA `(.L_x_1926) ;  /* 0xffffff00008c7947 */ /* 0x000fea000383ffff */
.L_x_1932:
[----:B-1----:R1:W2:Y:S02]  /*2b5b0*/  SYNCS.PHASECHK.TRANS64.TRYWAIT P2, [R14+URZ+0x30850], R2 ;  /* 0x030850020e0075a7 */ /* 0x0022a4000804017f */
[----:B--2---:R-:W-:Y:S05]  /*2b5c0*/  @!P2 NANOSLEEP.SYNCS 0x989680 ;  /* 0x009896800000a95d */ /* 0x004fea0003900000 */
[----:B------:R-:W2:Y:S02]  /*2b5d0*/  @!P2 SYNCS.PHASECHK.TRANS64 P2, [R14+URZ+0x30850], R2 ;  /* 0x030850020e00a5a7 */ /* 0x000ea4000804007f */
[----:B--2---:R-:W-:Y:S05]  /*2b5e0*/  @!P2 BRA `(.L_x_1932) ;  /* 0xfffffffc00f0a947 */ /* 0x004fea000383ffff */
[----:B------:R-:W-:Y:S05]  /*2b5f0*/  BRA `(.L_x_1931) ;  /* 0xffffff0c00cc7947 */ /* 0x000fea000383ffff */
.L_x_1946:
[----:B--2---:R2:W3:Y:S02]  /*2b600*/  SYNCS.PHASECHK.TRANS64.TRYWAIT P0, [R12+URZ+0x30850], R7 ;  /* 0x030850070c0075a7 */ /* 0x0044e4000800017f */
[----:B---3--:R-:W-:Y:S05]  /*2b610*/  @!P0 NANOSLEEP.SYNCS 0x989680 ;  /* 0x009896800000895d */ /* 0x008fea0003900000 */
[----:B------:R-:W3:Y:S02]  /*2b620*/  @!P0 SYNCS.PHASECHK.TRANS64 P0, [R12+URZ+0x30850], R7 ;  /* 0x030850070c0085a7 */ /* 0x000ee4000800007f */
[----:B---3--:R-:W-:Y:S05]  /*2b630*/  @!P0 BRA `(.L_x_1946) ;  /* 0xfffffffc00f08947 */ /* 0x008fea000383ffff */
[----:B------:R-:W-:Y:S05]  /*2b640*/  BRA `(.L_x_1945) ;  /* 0xffffff3800dc7947 */ /* 0x000fea000383ffff */
.L_x_1990:
[----:B------:R-:W1:Y:S01]  /*2b650*/  S2R R7, SR_TID.X ;  /* 0x0000000000077919 */ /* 0x000e620000002100 */
[----:B------:R-:W-:Y:S01]  /*2b660*/  BSSY B1, `(.L_x_2179) ;  /* 0x000000a000017945 */ /* 0x000fe20003800000 */
[----:B------:R-:W-:Y:S02]  /*2b670*/  IMAD.MOV.U32 R12, RZ, RZ, RZ ;  /* 0x000000ffff0c7224 */ /* 0x000fe400078e00ff */
[----:B0-----:R-:W-:Y:S02]  /*2b680*/  IMAD.MOV.U32 R11, RZ, RZ, 0x1f ;  /* 0x0000001fff0b7424 */ /* 0x001fe400078e00ff */
[----:B------:R-:W-:Y:S01]  /*2b690*/  IMAD.MOV.U32 R15, RZ, RZ, -0x1 ;  /* 0xffffffffff0f7424 */ /* 0x000fe200078e00ff */
[----:B-1----:R-:W-:-:S04]  /*2b6a0*/  SHF.R.U32.HI R7, RZ, 0x5, R7 ;  /* 0x00000005ff077819 */ /* 0x002fc80000011607 */
[----:B------:R-:W-:-:S05]  /*2b6b0*/  LOP3.LUT R7, R7, 0x3, RZ, 0xc0, !PT ;  /* 0x0000000307077812 */ /* 0x000fca00078ec0ff */
[----:B------:R-:W-:-:S07]  /*2b6c0*/  IMAD.MOV.U32 R13, RZ, RZ, R7 ;  /* 0x000000ffff0d7224 */ /* 0x000fce00078e0007 */
[----:B------:R-:W-:Y:S05]  /*2b6d0*/  WARPSYNC.COLLECTIVE R15, `(.L_x_2180) ;  /* 0x000000000f087348 */ /* 0x000fea0003c00000 */
[----:B------:R0:W1:Y:S02]  /*2b6e0*/  SHFL.IDX P6, R14, R13, R12, R11 ;  /* 0x0000000c0d0e7389 */ /* 0x00006400000c000b */
[----:B01----:R-:W-:Y:S01]  /*2b6f0*/  ENDCOLLECTIVE ;  /* 0x000000000000791b */ /* 0x003fe20003800000 */
.L_x_2180:
[----:B------:R-:W-:Y:S05]  /*2b700*/  BSYNC B1 ;  /* 0x0000000000017941 */ /* 0x000fea0003800000 */
.L_x_2179:
[----:B------:R-:W-:Y:S05]  /*2b710*/  BRA `(.L_x_2181) ;  /* 0xffffff8000f87947 */ /* 0x000fea000383ffff */
.L_x_1992:
[----:B------:R-:W-:Y:S01]  /*2b720*/  BSSY B1, `(.L_x_2182) ;  /* 0x0000006000017945 */ /* 0x000fe20003800000 */
[----:B------:R-:W-:-:S07]  /*2b730*/  IMAD.MOV.U32 R15, RZ, RZ, -0x1 ;  /* 0xffffffffff0f7424 */ /* 0x000fce00078e00ff */
[----:B01----:R-:W-:Y:S05]  /*2b740*/  WARPSYNC.COLLECTIVE R15, `(.L_x_2183) ;  /* 0x000000000f0c7348 */ /* 0x003fea0003c00000 */
[----:B------:R-:W-:Y:S02]  /*2b750*/  ELECT P6, UR62, PT ;  /* 0x00000000003e782f */ /* 0x000fe400038c0000 */
[----:B------:R-:W-:Y:S01]  /*2b760*/  MOV R14, UR62 ;  /* 0x0000003e000e7c02 */ /* 0x000fe20008000f00 */
[----:B01----:R-:W-:Y:S10]  /*2b770*/  ENDCOLLECTIVE ;  /* 0x000000000000791b */ /* 0x003ff40003800000 */
.L_x_2183:
[----:B------:R-:W-:Y:S05]  /*2b780*/  BSYNC B1 ;  /* 0x0000000000017941 */ /* 0x000fea0003800000 */
.L_x_2182:
[----:B------:R-:W-:Y:S05]  /*2b790*/  BRA `(.L_x_1991) ;  /* 0xffffff8000f07947 */ /* 0x000fea000383ffff */
.L_x_1994:
[----:B-1----:R-:W2:Y:S02]  /*2b7a0*/  LDL R5, [R1+0x4] ;  /* 0x0000040001057983 */ /* 0x002ea40000100800 */
[----:B--2---:R1:W2:Y:S02]  /*2b7b0*/  SYNCS.PHASECHK.TRANS64.TRYWAIT P0, [R5+URZ+0x30820], R4 ;  /* 0x03082004050075a7 */ /* 0x0042a4000800017f */
[----:B--2---:R-:W-:Y:S05]  /*2b7c0*/  @!P0 NANOSLEEP.SYNCS 0x989680 ;  /* 0x009896800000895d */ /* 0x004fea0003900000 */
[----:B------:R-:W2:Y:S02]  /*2b7d0*/  @!P0 SYNCS.PHASECHK.TRANS64 P0, [R5+URZ+0x30820], R4 ;  /* 0x03082004050085a7 */ /* 0x000ea4000800007f */
[----:B--2---:R-:W-:Y:S05]  /*2b7e0*/  @!P0 BRA `(.L_x_1994) ;  /* 0xfffffffc00ec8947 */ /* 0x004fea000383ffff */
[----:B------:R-:W-:Y:S05]  /*2b7f0*/  BRA `(.L_x_2184) ;  /* 0xffffff8400007947 */ /* 0x000fea000383ffff */
.L_x_1998:
[----:B-1----:R1:W2:Y:S02]  /*2b800*/  SYNCS.PHASECHK.TRANS64.TRYWAIT P0, [R7+URZ+0x308a0], R10 ;  /* 0x0308a00a070075a7 */ /* 0x0022a4000800017f */
[----:B--2---:R-:W-:Y:S05]  /*2b810*/  @!P0 NANOSLEEP.SYNCS 0x989680 ;  /* 0x009896800000895d */ /* 0x004fea0003900000 */
[----:B------:R-:W2:Y:S02]  /*2b820*/  @!P0 SYNCS.PHASECHK.TRANS64 P0, [R7+URZ+0x308a0], R10 ;  /* 0x0308a00a070085a7 */ /* 0x000ea4000800007f */
[----:B--2---:R-:W-:Y:S05]  /*2b830*/  @!P0 BRA `(.L_x_1998) ;  /* 0xfffffffc00f08947 */ /* 0x004fea000383ffff */
[----:B------:R-:W-:Y:S05]  /*2b840*/  BRA `(.L_x_2185) ;  /* 0xffffff8400247947 */ /* 0x000fea000383ffff */
.L_x_2005:
[----:B--2---:R2:W3:Y:S02]  /*2b850*/  SYNCS.PHASECHK.TRANS64.TRYWAIT P0, [R7+URZ+0x308c0], R10 ;  /* 0x0308c00a070075a7 */ /* 0x0044e4000800017f */
[----:B---3--:R-:W-:Y:S05]  /*2b860*/  @!P0 NANOSLEEP.SYNCS 0x989680 ;  /* 0x009896800000895d */ /* 0x008fea0003900000 */
[----:B------:R-:W3:Y:S02]  /*2b870*/  @!P0 SYNCS.PHASECHK.TRANS64 P0, [R7+URZ+0x308c0], R10 ;  /* 0x0308c00a070085a7 */ /* 0x000ee4000800007f */
[----:B---3--:R-:W-:Y:S05]  /*2b880*/  @!P0 BRA `(.L_x_2005) ;  /* 0xfffffffc00f08947 */ /* 0x008fea000383ffff */
[----:B------:R-:W-:Y:S05]  /*2b890*/  BRA `(.L_x_2186) ;  /* 0xffffff8800287947 */ /* 0x000fea000383ffff */
.L_x_2014:
[----:B-1----:R1:W2:Y:S02]  /*2b8a0*/  SYNCS.PHASECHK.TRANS64.TRYWAIT P1, [R8+URZ+0x308a0], R7 ;  /* 0x0308a007080075a7 */ /* 0x0022a4000802017f */
[----:B--2---:R-:W-:Y:S05]  /*2b8b0*/  @!P1 NANOSLEEP.SYNCS 0x989680 ;  /* 0x009896800000995d */ /* 0x004fea0003900000 */
[----:B------:R-:W2:Y:S02]  /*2b8c0*/  @!P1 SYNCS.PHASECHK.TRANS64 P1, [R8+URZ+0x308a0], R7 ;  /* 0x0308a007080095a7 */ /* 0x000ea4000802007f */
[----:B--2---:R-:W-:Y:S05]  /*2b8d0*/  @!P1 BRA `(.L_x_2014) ;  /* 0xfffffffc00f09947 */ /* 0x004fea000383ffff */
[----:B------:R-:W-:Y:S05]  /*2b8e0*/  BRA `(.L_x_2187) ;  /* 0xffffff8c00787947 */ /* 0x000fea000383ffff */
.L_x_2021:
[----:B--2---:R2:W3:Y:S02]  /*2b8f0*/  SYNCS.PHASECHK.TRANS64.TRYWAIT P1, [R8+URZ+0x308c0], R7 ;  /* 0x0308c007080075a7 */ /* 0x0044e4000802017f */
[----:B---3--:R-:W-:Y:S05]  /*2b900*/  @!P1 NANOSLEEP.SYNCS 0x989680 ;  /* 0x009896800000995d */ /* 0x008fea0003900000 */
[----:B------:R-:W3:Y:S02]  /*2b910*/  @!P1 SYNCS.PHASECHK.TRANS64 P1, [R8+URZ+0x308c0], R7 ;  /* 0x0308c007080095a7 */ /* 0x000ee4000802007f */
[----:B---3--:R-:W-:Y:S05]  /*2b920*/  @!P1 BRA `(.L_x_2021) ;  /* 0xfffffffc00f09947 */ /* 0x008fea000383ffff */
[----:B------:R-:W-:Y:S05]  /*2b930*/  BRA `(.L_x_2188) ;  /* 0xffffff9000787947 */ /* 0x000fea000383ffff */
.L_x_2044:
[----:B------:R-:W2:Y:S01]  /*2b940*/  S2R R4, SR_TID.X ;  /* 0x0000000000047919 */ /* 0x000ea20000002100 */
[----:B------:R-:W-:Y:S01]  /*2b950*/  BSSY B0, `(.L_x_2189) ;  /* 0x000000a000007945 */ /* 0x000fe20003800000 */
[----:B------:R-:W-:Y:S02]  /*2b960*/  IMAD.MOV.U32 R12, RZ, RZ, RZ ;  /* 0x000000ffff0c7224 */ /* 0x000fe400078e00ff */
[----:B0-----:R-:W-:Y:S02]  /*2b970*/  IMAD.MOV.U32 R11, RZ, RZ, 0x1f ;  /* 0x0000001fff0b7424 */ /* 0x001fe400078e00ff */
[----:B------:R-:W-:Y:S01]  /*2b980*/  IMAD.MOV.U32 R15, RZ, RZ, -0x1 ;  /* 0xffffffffff0f7424 */ /* 0x000fe200078e00ff */
[----:B--2---:R-:W-:-:S04]  /*2b990*/  SHF.R.U32.HI R4, RZ, 0x5, R4 ;  /* 0x00000005ff047819 */ /* 0x004fc80000011604 */
[----:B------:R-:W-:-:S05]  /*2b9a0*/  LOP3.LUT R4, R4, 0x3, RZ, 0xc0, !PT ;  /* 0x0000000304047812 */ /* 0x000fca00078ec0ff */
[----:B------:R-:W-:-:S07]  /*2b9b0*/  IMAD.MOV.U32 R13, RZ, RZ, R4 ;  /* 0x000000ffff0d7224 */ /* 0x000fce00078e0004 */
[----:B-1----:R-:W-:Y:S05]  /*2b9c0*/  WARPSYNC.COLLECTIVE R15, `(.L_x_2190) ;  /* 0x000000000f087348 */ /* 0x002fea0003c00000 */
[----:B------:R0:W2:Y:S02]  /*2b9d0*/  SHFL.IDX P6, R14, R13, R12, R11 ;  /* 0x0000000c0d0e7389 */ /* 0x0000a400000c000b */
[----:B012---:R-:W-:Y:S01]  /*2b9e0*/  ENDCOLLECTIVE ;  /* 0x000000000000791b */ /* 0x007fe20003800000 */
.L_x_2190:
[----:B------:R-:W-:Y:S05]  /*2b9f0*/  BSYNC B0 ;  /* 0x0000000000007941 */ /* 0x000fea0003800000 */
.L_x_2189:
[----:B------:R-:W-:Y:S05]  /*2ba00*/  BRA `(.L_x_2191) ;  /* 0xffffffa0001c7947 */ /* 0x000fea000383ffff */
.L_x_2046:
[----:B------:R-:W-:Y:S01]  /*2ba10*/  BSSY B0, `(.L_x_2192) ;  /* 0x0000006000007945 */ /* 0x000fe20003800000 */
[----:B------:R-:W-:-:S07]  /*2ba20*/  IMAD.MOV.U32 R15, RZ, RZ, -0x1 ;  /* 0xffffffffff0f7424 */ /* 0x000fce00078e00ff */
[----:B01-3--:R-:W-:Y:S05]  /*2ba30*/  WARPSYNC.COLLECTIVE R15, `(.L_x_2193) ;  /* 0x000000000f0c7348 */ /* 0x00bfea0003c00000 */
[----:B------:R-:W-:Y:S02]  /*2ba40*/  ELECT P6, UR62, PT ;  /* 0x00000000003e782f */ /* 0x000fe400038c0000 */
[----:B------:R-:W-:Y:S01]  /*2ba50*/  MOV R14, UR62 ;  /* 0x0000003e000e7c02 */ /* 0x000fe20008000f00 */
[----:B01-3--:R-:W-:Y:S10]  /*2ba60*/  ENDCOLLECTIVE ;  /* 0x000000000000791b */ /* 0x00bff40003800000 */
.L_x_2193:
[----:B------:R-:W-:Y:S05]  /*2ba70*/  BSYNC B0 ;  /* 0x0000000000007941 */ /* 0x000fea0003800000 */
.L_x_2192:
[----:B------:R-:W-:Y:S05]  /*2ba80*/  BRA `(.L_x_2194) ;  /* 0xffffffa000287947 */ /* 0x000fea000383ffff */
.L_x_2048:
[----:B-1----:R1:W2:Y:S02]  /*2ba90*/  SYNCS.PHASECHK.TRANS64.TRYWAIT P0, [R0+URZ+0x30840], R2 ;  /* 0x03084002000075a7 */ /* 0x0022a4000800017f */
[----:B--2---:R-:W-:Y:S05]  /*2baa0*/  @!P0 NANOSLEEP.SYNCS 0x989680 ;  /* 0x009896800000895d */ /* 0x004fea0003900000 */
[----:B------:R-:W2:Y:S02]  /*2bab0*/  @!P0 SYNCS.PHASECHK.TRANS64 P0, [R0+URZ+0x30840], R2 ;  /* 0x03084002000085a7 */ /* 0x000ea4000800007f */
[----:B--2---:R-:W-:Y:S05]  /*2bac0*/  @!P0 BRA `(.L_x_2048) ;  /* 0xfffffffc00f08947 */ /* 0x004fea000383ffff */
[----:B------:R-:W-:Y:S05]  /*2bad0*/  BRA `(.L_x_2195) ;  /* 0xffffffa000907947 */ /* 0x000fea000383ffff */
.L_x_2052:
[----:B------:R-:W2:Y:S01]  /*2bae0*/  LDL.LU R11, [R1+0x3c] ;  /* 0x00003c00010b7983 */ /* 0x000ea20000300800 */
[----:B------:R-:W-:Y:S02]  /*2baf0*/  IMAD.MOV.U32 R13, RZ, RZ, R3 ;  /* 0x000000ffff0d7224 */ /* 0x000fe400078e0003 */
[----:B------:R-:W-:Y:S01]  /*2bb00*/  IMAD.MOV.U32 R12, RZ, RZ, RZ ;  /* 0x000000ffff0c7224 */ /* 0x000fe200078e00ff */
[----:B------:R-:W0:Y:S01]  /*2bb10*/  S2R R5, SR_TID.X ;  /* 0x0000000000057919 */ /* 0x000e220000002100 */
[----:B------:R-:W-:Y:S01]  /*2bb20*/  IMAD.MOV.U32 R15, RZ, RZ, -0x1 ;  /* 0xffffffffff0f7424 */ /* 0x000fe200078e00ff */
[----:B0-----:R-:W-:-:S04]  /*2bb30*/  LOP3.LUT R5, R5, 0x7f, RZ, 0xc0, !PT ;  /* 0x0000007f05057812 */ /* 0x001fc800078ec0ff */
        /* <DEDUP_REMOVED lines=9> */
.L_x_2196:
[----:B------:R-:W-:Y:S02]  /*2bbd0*/  IMAD.MOV.U32 R13, RZ, RZ, R4 ;  /* 0x000000ffff0d7224 */ /* 0x000fe400078e0004 */
[----:B------:R-:W-:-:S07]  /*2bbe0*/  IMAD.MOV.U32 R6, RZ, RZ, R14 ;  /* 0x000000ffff067224 */ /* 0x000fce00078e000e */
[----:B------:R-:W-:Y:S05]  /*2bbf0*/  WARPSYNC.COLLECTIVE R15, `(.L_x_2197) ;  /* 0x000000000f087348 */ /* 0x000fea0003c00000 */
[----:B------:R0:W1:Y:S02]  /*2bc00*/  SHFL.IDX P6, R14, R13, R12, R11 ;  /* 0x0000000c0d0e7389 */ /* 0x00006400000c000b */
[----:B01----:R-:W-:Y:S01]  /*2bc10*/  ENDCOLLECTIVE ;  /* 0x000000000000791b */ /* 0x003fe20003800000 */
.L_x_2197:
[----:B------:R-:W-:Y:S02]  /*2bc20*/  IMAD.MOV.U32 R13, RZ, RZ, R3 ;  /* 0x000000ffff0d7224 */ /* 0x000fe400078e0003 */
[----:B------:R-:W-:Y:S02]  /*2bc30*/  IMAD.MOV.U32 R12, RZ, RZ, 0x1 ;  /* 0x00000001ff0c7424 */ /* 0x000fe400078e00ff */
[----:B------:R-:W-:-:S07]  /*2bc40*/  IMAD.MOV.U32 R7, RZ, RZ, R14 ;  /* 0x000000ffff077224 */ /* 0x000fce00078e000e */
[----:B------:R-:W-:Y:S05]  /*2bc50*/  WARPSYNC.COLLECTIVE R15, `(.L_x_2198) ;  /* 0x000000000f087348 */ /* 0x000fea0003c00000 */
[----:B------:R0:W1:Y:S02]  /*2bc60*/  SHFL.IDX P6, R14, R13, R12, R11 ;  /* 0x0000000c0d0e7389 */ /* 0x00006400000c000b */
[----:B01----:R-:W-:Y:S01]  /*2bc70*/  ENDCOLLECTIVE ;  /* 0x000000000000791b */ /* 0x003fe20003800000 */
.L_x_2198:
[----:B------:R-:W-:-:S05]  /*2bc80*/  @!P3 LEA R7, P5, R8, R7, 0x1 ;  /* 0x000000070807b211 */ /* 0x000fca00078a08ff */
[----:B------:R-:W-:-:S05]  /*2bc90*/  @!P3 IMAD.X R6, RZ, RZ, R6, P5 ;  /* 0x000000ffff06b224 */ /* 0x000fca00028e0606 */
[----:B------:R-:W-:Y:S01]  /*2bca0*/  @!P3 LOP3.LUT R7, R7, R6, RZ, 0x3c, !PT ;  /* 0x000000060707b212 */ /* 0x000fe200078e3cff */
[----:B------:R-:W-:-:S03]  /*2bcb0*/  IMAD.MOV.U32 R13, RZ, RZ, R4 ;  /* 0x000000ffff0d7224 */ /* 0x000fc600078e0004 */
[----:B------:R-:W-:-:S04]  /*2bcc0*/  @!P3 LOP3.LUT R6, R7, R6, RZ, 0x3c, !PT ;  /* 0x000000060706b212 */ /* 0x000fc800078e3cff */
[----:B------:R-:W-:Y:S01]  /*2bcd0*/  @!P3 LOP3.LUT R7, R7, R6, RZ, 0x3c, !PT ;  /* 0x000000060707b212 */ /* 0x000fe200078e3cff */
[----:B------:R-:W-:-:S07]  /*2bce0*/  IMAD.MOV.U32 R9, RZ, RZ, R14 ;  /* 0x000000ffff097224 */ /* 0x000fce00078e000e */
[----:B------:R-:W-:Y:S05]  /*2bcf0*/  WARPSYNC.COLLECTIVE R15, `(.L_x_2199) ;  /* 0x000000000f087348 */ /* 0x000fea0003c00000 */
[----:B------:R0:W1:Y:S02]  /*2bd00*/  SHFL.IDX P6, R14, R13, R12, R11 ;  /* 0x0000000c0d0e7389 */ /* 0x00006400000c000b */
[----:B01----:R-:W-:Y:S01]  /*2bd10*/  ENDCOLLECTIVE ;  /* 0x000000000000791b */ /* 0x003fe20003800000 */
.L_x_2199:
        /* <DEDUP_REMOVED lines=13> */
.L_x_2200:
[----:B------:R-:W-:-:S05]  /*2bdf0*/  @!P3 LEA R8, P5, R8, R5, 0x1 ;  /* 0x000000050808b211 */ /* 0x000fca00078a08ff */
[----:B------:R-:W-:Y:S02]  /*2be00*/  @!P3 IMAD.X R5, RZ, RZ, R9, P5 ;  /* 0x000000ffff05b224 */ /* 0x000fe400028e0609 */
[----:B------:R-:W0:Y:S01]  /*2be10*/  S2R R9, SR_TID.X ;  /* 0x0000000000097919 */ /* 0x000e220000002100 */
[----:B------:R-:W-:Y:S02]  /*2be20*/  @!P3 IMAD.MOV.U32 R6, RZ, RZ, R8 ;  /* 0x000000ffff06b224 */ /* 0x000fe400078e0008 */
[----:B------:R-:W-:Y:S02]  /*2be30*/  @!P3 IMAD.MOV.U32 R7, RZ, RZ, R5 ;  /* 0x000000ffff07b224 */ /* 0x000fe400078e0005 */
[----:B------:R-:W-:Y:S02]  /*2be40*/  IMAD.MOV.U32 R13, RZ, RZ, R4 ;  /* 0x000000ffff0d7224 */ /* 0x000fe400078e0004 */
[----:B------:R-:W-:Y:S01]  /*2be50*/  VIADD R5, R0, 0x20 ;  /* 0x0000002000057836 */ /* 0x000fe20000000000 */
[----:B------:R-:W-:Y:S01]  /*2be60*/  @!PT LDS RZ, [RZ] ;  /* 0x00000000fffff984 */ /* 0x000fe20000000800 */
[----:B------:R-:W-:Y:S01]  /*2be70*/  @!PT LDS RZ, [RZ] ;  /* 0x00000000fffff984 */ /* 0x000fe20000000800 */
[----:B------:R-:W-:Y:S01]  /*2be80*/  @!PT LDS RZ, [RZ] ;  /* 0x00000000fffff984 */ /* 0x000fe20000000800 */
[----:B------:R1:W-:Y:S04]  /*2be90*/  @!P3 LDGSTS.E.BYPASS.LTC128B.128 [R10+0x12c00], desc[UR60][R6.64], !P2 ;  /* 0x12c00000060abfae */ /* 0x0003e8000d101d7c */
[----:B------:R1:W-:Y:S01]  /*2bea0*/  @!P3 LDGSTS.E.BYPASS.LTC128B.128 [R10+0x16c00], desc[UR60][R6.64+0x80], !P1 ;  /* 0x16c00080060abfae */ /* 0x0003e2000c901d7c */
[----:B------:R-:W-:-:S07]  /*2beb0*/  IMAD.MOV.U32 R8, RZ, RZ, R14 ;  /* 0x000000ffff087224 */ /* 0x000fce00078e000e */
[----:B01----:R-:W-:Y:S05]  /*2bec0*/  WARPSYNC.COLLECTIVE R15, `(.L_x_2201) ;  /* 0x000000000f087348 */ /* 0x003fea0003c00000 */
[----:B------:R2:W3:Y:S02]  /*2bed0*/  SHFL.IDX P6, R14, R13, R12, R11 ;  /* 0x0000000c0d0e7389 */ /* 0x0004e400000c000b */
[----:B0123--:R-:W-:Y:S01]  /*2bee0*/  ENDCOLLECTIVE ;  /* 0x000000000000791b */ /* 0x00ffe20003800000 */
.L_x_2201:
[----:B------:R-:W-:Y:S01]  /*2bef0*/  @!PT LDS RZ, [RZ] ;  /* 0x00000000fffff984 */ /* 0x000fe20000000800 */
[----:B------:R-:W-:Y:S01]  /*2bf00*/  @!PT LDS RZ, [RZ] ;  /* 0x00000000fffff984 */ /* 0x000fe20000000800 */
[----:B------:R-:W-:Y:S01]  /*2bf10*/  @!PT LDS RZ, [RZ] ;  /* 0x00000000fffff984 */ /* 0x000fe20000000800 */
[----:B------:R0:W-:Y:S01]  /*2bf20*/  @!P3 LDGSTS.E.BYPASS.LTC128B.128 [R10+0x1ac00], desc[UR60][R6.64+0x100], !P0 ;  /* 0x1ac00100060abfae */ /* 0x0001e2000c101d7c */
[----:B------:R-:W-:Y:S01]  /*2bf30*/  ISETP.GE.AND P3, PT, R5, R2, PT ;  /* 0x000000020500720c */ /* 0x000fe20003f66270 */
[----:B------:R-:W-:Y:S02]  /*2bf40*/  IMAD.MOV.U32 R13, RZ, RZ, R3 ;  /* 0x000000ffff0d7224 */ /* 0x000fe400078e0003 */
[----:B------:R-:W-:Y:S02]  /*2bf50*/  IMAD.MOV.U32 R12, RZ, RZ, 0x3 ;  /* 0x00000003ff0c7424 */ /* 0x000fe400078e00ff */
[----:B------:R-:W-:-:S05]  /*2bf60*/  IMAD.SHL.U32 R9, R9, 0x8, RZ ;  /* 0x0000000809097824 */ /* 0x000fca00078e00ff */
[----:B------:R-:W-:Y:S01]  /*2bf70*/  LOP3.LUT R9, R9, 0x38, RZ, 0xc0, !PT ;  /* 0x0000003809097812 */ /* 0x000fe200078ec0ff */
[----:B0-----:R-:W-:-:S07]  /*2bf80*/  IMAD.MOV.U32 R5, RZ, RZ, R14 ;  /* 0x000000ffff057224 */ /* 0x001fce00078e000e */
[----:B------:R-:W-:Y:S05]  /*2bf90*/  WARPSYNC.COLLECTIVE R15, `(.L_x_2202) ;  /* 0x000000000f087348 */ /* 0x000fea0003c00000 */
[----:B------:R0:W1:Y:S02]  /*2bfa0*/  SHFL.IDX P6, R14, R13, R12, R11 ;  /* 0x0000000c0d0e7389 */ /* 0x00006400000c000b */
[----:B01----:R-:W-:Y:S01]  /*2bfb0*/  ENDCOLLECTIVE ;  /* 0x000000000000791b */ /* 0x003fe20003800000 */
.L_x_2202:
        /* <DEDUP_REMOVED lines=17> */
.L_x_2203:
[----:B------:R-:W-:Y:S02]  /*2c0d0*/  IMAD.MOV.U32 R13, RZ, RZ, R3 ;  /* 0x000000ffff0d7224 */ /* 0x000fe400078e0003 */
[----:B------:R-:W-:Y:S02]  /*2c0e0*/  IMAD.MOV.U32 R12, RZ, RZ, 0x4 ;  /* 0x00000004ff0c7424 */ /* 0x000fe400078e00ff */
[----:B------:R-:W-:-:S07]  /*2c0f0*/  IMAD.MOV.U32 R5, RZ, RZ, R14 ;  /* 0x000000ffff057224 */ /* 0x000fce00078e000e */
[----:B------:R-:W-:Y:S05]  /*2c100*/  WARPSYNC.COLLECTIVE R15, `(.L_x_2204) ;  /* 0x000000000f087348 */ /* 0x000fea0003c00000 */
[----:B------:R0:W1:Y:S02]  /*2c110*/  SHFL.IDX P6, R14, R13, R12, R11 ;  /* 0x0000000c0d0e7389 */ /* 0x00006400000c000b */
[----:B01----:R-:W-:Y:S01]  /*2c120*/  ENDCOLLECTIVE ;  /* 0x000000000000791b */ /* 0x003fe20003800000 */
.L_x_2204:
        /* <DEDUP_REMOVED lines=17> */
.L_x_2205:
[----:B------:R-:W-:Y:S02]  /*2c240*/  IMAD.MOV.U32 R13, RZ, RZ, R3 ;  /* 0x000000ffff0d7224 */ /* 0x000fe400078e0003 */
[----:B------:R-:W-:Y:S02]  /*2c250*/  IMAD.MOV.U32 R12, RZ, RZ, 0x5 ;  /* 0x00000005ff0c7424 */ /* 0x000fe400078e00ff */
[----:B------:R-:W-:-:S07]  /*2c260*/  IMAD.MOV.U32 R5, RZ, RZ, R14 ;  /* 0x000000ffff057224 */ /* 0x000fce00078e000e */
[----:B------:R-:W-:Y:S05]  /*2c270*/  WARPSYNC.COLLECTIVE R15, `(.L_x_2206) ;  /* 0x000000000f087348 */ /* 0x000fea0003c00000 */
[----:B------:R0:W1:Y:S02]  /*2c280*/  SHFL.IDX P6, R14, R13, R12, R11 ;  /* 0x0000000c0d0e7389 */ /* 0x00006400000c000b */
[----:B01----:R-:W-:Y:S01]  /*2c290*/  ENDCOLLECTIVE ;  /* 0x000000000000791b */ /* 0x003fe20003800000 */
.L_x_2206:
        /* <DEDUP_REMOVED lines=17> */
.L_x_2207:
[----:B------:R-:W-:Y:S02]  /*2c3b0*/  IMAD.MOV.U32 R13, RZ, RZ, R3 ;  /* 0x000000ffff0d7224 */ /* 0x000fe400078e0003 */
[----:B------:R-:W-:Y:S02]  /*2c3c0*/  IMAD.MOV.U32 R12, RZ, RZ, 0x6 ;  /* 0x00000006ff0c7424 */ /* 0x000fe400078e00ff */
[----:B------:R-:W-:-:S07]  /*2c3d0*/  IMAD.MOV.U32 R5, RZ, RZ, R14 ;  /* 0x000000ffff057224 */ /* 0x000fce00078e000e */
[----:B------:R-:W-:Y:S05]  /*2c3e0*/  WARPSYNC.COLLECTIVE R15, `(.L_x_2208) ;  /* 0x000000000f087348 */ /* 0x000fea0003c00000 */
[----:B------:R0:W1:Y:S02]  /*2c3f0*/  SHFL.IDX P6, R14, R13, R12, R11 ;  /* 0x0000000c0d0e7389 */ /* 0x00006400000c000b */
[----:B01----:R-:W-:Y:S01]  /*2c400*/  ENDCOLLECTIVE ;  /* 0x000000000000791b */ /* 0x003fe20003800000 */
.L_x_2208:
        /* <DEDUP_REMOVED lines=15> */
.L_x_2209:
        /* <DEDUP_REMOVED lines=8> */
.L_x_2210:
        /* <DEDUP_REMOVED lines=14> */
.L_x_2211:
[----:B------:R-:W-:Y:S01]  /*2c660*/  @!PT LDS RZ, [RZ] ;  /* 0x00000000fffff984 */ /* 0x000fe20000000800 */
[----:B------:R-:W-:Y:S01]  /*2c670*/  @!PT LDS RZ, [RZ] ;  /* 0x00000000fffff984 */ /* 0x000fe20000000800 */
[----:B------:R-:W-:Y:S01]  /*2c680*/  @!PT LDS RZ, [RZ] ;  /* 0x00000000fffff984 */ /* 0x000fe20000000800 */
[----:B------:R0:W-:Y:S01]  /*2c690*/  @!P4 LDGSTS.E.BYPASS.LTC128B.128 [R10+0x1d400], desc[UR60][R6.64+0x100], !P0 ;  /* 0x1d400100060acfae */ /* 0x0001e2000c101d7c */
[----:B------:R-:W-:Y:S01]  /*2c6a0*/  IMAD.MOV.U32 R3, RZ, RZ, R14 ;  /* 0x000000ffff037224 */ /* 0x000fe200078e000e */
[----:B------:R-:W-:Y:S06]  /*2c6b0*/  BRA `(.L_x_2212) ;  /* 0xffffffa4004c7947 */ /* 0x000fec000383ffff */
.L_x_2057:
[----:B0-----:R-:W3:Y:S02]  /*2c6c0*/  LDL R2, [R1+0x4] ;  /* 0x0000040001027983 */ /* 0x001ee40000100800 */
[----:B---3--:R0:W1:Y:S02]  /*2c6d0*/  SYNCS.PHASECHK.TRANS64.TRYWAIT P0, [R2+URZ+0x30820], R0 ;  /* 0x03082000020075a7 */ /* 0x008064000800017f */
[----:B-1----:R-:W-:Y:S05]  /*2c6e0*/  @!P0 NANOSLEEP.SYNCS 0x989680 ;  /* 0x009896800000895d */ /* 0x002fea0003900000 */
[----:B------:R-:W1:Y:S02]  /*2c6f0*/  @!P0 SYNCS.PHASECHK.TRANS64 P0, [R2+URZ+0x30820], R0 ;  /* 0x03082000020085a7 */ /* 0x000e64000800007f */
[----:B-1----:R-:W-:Y:S05]  /*2c700*/  @!P0 BRA `(.L_x_2057) ;  /* 0xfffffffc00ec8947 */ /* 0x002fea000383ffff */
[----:B------:R-:W-:Y:S05]  /*2c710*/  BRA `(.L_x_2213) ;  /* 0xffffffa400d07947 */ /* 0x000fea000383ffff */
.L_x_2066:
[----:B-1----:R1:W2:Y:S02]  /*2c720*/  SYNCS.PHASECHK.TRANS64.TRYWAIT P0, [R3+URZ+0x30840], R2 ;  /* 0x03084002030075a7 */ /* 0x0022a4000800017f */
[----:B--2---:R-:W-:Y:S05]  /*2c730*/  @!P0 NANOSLEEP.SYNCS 0x989680 ;  /* 0x009896800000895d */ /* 0x004fea0003900000 */
[----:B------:R-:W2:Y:S02]  /*2c740*/  @!P0 SYNCS.PHASECHK.TRANS64 P0, [R3+URZ+0x30840], R2 ;  /* 0x03084002030085a7 */ /* 0x000ea4000800007f */
[----:B--2---:R-:W-:Y:S05]  /*2c750*/  @!P0 BRA `(.L_x_2066) ;  /* 0xfffffffc00f08947 */ /* 0x004fea000383ffff */
[----:B------:R-:W-:Y:S05]  /*2c760*/  BRA `(.L_x_2214) ;  /* 0xffffffa8009c7947 */ /* 0x000fea000383ffff */
.L_x_2073:
[----:B0-----:R0:W1:Y:S02]  /*2c770*/  SYNCS.PHASECHK.TRANS64.TRYWAIT P0, [R3+URZ+0x60], R2 ;  /* 0x00006002030075a7 */ /* 0x001064000800017f */
[----:B-1----:R-:W-:Y:S05]  /*2c780*/  @!P0 NANOSLEEP.SYNCS 0x989680 ;  /* 0x009896800000895d */ /* 0x002fea0003900000 */
[----:B------:R-:W1:Y:S02]  /*2c790*/  @!P0 SYNCS.PHASECHK.TRANS64 P0, [R3+URZ+0x60], R2 ;  /* 0x00006002030085a7 */ /* 0x000e64000800007f */
[----:B-1----:R-:W-:Y:S05]  /*2c7a0*/  @!P0 BRA `(.L_x_2073) ;  /* 0xfffffffc00f08947 */ /* 0x002fea000383ffff */
[----:B------:R-:W-:Y:S05]  /*2c7b0*/  BRA `(.L_x_2215) ;  /* 0xffffffac00b87947 */ /* 0x000fea000383ffff */
.L_x_2083:
[----:B--2---:R2:W3:Y:S02]  /*2c7c0*/  SYNCS.PHASECHK.TRANS64.TRYWAIT P0, [R3+URZ+0x30840], R2 ;  /* 0x03084002030075a7 */ /* 0x0044e4000800017f */
[----:B---3--:R-:W-:Y:S05]  /*2c7d0*/  @!P0 NANOSLEEP.SYNCS 0x989680 ;  /* 0x009896800000895d */ /* 0x008fea0003900000 */
[----:B------:R-:W3:Y:S02]  /*2c7e0*/  @!P0 SYNCS.PHASECHK.TRANS64 P0, [R3+URZ+0x30840], R2 ;  /* 0x03084002030085a7 */ /* 0x000ee4000800007f */
[----:B---3--:R-:W-:Y:S05]  /*2c7f0*/  @!P0 BRA `(.L_x_2083) ;  /* 0xfffffffc00f08947 */ /* 0x008fea000383ffff */
[----:B------:R-:W-:Y:S05]  /*2c800*/  BRA `(.L_x_2216) ;  /* 0xffffffb4009c7947 */ /* 0x000fea000383ffff */
.L_x_2090:
[----:B0-----:R0:W2:Y:S02]  /*2c810*/  SYNCS.PHASECHK.TRANS64.TRYWAIT P0, [R2+URZ+0x60], R3 ;  /* 0x00006003020075a7 */ /* 0x0010a4000800017f */
[----:B--2---:R-:W-:Y:S05]  /*2c820*/  @!P0 NANOSLEEP.SYNCS 0x989680 ;  /* 0x009896800000895d */ /* 0x004fea0003900000 */
[----:B------:R-:W2:Y:S02]  /*2c830*/  @!P0 SYNCS.PHASECHK.TRANS64 P0, [R2+URZ+0x60], R3 ;  /* 0x00006003020085a7 */ /* 0x000ea4000800007f */
[----:B--2---:R-:W-:Y:S05]  /*2c840*/  @!P0 BRA `(.L_x_2090) ;  /* 0xfffffffc00f08947 */ /* 0x004fea000383ffff */
[----:B------:R-:W-:Y:S05]  /*2c850*/  BRA `(.L_x_2217) ;  /* 0xffffffb800b87947 */ /* 0x000fea000383ffff */
.L_x_2100:
[----:B---3--:R3:W4:Y:S02]  /*2c860*/  SYNCS.PHASECHK.TRANS64.TRYWAIT P0, [R2+URZ+0x30840], R3 ;  /* 0x03084003020075a7 */ /* 0x008724000800017f */
[----:B----4-:R-:W-:Y:S05]  /*2c870*/  @!P0 NANOSLEEP.SYNCS 0x989680 ;  /* 0x009896800000895d */ /* 0x010fea0003900000 */
[----:B------:R-:W4:Y:S02]  /*2c880*/  @!P0 SYNCS.PHASECHK.TRANS64 P0, [R2+URZ+0x30840], R3 ;  /* 0x03084003020085a7 */ /* 0x000f24000800007f */
[----:B----4-:R-:W-:Y:S05]  /*2c890*/  @!P0 BRA `(.L_x_2100) ;  /* 0xfffffffc00f08947 */ /* 0x010fea000383ffff */
[----:B------:R-:W-:Y:S05]  /*2c8a0*/  BRA `(.L_x_2218) ;  /* 0xffffffc000647947 */ /* 0x000fea000383ffff */
.L_x_2107:
[----:B0-----:R0:W2:Y:S02]  /*2c8b0*/  SYNCS.PHASECHK.TRANS64.TRYWAIT P0, [R2+URZ+0x60], R5 ;  /* 0x00006005020075a7 */ /* 0x0010a4000800017f */
[----:B--2---:R-:W-:Y:S05]  /*2c8c0*/  @!P0 NANOSLEEP.SYNCS 0x989680 ;  /* 0x009896800000895d */ /* 0x004fea0003900000 */
[----:B------:R-:W2:Y:S02]  /*2c8d0*/  @!P0 SYNCS.PHASECHK.TRANS64 P0, [R2+URZ+0x60], R5 ;  /* 0x00006005020085a7 */ /* 0x000ea4000800007f */
[----:B--2---:R-:W-:Y:S05]  /*2c8e0*/  @!P0 BRA `(.L_x_2107) ;  /* 0xfffffffc00f08947 */ /* 0x004fea000383ffff */
[----:B------:R-:W-:Y:S05]  /*2c8f0*/  BRA `(.L_x_2219) ;  /* 0xffffffc400807947 */ /* 0x000fea000383ffff */
.L_x_2119:
[----:B---3--:R3:W4:Y:S02]  /*2c900*/  SYNCS.PHASECHK.TRANS64.TRYWAIT P0, [R0+URZ+0x30860], R2 ;  /* 0x03086002000075a7 */ /* 0x008724000800017f */
[----:B----4-:R-:W-:Y:S05]  /*2c910*/  @!P0 NANOSLEEP.SYNCS 0x989680 ;  /* 0x009896800000895d */ /* 0x010fea0003900000 */
[----:B------:R-:W4:Y:S02]  /*2c920*/  @!P0 SYNCS.PHASECHK.TRANS64 P0, [R0+URZ+0x30860], R2 ;  /* 0x03086002000085a7 */ /* 0x000f24000800007f */
[----:B----4-:R-:W-:Y:S05]  /*2c930*/  @!P0 BRA `(.L_x_2119) ;  /* 0xfffffffc00f08947 */ /* 0x010fea000383ffff */
[----:B------:R-:W-:Y:S05]  /*2c940*/  BRA `(.L_x_2220) ;  /* 0xffffffcc00107947 */ /* 0x000fea000383ffff */
.L_x_2127:
[----:B------:R-:W-:Y:S01]  /*2c950*/  BSSY B0, `(.L_x_2221) ;  /* 0x0000008000007945 */ /* 0x000fe20003800000 */
[----:B------:R-:W-:Y:S02]  /*2c960*/  IMAD.MOV.U32 R13, RZ, RZ, R16 ;  /* 0x000000ffff0d7224 */ /* 0x000fe400078e0010 */
[----:B0-----:R-:W-:Y:S02]  /*2c970*/  IMAD.MOV.U32 R12, RZ, RZ, RZ ;  /* 0x000000ffff0c7224 */ /* 0x001fe400078e00ff */
[----:B------:R-:W-:Y:S02]  /*2c980*/  IMAD.MOV.U32 R11, RZ, RZ, 0x1f ;  /* 0x0000001fff0b7424 */ /* 0x000fe400078e00ff */
[----:B------:R-:W-:-:S07]  /*2c990*/  IMAD.MOV.U32 R15, RZ, RZ, -0x1 ;  /* 0xffffffffff0f7424 */ /* 0x000fce00078e00ff */
[----:B-1----:R-:W-:Y:S05]  /*2c9a0*/  WARPSYNC.COLLECTIVE R15, `(.L_x_2222) ;  /* 0x000000000f087348 */ /* 0x002fea0003c00000 */
[----:B------:R0:W2:Y:S02]  /*2c9b0*/  SHFL.IDX P6, R14, R13, R12, R11 ;  /* 0x0000000c0d0e7389 */ /* 0x0000a400000c000b */
[----:B012---:R-:W-:Y:S01]  /*2c9c0*/  ENDCOLLECTIVE ;  /* 0x000000000000791b */ /* 0x007fe20003800000 */
.L_x_2222:
[----:B------:R-:W-:Y:S05]  /*2c9d0*/  BSYNC B0 ;  /* 0x0000000000007941 */ /* 0x000fea0003800000 */
.L_x_2221:
        /* <DEDUP_REMOVED lines=9> */
.L_x_2223:
        /* <DEDUP_REMOVED lines=18> */
.L_x_2224:
        /* <DEDUP_REMOVED lines=8> */
.L_x_2225:
        /* <DEDUP_REMOVED lines=8> */
.L_x_2226:
        /* <DEDUP_REMOVED lines=8> */
.L_x_2227:
        /* <DEDUP_REMOVED lines=8> */
.L_x_2228:
        /* <DEDUP_REMOVED lines=9> */
.L_x_2229:
[----:B------:R-:W-:Y:S01]  /*2ce20*/  IMAD.MOV.U32 R16, RZ, RZ, R14 ;  /* 0x000000ffff107224 */ /* 0x000fe200078e000e */
[----:B------:R-:W-:Y:S06]  /*2ce30*/  BRA `(.L_x_2230) ;  /* 0xffffffcc00c87947 */ /* 0x000fec000383ffff */
.L_x_2132:
[----:B------:R-:W-:Y:S01]  /*2ce40*/  BSSY B0, `(.L_x_2231) ;  /* 0x0000008000007945 */ /* 0x000fe20003800000 */
[----:B-----5:R-:W-:Y:S02]  /*2ce50*/  IMAD.MOV.U32 R13, RZ, RZ, R3 ;  /* 0x000000ffff0d7224 */ /* 0x020fe400078e0003 */
[----:B0-----:R-:W-:Y:S02]  /*2ce60*/  IMAD.MOV.U32 R12, RZ, RZ, 0x1 ;  /* 0x00000001ff0c7424 */ /* 0x001fe400078e00ff */
[----:B------:R-:W-:Y:S02]  /*2ce70*/  IMAD.MOV.U32 R11, RZ, RZ, RZ ;  /* 0x000000ffff0b7224 */ /* 0x000fe400078e00ff */
[----:B------:R-:W-:-:S07]  /*2ce80*/  IMAD.MOV.U32 R15, RZ, RZ, -0x1 ;  /* 0xffffffffff0f7424 */ /* 0x000fce00078e00ff */
[----:B-12---:R-:W-:Y:S05]  /*2ce90*/  WARPSYNC.COLLECTIVE R15, `(.L_x_2232) ;  /* 0x000000000f087348 */ /* 0x006fea0003c00000 */
[----:B------:R0:W3:Y:S02]  /*2cea0*/  SHFL.UP P6, R14, R13, R12, R11 ;  /* 0x0400000c0d0e7389 */ /* 0x0000e400000c000b */
[----:B0123--:R-:W-:Y:S01]  /*2ceb0*/  ENDCOLLECTIVE ;  /* 0x000000000000791b */ /* 0x00ffe20003800000 */
.L_x_2232:
[----:B------:R-:W-:Y:S05]  /*2cec0*/  BSYNC B0 ;  /* 0x0000000000007941 */ /* 0x000fea0003800000 */
.L_x_2231:
        /* <DEDUP_REMOVED lines=10> */
.L_x_2233:
        /* <DEDUP_REMOVED lines=8> */
.L_x_2234:
        /* <DEDUP_REMOVED lines=8> */
.L_x_2235:
        /* <DEDUP_REMOVED lines=8> */
.L_x_2236:
        /* <DEDUP_REMOVED lines=9> */
.L_x_2237:
[----:B------:R-:W-:Y:S01]  /*2d180*/  IMAD.MOV.U32 R16, RZ, RZ, R14 ;  /* 0x000000ffff107224 */ /* 0x000fe200078e000e */
[----:B------:R-:W-:Y:S06]  /*2d190*/  BRA `(.L_x_2238) ;  /* 0xffffffcc008c7947 */ /* 0x000fec000383ffff */
.L_x_2134:
[----:B------:R-:W-:Y:S01]  /*2d1a0*/  BSSY B0, `(.L_x_2239) ;  /* 0x0000006000007945 */ /* 0x000fe20003800000 */
[----:B------:R-:W-:Y:S01]  /*2d1b0*/  PLOP3.LUT P6, PT, P6, PT, PT, 0x8, 0x0 ;  /* 0x000000000000781c */ /* 0x000fe200037ce170 */
[----:B------:R-:W-:-:S12]  /*2d1c0*/  IMAD.MOV.U32 R15, RZ, RZ, -0x1 ;  /* 0xffffffffff0f7424 */ /* 0x000fd800078e00ff */
[----:B012---:R-:W-:Y:S05]  /*2d1d0*/  WARPSYNC.COLLECTIVE R15, `(.L_x_2240) ;  /* 0x000000000f087348 */ /* 0x007fea0003c00000 */
[----:B------:R-:W-:Y:S01]  /*2d1e0*/  VOTE.ANY R14, PT, P6 ;  /* 0x00000000000e7806 */ /* 0x000fe200030e0100 */
[----:B012---:R-:W-:Y:S06]  /*2d1f0*/  ENDCOLLECTIVE ;  /* 0x000000000000791b */ /* 0x007fec0003800000 */
.L_x_2240:
[----:B------:R-:W-:Y:S05]  /*2d200*/  BSYNC B0 ;  /* 0x0000000000007941 */ /* 0x000fea0003800000 */
.L_x_2239:
        /* <DEDUP_REMOVED lines=9> */
.L_x_2241:
[----:B------:R-:W-:Y:S01]  /*2d2a0*/  IMAD.MOV.U32 R17, RZ, RZ, R14 ;  /* 0x000000ffff117224 */ /* 0x000fe200078e000e */
[----:B------:R-:W-:Y:S06]  /*2d2b0*/  BRA `(.L_x_2242) ;  /* 0xffffffcc007c7947 */ /* 0x000fec000383ffff */
.L_x_2136:
[----:B------:R-:W-:Y:S01]  /*2d2c0*/  BSSY B0, `(.L_x_2243) ;  /* 0x0000007000007945 */ /* 0x000fe20003800000 */
[----:B------:R-:W-:Y:S02]  /*2d2d0*/  IMAD.MOV.U32 R13, RZ, RZ, R2 ;  /* 0x000000ffff0d7224 */ /* 0x000fe400078e0002 */
[----:B------:R-:W-:Y:S02]  /*2d2e0*/  IMAD.MOV.U32 R11, RZ, RZ, 0x1f ;  /* 0x0000001fff0b7424 */ /* 0x000fe400078e00ff */
[----:B------:R-:W-:-:S07]  /*2d2f0*/  IMAD.MOV.U32 R15, RZ, RZ, -0x1 ;  /* 0xffffffffff0f7424 */ /* 0x000fce00078e00ff */
[----:B-1234-:R-:W-:Y:S05]  /*2d300*/  WARPSYNC.COLLECTIVE R15, `(.L_x_2244) ;  /* 0x000000000f087348 */ /* 0x01efea0003c00000 */
[----:B------:R0:W0:Y:S02]  /*2d310*/  SHFL.IDX P6, R14, R13, R12, R11 ;  /* 0x0000000c0d0e7389 */ /* 0x00002400000c000b */
[----:B01234-:R-:W-:Y:S01]  /*2d320*/  ENDCOLLECTIVE ;  /* 0x000000000000791b */ /* 0x01ffe20003800000 */
.L_x_2244:
[----:B------:R-:W-:Y:S05]  /*2d330*/  BSYNC B0 ;  /* 0x0000000000007941 */ /* 0x000fea0003800000 */
.L_x_2243:
[----:B------:R-:W-:Y:S01]  /*2d340*/  IMAD.MOV.U32 R2, RZ, RZ, R14 ;  /* 0x000000ffff027224 */ /* 0x000fe200078e000e */
[----:B------:R-:W-:Y:S06]  /*2d350*/  BRA `(.L_x_2245) ;  /* 0xffffffcc00707947 */ /* 0x000fec000383ffff */
.L_x_2140:
[----:B0-----:R0:W2:Y:S02]  /*2d360*/  SYNCS.PHASECHK.TRANS64.TRYWAIT P0, [R0+URZ+0x30820], R3 ;  /* 0x03082003000075a7 */ /* 0x0010a4000800017f */
[----:B--2---:R-:W-:Y:S05]  /*2d370*/  @!P0 NANOSLEEP.SYNCS 0x989680 ;  /* 0x009896800000895d */ /* 0x004fea0003900000 */
[----:B------:R-:W2:Y:S02]  /*2d380*/  @!P0 SYNCS.PHASECHK.TRANS64 P0, [R0+URZ+0x30820], R3 ;  /* 0x03082003000085a7 */ /* 0x000ea4000800007f */
[----:B--2---:R-:W-:Y:S05]  /*2d390*/  @!P0 BRA `(.L_x_2140) ;  /* 0xfffffffc00f08947 */ /* 0x004fea000383ffff */
[----:B------:R-:W-:Y:S05]  /*2d3a0*/  BRA `(.L_x_2246) ;  /* 0xffffffd000f47947 */ /* 0x000fea000383ffff */
.L_x_2141:
        /* <DEDUP_REMOVED lines=8> */
[----:B01----:R-:W-:Y:S05]  /*2d430*/  WARPSYNC.COLLECTIVE R15, `(.L_x_2248) ;  /* 0x000000000f087348 */ /* 0x003fea0003c00000 */
[----:B------:R2:W3:Y:S02]  /*2d440*/  SHFL.IDX P6, R14, R13, R12, R11 ;  /* 0x0000000c0d0e7389 */ /* 0x0004e400000c000b */
[----:B0123--:R-:W-:Y:S01]  /*2d450*/  ENDCOLLECTIVE ;  /* 0x000000000000791b */ /* 0x00ffe20003800000 */
.L_x_2248:
[----:B------:R-:W-:Y:S05]  /*2d460*/  BSYNC B0 ;  /* 0x0000000000007941 */ /* 0x000fea0003800000 */
.L_x_2247:
[----:B------:R-:W-:Y:S05]  /*2d470*/  BRA `(.L_x_2249) ;  /* 0xffffffd000dc7947 */ /* 0x000fea000383ffff */
.L_x_2142:
[----:B------:R-:W-:Y:S01]  /*2d480*/  BSSY B0, `(.L_x_2250) ;  /* 0x0000006000007945 */ /* 0x000fe20003800000 */
[----:B------:R-:W-:-:S07]  /*2d490*/  IMAD.MOV.U32 R15, RZ, RZ, -0x1 ;  /* 0xffffffffff0f7424 */ /* 0x000fce00078e00ff */
[----:B012---:R-:W-:Y:S05]  /*2d4a0*/  WARPSYNC.COLLECTIVE R15, `(.L_x_2251) ;  /* 0x000000000f0c7348 */ /* 0x007fea0003c00000 */
[----:B------:R-:W-:Y:S02]  /*2d4b0*/  ELECT P6, UR62, PT ;  /* 0x00000000003e782f */ /* 0x000fe400038c0000 */
[----:B------:R-:W-:Y:S01]  /*2d4c0*/  MOV R14, UR62 ;  /* 0x0000003e000e7c02 */ /* 0x000fe20008000f00 */
[----:B012---:R-:W-:Y:S10]  /*2d4d0*/  ENDCOLLECTIVE ;  /* 0x000000000000791b */ /* 0x007ff40003800000 */
.L_x_2251:
[----:B------:R-:W-:Y:S05]  /*2d4e0*/  BSYNC B0 ;  /* 0x0000000000007941 */ /* 0x000fea0003800000 */
.L_x_2250:
[----:B------:R-:W-:Y:S05]  /*2d4f0*/  BRA `(.L_x_2252) ;  /* 0xffffffd000d07947 */ /* 0x000fea000383ffff */
.L_x_2144:
[----:B0-----:R0:W2:Y:S02]  /*2d500*/  SYNCS.PHASECHK.TRANS64.TRYWAIT P0, [R6+URZ], R5 ;  /* 0x00000005060075a7 */ /* 0x0010a4000800017f */
[----:B--2---:R-:W-:Y:S05]  /*2d510*/  @!P0 NANOSLEEP.SYNCS 0x989680 ;  /* 0x009896800000895d */ /* 0x004fea0003900000 */
[----:B------:R-:W2:Y:S02]  /*2d520*/  @!P0 SYNCS.PHASECHK.TRANS64 P0, [R6+URZ], R5 ;  /* 0x00000005060085a7 */ /* 0x000ea4000800007f */
[----:B--2---:R-:W-:Y:S05]  /*2d530*/  @!P0 BRA `(.L_x_2144) ;  /* 0xfffffffc00f08947 */ /* 0x004fea000383ffff */
[----:B------:R-:W-:Y:S05]  /*2d540*/  BRA `(.L_x_2253) ;  /* 0xffffffd400147947 */ /* 0x000fea000383ffff */
.L_x_2145:
[----:B--2---:R2:W3:Y:S02]  /*2d550*/  SYNCS.PHASECHK.TRANS64.TRYWAIT P0, [R7+URZ], R2 ;  /* 0x00000002070075a7 */ /* 0x0044e4000800017f */
[----:B---3--:R-:W-:Y:S05]  /*2d560*/  @!P0 NANOSLEEP.SYNCS 0x989680 ;  /* 0x009896800000895d */ /* 0x008fea0003900000 */
[----:B------:R-:W3:Y:S02]  /*2d570*/  @!P0 SYNCS.PHASECHK.TRANS64 P0, [R7+URZ], R2 ;  /* 0x00000002070085a7 */ /* 0x000ee4000800007f */
[----:B---3--:R-:W-:Y:S05]  /*2d580*/  @!P0 BRA `(.L_x_2145) ;  /* 0xfffffffc00f08947 */ /* 0x008fea000383ffff */
[----:B------:R-:W-:Y:S05]  /*2d590*/  BRA `(.L_x_2254) ;  /* 0xffffffd400087947 */ /* 0x000fea000383ffff */
.L_x_2147:
[----:B---3--:R3:W4:Y:S02]  /*2d5a0*/  SYNCS.PHASECHK.TRANS64.TRYWAIT P0, [R4+URZ], R5 ;  /* 0x00000005040075a7 */ /* 0x008724000800017f */
[----:B----4-:R-:W-:Y:S05]  /*2d5b0*/  @!P0 NANOSLEEP.SYNCS 0x989680 ;  /* 0x009896800000895d */ /* 0x010fea0003900000 */
[----:B------:R-:W4:Y:S02]  /*2d5c0*/  @!P0 SYNCS.PHASECHK.TRANS64 P0, [R4+URZ], R5 ;  /* 0x00000005040085a7 */ /* 0x000f24000800007f */
[----:B----4-:R-:W-:Y:S05]  /*2d5d0*/  @!P0 BRA `(.L_x_2147) ;  /* 0xfffffffc00f08947 */ /* 0x010fea000383ffff */
[----:B------:R-:W-:Y:S05]  /*2d5e0*/  BRA `(.L_x_2255) ;  /* 0xffffffd400107947 */ /* 0x000fea000383ffff */
.L_x_2256:
        /* <DEDUP_REMOVED lines=9> */
.L_x_3245:


//--------------------- .text._ZN7cutlass13device_kernelIN5flash11enable_sm90INS1_16FlashAttnFwdSm90INS1_25CollectiveMainloopFwdSm90ILi2EN4cute5tupleIJNS5_1CILi1EEES8_S8_EEENS6_IJNS7_ILi128EEENS7_ILi112EEENS7_ILi192EEEEEELi192ENS_10bfloat16_tEfNS_4arch4Sm90ELb1ELb0ELb0ELb0ELb0ELb0ELb0ELb1ELb1ELb1ELb0ELb0EEENS1_21CollectiveEpilogueFwdINS6_IJSA_SC_SB_EEES9_SE_SG_Li256ELb0ELb1ELb0ELb0EEENS1_30DynamicPersistentTileSchedulerILi256ELi128ELb0ELb1ELb1EEEEEEEEEvNT_6ParamsE --------------------------
	.section	.text._ZN7cutlass13device_kernelIN5flash11enable_sm90INS1_16FlashAttnFwdSm90INS1_25CollectiveMainloopFwdSm90ILi2EN4cute5tupleIJNS5_1CILi1EEES8_S8_EEENS6_IJNS7_ILi128EEENS7_ILi112EEENS7_ILi192EEEEEELi192ENS_10bfloat16_tEfNS_4arch4Sm90ELb1ELb0ELb0ELb0ELb0ELb0ELb0ELb1ELb1ELb1ELb0ELb0EEENS1_21CollectiveEpilogueFwdINS6_IJSA_SC_SB_EEES9_SE_SG_Li256ELb0ELb1ELb0ELb0EEENS1_30DynamicPersistentTileSchedulerILi256ELi128ELb0ELb1ELb1EEEEEEEEEvNT_6ParamsE,"ax",@progbits
	.align	128
.text._ZN7cutlass13device_kernelIN5flash11enable_sm90INS1_16FlashAttnFwdSm90INS1_25CollectiveMainloopFwdSm90ILi2EN4cute5tupleIJNS5_1CILi1EEES8_S8_EEENS6_IJNS7_ILi128EEENS7_ILi112EEENS7_ILi192EEEEEELi192ENS_10bfloat16_tEfNS_4arch4Sm90ELb1ELb0ELb0ELb0ELb0ELb0ELb0ELb1ELb1ELb1ELb0ELb0EEENS1_21CollectiveEpilogueFwdINS6_IJSA_SC_SB_EEES9_SE_SG_Li256ELb0ELb1ELb0ELb0EEENS1_30DynamicPersistentTileSchedulerILi256ELi128ELb0ELb1ELb1EEEEEEEEEvNT_6ParamsE:
        .type           _ZN7cutlass13device_kernelIN5flash11enable_sm90INS1_16FlashAttnFwdSm90INS1_25CollectiveMainloopFwdSm90ILi2EN4cute5tupleIJNS5_1CILi1EEES8_S8_EEENS6_IJNS7_ILi128EEENS7_ILi112EEENS7_ILi192EEEEEELi192ENS_10bfloat16_tEfNS_4arch4Sm90ELb1ELb0ELb0ELb0ELb0ELb0ELb0ELb1ELb1ELb1ELb0ELb0EEENS1_21CollectiveEpilogueFwdINS6_IJSA_SC_SB_EEES9_SE_SG_Li256ELb0ELb1ELb0ELb0EEENS1_30DynamicPersistentTileSchedulerILi256ELi128ELb0ELb1ELb1EEEEEEEEEvNT_6ParamsE,@function
        .size           _ZN7cutlass13device_kernelIN5flash11enable_sm90INS1_16FlashAttnFwdSm90INS1_25CollectiveMainloopFwdSm90ILi2EN4cute5tupleIJNS5_1CILi1EEES8_S8_EEENS6_IJNS7_ILi128EEENS7_ILi112EEENS7_ILi192EEEEEELi192ENS_10bfloat16_tEfNS_4arch4Sm90ELb1ELb0ELb0ELb0ELb0ELb0ELb0ELb1ELb1ELb1ELb0ELb0EEENS1_21CollectiveEpilogueFwdINS6_IJSA_SC_SB_EEES9_SE_SG_Li256ELb0ELb1ELb0ELb0EEENS1_30DynamicPersistentTileSchedulerILi256ELi128ELb0ELb1ELb1EEEEEEEEEvNT_6ParamsE,(.L_x_3246 - _ZN7cutlass13device_kernelIN5flash11enable_sm90INS1_16FlashAttnFwdSm90INS1_25CollectiveMainloopFwdSm90ILi2EN4cute5tupleIJNS5_1CILi1EEES8_S8_EEENS6_IJNS7_ILi128EEENS7_ILi112EEENS7_ILi192EEEEEELi192ENS_10bfloat16_tEfNS_4arch4Sm90ELb1ELb0ELb0ELb0ELb0ELb0ELb0ELb1ELb1ELb1ELb0ELb0EEENS1_21CollectiveEpilogueFwdINS6_IJSA_SC_SB_EEES9_SE_SG_Li256ELb0ELb1ELb0ELb0EEENS1_30DynamicPersistentTileSchedulerILi256ELi128ELb0ELb1ELb1EEEEEEEEEvNT_6ParamsE)
        .other          _ZN7cutlass13device_kernelIN5flash11enable_sm90INS1_16FlashAttnFwdSm90INS1_25CollectiveMainloopFwdSm90ILi2EN4cute5tupleIJNS5_1CILi1EEES8_S8_EEENS6_IJNS7_ILi128EEENS7_ILi112EEENS7_ILi192EEEEEELi192ENS_10bfloat16_tEfNS_4arch4Sm90ELb1ELb0ELb0ELb0ELb0ELb0ELb0ELb1ELb1ELb1ELb0ELb0EEENS1_21CollectiveEpilogueFwdINS6_IJSA_SC_SB_EEES9_SE_SG_Li256ELb0ELb1ELb0ELb0EEENS1_30DynamicPersistentTileSchedulerILi256ELi128ELb0ELb1ELb1EEEEEEEEEvNT_6ParamsE,@"STO_CUDA_ENTRY STV_DEFAULT"
_ZN7cutlass13device_kernelIN5flash11enable_sm90INS1_16FlashAttnFwdSm90INS1_25CollectiveMainloopFwdSm90ILi2EN4cute5tupleIJNS5_1CILi1EEES8_S8_EEENS6_IJNS7_ILi128EEENS7_ILi112EEENS7_ILi192EEEEEELi192ENS_10bfloat16_tEfNS_4arch4Sm90ELb1ELb0ELb0ELb0ELb0ELb0ELb0ELb1ELb1ELb1ELb0ELb0EEENS1_21CollectiveEpilogueFwdINS6_IJSA_SC_SB_EEES9_SE_SG_Li256ELb0ELb1ELb0ELb0EEENS1_30DynamicPersistentTileSchedulerILi256ELi128ELb0ELb1ELb1EEEEEEEEEvNT_6ParamsE:
        /* <DEDUP_REMOVED lines=17> */
.L_x_2258:
[----:B------:R-:W-:Y:S05]  /*0110*/  BSYNC B0 ;  /* 0x0000000000007941 */ /* 0x000fea0003800000 */
.L_x_2257:
        /* <DEDUP_REMOVED lines=40> */
.L_x_2259:
        /* <DEDUP_REMOVED lines=22> */
.L_x_2260:
        /* <DEDUP_REMOVED lines=18> */
.L_x_2261:
        /* <DEDUP_REMOVED lines=22> */
.L_x_2262:
        /* <DEDUP_REMOVED lines=22> */
.L_x_2263:
[----:B0-----:R-:W-:Y:S01]  /*08e0*/  ISETP.NE.AND P0, PT, R2, RZ, PT ;  /* 0x000000ff0200720c */ /* 0x001fe20003f05270 */
[----:B------:R-:W-:Y:S01]  /*08f0*/  IMAD.MOV.U32 R2, RZ, RZ, 0x1 ;  /* 0x00000001ff027424 */ /* 0x000fe200078e00ff */
[----:B------:R-:W-:-:S04]  /*0900*/  NOP ;  /* 0x0000000000007918 */ /* 0x000fc80000000000 */
[----:B------:R-:W-:-:S05]  /*0910*/  SEL R2, R2, 0x2, !P0 ;  /* 0x0000000202027807 */ /* 0x000fca0004000000 */
[----:B------:R0:W-:Y:S01]  /*0920*/  STL [R1+0x30], R2 ;  /* 0x0000300201007387 */ /* 0x0001e20000100800 */
[----:B-123--:R-:W-:Y:S06]  /*0930*/  BAR.SYNC.DEFER_BLOCKING 0x0 ;  /* 0x0000000000007b1d */ /* 0x00efec0000010000 */
[----:B------:R-:W-:Y:S05]  /*0940*/  @!P0 BRA `(.L_x_2264) ;  /* 0x000000fc00bc8947 */ /* 0x000fea0003800000 */
.L_x_2265:
        /* <DEDUP_REMOVED lines=10> */
[----:B------:R-:W2:Y:S01]  /*09f0*/  LDL.LU R12, [R1+0x30] ;  /* 0x00003000010c7983 */ /* 0x000ea20000300800 */
[----:B0-----:R-:W0:Y:S02]  /*0a00*/  S2R R2, SR_TID.X ;  /* 0x0000000000027919 */ /* 0x001e240000002100 */
[----:B0-----:R-:W-:-:S05]  /*0a10*/  VIADD R217, R2, 0xffffff80 ;  /* 0xffffff8002d97836 */ /* 0x001fca0000000000 */
[----:B------:R-:W-:-:S04]  /*0a20*/  SHF.R.S32.HI R0, RZ, 0x1f, R217 ;  /* 0x0000001fff007819 */ /* 0x000fc800000114d9 */
[CC--:B------:R-:W-:Y:S02]  /*0a30*/  LEA.HI R2, R0.reuse, R217.reuse, RZ, 0x7 ;  /* 0x000000d900027211 */ /* 0x0c0fe400078f38ff */
[-C--:B------:R-:W-:Y:S02]  /*0a40*/  LEA.HI R3, R0, R217.reuse, RZ, 0x4 ;  /* 0x000000d900037211 */ /* 0x080fe400078f20ff */
[----:B------:R-:W-:Y:S02]  /*0a50*/  LOP3.LUT R210, R2, 0xffffff80, RZ, 0xc0, !PT ;  /* 0xffffff8002d27812 */ /* 0x000fe400078ec0ff */
[----:B------:R-:W-:Y:S02]  /*0a60*/  LEA.HI R4, R0, R217, RZ, 0x5 ;  /* 0x000000d900047211 */ /* 0x000fe400078f28ff */
[----:B------:R-:W-:Y:S01]  /*0a70*/  SHF.R.S32.HI R6, RZ, 0x4, R3 ;  /* 0x00000004ff067819 */ /* 0x000fe20000011403 */
[----:B------:R-:W-:Y:S02]  /*0a80*/  IMAD.IADD R210, R217, 0x1, -R210 ;  /* 0x00000001d9d27824 */ /* 0x000fe400078e0ad2 */
[----:B------:R-:W-:Y:S01]  /*0a90*/  IMAD.SHL.U32 R5, R4, 0x20, RZ ;  /* 0x0000002004057824 */ /* 0x000fe200078e00ff */
[----:B------:R-:W-:-:S02]  /*0aa0*/  LOP3.LUT R4, R3, 0x3fffff0, RZ, 0xc0, !PT ;  /* 0x03fffff003047812 */ /* 0x000fc400078ec0ff */
[----:B------:R-:W-:Y:S02]  /*0ab0*/  SHF.R.S32.HI R7, RZ, 0x1f, R210 ;  /* 0x0000001fff077819 */ /* 0x000fe400000114d2 */
[----:B------:R-:W-:Y:S02]  /*0ac0*/  LEA.HI R3, R3, R6, RZ, 0x1 ;  /* 0x0000000603037211 */ /* 0x000fe400078f08ff */
[----:B------:R-:W-:Y:S02]  /*0ad0*/  LEA.HI R8, R7, R210, RZ, 0x2 ;  /* 0x000000d207087211 */ /* 0x000fe400078f10ff */
[----:B------:R-:W-:Y:S02]  /*0ae0*/  LOP3.LUT R3, R3, 0x1ffffffe, RZ, 0xc0, !PT ;  /* 0x1ffffffe03037812 */ /* 0x000fe400078ec0ff */
[----:B------:R-:W-:Y:S02]  /*0af0*/  LEA.HI R11, R0, R217, RZ, 0x2 ;  /* 0x000000d9000b7211 */ /* 0x000fe400078f10ff */
[--C-:B------:R-:W-:Y:S01]  /*0b00*/  SHF.R.S32.HI R9, RZ, 0x2, R8.reuse ;  /* 0x00000002ff097819 */ /* 0x100fe20000011408 */
[----:B------:R-:W-:Y:S01]  /*0b10*/  IMAD.IADD R3, R6, 0x1, -R3 ;  /* 0x0000000106037824 */ /* 0x000fe200078e0a03 */
[----:B------:R-:W-:-:S02]  /*0b20*/  SHF.R.S32.HI R10, RZ, 0x1f, R8 ;  /* 0x0000001fff0a7819 */ /* 0x000fc40000011408 */
[----:B------:R-:W-:Y:S02]  /*0b30*/  LOP3.LUT R6, R11, 0xfffffffc, RZ, 0xc0, !PT ;  /* 0xfffffffc0b067812 */ /* 0x000fe400078ec0ff */
[----:B------:R-:W-:Y:S02]  /*0b40*/  LEA.HI R0, R0, R217, RZ, 0x3 ;  /* 0x000000d900007211 */ /* 0x000fe400078f18ff */
[----:B------:R-:W-:Y:S02]  /*0b50*/  LEA.HI R10, R10, R9, RZ, 0x3 ;  /* 0x000000090a0a7211 */ /* 0x000fe400078f18ff */
[----:B------:R-:W-:Y:S01]  /*0b60*/  SHF.R.S32.HI R211, RZ, 0x7, R2 ;  /* 0x00000007ffd37819 */ /* 0x000fe20000011402 */
[----:B------:R-:W-:Y:S01]  /*0b70*/  IMAD.IADD R4, R217, 0x1, -R4 ;  /* 0x00000001d9047824 */ /* 0x000fe200078e0a04 */
[----:B------:R-:W-:Y:S01]  /*0b80*/  LOP3.LUT R5, R5, 0xfffffc00, RZ, 0xc0, !PT ;  /* 0xfffffc0005057812 */ /* 0x000fe200078ec0ff */
[----:B------:R-:W-:Y:S01]  /*0b90*/  IMAD.IADD R6, R217, 0x1, -R6 ;  /* 0x00000001d9067824 */ /* 0x000fe200078e0a06 */
[----:B------:R-:W-:-:S02]  /*0ba0*/  LOP3.LUT R206, R0, 0xfffffff8, RZ, 0xc0, !PT ;  /* 0xfffffff800ce7812 */ /* 0x000fc400078ec0ff */
[----:B------:R-:W-:Y:S02]  /*0bb0*/  LOP3.LUT R10, R10, 0xfffffff8, RZ, 0xc0, !PT ;  /* 0xfffffff80a0a7812 */ /* 0x000fe400078ec0ff */
[----:B------:R-:W-:Y:S02]  /*0bc0*/  LEA.HI R7, R7, R210, RZ, 0x5 ;  /* 0x000000d207077211 */ /* 0x000fe400078f28ff */
[----:B------:R-:W-:Y:S01]  /*0bd0*/  LEA.HI R2, R2, R211, RZ, 0x1 ;  /* 0x000000d302027211 */ /* 0x000fe200078f08ff */
[----:B------:R-:W-:Y:S01]  /*0be0*/  IMAD R4, R4, 0x40, R5 ;  /* 0x0000004004047824 */ /* 0x000fe200078e0205 */
[----:B------:R-:W-:Y:S01]  /*0bf0*/  SHF.R.S32.HI R7, RZ, 0x5, R7 ;  /* 0x00000005ff077819 */ /* 0x000fe20000011407 */
[----:B------:R-:W-:Y:S01]  /*0c00*/  IMAD.IADD R206, R217, 0x1, -R206 ;  /* 0x00000001d9ce7824 */ /* 0x000fe200078e0ace */
[----:B------:R-:W-:Y:S01]  /*0c10*/  LEA.HI R5, R6, R6, RZ, 0x1 ;  /* 0x0000000606057211 */ /* 0x000fe200078f08ff */
[----:B------:R-:W-:Y:S01]  /*0c20*/  IMAD.IADD R10, R9, 0x1, -R10 ;  /* 0x00000001090a7824 */ /* 0x000fe200078e0a0a */
[----:B------:R-:W-:Y:S01]  /*0c30*/  LOP3.LUT R2, R2, 0x3fffffe, RZ, 0xc0, !PT ;  /* 0x03fffffe02027812 */ /* 0x000fe200078ec0ff */
[----:B------:R-:W-:Y:S01]  /*0c40*/  IMAD.SHL.U32 R16, R206, 0x8, RZ ;  /* 0x00000008ce107824 */ /* 0x000fe200078e00ff */
[----:B------:R-:W-:Y:S01]  /*0c50*/  LOP3.LUT R5, R5, 0x1ffffffe, RZ, 0xc0, !PT ;  /* 0x1ffffffe05057812 */ /* 0x000fe200078ec0ff */
[----:B------:R-:W-:-:S02]  /*0c60*/  IMAD R7, R7, 0x10, R10 ;  /* 0x0000001007077824 */ /* 0x000fc400078e020a */
[----:B------:R-:W-:Y:S01]  /*0c70*/  IMAD.IADD R2, R211, 0x1, -R2 ;  /* 0x00000001d3027824 */ /* 0x000fe200078e0a02 */
[----:B------:R-:W-:Y:S01]  /*0c80*/  LOP3.LUT R19, R8, 0x7ffffffc, RZ, 0xc0, !PT ;  /* 0x7ffffffc08137812 */ /* 0x000fe200078ec0ff */
[C---:B------:R-:W-:Y:S02]  /*0c90*/  VIADD R23, R16.reuse, 0x40 ;  /* 0x0000004010177836 */ /* 0x040fe40000000000 */
[----:B------:R-:W-:Y:S02]  /*0ca0*/  VIADD R204, R16, 0x80 ;  /* 0x0000008010cc7836 */ /* 0x000fe40000000000 */
[----:B------:R-:W-:Y:S02]  /*0cb0*/  IMAD.IADD R5, R6, 0x1, -R5 ;  /* 0x0000000106057824 */ /* 0x000fe400078e0a05 */
[----:B------:R-:W-:Y:S01]  /*0cc0*/  IMAD R212, R2, 0x40, R7 ;  /* 0x0000004002d47824 */ /* 0x000fe200078e0207 */
[----:B------:R-:W-:Y:S01]  /*0cd0*/  SHF.R.S32.HI R208, RZ, 0x3, R0 ;  /* 0x00000003ffd07819 */ /* 0x000fe20000011400 */
[----:B------:R-:W-:Y:S01]  /*0ce0*/  IMAD R213, R3, 0x8, R4 ;  /* 0x0000000803d57824 */ /* 0x000fe200078e0204 */
[----:B------:R-:W-:Y:S01]  /*0cf0*/  SHF.R.S32.HI R216, RZ, 0x1f, R16 ;  /* 0x0000001fffd87819 */ /* 0x000fe20000011410 */
[----:B------:R-:W-:Y:S01]  /*0d00*/  IMAD.U32 R52, RZ, RZ, UR4 ;  /* 0x00000004ff347e24 */ /* 0x000fe2000f8e00ff */
[----:B------:R-:W-:Y:S01]  /*0d10*/  SHF.R.S32.HI R215, RZ, 0x1f, R23 ;  /* 0x0000001fffd77819 */ /* 0x000fe20000011417 */
[----:B------:R-:W-:Y:S01]  /*0d20*/  IMAD.MOV.U32 R209, RZ, RZ, RZ ;  /* 0x000000ffffd17224 */ /* 0x000fe200078e00ff */
[----:B------:R-:W-:Y:S01]  /*0d30*/  SHF.R.S32.HI R214, RZ, 0x1f, R204 ;  /* 0x0000001fffd67819 */ /* 0x000fe200000114cc */
[----:B------:R-:W-:-:S02]  /*0d40*/  IMAD.IADD R19, R210, 0x1, -R19 ;  /* 0x00000001d2137824 */ /* 0x000fc400078e0a13 */
[----:B------:R-:W-:Y:S01]  /*0d50*/  IMAD R22, R5, 0x8, R212 ;  /* 0x0000000805167824 */ /* 0x000fe200078e02d4 */
[----:B------:R-:W-:Y:S01]  /*0d60*/  UMOV UR38, URZ ;  /* 0x0000003f00267c82 */ /* 0x000fe20008000000 */
[----:B------:R-:W-:Y:S01]  /*0d70*/  UMOV UR36, URZ ;  /* 0x0000003f00247c82 */ /* 0x000fe20008000000 */
[----:B--2---:R-:W-:-:S07]  /*0d80*/  LOP3.LUT R18, R12, 0x1, RZ, 0xfc, !PT ;  /* 0x000000010c127812 */ /* 0x004fce00078efcff */
.L_x_2316:
[----:B0-234-:R-:W0:Y:S01]  /*0d90*/  LDC R3, c[0x0][0xc60] ;  /* 0x00031800ff037b82 */ /* 0x01de220000000800 */
[----:B------:R-:W-:Y:S01]  /*0da0*/  IMAD.MOV.U32 R0, RZ, RZ, R52 ;  /* 0x000000ffff007224 */ /* 0x000fe200078e0034 */
[----:B------:R-:W-:Y:S01]  /*0db0*/  ULDC UR4, c[0x0][0xc78] ;  /* 0x00031e0000047ab9 */ /* 0x000fe20000000800 */
[----:B0-----:R-:W-:-:S13]  /*0dc0*/  ISETP.NE.AND P0, PT, R3, 0x1, PT ;  /* 0x000000010300780c */ /* 0x001fda0003f05270 */
[----:B------:R-:W0:Y:S08]  /*0dd0*/  @P0 LDC R5, c[0x0][0xc64] ;  /* 0x00031900ff050b82 */ /* 0x000e300000000800 */
[----:B------:R-:W1:Y:S01]  /*0de0*/  @P0 LDC R7, c[0x0][0xc68] ;  /* 0x00031a00ff070b82 */ /* 0x000e620000000800 */
[----:B0-----:R-:W-:-:S05]  /*0df0*/  @P0 IMAD.HI.U32 R2, R52, R5, RZ ;  /* 0x0000000534020227 */ /* 0x001fca00078e00ff */
[----:B-1----:R-:W-:-:S04]  /*0e00*/  @P0 SHF.R.U32.HI R0, RZ, R7, R2 ;  /* 0x00000007ff000219 */ /* 0x002fc80000011602 */
[----:B------:R-:W-:Y:S01]  /*0e10*/  ISETP.GE.AND P0, PT, R0, UR4, PT ;  /* 0x0000000400007c0c */ /* 0x000fe2000bf06270 */
[----:B------:R-:W-:-:S04]  /*0e20*/  IMAD.MOV R2, RZ, RZ, -R0 ;  /* 0x000000ffff027224 */ /* 0x000fc800078e0a00 */
[----:B------:R-:W-:-:S08]  /*0e30*/  IMAD R13, R3, R2, R52 ;  /* 0x00000002030d7224 */ /* 0x000fd000078e0234 */
[----:B------:R-:W-:Y:S05]  /*0e40*/  @!P0 BRA `(.L_x_2266) ;  /* 0x0000000000208947 */ /* 0x000fea0003800000 */
[----:B------:R-:W0:Y:S01]  /*0e50*/  LDC R3, c[0x0][0xc6c] ;  /* 0x00031b00ff037b82 */ /* 0x000e220000000800 */
[----:B------:R-:W-:Y:S01]  /*0e60*/  IMAD.MOV.U32 R2, RZ, RZ, R13 ;  /* 0x000000ffff027224 */ /* 0x000fe200078e000d */
[----:B0-----:R-:W-:-:S13]  /*0e70*/  ISETP.NE.AND P0, PT, R3, 0x1, PT ;  /* 0x000000010300780c */ /* 0x001fda0003f05270 */
[----:B------:R-:W0:Y:S02]  /*0e80*/  @P0 LDC.64 R4, c[0x0][0xc70] ;  /* 0x00031c00ff040b82 */ /* 0x000e240000000a00 */
[----:B0-----:R-:W-:-:S05]  /*0e90*/  @P0 IMAD.HI.U32 R4, R13, R4, RZ ;  /* 0x000000040d040227 */ /* 0x001fca00078e00ff */
[----:B------:R-:W-:-:S05]  /*0ea0*/  @P0 SHF.R.U32.HI R2, RZ, R5, R4 ;  /* 0x00000005ff020219 */ /* 0x000fca0000011604 */
[----:B------:R-:W-:Y:S01]  /*0eb0*/  IMAD R3, R2, R3, RZ ;  /* 0x0000000302037224 */ /* 0x000fe200078e02ff */
[----:B------:R-:W-:Y:S06]  /*0ec0*/  BRA `(.L_x_2267) ;  /* 0x00000000001c7947 */ /* 0x000fec0003800000 */
.L_x_2266:
[----:B------:R-:W0:Y:S01]  /*0ed0*/  LDC R3, c[0x0][0xc54] ;  /* 0x00031500ff037b82 */ /* 0x000e220000000800 */
[----:B------:R-:W-:Y:S01]  /*0ee0*/  IMAD.MOV.U32 R2, RZ, RZ, R13 ;  /* 0x000000ffff027224 */ /* 0x000fe200078e000d */
[----:B0-----:R-:W-:-:S13]  /*0ef0*/  ISETP.NE.AND P0, PT, R3, 0x1, PT ;  /* 0x000000010300780c */ /* 0x001fda0003f05270 */
[----:B------:R-:W0:Y:S02]  /*0f00*/  @P0 LDC.64 R4, c[0x0][0xc58] ;  /* 0x00031600ff040b82 */ /* 0x000e240000000a00 */
[----:B0-----:R-:W-:-:S05]  /*0f10*/  @P0 IMAD.HI.U32 R4, R13, R4, RZ ;  /* 0x000000040d040227 */ /* 0x001fca00078e00ff */
[----:B------:R-:W-:-:S05]  /*0f20*/  @P0 SHF.R.U32.HI R2, RZ, R5, R4 ;  /* 0x00000005ff020219 */ /* 0x000fca0000011604 */
[----:B------:R-:W-:-:S07]  /*0f30*/  IMAD R3, R2, R3, RZ ;  /* 0x0000000302037224 */ /* 0x000fce00078e02ff */
.L_x_2267:
[----:B------:R-:W0:Y:S01]  /*0f40*/  LDC R4, c[0x0][0x448] ;  /* 0x00011200ff047b82 */ /* 0x000e220000000800 */
[----:B------:R-:W-:Y:S01]  /*0f50*/  LOP3.LUT R2, RZ, R2, RZ, 0x33, !PT ;  /* 0x00000002ff027212 */ /* 0x000fe200078e33ff */
[----:B------:R-:W-:Y:S01]  /*0f60*/  ULDC UR4, c[0x0][0xc3c] ;  /* 0x00030f0000047ab9 */ /* 0x000fe20000000800 */
[----:B------:R-:W-:Y:S01]  /*0f70*/  ULDC.64 UR6, c[0x0][0x418] ;  /* 0x0001060000067ab9 */ /* 0x000fe20000000a00 */
[----:B------:R-:W-:Y:S01]  /*0f80*/  ULDC UR39, c[0x0][0x424] ;  /* 0x0001090000277ab9 */ /* 0x000fe20000000800 */
[----:B------:R-:W-:Y:S01]  /*0f90*/  UISETP.NE.U32.AND UP0, UPT, UR6, URZ, UPT ;  /* 0x0000003f0600728c */ /* 0x000fe2000bf05070 */
[----:B------:R-:W-:Y:S01]  /*0fa0*/  VIADD R2, R2, UR4 ;  /* 0x0000000402027c36 */ /* 0x000fe20008000000 */
[----:B------:R-:W-:Y:S01]  /*0fb0*/  ULDC UR4, c[0x0][0x288] ;  /* 0x0000a20000047ab9 */ /* 0x000fe20000000800 */
[----:B------:R-:W1:Y:S01]  /*0fc0*/  LDC R207, c[0x0][0xc48] ;  /* 0x00031200ffcf7b82 */ /* 0x000e620000000800 */
[----:B------:R-:W-:Y:S01]  /*0fd0*/  UISETP.NE.AND.EX UP0, UPT, UR7, URZ, UPT, UP0 ;  /* 0x0000003f0700728c */ /* 0x000fe2000bf05300 */
[----:B------:R-:W-:Y:S01]  /*0fe0*/  IMAD.SHL.U32 R17, R2, 0x80, RZ ;  /* 0x0000008002117824 */ /* 0x000fe200078e00ff */
[----:B------:R-:W-:Y:S01]  /*0ff0*/  UIADD3 UR4, -UR4, 0x70, URZ ;  /* 0x0000007004047890 */ /* 0x000fe2000fffe13f */
[----:B------:R-:W-:Y:S01]  /*1000*/  IMAD.IADD R3, R13, 0x1, -R3 ;  /* 0x000000010d037824 */ /* 0x000fe200078e0a03 */
[----:B------:R-:W-:Y:S01]  /*1010*/  USEL UR39, UR39, 0x1, UP0 ;  /* 0x0000000127277887 */ /* 0x000fe20008000000 */
[----:B------:R-:W-:Y:S01]  /*1020*/  VIADD R2, R17, 0x7f ;  /* 0x0000007f11027836 */ /* 0x000fe20000000000 */
[----:B------:R-:W-:Y:S01]  /*1030*/  ULDC UR5, c[0x0][0x2f0] ;  /* 0x0000bc0000057ab9 */ /* 0x000fe20000000800 */
[----:B------:R-:W-:Y:S01]  /*1040*/  ULDC UR6, c[0x0][0xc54] ;  /* 0x0003150000067ab9 */ /* 0x000fe20000000800 */
[----:B------:R-:W-:Y:S01]  /*1050*/  UIMAD UR4, UR39, UR5, UR4 ;  /* 0x00000005270472a4 */ /* 0x000fe2000f8e0204 */
[----:B------:R-:W-:Y:S01]  /*1060*/  IMAD R6, R0, UR6, R3 ;  /* 0x0000000600067c24 */ /* 0x000fe2000f8e0203 */
[----:B------:R-:W-:Y:S01]  /*1070*/  UIMAD UR5, UR39, UR5, 0x6f ;  /* 0x0000006f270574a4 */ /* 0x000fe2000f8e0205 */
[----:B------:R-:W-:-:S02]  /*1080*/  CS2R R118, SRZ ;  /* 0x0000000000767805 */ /* 0x000fc4000001ff00 */
[----:B------:R-:W-:Y:S01]  /*1090*/  CS2R R116, SRZ ;  /* 0x0000000000747805 */ /* 0x000fe2000001ff00 */
[----:B------:R-:W-:Y:S01]  /*10a0*/  IMAD.MOV.U32 R205, RZ, RZ, R6 ;  /* 0x000000ffffcd7224 */ /* 0x000fe200078e0006 */
[----:B------:R-:W-:Y:S02]  /*10b0*/  CS2R R114, SRZ ;  /* 0x0000000000727805 */ /* 0x000fe4000001ff00 */
[----:B0-----:R-:W-:Y:S02]  /*10c0*/  ISETP.NE.AND P1, PT, R4, 0x1, PT ;  /* 0x000000010400780c */ /* 0x001fe40003f25270 */
[----:B------:R-:W-:Y:S01]  /*10d0*/  CS2R R112, SRZ ;  /* 0x0000000000707805 */ /* 0x000fe2000001ff00 */
[----:B------:R-:W-:Y:S01]  /*10e0*/  IMAD.MOV.U32 R102, RZ, RZ, RZ ;  /* 0x000000ffff667224 */ /* 0x000fe200078e00ff */
[----:B------:R-:W-:Y:S02]  /*10f0*/  CS2R R106, SRZ ;  /* 0x00000000006a7805 */ /* 0x000fe4000001ff00 */
[----:B------:R-:W-:Y:S01]  /*1100*/  CS2R R108, SRZ ;  /* 0x00000000006c7805 */ /* 0x000fe2000001ff00 */
[----:B------:R-:W-:Y:S01]  /*1110*/  IMAD.MOV.U32 R95, RZ, RZ, RZ ;  /* 0x000000ffff5f7224 */ /* 0x000fe200078e00ff */
[----:B------:R-:W-:-:S02]  /*1120*/  CS2R R104, SRZ ;  /* 0x0000000000687805 */ /* 0x000fc4000001ff00 */
[----:B------:R-:W-:Y:S02]  /*1130*/  CS2R R126, SRZ ;  /* 0x00000000007e7805 */ /* 0x000fe4000001ff00 */
[----:B-1----:R-:W-:Y:S02]  /*1140*/  ISETP.NE.AND P0, PT, R207, 0x1, PT ;  /* 0x00000001cf00780c */ /* 0x002fe40003f05270 */
[----:B------:R-:W-:Y:S02]  /*1150*/  CS2R R98, SRZ ;  /* 0x0000000000627805 */ /* 0x000fe4000001ff00 */
[----:B------:R-:W-:Y:S02]  /*1160*/  CS2R R100, SRZ ;  /* 0x0000000000647805 */ /* 0x000fe4000001ff00 */
[----:B------:R-:W-:Y:S02]  /*1170*/  CS2R R96, SRZ ;  /* 0x0000000000607805 */ /* 0x000fe4000001ff00 */
[----:B------:R-:W-:Y:S01]  /*1180*/  CS2R R128, SRZ ;  /* 0x0000000000807805 */ /* 0x000fe2000001ff00 */
[----:B------:R-:W0:Y:S01]  /*1190*/  @P1 LDC R9, c[0x0][0x44c] ;  /* 0x00011300ff091b82 */ /* 0x000e220000000800 */
[----:B------:R-:W-:-:S02]  /*11a0*/  CS2R R124, SRZ ;  /* 0x00000000007c7805 */ /* 0x000fc4000001ff00 */
[----:B------:R-:W-:Y:S02]  /*11b0*/  CS2R R92, SRZ ;  /* 0x00000000005c7805 */ /* 0x000fe4000001ff00 */
[----:B------:R-:W-:Y:S02]  /*11c0*/  CS2R R130, SRZ ;  /* 0x0000000000827805 */ /* 0x000fe4000001ff00 */
[----:B------:R-:W-:Y:S02]  /*11d0*/  CS2R R88, SRZ ;  /* 0x0000000000587805 */ /* 0x000fe4000001ff00 */
[----:B------:R-:W-:Y:S02]  /*11e0*/  CS2R R122, SRZ ;  /* 0x00000000007a7805 */ /* 0x000fe4000001ff00 */
[----:B------:R-:W-:Y:S02]  /*11f0*/  CS2R R84, SRZ ;  /* 0x0000000000547805 */ /* 0x000fe4000001ff00 */
[----:B------:R-:W-:Y:S01]  /*1200*/  CS2R R80, SRZ ;  /* 0x0000000000507805 */ /* 0x000fe2000001ff00 */
[----:B------:R-:W1:Y:S01]  /*1210*/  @P1 LDC R11, c[0x0][0x450] ;  /* 0x00011400ff0b1b82 */ /* 0x000e620000000800 */
[----:B------:R-:W-:-:S02]  /*1220*/  CS2R R138, SRZ ;  /* 0x00000000008a7805 */ /* 0x000fc4000001ff00 */
[----:B------:R-:W-:Y:S02]  /*1230*/  CS2R R132, SRZ ;  /* 0x0000000000847805 */ /* 0x000fe4000001ff00 */
[----:B------:R-:W-:Y:S02]  /*1240*/  CS2R R76, SRZ ;  /* 0x00000000004c7805 */ /* 0x000fe4000001ff00 */
[----:B------:R-:W-:Y:S02]  /*1250*/  CS2R R72, SRZ ;  /* 0x0000000000487805 */ /* 0x000fe4000001ff00 */
[----:B------:R-:W-:Y:S02]  /*1260*/  CS2R R140, SRZ ;  /* 0x00000000008c7805 */ /* 0x000fe4000001ff00 */
[----:B------:R-:W-:Y:S02]  /*1270*/  CS2R R134, SRZ ;  /* 0x0000000000867805 */ /* 0x000fe4000001ff00 */
[----:B------:R-:W-:Y:S01]  /*1280*/  CS2R R68, SRZ ;  /* 0x0000000000447805 */ /* 0x000fe2000001ff00 */
[----:B------:R-:W2:Y:S01]  /*1290*/  @P0 LDC R5, c[0x0][0xc4c] ;  /* 0x00031300ff050b82 */ /* 0x000ea20000000800 */
[----:B------:R-:W-:-:S02]  /*12a0*/  CS2R R142, SRZ ;  /* 0x00000000008e7805 */ /* 0x000fc4000001ff00 */
[----:B------:R-:W-:Y:S02]  /*12b0*/  CS2R R64, SRZ ;  /* 0x0000000000407805 */ /* 0x000fe4000001ff00 */
[----:B------:R-:W-:Y:S02]  /*12c0*/  CS2R R136, SRZ ;  /* 0x0000000000887805 */ /* 0x000fe4000001ff00 */
[----:B------:R-:W-:Y:S02]  /*12d0*/  CS2R R60, SRZ ;  /* 0x00000000003c7805 */ /* 0x000fe4000001ff00 */
[----:B------:R-:W-:Y:S02]  /*12e0*/  CS2R R56, SRZ ;  /* 0x0000000000387805 */ /* 0x000fe4000001ff00 */
[----:B------:R-:W-:Y:S01]  /*12f0*/  CS2R R144, SRZ ;  /* 0x0000000000907805 */ /* 0x000fe2000001ff00 */
[----:B------:R-:W-:Y:S01]  /*1300*/  IMAD.MOV.U32 R53, RZ, RZ, RZ ;  /* 0x000000ffff357224 */ /* 0x000fe200078e00ff */
[----:B------:R-:W3:Y:S01]  /*1310*/  @P0 LDC R7, c[0x0][0xc50] ;  /* 0x00031400ff070b82 */ /* 0x000ee20000000800 */
[----:B0-----:R-:W-:Y:S01]  /*1320*/  @P1 IMAD.HI.U32 R4, R2, R9, RZ ;  /* 0x0000000902041227 */ /* 0x001fe200078e00ff */
[----:B------:R-:W-:-:S02]  /*1330*/  CS2R R14, SRZ ;  /* 0x00000000000e7805 */ /* 0x000fc4000001ff00 */
[----:B------:R-:W-:Y:S02]  /*1340*/  CS2R R150, SRZ ;  /* 0x0000000000967805 */ /* 0x000fe4000001ff00 */
[----:B------:R-:W-:Y:S02]  /*1350*/  CS2R R146, SRZ ;  /* 0x0000000000927805 */ /* 0x000fe4000001ff00 */
[----:B------:R-:W-:Y:S02]  /*1360*/  CS2R R12, SRZ ;  /* 0x00000000000c7805 */ /* 0x000fe4000001ff00 */
[----:B------:R-:W-:Y:S02]  /*1370*/  CS2R R152, SRZ ;  /* 0x0000000000987805 */ /* 0x000fe4000001ff00 */
[----:B------:R-:W-:Y:S02]  /*1380*/  CS2R R148, SRZ ;  /* 0x0000000000947805 */ /* 0x000fe4000001ff00 */
[----:B-1----:R-:W-:-:S02]  /*1390*/  @P1 SHF.R.U32.HI R2, RZ, R11, R4 ;  /* 0x0000000bff021219 */ /* 0x002fc40000011604 */
[----:B------:R-:W-:Y:S02]  /*13a0*/  CS2R R10, SRZ ;  /* 0x00000000000a7805 */ /* 0x000fe4000001ff00 */
[----:B------:R-:W-:Y:S02]  /*13b0*/  CS2R R8, SRZ ;  /* 0x0000000000087805 */ /* 0x000fe4000001ff00 */
[----:B------:R-:W-:Y:S02]  /*13c0*/  CS2R R154, SRZ ;  /* 0x00000000009a7805 */ /* 0x000fe4000001ff00 */
[----:B------:R-:W-:Y:S01]  /*13d0*/  CS2R R120, SRZ ;  /* 0x0000000000787805 */ /* 0x000fe2000001ff00 */
[----:B------:R-:W-:Y:S01]  /*13e0*/  VIADD R3, R2, UR4 ;  /* 0x0000000402037c36 */ /* 0x000fe20008000000 */
[----:B------:R-:W-:Y:S01]  /*13f0*/  UMOV UR4, URZ ;  /* 0x0000003f00047c82 */ /* 0x000fe20008000000 */
[----:B------:R-:W-:Y:S01]  /*1400*/  IMAD.MOV.U32 R2, RZ, RZ, RZ ;  /* 0x000000ffff027224 */ /* 0x000fe200078e00ff */
[----:B------:R-:W-:Y:S01]  /*1410*/  UIMAD.WIDE UR4, UR5, -0x6db6db6d, UR4 ;  /* 0x92492493050478a5 */ /* 0x000fe2000f8e0204 */
[----:B--2---:R-:W-:Y:S01]  /*1420*/  @P0 IMAD.HI.U32 R0, R6, R5, RZ ;  /* 0x0000000506000227 */ /* 0x004fe200078e00ff */
[----:B------:R-:W-:-:S02]  /*1430*/  CS2R R4, SRZ ;  /* 0x0000000000047805 */ /* 0x000fc4000001ff00 */
[----:B------:R-:W-:Y:S01]  /*1440*/  USHF.R.U32.HI UR4, URZ, 0x1f, UR5 ;  /* 0x0000001f3f047899 */ /* 0x000fe20008011605 */
[----:B------:R-:W-:-:S03]  /*1450*/  IMAD.HI R2, R3, -0x6db6db6d, R2 ;  /* 0x9249249303027827 */ /* 0x000fc600078e0202 */
[----:B------:R-:W-:Y:S01]  /*1460*/  ULEA.HI.SX32 UR4, UR5, UR4, 0x1a ;  /* 0x0000000405047291 */ /* 0x000fe2000f8fd23f */
[----:B---3--:R-:W-:Y:S01]  /*1470*/  @P0 SHF.R.U32.HI R205, RZ, R7, R0 ;  /* 0x00000007ffcd0219 */ /* 0x008fe20000011600 */
[----:B------:R-:W-:Y:S01]  /*1480*/  IMAD.MOV.U32 R156, RZ, RZ, RZ ;  /* 0x000000ffff9c7224 */ /* 0x000fe200078e00ff */
[----:B------:R-:W-:Y:S01]  /*1490*/  SHF.R.U32.HI R3, RZ, 0x1f, R2 ;  /* 0x0000001fff037819 */ /* 0x000fe20000011602 */
[----:B------:R-:W-:Y:S01]  /*14a0*/  IMAD.MOV.U32 R33, RZ, RZ, RZ ;  /* 0x000000ffff217224 */ /* 0x000fe200078e00ff */
[----:B------:R-:W-:Y:S01]  /*14b0*/  PLOP3.LUT P0, PT, PT, PT, PT, 0x80, 0x0 ;  /* 0x000000000000781c */ /* 0x000fe20003f0f070 */
[----:B------:R-:W-:Y:S01]  /*14c0*/  IMAD.MOV R0, RZ, RZ, -R205 ;  /* 0x000000ffff007224 */ /* 0x000fe200078e0acd */
[----:B------:R-:W-:Y:S02]  /*14d0*/  LEA.HI.SX32 R82, R2, R3, 0x1a ;  /* 0x0000000302527211 */ /* 0x000fe400078fd2ff */
[----:B------:R-:W-:Y:S01]  /*14e0*/  CS2R R2, SRZ ;  /* 0x0000000000027805 */ /* 0x000fe2000001ff00 */
[----:B------:R-:W-:Y:S01]  /*14f0*/  IMAD.MOV.U32 R158, RZ, RZ, RZ ;  /* 0x000000ffff9e7224 */ /* 0x000fe200078e00ff */
[----:B------:R-:W-:Y:S01]  /*1500*/  VIMNMX R82, R82, UR4, PT ;  /* 0x0000000452527c48 */ /* 0x000fe2000bfe0100 */
[----:B------:R-:W-:Y:S01]  /*1510*/  IMAD R207, R207, R0, R6 ;  /* 0x00000000cfcf7224 */ /* 0x000fe200078e0206 */
[----:B------:R-:W-:Y:S01]  /*1520*/  CS2R R6, SRZ ;  /* 0x0000000000067805 */ /* 0x000fe2000001ff00 */
[----:B------:R-:W-:Y:S01]  /*1530*/  IMAD.MOV.U32 R0, RZ, RZ, RZ ;  /* 0x000000ffff007224 */ /* 0x000fe200078e00ff */
[----:B------:R-:W-:Y:S01]  /*1540*/  ISETP.GE.AND P1, PT, R82, 0x1, PT ;  /* 0x000000015200780c */ /* 0x000fe20003f26270 */
[----:B------:R-:W-:-:S12]  /*1550*/  IMAD.MOV.U32 R37, RZ, RZ, RZ ;  /* 0x000000ffff257224 */ /* 0x000fd800078e00ff */
[----:B------:R-:W-:Y:S05]  /*1560*/  @!P1 BRA `(.L_x_2268) ;  /* 0x000000cc00f09947 */ /* 0x000fea0003800000 */
        /* <DEDUP_REMOVED lines=31> */
.L_x_2269:
[----:B------:R-:W-:Y:S02]  /*1760*/  LEA.HI R0, R209, R209, RZ, 0x1 ;  /* 0x000000d1d1007211 */ /* 0x000fe400078f08ff */
[----:B------:R-:W-:Y:S02]  /*1770*/  ISETP.NE.AND P0, PT, R18, 0x3, PT ;  /* 0x000000031200780c */ /* 0x000fe40003f05270 */
[----:B------:R-:W-:-:S05]  /*1780*/  LOP3.LUT R0, R0, 0xfffffffe, RZ, 0xc0, !PT ;  /* 0xfffffffe00007812 */ /* 0x000fca00078ec0ff */
[----:B------:R-:W-:-:S05]  /*1790*/  IMAD.IADD R0, R209, 0x1, -R0 ;  /* 0x00000001d1007824 */ /* 0x000fca00078e0a00 */
[----:B------:R-:W-:-:S04]  /*17a0*/  SHF.L.U32 R0, R0, 0x1f, RZ ;  /* 0x0000001f00007819 */ /* 0x000fc800000006ff */
[----:B------:R-:W0:Y:S02]  /*17b0*/  SYNCS.PHASECHK.TRANS64.TRYWAIT P1, [UR37+0x36800], R0 ;  /* 0x03680000ff0075a7 */ /* 0x000e240008020165 */
[----:B0-----:R-:W-:Y:S05]  /*17c0*/  @!P1 BRA `(.L_x_2270) ;  /* 0x0000013c00989947 */ /* 0x001fea0003800000 */
.L_x_2424:
[----:B------:R-:W-:Y:S05]  /*17d0*/  @!P0 BRA `(.L_x_2271) ;  /* 0x0000000000048947 */ /* 0x000fea0003800000 */
[----:B------:R-:W-:Y:S01]  /*17e0*/  BPT.TRAP 0x1 ;  /* 0x000000040000795c */ /* 0x000fe20000300000 */
.L_x_2271:
[----:B------:R-:W-:Y:S02]  /*17f0*/  IMAD.U32 R2, RZ, RZ, UR36 ;  /* 0x00000024ff027e24 */ /* 0x000fe4000f8e00ff */
[----:B0-----:R-:W-:-:S03]  /*1800*/  IMAD.U32 R3, RZ, RZ, UR38 ;  /* 0x00000026ff037e24 */ /* 0x001fc6000f8e00ff */
[----:B------:R-:W-:Y:S02]  /*1810*/  LEA R2, R2, UR37, 0x3 ;  /* 0x0000002502027c11 */ /* 0x000fe4000f8e18ff */
[----:B------:R-:W-:-:S04]  /*1820*/  SHF.L.U32 R3, R3, 0x1f, RZ ;  /* 0x0000001f03037819 */ /* 0x000fc800000006ff */
[----:B------:R0:W1:Y:S01]  /*1830*/  SYNCS.PHASECHK.TRANS64.TRYWAIT P2, [R2+URZ+0x36830], R3 ;  /* 0x03683003020075a7 */ /* 0x000062000804017f */
[----:B------:R-:W-:Y:S05]  /*1840*/  @!P0 BRA `(.L_x_2272) ;  /* 0x0000000000048947 */ /* 0x000fea0003800000 */
[----:B------:R-:W-:Y:S01]  /*1850*/  BPT.TRAP 0x1 ;  /* 0x000000040000795c */ /* 0x000fe20000300000 */
.L_x_2272:
[----:B------:R-:W2:Y:S02]  /*1860*/  S2R R0, SR_TID.X ;  /* 0x0000000000007919 */ /* 0x000ea40000002100 */
[----:B--2---:R-:W-:Y:S01]  /*1870*/  LOP3.LUT P1, RZ, R0, 0x7f, RZ, 0xc0, !PT ;  /* 0x0000007f00ff7812 */ /* 0x004fe2000782c0ff */
[----:B-1----:R-:W-:-:S12]  /*1880*/  @P2 BRA `(.L_x_2273) ;  /* 0x0000000000082947 */ /* 0x002fd80003800000 */
[----:B------:R-:W1:Y:S02]  /*1890*/  SYNCS.PHASECHK.TRANS64.TRYWAIT P2, [R2+URZ+0x36830], R3 ;  /* 0x03683003020075a7 */ /* 0x000e64000804017f */
[----:B-1----:R-:W-:Y:S05]  /*18a0*/  @!P2 BRA `(.L_x_2274) ;  /* 0x0000013c0078a947 */ /* 0x002fea0003800000 */
.L_x_2273:
[----:B------:R-:W-:Y:S05]  /*18b0*/  WARPSYNC.ALL ;  /* 0x0000000000007948 */ /* 0x000fea0003800000 */
[----:B------:R-:W-:Y:S01]  /*18c0*/  UIADD3 UR4, UR37, 0x21400, URZ ;  /* 0x0002140025047890 */ /* 0x000fe2000fffe03f */
[----:B------:R-:W-:Y:S01]  /*18d0*/  WARPGROUP.ARRIVE ;  /* 0x00000000000079c5 */ /* 0x000fe20000000000 */
[----:B------:R-:W-:Y:S01]  /*18e0*/  ULOP3.LUT UR5, UR40, 0x10000, URZ, 0xfc, !UPT ;  /* 0x0001000028057892 */ /* 0x000fe2000f8efc3f */
[----:B------:R-:W2:Y:S01]  /*18f0*/  LDC R0, c[0x0][0x448] ;  /* 0x00011200ff007b82 */ /* 0x000ea20000000800 */
[----:B------:R-:W-:Y:S01]  /*1900*/  USHF.R.U32.HI UR4, URZ, 0x4, UR4 ;  /* 0x000000043f047899 */ /* 0x000fe20008011604 */
[----:B01----:R-:W-:Y:S01]  /*1910*/  @!P1 VIADD R2, R2, 0x36840 ;  /* 0x0003684002029836 */ /* 0x003fe20000000000 */
[----:B------:R-:W-:Y:S01]  /*1920*/  UMOV UR57, 0x40000040 ;  /* 0x4000004000397882 */ /* 0x000fe20000000000 */
[----:B------:R-:W-:Y:S01]  /*1930*/  UMOV UR59, 0x40000040 ;  /* 0x40000040003b7882 */ /* 0x000fe20000000000 */
[----:B------:R-:W-:Y:S01]  /*1940*/  ULOP3.LUT UR4, UR4, 0x3fff, URZ, 0xc0, !UPT ;  /* 0x00003fff04047892 */ /* 0x000fe2000f8ec03f */
[----:B------:R-:W-:Y:S01]  /*1950*/  UMOV UR56, UR5 ;  /* 0x0000000500387c82 */ /* 0x000fe20008000000 */
[----:B------:R-:W-:Y:S01]  /*1960*/  UIADD3 UR8, UR5, 0x2, URZ ;  /* 0x0000000205087890 */ /* 0x000fe2000fffe03f */
[----:B------:R-:W0:Y:S01]  /*1970*/  LDC R3, c[0x0][0x2f0] ;  /* 0x0000bc00ff037b82 */ /* 0x000e220000000800 */
[----:B------:R-:W-:Y:S01]  /*1980*/  ULOP3.LUT UR60, UR4, 0x10000, URZ, 0xfc, !UPT ;  /* 0x00010000043c7892 */ /* 0x000fe2000f8efc3f */
[----:B------:R-:W-:Y:S01]  /*1990*/  @!P1 PRMT R2, RZ, 0x654, R2 ;  /* 0x00000654ff029816 */ /* 0x000fe20000000002 */
[----:B------:R-:W-:Y:S01]  /*19a0*/  UMOV UR9, 0x40000040 ;  /* 0x4000004000097882 */ /* 0x000fe20000000000 */
[----:B------:R-:W-:Y:S01]  /*19b0*/  UMOV UR11, 0x40000040 ;  /* 0x40000040000b7882 */ /* 0x000fe20000000000 */
[----:B------:R-:W-:-:S02]  /*19c0*/  UIMAD UR4, UR36, 0xa80, UR60 ;  /* 0x00000a80240478a4 */ /* 0x000fc4000f8e023c */
[----:B------:R-:W-:Y:S02]  /*19d0*/  UIADD3 UR12, UR5, 0x4, URZ ;  /* 0x00000004050c7890 */ /* 0x000fe4000fffe03f */
[----:B------:R-:W-:Y:S02]  /*19e0*/  UIADD3 UR6, UR4, 0x200, URZ ;  /* 0x0000020004067890 */ /* 0x000fe4000fffe03f */
[----:B------:R-:W-:Y:S02]  /*19f0*/  UIADD3 UR7, UR4, 0x280, URZ ;  /* 0x0000028004077890 */ /* 0x000fe4000fffe03f */
[----:B------:R-:W-:Y:S01]  /*1a00*/  UMOV UR58, UR4 ;  /* 0x00000004003a7c82 */ /* 0x000fe20008000000 */
[----:B------:R-:W-:Y:S01]  /*1a10*/  UIADD3 UR10, UR4, 0x2, URZ ;  /* 0x00000002040a7890 */ /* 0x000fe2000fffe03f */
[----:B------:R-:W-:Y:S01]  /*1a20*/  HGMMA.64x16x16.F32.BF16 R72, gdesc[UR56], RZ, !UPT, gsb0 ;  /* 0x00200000384879f0 */ /* 0x000fe2000c0018ff */
[----:B------:R-:W-:Y:S01]  /*1a30*/  UIADD3 UR58, UR4, 0x80, URZ ;  /* 0x00000080043a7890 */ /* 0x000fe2000fffe03f */
[----:B--2---:R-:W-:Y:S01]  /*1a40*/  ISETP.NE.AND P2, PT, R0, 0x1, PT ;  /* 0x000000010000780c */ /* 0x004fe20003f45270 */
[----:B------:R-:W-:Y:S01]  /*1a50*/  UMOV UR59, 0x40000040 ;  /* 0x40000040003b7882 */ /* 0x000fe20000000000 */
[----:B------:R-:W-:Y:S01]  /*1a60*/  UIADD3 UR14, UR4, 0x4, URZ ;  /* 0x00000004040e7890 */ /* 0x000fe2000fffe03f */
[----:B------:R-:W-:Y:S01]  /*1a70*/  IMAD.IADD R0, R22, 0x1, R17 ;  /* 0x0000000116007824 */ /* 0x000fe200078e0211 */
[----:B------:R-:W-:Y:S01]  /*1a80*/  UMOV UR13, 0x40000040 ;  /* 0x40000040000d7882 */ /* 0x000fe20000000000 */
[----:B------:R-:W-:Y:S01]  /*1a90*/  UMOV UR15, 0x40000040 ;  /* 0x40000040000f7882 */ /* 0x000fe20000000000 */
[----:B------:R-:W-:Y:S01]  /*1aa0*/  UIADD3 UR16, UR5, 0x6, URZ ;  /* 0x0000000605107890 */ /* 0x000fe2000fffe03f */
[----:B------:R-:W-:Y:S01]  /*1ab0*/  IMAD.MOV.U32 R4, RZ, RZ, R0 ;  /* 0x000000ffff047224 */ /* 0x000fe200078e0000 */
[----:B------:R-:W-:Y:S01]  /*1ac0*/  UIADD3 UR18, UR4, 0x6, URZ ;  /* 0x0000000604127890 */ /* 0x000fe2000fffe03f */
[----:B------:R-:W-:Y:S01]  /*1ad0*/  UMOV UR17, 0x40000040 ;  /* 0x4000004000117882 */ /* 0x000fe20000000000 */
[----:B------:R-:W-:Y:S01]  /*1ae0*/  UMOV UR19, 0x40000040 ;  /* 0x4000004000137882 */ /* 0x000fe20000000000 */
[----:B------:R-:W-:-:S02]  /*1af0*/  UIADD3 UR20, UR5, 0x400, URZ ;  /* 0x0000040005147890 */ /* 0x000fc4000fffe03f */
[----:B------:R-:W1:Y:S01]  /*1b00*/  @P2 LDC R5, c[0x0][0x44c] ;  /* 0x00011300ff052b82 */ /* 0x000e620000000800 */
[----:B------:R-:W-:Y:S01]  /*1b10*/  UIADD3 UR22, UR4, 0x380, URZ ;  /* 0x0000038004167890 */ /* 0x000fe2000fffe03f */
[----:B------:R-:W-:Y:S01]  /*1b20*/  UMOV UR21, 0x40000040 ;  /* 0x4000004000157882 */ /* 0x000fe20000000000 */
[----:B------:R-:W-:Y:S01]  /*1b30*/  UMOV UR23, 0x40000040 ;  /* 0x4000004000177882 */ /* 0x000fe20000000000 */
[----:B------:R-:W-:Y:S02]  /*1b40*/  UIADD3 UR24, UR5, 0x402, URZ ;  /* 0x0000040205187890 */ /* 0x000fe4000fffe03f */
[----:B------:R-:W-:Y:S02]  /*1b50*/  UIADD3 UR26, UR4, 0x382, URZ ;  /* 0x00000382041a7890 */ /* 0x000fe4000fffe03f */
[----:B------:R-:W2:Y:S01]  /*1b60*/  @P2 LDC R6, c[0x0][0x450] ;  /* 0x00011400ff062b82 */ /* 0x000ea20000000800 */
        /* <DEDUP_REMOVED lines=10> */
[----:B------:R-:W-:Y:S01]  /*1c10*/  UIADD3 UR40, UR5, 0x800, URZ ;  /* 0x0000080005287890 */ /* 0x000fe2000fffe03f */
[----:B-1----:R-:W-:Y:S01]  /*1c20*/  @P2 IMAD.HI.U32 R5, R0, R5, RZ ;  /* 0x0000000500052227 */ /* 0x002fe200078e00ff */
[----:B------:R-:W-:Y:S01]  /*1c30*/  UIADD3 UR42, UR4, 0x700, URZ ;  /* 0x00000700042a7890 */ /* 0x000fe2000fffe03f */
[----:B------:R-:W-:Y:S01]  /*1c40*/  UMOV UR41, 0x40000040 ;  /* 0x4000004000297882 */ /* 0x000fe20000000000 */
[----:B------:R-:W-:Y:S01]  /*1c50*/  UMOV UR43, 0x40000040 ;  /* 0x40000040002b7882 */ /* 0x000fe20000000000 */
[----:B------:R-:W-:Y:S01]  /*1c60*/  UIADD3 UR44, UR5, 0x802, URZ ;  /* 0x00000802052c7890 */ /* 0x000fe2000fffe03f */
[----:B------:R-:W-:Y:S01]  /*1c70*/  IMAD R0, R82, -0x70, RZ ;  /* 0xffffff9052007824 */ /* 0x000fe200078e02ff */
[----:B------:R-:W-:Y:S01]  /*1c80*/  UIADD3 UR46, UR4, 0x702, URZ ;  /* 0x00000702042e7890 */ /* 0x000fe2000fffe03f */
[----:B--2---:R-:W-:Y:S01]  /*1c90*/  @P2 SHF.R.U32.HI R4, RZ, R6, R5 ;  /* 0x00000006ff042219 */ /* 0x004fe20000011605 */
[----:B------:R-:W-:Y:S01]  /*1ca0*/  UMOV UR45, 0x40000040 ;  /* 0x40000040002d7882 */ /* 0x000fe20000000000 */
[----:B------:R-:W-:Y:S01]  /*1cb0*/  UMOV UR47, 0x40000040 ;  /* 0x40000040002f7882 */ /* 0x000fe20000000000 */
[----:B------:R-:W-:Y:S01]  /*1cc0*/  UIADD3 UR48, UR5, 0x804, URZ ;  /* 0x0000080405307890 */ /* 0x000fe2000fffe03f */
[----:B------:R-:W1:Y:S01]  /*1cd0*/  LDC R6, c[0x0][0x288] ;  /* 0x0000a200ff067b82 */ /* 0x000e620000000800 */
[----:B------:R-:W-:-:S02]  /*1ce0*/  WARPGROUP.DEPBAR.LE gsb0, 0x0 ;  /* 0x00008000000079c5 */ /* 0x000fc40000010000 */
[----:B------:R-:W-:Y:S01]  /*1cf0*/  WARPGROUP.ARRIVE ;  /* 0x00000000000079c5 */ /* 0x000fe20000000000 */
[----:B------:R-:W-:Y:S01]  /*1d00*/  UIADD3 UR50, UR4, 0x704, URZ ;  /* 0x0000070404327890 */ /* 0x000fe2000fffe03f */
[----:B------:R-:W2:Y:S01]  /*1d10*/  SHFL.IDX PT, R5, R4, 0x1, 0x1c1f ;  /* 0x003c1f0004057f89 */ /* 0x000ea200000e0000 */
[----:B------:R-:W-:Y:S01]  /*1d20*/  UMOV UR49, 0x40000040 ;  /* 0x4000004000317882 */ /* 0x000fe20000000000 */
[----:B------:R-:W-:Y:S01]  /*1d30*/  UMOV UR51, 0x40000040 ;  /* 0x4000004000337882 */ /* 0x000fe20000000000 */
[----:B------:R-:W-:Y:S01]  /*1d40*/  UIADD3 UR52, UR5, 0x806, URZ ;  /* 0x0000080605347890 */ /* 0x000fe2000fffe03f */
[----:B------:R-:W-:Y:S01]  /*1d50*/  HGMMA.64x16x16.F32.BF16 R64, gdesc[UR56], RZ, !UPT, gsb0 ;  /* 0x00200000384079f0 */ /* 0x000fe2000c0018ff */
[----:B------:R-:W-:Y:S01]  /*1d60*/  UIADD3 UR58, UR4, 0x100, URZ ;  /* 0x00000100043a7890 */ /* 0x000fe2000fffe03f */
[----:B------:R-:W-:Y:S01]  /*1d70*/  VIADD R8, R0, 0x71 ;  /* 0x0000007100087836 */ /* 0x000fe20000000000 */
[----:B------:R-:W-:Y:S01]  /*1d80*/  UMOV UR59, 0x40000040 ;  /* 0x40000040003b7882 */ /* 0x000fe20000000000 */
[----:B------:R-:W-:Y:S01]  /*1d90*/  UIADD3 UR5, UR4, 0x904, URZ ;  /* 0x0000090404057890 */ /* 0x000fe2000fffe03f */
[----:B0-----:R-:W-:Y:S01]  /*1da0*/  IMAD R0, R3, UR39, R0 ;  /* 0x0000002703007c24 */ /* 0x001fe2000f8e0200 */
[----:B------:R-:W-:Y:S01]  /*1db0*/  UIADD3 UR54, UR4, 0x706, URZ ;  /* 0x0000070604367890 */ /* 0x000fe2000fffe03f */
[----:B------:R-:W-:Y:S01]  /*1dc0*/  IMAD R8, R19, -0x2, R8 ;  /* 0xfffffffe13087824 */ /* 0x000fe200078e0208 */
[----:B------:R-:W-:Y:S01]  /*1dd0*/  UMOV UR53, 0x40000040 ;  /* 0x4000004000357882 */ /* 0x000fe20000000000 */
[----:B------:R-:W-:Y:S01]  /*1de0*/  UMOV UR55, 0x40000040 ;  /* 0x4000004000377882 */ /* 0x000fe20000000000 */
[----:B------:R-:W-:Y:S01]  /*1df0*/  VIADD R0, R0, 0x70 ;  /* 0x0000007000007836 */ /* 0x000fe20000000000 */
[----:B------:R-:W0:Y:S01]  /*1e00*/  SHFL.IDX PT, R4, R4, RZ, 0x1c1f ;  /* 0x001c1fff04047589 */ /* 0x000e2200000e0000 */
[----:B------:R-:W-:-:S02]  /*1e10*/  IMAD R9, R3, UR39, R8 ;  /* 0x0000002703097c24 */ /* 0x000fc4000f8e0208 */
[----:B------:R-:W-:Y:S02]  /*1e20*/  IMAD R7, R19, -0x2, R0 ;  /* 0xfffffffe13077824 */ /* 0x000fe400078e0200 */
[----:B-1----:R-:W-:Y:S01]  /*1e30*/  IMAD R3, R3, UR39, -R6 ;  /* 0x0000002703037c24 */ /* 0x002fe2000f8e0a06 */
[----:B--2---:R-:W-:-:S04]  /*1e40*/  IADD3 R0, R5, -R6, R9 ;  /* 0x8000000605007210 */ /* 0x004fc80007ffe009 */
[----:B------:R-:W-:-:S04]  /*1e50*/  VIMNMX R0, R7, R0, PT ;  /* 0x0000000007007248 */ /* 0x000fc80003fe0100 */
[C---:B------:R-:W-:Y:S02]  /*1e60*/  ISETP.GT.AND P3, PT, R0.reuse, RZ, PT ;  /* 0x000000ff0000720c */ /* 0x040fe40003f64270 */
[C---:B------:R-:W-:Y:S02]  /*1e70*/  ISETP.GT.AND P4, PT, R0.reuse, 0x1, PT ;  /* 0x000000010000780c */ /* 0x040fe40003f84270 */
[----:B------:R-:W-:Y:S01]  /*1e80*/  ISETP.GT.AND P5, PT, R0, 0x8, PT ;  /* 0x000000080000780c */ /* 0x000fe20003fa4270 */
        /* <DEDUP_REMOVED lines=394> */
[----:B------:R-:W-:Y:S02]  /*3730*/  FSEL R11, R74, -INF , P3 ;  /* 0xff8000004a0b7808 */ /* 0x000fe40001800000 */
[----:B------:R-:W-:Y:S02]  /*3740*/  FSEL R75, R75, -INF , P4 ;  /* 0xff8000004b4b7808 */ /* 0x000fe40002000000 */
[----:B------:R-:W-:Y:S01]  /*3750*/  ISETP.GT.AND P3, PT, R0, 0x9, PT ;  /* 0x000000090000780c */ /* 0x000fe20003f64270 */
[----:B------:R-:W-:Y:S01]  /*3760*/  HGMMA.64x16x16.F32.BF16 R64, gdesc[UR52], R64, gsb0 ;  /* 0x00200000344079f0 */ /* 0x000fe20008001840 */
[----:B------:R-:W-:Y:S01]  /*3770*/  UIADD3 UR54, UR4, 0x806, URZ ;  /* 0x0000080604367890 */ /* 0x000fe2000fffe03f */
[----:B------:R-:W-:Y:S01]  /*3780*/  FSEL R15, R78, -INF , P5 ;  /* 0xff8000004e0f7808 */ /* 0x000fe20002800000 */
[----:B------:R-:W-:Y:S01]  /*3790*/  UMOV UR55, 0x40000040 ;  /* 0x4000004000377882 */ /* 0x000fe20000000000 */
[----:B------:R-:W-:-:S02]  /*37a0*/  FMNMX.FTZ R8, R11, R75, !PT ;  /* 0x0000004b0b087209 */ /* 0x000fc40007810000 */
[C---:B------:R-:W-:Y:S02]  /*37b0*/  ISETP.GT.AND P4, PT, R0.reuse, 0x10, PT ;  /* 0x000000100000780c */ /* 0x040fe40003f84270 */
[----:B------:R-:W-:Y:S02]  /*37c0*/  FSEL R79, R79, -INF , P3 ;  /* 0xff8000004f4f7808 */ /* 0x000fe40001800000 */
[----:B------:R-:W-:Y:S02]  /*37d0*/  FMNMX.FTZ R8, R15, R8, !PT ;  /* 0x000000080f087209 */ /* 0x000fe40007810000 */
[----:B------:R-:W-:Y:S02]  /*37e0*/  ISETP.GT.AND P3, PT, R0, 0x11, PT ;  /* 0x000000110000780c */ /* 0x000fe40003f64270 */
[----:B------:R-:W-:Y:S01]  /*37f0*/  FMNMX.FTZ R8, R79, R8, !PT ;  /* 0x000000084f087209 */ /* 0x000fe20007810000 */
[----:B------:R-:W-:Y:S02]  /*3800*/  WARPGROUP.DEPBAR.LE gsb0, 0x0 ;  /* 0x00008000000079c5 */ /* 0x000fe40000010000 */
[----:B------:R-:W-:Y:S01]  /*3810*/  WARPGROUP.ARRIVE ;  /* 0x00000000000079c5 */ /* 0x000fe20000000000 */
[----:B------:R-:W-:-:S02]  /*3820*/  FSEL R81, R66, -INF , P4 ;  /* 0xff80000042517808 */ /* 0x000fc40002000000 */
[C---:B------:R-:W-:Y:S02]  /*3830*/  ISETP.GT.AND P4, PT, R0.reuse, 0x18, PT ;  /* 0x000000180000780c */ /* 0x040fe40003f84270 */
[----:B------:R-:W-:Y:S01]  /*3840*/  FSEL R67, R67, -INF , P3 ;  /* 0xff80000043437808 */ /* 0x000fe20001800000 */
[----:B------:R-:W-:Y:S01]  /*3850*/  HGMMA.64x16x16.F32.BF16 R56, gdesc[UR52], R56, gsb0 ;  /* 0x00200000343879f0 */ /* 0x000fe20008001838 */
[----:B------:R-:W-:Y:S01]  /*3860*/  UIADD3 UR54, UR4, 0x886, URZ ;  /* 0x0000088604367890 */ /* 0x000fe2000fffe03f */
[----:B------:R-:W-:Y:S01]  /*3870*/  FMNMX.FTZ R8, R81, R8, !PT ;  /* 0x0000000851087209 */ /* 0x000fe20007810000 */
[----:B------:R-:W-:Y:S01]  /*3880*/  UMOV UR55, 0x40000040 ;  /* 0x4000004000377882 */ /* 0x000fe20000000000 */
[----:B------:R-:W-:Y:S02]  /*3890*/  ISETP.GT.AND P3, PT, R0, 0x19, PT ;  /* 0x000000190000780c */ /* 0x000fe40003f64270 */
[----:B------:R-:W-:Y:S02]  /*38a0*/  FSEL R83, R70, -INF , P4 ;  /* 0xff80000046537808 */ /* 0x000fe40002000000 */
        /* <DEDUP_REMOVED lines=32> */
[----:B------:R-:W-:Y:S01]  /*3ab0*/  UMOV UR4, UR52 ;  /* 0x0000003400047c82 */ /* 0x000fe20008000000 */
[----:B------:R-:W-:Y:S02]  /*3ac0*/  ISETP.GT.AND P3, PT, R0, 0x39, PT ;  /* 0x000000390000780c */ /* 0x000fe40003f64270 */
[----:B------:R-:W-:-:S02]  /*3ad0*/  FSEL R93, R54, -INF , P4 ;  /* 0xff800000365d7808 */ /* 0x000fc40002000000 */
[----:B------:R-:W-:Y:S02]  /*3ae0*/  FMNMX.FTZ R8, R91, R8, !PT ;  /* 0x000000085b087209 */ /* 0x000fe40007810000 */
[C---:B------:R-:W-:Y:S02]  /*3af0*/  ISETP.GT.AND P4, PT, R0.reuse, 0x40, PT ;  /* 0x000000400000780c */ /* 0x040fe40003f84270 */
[----:B------:R-:W-:Y:S02]  /*3b00*/  FSEL R95, R55, -INF , P3 ;  /* 0xff800000375f7808 */ /* 0x000fe40001800000 */
[----:B------:R-:W-:Y:S02]  /*3b10*/  FMNMX.FTZ R8, R93, R8, !PT ;  /* 0x000000085d087209 */ /* 0x000fe40007810000 */
[----:B------:R-:W-:Y:S02]  /*3b20*/  ISETP.GT.AND P3, PT, R0, 0x41, PT ;  /* 0x000000410000780c */ /* 0x000fe40003f64270 */
[----:B------:R-:W-:Y:S01]  /*3b30*/  FMNMX.FTZ R8, R95, R8, !PT ;  /* 0x000000085f087209 */ /* 0x000fe20007810000 */
[----:B------:R-:W-:-:S02]  /*3b40*/  WARPGROUP.DEPBAR.LE gsb0, 0x0 ;  /* 0x00008000000079c5 */ /* 0x000fc40000010000 */
[----:B------:R-:W-:Y:S01]  /*3b50*/  WARPGROUP.ARRIVE ;  /* 0x00000000000079c5 */ /* 0x000fe20000000000 */
[----:B------:R-:W-:Y:S02]  /*3b60*/  FSEL R97, R42, -INF , P4 ;  /* 0xff8000002a617808 */ /* 0x000fe40002000000 */
[C---:B------:R-:W-:Y:S02]  /*3b70*/  ISETP.GT.AND P4, PT, R0.reuse, 0x48, PT ;  /* 0x000000480000780c */ /* 0x040fe40003f84270 */
[----:B------:R-:W-:Y:S01]  /*3b80*/  FSEL R99, R43, -INF , P3 ;  /* 0xff8000002b637808 */ /* 0x000fe20001800000 */
[----:B------:R-:W-:Y:S01]  /*3b90*/  HGMMA.64x16x16.F32.BF16 R32, gdesc[UR52], R32, gsb0 ;  /* 0x00200000342079f0 */ /* 0x000fe20008001820 */
[----:B------:R-:W-:Y:S02]  /*3ba0*/  FMNMX.FTZ R8, R97, R8, !PT ;  /* 0x0000000861087209 */ /* 0x000fe40007810000 */
[----:B------:R-:W-:Y:S02]  /*3bb0*/  ISETP.GT.AND P3, PT, R0, 0x49, PT ;  /* 0x000000490000780c */ /* 0x000fe40003f64270 */
[----:B------:R-:W-:Y:S01]  /*3bc0*/  FSEL R101, R46, -INF , P4 ;  /* 0xff8000002e657808 */ /* 0x000fe20002000000 */
[----:B------:R-:W-:Y:S01]  /*3bd0*/  IMAD.MOV.U32 R46, RZ, RZ, R17 ;  /* 0x000000ffff2e7224 */ /* 0x000fe200078e0011 */
        /* <DEDUP_REMOVED lines=12> */
[----:B------:R-:W-:Y:S01]  /*3ca0*/  FMNMX.FTZ R8, R105, R8, !PT ;  /* 0x0000000869087209 */ /* 0x000fe20007810000 */
[----:B------:R-:W-:Y:S01]  /*3cb0*/  ULDC UR4, c[0x0][0x988] ;  /* 0x0002620000047ab9 */ /* 0x000fe20000000800 */
        /* <DEDUP_REMOVED lines=9> */
[----:B------:R-:W-:Y:S01]  /*3d50*/  FSEL R113, R26, -INF , P4 ;  /* 0xff8000001a717808 */ /* 0x000fe20002000000 */
[----:B------:R1:W-:Y:S01]  /*3d60*/  @!P1 SYNCS.ARRIVE.TRANS64.RED.A1T0 RZ, [R2+URZ], RZ ;  /* 0x000000ff02ff99a7 */ /* 0x0003e2000810043f */
[----:B------:R-:W-:-:S02]  /*3d70*/  ISETP.GT.AND P4, PT, R0, 0x68, PT ;  /* 0x000000680000780c */ /* 0x000fc40003f84270 */
[----:B------:R-:W-:Y:S02]  /*3d80*/  FSEL R115, R27, -INF , P3 ;  /* 0xff8000001b737808 */ /* 0x000fe40001800000 */
[----:B------:R-:W-:Y:S02]  /*3d90*/  FMNMX.FTZ R8, R113, R8, !PT ;  /* 0x0000000871087209 */ /* 0x000fe40007810000 */
[----:B------:R-:W-:Y:S01]  /*3da0*/  ISETP.GT.AND P3, PT, R0, 0x69, PT ;  /* 0x000000690000780c */ /* 0x000fe20003f64270 */
[----:B------:R-:W-:Y:S01]  /*3db0*/  IMAD.U32 R0, RZ, RZ, UR4 ;  /* 0x00000004ff007e24 */ /* 0x000fe2000f8e00ff */
[----:B------:R-:W-:Y:S01]  /*3dc0*/  FSEL R117, R30, -INF , P4 ;  /* 0xff8000001e757808 */ /* 0x000fe20002000000 */
[----:B-1----:R-:W-:Y:S01]  /*3dd0*/  IMAD.MOV.U32 R2, RZ, RZ, RZ ;  /* 0x000000ffff027224 */ /* 0x002fe200078e00ff */
[----:B------:R-:W-:Y:S02]  /*3de0*/  FMNMX.FTZ R8, R115, R8, !PT ;  /* 0x0000000873087209 */ /* 0x000fe40007810000 */
[----:B------:R-:W-:-:S02]  /*3df0*/  FSEL R119, R31, -INF , P3 ;  /* 0xff8000001f777808 */ /* 0x000fc40001800000 */
[----:B------:R-:W-:-:S04]  /*3e00*/  FMNMX.FTZ R8, R117, R8, !PT ;  /* 0x0000000875087209 */ /* 0x000fc80007810000 */
[----:B------:R-:W-:Y:S01]  /*3e10*/  FMNMX.FTZ R10, R119, R8, !PT ;  /* 0x00000008770a7209 */ /* 0x000fe20007810000 */
[----:B------:R-:W-:-:S04]  /*3e20*/  IMAD.IADD R8, R9, 0x1, -R6 ;  /* 0x0000000109087824 */ /* 0x000fc800078e0a06 */
[----:B------:R-:W1:Y:S01]  /*3e30*/  SHFL.BFLY PT, R5, R10, 0x2, 0x1f ;  /* 0x0c401f000a057f89 */ /* 0x000e6200000e0000 */
[----:B0-----:R-:W-:-:S04]  /*3e40*/  VIADDMNMX R7, R4, R8, R7, PT ;  /* 0x0000000804077246 */ /* 0x001fc80003800107 */
[C---:B------:R-:W-:Y:S02]  /*3e50*/  ISETP.GT.AND P4, PT, R7.reuse, 0x1, PT ;  /* 0x000000010700780c */ /* 0x040fe40003f84270 */
[----:B------:R-:W-:Y:S02]  /*3e60*/  ISETP.GT.AND P5, PT, R7, 0x8, PT ;  /* 0x000000080700780c */ /* 0x000fe40003fa4270 */
[----:B------:R-:W-:Y:S02]  /*3e70*/  FSEL R73, R73, -INF , P4 ;  /* 0xff80000049497808 */ /* 0x000fe40002000000 */
[----:B------:R-:W-:-:S04]  /*3e80*/  ISETP.GT.AND P4, PT, R7, 0x11, PT ;  /* 0x000000110700780c */ /* 0x000fc80003f84270 */
[----:B------:R-:W-:Y:S02]  /*3e90*/  FSEL R65, R65, -INF , P4 ;  /* 0xff80000041417808 */ /* 0x000fe40002000000 */
[----:B------:R-:W-:-:S04]  /*3ea0*/  ISETP.GT.AND P4, PT, R7, 0x19, PT ;  /* 0x000000190700780c */ /* 0x000fc80003f84270 */
[----:B------:R-:W-:Y:S02]  /*3eb0*/  FSEL R69, R69, -INF , P4 ;  /* 0xff80000045457808 */ /* 0x000fe40002000000 */
[----:B------:R-:W-:Y:S02]  /*3ec0*/  ISETP.GT.AND P4, PT, R7, 0x21, PT ;  /* 0x000000210700780c */ /* 0x000fe40003f84270 */
[----:B-1----:R-:W-:Y:S02]  /*3ed0*/  FMNMX.FTZ R12, R10, R5, !PT ;  /* 0x000000050a0c7209 */ /* 0x002fe40007810000 */
[----:B------:R-:W-:Y:S02]  /*3ee0*/  FSEL R57, R57, -INF , P4 ;  /* 0xff80000039397808 */ /* 0x000fe40002000000 */
[----:B------:R-:W-:Y:S01]  /*3ef0*/  ISETP.GT.AND P4, PT, R7, 0x29, PT ;  /* 0x000000290700780c */ /* 0x000fe20003f84270 */
[----:B------:R-:W0:Y:S03]  /*3f00*/  SHFL.BFLY PT, R5, R12, 0x1, 0x1f ;  /* 0x0c201f000c057f89 */ /* 0x000e2600000e0000 */
[----:B------:R-:W-:-:S02]  /*3f10*/  FSEL R61, R61, -INF , P4 ;  /* 0xff8000003d3d7808 */ /* 0x000fc40002000000 */
[----:B------:R-:W-:-:S04]  /*3f20*/  ISETP.GT.AND P4, PT, R7, 0x31, PT ;  /* 0x000000310700780c */ /* 0x000fc80003f84270 */
[----:B------:R-:W-:Y:S02]  /*3f30*/  FSEL R49, R49, -INF , P4 ;  /* 0xff80000031317808 */ /* 0x000fe40002000000 */
[----:B------:R-:W-:-:S04]  /*3f40*/  ISETP.GT.AND P4, PT, R7, 0x39, PT ;  /* 0x000000390700780c */ /* 0x000fc80003f84270 */
[----:B------:R-:W-:Y:S02]  /*3f50*/  FSEL R53, R53, -INF , P4 ;  /* 0xff80000035357808 */ /* 0x000fe40002000000 */
[----:B------:R-:W-:-:S04]  /*3f60*/  ISETP.GT.AND P4, PT, R7, 0x41, PT ;  /* 0x000000410700780c */ /* 0x000fc80003f84270 */
[----:B------:R-:W-:Y:S02]  /*3f70*/  FSEL R41, R41, -INF , P4 ;  /* 0xff80000029297808 */ /* 0x000fe40002000000 */
[----:B------:R-:W-:Y:S02]  /*3f80*/  ISETP.GT.AND P4, PT, R7, 0x49, PT ;  /* 0x000000490700780c */ /* 0x000fe40003f84270 */
[----:B0-----:R-:W-:Y:S02]  /*3f90*/  FMNMX.FTZ R5, R12, R5, !PT ;  /* 0x000000050c057209 */ /* 0x001fe40007810000 */
[----:B------:R-:W-:Y:S02]  /*3fa0*/  FSEL R45, R45, -INF , P4 ;  /* 0xff8000002d2d7808 */ /* 0x000fe40002000000 */
[C---:B------:R-:W-:Y:S01]  /*3fb0*/  FSETP.NEU.FTZ.AND P3, PT, R5.reuse, -INF , PT ;  /* 0xff8000000500780b */ /* 0x040fe20003f7d000 */
[----:B------:R-:W-:Y:S01]  /*3fc0*/  FMUL.FTZ R9, R5, R0 ;  /* 0x0000000005097220 */ /* 0x000fe20000410000 */
[----:B------:R-:W-:-:S04]  /*3fd0*/  ISETP.GT.AND P4, PT, R7, 0x51, PT ;  /* 0x000000510700780c */ /* 0x000fc80003f84270 */
[----:B------:R-:W-:Y:S02]  /*3fe0*/  FSEL R30, R9, RZ, P3 ;  /* 0x000000ff091e7208 */ /* 0x000fe40001800000 */
[----:B------:R-:W-:Y:S02]  /*3ff0*/  ISETP.GT.AND P3, PT, R7, RZ, PT ;  /* 0x000000ff0700720c */ /* 0x000fe40003f64270 */
[----:B------:R-:W-:Y:S01]  /*4000*/  FSEL R33, R33, -INF , P4 ;  /* 0xff80000021217808 */ /* 0x000fe20002000000 */
[-CC-:B------:R-:W-:Y:S01]  /*4010*/  FFMA.FTZ R201, R11, R0.reuse, -R30.reuse ;  /* 0x000000000bc97223 */ /* 0x180fe2000001081e */
[----:B------:R-:W-:Y:S01]  /*4020*/  FSEL R9, R72, -INF , P3 ;  /* 0xff80000048097808 */ /* 0x000fe20001800000 */
[-CC-:B------:R-:W-:Y:S01]  /*4030*/  FFMA.FTZ R203, R15, R0.reuse, -R30.reuse ;  /* 0x000000000fcb7223 */ /* 0x180fe2000001081e */
[----:B------:R-:W-:Y:S01]  /*4040*/  ISETP.GT.AND P3, PT, R7, 0x9, PT ;  /* 0x000000090700780c */ /* 0x000fe20003f64270 */
[-CC-:B------:R-:W-:Y:S01]  /*4050*/  FFMA.FTZ R20, R59, R0.reuse, -R30.reuse ;  /* 0x000000003b147223 */ /* 0x180fe2000001081e */
[----:B------:R-:W-:Y:S01]  /*4060*/  FSEL R11, R76, -INF , P5 ;  /* 0xff8000004c0b7808 */ /* 0x000fe20002800000 */
[-CC-:B------:R-:W-:Y:S01]  /*4070*/  FFMA.FTZ R8, R75, R0.reuse, -R30.reuse ;  /* 0x000000004b087223 */ /* 0x180fe2000001081e */
[----:B------:R-:W-:Y:S01]  /*4080*/  FMNMX.FTZ R4, R9, R73, !PT ;  /* 0x0000004909047209 */ /* 0x000fe20007810000 */
[----:B------:R-:W-:Y:S01]  /*4090*/  MUFU.EX2 R201, R201 ;  /* 0x000000c900c97308 */ /* 0x000fe20000000800 */
[----:B------:R-:W-:Y:S01]  /*40a0*/  FSEL R77, R77, -INF , P3 ;  /* 0xff8000004d4d7808 */ /* 0x000fe20001800000 */
[-CC-:B------:R-:W-:Y:S01]  /*40b0*/  FFMA.FTZ R10, R79, R0.reuse, -R30.reuse ;  /* 0x000000004f0a7223 */ /* 0x180fe2000001081e */
[----:B------:R-:W-:Y:S01]  /*40c0*/  ISETP.GT.AND P3, PT, R7, 0x10, PT ;  /* 0x000000100700780c */ /* 0x000fe20003f64270 */
[--C-:B------:R-:W-:Y:S01]  /*40d0*/  FFMA.FTZ R197, R81, R0, -R30.reuse ;  /* 0x0000000051c57223 */ /* 0x100fe2000001081e */
[----:B------:R-:W-:Y:S01]  /*40e0*/  FMNMX.FTZ R4, R11, R4, !PT ;  /* 0x000000040b047209 */ /* 0x000fe20007810000 */
[--C-:B------:R-:W-:Y:S01]  /*40f0*/  FFMA.FTZ R12, R67, R0, -R30.reuse ;  /* 0x00000000430c7223 */ /* 0x100fe2000001081e */
[----:B------:R-:W-:Y:S01]  /*4100*/  FSEL R13, R64, -INF , P3 ;  /* 0xff800000400d7808 */ /* 0x000fe20001800000 */
[----:B------:R-:W0:Y:S01]  /*4110*/  MUFU.EX2 R8, R8 ;  /* 0x0000000800087308 */ /* 0x000e220000000800 */
[----:B------:R-:W-:Y:S01]  /*4120*/  FMNMX.FTZ R4, R77, R4, !PT ;  /* 0x000000044d047209 */ /* 0x000fe20007810000 */
[-CC-:B------:R-:W-:Y:S01]  /*4130*/  FFMA.FTZ R199, R83, R0.reuse, -R30.reuse ;  /* 0x0000000053c77223 */ /* 0x180fe2000001081e */
[----:B------:R-:W-:Y:S01]  /*4140*/  ISETP.GT.AND P3, PT, R7, 0x18, PT ;  /* 0x000000180700780c */ /* 0x000fe20003f64270 */
[--C-:B------:R-:W-:Y:S01]  /*4150*/  FFMA.FTZ R14, R71, R0, -R30.reuse ;  /* 0x00000000470e7223 */ /* 0x100fe2000001081e */
[----:B------:R-:W-:Y:S01]  /*4160*/  FMNMX.FTZ R4, R13, R4, !PT ;  /* 0x000000040d047209 */ /* 0x000fe20007810000 */
[--C-:B------:R-:W-:Y:S01]  /*4170*/  FFMA.FTZ R193, R85, R0, -R30.reuse ;  /* 0x0000000055c17223 */ /* 0x100fe2000001081e */
[----:B------:R-:W-:Y:S01]  /*4180*/  FSEL R15, R68, -INF , P3 ;  /* 0xff800000440f7808 */ /* 0x000fe20001800000 */
[----:B------:R-:W-:Y:S01]  /*4190*/  MUFU.EX2 R203, R203 ;  /* 0x000000cb00cb7308 */ /* 0x000fe20000000800 */
        /* <DEDUP_REMOVED lines=25> */
[----:B------:R-:W1:Y:S01]  /*4330*/  @P2 LDC R48, c[0x0][0x44c] ;  /* 0x00011300ff302b82 */ /* 0x000e620000000800 */
        /* <DEDUP_REMOVED lines=19> */
[----:B------:R-:W-:Y:S01]  /*4470*/  FFMA.FTZ R117, R117, R0, -R30 ;  /* 0x0000000075757223 */ /* 0x000fe2000001081e */
[----:B------:R-:W-:Y:S01]  /*4480*/  FSEL R43, R44, -INF , P3 ;  /* 0xff8000002c2b7808 */ /* 0x000fe20001800000 */
[----:B0-----:R-:W-:Y:S01]  /*4490*/  FADD.FTZ R44, R201, R8 ;  /* 0x00000008c92c7221 */ /* 0x001fe20000010000 */
[----:B------:R-:W-:Y:S01]  /*44a0*/  FMNMX.FTZ R4, R41, R4, !PT ;  /* 0x0000000429047209 */ /* 0x000fe20007810000 */
[----:B------:R-:W-:Y:S01]  /*44b0*/  MUFU.EX2 R193, R193 ;  /* 0x000000c100c17308 */ /* 0x000fe20000000800 */
[----:B------:R-:W-:Y:S01]  /*44c0*/  ISETP.GT.AND P3, PT, R7, 0x50, PT ;  /* 0x000000500700780c */ /* 0x000fe20003f64270 */
[----:B-1----:R-:W-:Y:S01]  /*44d0*/  @P2 IMAD.HI.U32 R48, R17, R48, RZ ;  /* 0x0000003011302227 */ /* 0x002fe200078e00ff */
[----:B------:R-:W-:-:S03]  /*44e0*/  FMNMX.FTZ R4, R43, R4, !PT ;  /* 0x000000042b047209 */ /* 0x000fc60007810000 */
[----:B------:R-:W-:Y:S01]  /*44f0*/  FFMA.FTZ R30, R119, R0, -R30 ;  /* 0x00000000771e7223 */ /* 0x000fe2000001081e */
[----:B------:R-:W-:Y:S02]  /*4500*/  FSEL R47, R32, -INF , P3 ;  /* 0xff800000202f7808 */ /* 0x000fe40001800000 */
[----:B------:R-:W-:Y:S02]  /*4510*/  CS2R R118, SRZ ;  /* 0x0000000000767805 */ /* 0x000fe4000001ff00 */
[----:B------:R-:W-:Y:S01]  /*4520*/  FMNMX.FTZ R4, R45, R4, !PT ;  /* 0x000000042d047209 */ /* 0x000fe20007810000 */
[----:B------:R-:W-:Y:S01]  /*4530*/  MUFU.EX2 R20, R20 ;  /* 0x0000001400147308 */ /* 0x000fe20000000800 */
[----:B------:R-:W-:Y:S02]  /*4540*/  ISETP.GT.AND P3, PT, R7, 0x58, PT ;  /* 0x000000580700780c */ /* 0x000fe40003f64270 */
[----:B------:R-:W-:Y:S02]  /*4550*/  CS2R R88, SRZ ;  /* 0x0000000000587805 */ /* 0x000fe4000001ff00 */
[----:B------:R-:W-:-:S02]  /*4560*/  FMNMX.FTZ R4, R47, R4, !PT ;  /* 0x000000042f047209 */ /* 0x000fc40007810000 */
[----:B------:R-:W-:Y:S02]  /*4570*/  CS2R R86, SRZ ;  /* 0x0000000000567805 */ /* 0x000fe4000001ff00 */
[----:B------:R-:W-:Y:S02]  /*4580*/  ISETP.GT.AND P4, PT, R7, 0x59, PT ;  /* 0x000000590700780c */ /* 0x000fe40003f84270 */
[----:B------:R-:W-:Y:S02]  /*4590*/  CS2R R84, SRZ ;  /* 0x0000000000547805 */ /* 0x000fe4000001ff00 */
[----:B------:R-:W-:Y:S01]  /*45a0*/  FSEL R51, R36, -INF , P3 ;  /* 0xff80000024337808 */ /* 0x000fe20001800000 */
[----:B------:R-:W-:Y:S01]  /*45b0*/  MUFU.EX2 R195, R195 ;  /* 0x000000c300c37308 */ /* 0x000fe20000000800 */
[----:B------:R-:W-:Y:S02]  /*45c0*/  FMNMX.FTZ R4, R33, R4, !PT ;  /* 0x0000000421047209 */ /* 0x000fe40007810000 */
[----:B------:R-:W-:-:S02]  /*45d0*/  CS2R R80, SRZ ;  /* 0x0000000000507805 */ /* 0x000fc4000001ff00 */
[----:B------:R-:W-:Y:S02]  /*45e0*/  FSEL R37, R37, -INF , P4 ;  /* 0xff80000025257808 */ /* 0x000fe40002000000 */
[----:B------:R-:W-:Y:S02]  /*45f0*/  CS2R R78, SRZ ;  /* 0x00000000004e7805 */ /* 0x000fe4000001ff00 */
[----:B------:R-:W-:Y:S02]  /*4600*/  ISETP.GT.AND P3, PT, R7, 0x60, PT ;  /* 0x000000600700780c */ /* 0x000fe40003f64270 */
[----:B------:R-:W-:Y:S02]  /*4610*/  CS2R R74, SRZ ;  /* 0x00000000004a7805 */ /* 0x000fe4000001ff00 */
[----:B------:R-:W-:Y:S01]  /*4620*/  FMNMX.FTZ R4, R51, R4, !PT ;  /* 0x0000000433047209 */ /* 0x000fe20007810000 */
[----:B------:R-:W-:Y:S01]  /*4630*/  MUFU.EX2 R26, R26 ;  /* 0x0000001a001a7308 */ /* 0x000fe20000000800 */
[----:B------:R-:W-:-:S02]  /*4640*/  ISETP.GT.AND P4, PT, R7, 0x61, PT ;  /* 0x000000610700780c */ /* 0x000fc40003f84270 */
[----:B------:R-:W-:Y:S02]  /*4650*/  CS2R R70, SRZ ;  /* 0x0000000000467805 */ /* 0x000fe4000001ff00 */
[----:B------:R-:W-:Y:S02]  /*4660*/  FSEL R55, R24, -INF , P3 ;  /* 0xff80000018377808 */ /* 0x000fe40001800000 */
[----:B------:R-:W-:Y:S02]  /*4670*/  CS2R R66, SRZ ;  /* 0x0000000000427805 */ /* 0x000fe4000001ff00 */
[----:B------:R-:W-:Y:S02]  /*4680*/  FMNMX.FTZ R4, R37, R4, !PT ;  /* 0x0000000425047209 */ /* 0x000fe40007810000 */
[----:B------:R-:W-:Y:S02]  /*4690*/  CS2R R62, SRZ ;  /* 0x00000000003e7805 */ /* 0x000fe4000001ff00 */
[----:B------:R-:W-:Y:S01]  /*46a0*/  ISETP.GT.AND P3, PT, R7, 0x68, PT ;  /* 0x000000680700780c */ /* 0x000fe20003f64270 */
[----:B------:R-:W-:Y:S01]  /*46b0*/  MUFU.EX2 R189, R189 ;  /* 0x000000bd00bd7308 */ /* 0x000fe20000000800 */
[----:B------:R-:W-:-:S02]  /*46c0*/  FSEL R25, R25, -INF , P4 ;  /* 0xff80000019197808 */ /* 0x000fc40002000000 */
[----:B------:R-:W-:Y:S02]  /*46d0*/  FMNMX.FTZ R4, R55, R4, !PT ;  /* 0x0000000437047209 */ /* 0x000fe40007810000 */
[----:B------:R-:W-:Y:S02]  /*46e0*/  ISETP.GT.AND P4, PT, R7, 0x69, PT ;  /* 0x000000690700780c */ /* 0x000fe40003f84270 */
[----:B------:R-:W-:Y:S01]  /*46f0*/  FSEL R7, R28, -INF , P3 ;  /* 0xff8000001c077808 */ /* 0x000fe20001800000 */
[----:B------:R-:W-:Y:S01]  /*4700*/  MUFU.EX2 R93, R93 ;  /* 0x0000005d005d7308 */ /* 0x000fe20000000800 */
[----:B------:R-:W-:Y:S02]  /*4710*/  FMNMX.FTZ R4, R25, R4, !PT ;  /* 0x0000000419047209 */ /* 0x000fe40007810000 */
[----:B------:R-:W-:Y:S02]  /*4720*/  FSEL R29, R29, -INF , P4 ;  /* 0xff8000001d1d7808 */ /* 0x000fe40002000000 */
[----:B------:R-:W-:-:S02]  /*4730*/  FMNMX.FTZ R4, R7, R4, !PT ;  /* 0x0000000407047209 */ /* 0x000fc40007810000 */
[----:B------:R-:W-:Y:S01]  /*4740*/  F2FP.BF16.F32.PACK_AB R201, R8, R201 ;  /* 0x000000c908c9723e */ /* 0x000fe200000010ff */
[----:B------:R0:W-:Y:S01]  /*4750*/  MUFU.EX2 R28, R91 ;  /* 0x0000005b001c7308 */ /* 0x0001e20000000800 */
[----:B------:R-:W-:-:S05]  /*4760*/  FMNMX.FTZ R4, R29, R4, !PT ;  /* 0x000000041d047209 */ /* 0x000fca0007810000 */
[----:B------:R-:W1:Y:S02]  /*4770*/  SHFL.BFLY PT, R59, R4, 0x2, 0x1f ;  /* 0x0c401f00043b7f89 */ /* 0x000e6400000e0000 */
[----:B------:R2:W3:Y:S01]  /*4780*/  MUFU.EX2 R32, R95 ;  /* 0x0000005f00207308 */ /* 0x0004e20000000800 */
[----:B0-----:R-:W-:-:S07]  /*4790*/  CS2R R90, SRZ ;  /* 0x00000000005a7805 */ /* 0x001fce000001ff00 */
[----:B------:R-:W-:Y:S01]  /*47a0*/  MUFU.EX2 R97, R97 ;  /* 0x0000006100617308 */ /* 0x000fe20000000800 */
[----:B--2---:R-:W-:-:S07]  /*47b0*/  CS2R R94, SRZ ;  /* 0x00000000005e7805 */ /* 0x004fce000001ff00 */
[----:B------:R0:W2:Y:S01]  /*47c0*/  MUFU.EX2 R34, R99 ;  /* 0x0000006300227308 */ /* 0x0000a20000000800 */
[----:B---3--:R-:W-:Y:S02]  /*47d0*/  F2FP.BF16.F32.PACK_AB R191, R32, R93 ;  /* 0x0000005d20bf723e */ /* 0x008fe400000010ff */
[----:B-1----:R-:W-:-:S05]  /*47e0*/  FMNMX.FTZ R59, R4, R59, !PT ;  /* 0x0000003b043b7209 */ /* 0x002fca0007810000 */
[----:B------:R-:W-:Y:S01]  /*47f0*/  MUFU.EX2 R101, R101 ;  /* 0x0000006500657308 */ /* 0x000fe20000000800 */
[----:B0-----:R-:W-:Y:S01]  /*4800*/  CS2R R98, SRZ ;  /* 0x0000000000627805 */ /* 0x001fe2000001ff00 */
[----:B------:R-:W0:Y:S06]  /*4810*/  SHFL.BFLY PT, R4, R59, 0x1, 0x1f ;  /* 0x0c201f003b047f89 */ /* 0x000e2c00000e0000 */
[----:B------:R1:W3:Y:S01]  /*4820*/  MUFU.EX2 R36, R103 ;  /* 0x0000006700247308 */ /* 0x0002e20000000800 */
[----:B--2---:R-:W-:-:S07]  /*4830*/  F2FP.BF16.F32.PACK_AB R185, R34, R97 ;  /* 0x0000006122b9723e */ /* 0x004fce00000010ff */
[----:B------:R-:W-:Y:S01]  /*4840*/  MUFU.EX2 R105, R105 ;  /* 0x0000006900697308 */ /* 0x000fe20000000800 */
[----:B-1----:R-:W-:-:S07]  /*4850*/  CS2R R102, SRZ ;  /* 0x0000000000667805 */ /* 0x002fce000001ff00 */
[----:B------:R1:W-:Y:S01]  /*4860*/  MUFU.EX2 R38, R107 ;  /* 0x0000006b00267308 */ /* 0x0003e20000000800 */
[----:B---3--:R-:W-:Y:S02]  /*4870*/  F2FP.BF16.F32.PACK_AB R187, R36, R101 ;  /* 0x0000006524bb723e */ /* 0x008fe400000010ff */
[----:B0-----:R-:W-:Y:S02]  /*4880*/  FMNMX.FTZ R4, R59, R4, !PT ;  /* 0x000000043b047209 */ /* 0x001fe40007810000 */
[----:B------:R-:W0:Y:S02]  /*4890*/  @P2 LDC R59, c[0x0][0x450] ;  /* 0x00011400ff3b2b82 */ /* 0x000e240000000800 */
[C---:B------:R-:W-:Y:S01]  /*48a0*/  FSETP.NEU.FTZ.AND P3, PT, R4.reuse, -INF , PT ;  /* 0xff8000000400780b */ /* 0x040fe20003f7d000 */
[----:B------:R-:W-:Y:S01]  /*48b0*/  FMUL.FTZ R24, R4, R0 ;  /* 0x0000000004187220 */ /* 0x000fe20000410000 */
[----:B------:R-:W-:Y:S01]  /*48c0*/  MUFU.EX2 R109, R109 ;  /* 0x0000006d006d7308 */ /* 0x000fe20000000800 */
[----:B-1----:R-:W-:-:S03]  /*48d0*/  CS2R R106, SRZ ;  /* 0x00000000006a7805 */ /* 0x002fc6000001ff00 */
[----:B------:R-:W-:-:S04]  /*48e0*/  FSEL R24, R24, RZ, P3 ;  /* 0x000000ff18187208 */ /* 0x000fc80001800000 */
        /* <DEDUP_REMOVED lines=13> */
[-CC-:B------:R-:W-:Y:S01]  /*49c0*/  FFMA.FTZ R21, R21, R0.reuse, -R24.reuse ;  /* 0x0000000015157223 */ /* 0x180fe20000010818 */
[-C--:B------:R-:W-:Y:S01]  /*49d0*/  FFMA.FTZ R27, R27, R0.reuse, -R24 ;  /* 0x000000001b1b7223 */ /* 0x080fe20000010818 */
[----:B0-----:R-:W-:Y:S01]  /*49e0*/  @P2 SHF.R.U32.HI R46, RZ, R59, R48 ;  /* 0x0000003bff2e2219 */ /* 0x001fe20000011630 */
[----:B------:R-:W0:Y:S01]  /*49f0*/  MUFU.EX2 R200, R73 ;  /* 0x0000004900c87308 */ /* 0x000e220000000800 */
[-CC-:B------:R-:W-:Y:S01]  /*4a00*/  FFMA.FTZ R41, R41, R0.reuse, -R24.reuse ;  /* 0x0000000029297223 */ /* 0x180fe20000010818 */
[-CC-:B------:R-:W-:Y:S01]  /*4a10*/  FFMA.FTZ R61, R61, R0.reuse, -R24.reuse ;  /* 0x000000003d3d7223 */ /* 0x180fe20000010818 */
[----:B------:R-:W-:Y:S01]  /*4a20*/  FFMA.FTZ R31, R31, R0, -R24 ;  /* 0x000000001f1f7223 */ /* 0x000fe20000010818 */
[----:B------:R-:W-:-:S02]  /*4a30*/  IMAD.IADD R3, R3, 0x1, R46 ;  /* 0x0000000103037824 */ /* 0x000fc400078e022e */
        /* <DEDUP_REMOVED lines=12> */
[----:B-1----:R-:W-:Y:S01]  /*4b00*/  FADD.FTZ R57, R203, R44 ;  /* 0x0000002ccb397221 */ /* 0x002fe20000010000 */
[----:B0-----:R-:W-:Y:S01]  /*4b10*/  FADD.FTZ R6, R9, R200 ;  /* 0x000000c809067221 */ /* 0x001fe20000010000 */
[-CC-:B------:R-:W-:Y:S01]  /*4b20*/  FFMA.FTZ R7, R7, R0.reuse, -R24.reuse ;  /* 0x0000000007077223 */ /* 0x180fe20000010818 */
[----:B------:R-:W-:Y:S01]  /*4b30*/  FFMA.FTZ R24, R29, R0, -R24 ;  /* 0x000000001d187223 */ /* 0x000fe20000010818 */
[----:B------:R-:W-:Y:S01]  /*4b40*/  FADD.FTZ R44, R10, R57 ;  /* 0x000000390a2c7221 */ /* 0x000fe20000010000 */
[----:B------:R-:W-:Y:S01]  /*4b50*/  F2FP.BF16.F32.PACK_AB R200, R200, R9 ;  /* 0x00000009c8c8723e */ /* 0x000fe200000010ff */
[----:B------:R-:W-:Y:S01]  /*4b60*/  VIADD R9, R82, 0xfffffffe ;  /* 0xfffffffe52097836 */ /* 0x000fe20000000000 */
[----:B------:R0:W1:Y:S01]  /*4b70*/  MUFU.EX2 R202, R77 ;  /* 0x0000004d00ca7308 */ /* 0x0000620000000800 */
[----:B------:R-:W-:Y:S01]  /*4b80*/  FADD.FTZ R57, R197, R44 ;  /* 0x0000002cc5397221 */ /* 0x000fe20000010000 */
[----:B------:R-:W-:-:S02]  /*4b90*/  F2FP.BF16.F32.PACK_AB R197, R12, R197 ;  /* 0x000000c50cc5723e */ /* 0x000fc400000010ff */
[----:B------:R-:W-:Y:S02]  /*4ba0*/  CS2R R110, SRZ ;  /* 0x00000000006e7805 */ /* 0x000fe4000001ff00 */
[----:B------:R-:W-:Y:S01]  /*4bb0*/  F2FP.BF16.F32.PACK_AB R181, R38, R105 ;  /* 0x0000006926b5723e */ /* 0x000fe200000010ff */
[----:B------:R-:W-:Y:S01]  /*4bc0*/  FADD.FTZ R44, R12, R57 ;  /* 0x000000390c2c7221 */ /* 0x000fe20000010000 */
[----:B------:R-:W-:Y:S02]  /*4bd0*/  F2FP.BF16.F32.PACK_AB R183, R40, R109 ;  /* 0x0000006d28b7723e */ /* 0x000fe400000010ff */
[----:B------:R-:W-:Y:S01]  /*4be0*/  CS2R R82, SRZ ;  /* 0x0000000000527805 */ /* 0x000fe2000001ff00 */
[----:B------:R-:W3:Y:S01]  /*4bf0*/  MUFU.EX2 R13, R13 ;  /* 0x0000000d000d7308 */ /* 0x000ee20000000800 */
[----:B------:R-:W-:Y:S01]  /*4c00*/  FADD.FTZ R57, R199, R44 ;  /* 0x0000002cc7397221 */ /* 0x000fe20000010000 */
[----:B------:R-:W-:Y:S02]  /*4c10*/  F2FP.BF16.F32.PACK_AB R203, R10, R203 ;  /* 0x000000cb0acb723e */ /* 0x000fe400000010ff */
[----:B0-----:R-:W-:-:S02]  /*4c20*/  CS2R R76, SRZ ;  /* 0x00000000004c7805 */ /* 0x001fc4000001ff00 */
[C---:B------:R-:W-:Y:S01]  /*4c30*/  F2FP.BF16.F32.PACK_AB R199, R14.reuse, R199 ;  /* 0x000000c70ec7723e */ /* 0x040fe200000010ff */
[----:B------:R-:W-:Y:S01]  /*4c40*/  FADD.FTZ R44, R14, R57 ;  /* 0x000000390e2c7221 */ /* 0x000fe20000010000 */
[----:B------:R-:W-:Y:S02]  /*4c50*/  CS2R R72, SRZ ;  /* 0x0000000000487805 */ /* 0x000fe4000001ff00 */
[----:B------:R-:W-:Y:S01]  /*4c60*/  CS2R R58, SRZ ;  /* 0x00000000003a7805 */ /* 0x000fe2000001ff00 */
[----:B------:R0:W4:Y:S01]  /*4c70*/  MUFU.EX2 R196, R65 ;  /* 0x0000004100c47308 */ /* 0x0001220000000800 */
[----:B------:R-:W-:-:S07]  /*4c80*/  CS2R R56, SRZ ;  /* 0x0000000000387805 */ /* 0x000fce000001ff00 */
[----:B------:R-:W5:Y:S01]  /*4c90*/  MUFU.EX2 R15, R15 ;  /* 0x0000000f000f7308 */ /* 0x000f620000000800 */
[----:B0-----:R-:W-:-:S07]  /*4ca0*/  CS2R R64, SRZ ;  /* 0x0000000000407805 */ /* 0x001fce000001ff00 */
[----:B------:R2:W-:Y:S08]  /*4cb0*/  MUFU.EX2 R188, R49 ;  /* 0x0000003100bc7308 */ /* 0x0005f00000000800 */
[----:B------:R0:W5:Y:S01]  /*4cc0*/  MUFU.EX2 R198, R69 ;  /* 0x0000004500c67308 */ /* 0x0001620000000800 */
[----:B--2---:R-:W-:-:S04]  /*4cd0*/  FADD.FTZ R49, R11, R6 ;  /* 0x000000060b317221 */ /* 0x004fc80000010000 */
[C---:B-1----:R-:W-:Y:S01]  /*4ce0*/  FADD.FTZ R6, R202.reuse, R49 ;  /* 0x00000031ca067221 */ /* 0x042fe20000010000 */
[----:B------:R-:W-:Y:S02]  /*4cf0*/  F2FP.BF16.F32.PACK_AB R202, R202, R11 ;  /* 0x0000000bcaca723e */ /* 0x000fe400000010ff */
[----:B------:R1:W-:Y:S01]  /*4d00*/  MUFU.EX2 R190, R53 ;  /* 0x0000003500be7308 */ /* 0x0003e20000000800 */
[----:B---3--:R-:W-:Y:S01]  /*4d10*/  FADD.FTZ R49, R13, R6 ;  /* 0x000000060d317221 */ /* 0x008fe20000010000 */
[----:B0-----:R-:W-:-:S03]  /*4d20*/  CS2R R68, SRZ ;  /* 0x0000000000447805 */ /* 0x001fc6000001ff00 */
[C---:B----4-:R-:W-:Y:S01]  /*4d30*/  FADD.FTZ R6, R196.reuse, R49 ;  /* 0x00000031c4067221 */ /* 0x050fe20000010000 */
[----:B------:R-:W-:Y:S02]  /*4d40*/  F2FP.BF16.F32.PACK_AB R196, R196, R13 ;  /* 0x0000000dc4c4723e */ /* 0x000fe400000010ff */
[----:B------:R-:W0:Y:S01]  /*4d50*/  MUFU.EX2 R21, R21 ;  /* 0x0000001500157308 */ /* 0x000e220000000800 */
[----:B-1----:R-:W-:Y:S01]  /*4d60*/  FADD.FTZ R53, R193, R44 ;  /* 0x0000002cc1357221 */ /* 0x002fe20000010000 */
[----:B------:R-:W-:-:S03]  /*4d70*/  F2FP.BF16.F32.PACK_AB R193, R20, R193 ;  /* 0x000000c114c1723e */ /* 0x000fc600000010ff */
[----:B------:R-:W-:Y:S01]  /*4d80*/  FADD.FTZ R44, R20, R53 ;  /* 0x00000035142c7221 */ /* 0x000fe20000010000 */
[----:B------:R-:W-:Y:S02]  /*4d90*/  CS2R R52, SRZ ;  /* 0x0000000000347805 */ /* 0x000fe4000001ff00 */
[----:B------:R-:W1:Y:S01]  /*4da0*/  MUFU.EX2 R27, R27 ;  /* 0x0000001b001b7308 */ /* 0x000e620000000800 */
[----:B------:R-:W-:Y:S01]  /*4db0*/  FADD.FTZ R49, R195, R44 ;  /* 0x0000002cc3317221 */ /* 0x000fe20000010000 */
[----:B------:R-:W-:Y:S01]  /*4dc0*/  IMAD.HI R44, R3, -0x6db6db6d, R2 ;  /* 0x92492493032c7827 */ /* 0x000fe200078e0202 */
[----:B------:R-:W-:-:S05]  /*4dd0*/  F2FP.BF16.F32.PACK_AB R195, R26, R195 ;  /* 0x000000c31ac3723e */ /* 0x000fca00000010ff */
[----:B------:R5:W-:Y:S08]  /*4de0*/  MUFU.EX2 R184, R41 ;  /* 0x0000002900b87308 */ /* 0x000bf00000000800 */
[----:B------:R2:W3:Y:S01]  /*4df0*/  MUFU.EX2 R194, R61 ;  /* 0x0000003d00c27308 */ /* 0x0004e20000000800 */
[----:B-----5:R-:W-:Y:S01]  /*4e00*/  FADD.FTZ R41, R15, R6 ;  /* 0x000000060f297221 */ /* 0x020fe20000010000 */
[----:B------:R-:W-:Y:S01]  /*4e10*/  FADD.FTZ R6, R26, R49 ;  /* 0x000000311a067221 */ /* 0x000fe20000010000 */
[----:B------:R-:W-:-:S02]  /*4e20*/  CS2R R48, SRZ ;  /* 0x0000000000307805 */ /* 0x000fc4000001ff00 */
[----:B------:R-:W-:Y:S01]  /*4e30*/  FADD.FTZ R2, R198, R41 ;  /* 0x00000029c6027221 */ /* 0x000fe20000010000 */
[----:B------:R-:W-:Y:S01]  /*4e40*/  FADD.FTZ R41, R189, R6 ;  /* 0x00000006bd297221 */ /* 0x000fe20000010000 */
[C---:B------:R-:W-:Y:S01]  /*4e50*/  F2FP.BF16.F32.PACK_AB R189, R28.reuse, R189 ;  /* 0x000000bd1cbd723e */ /* 0x040fe200000010ff */
[----:B------:R-:W4:Y:S01]  /*4e60*/  MUFU.EX2 R31, R31 ;  /* 0x0000001f001f7308 */ /* 0x000f220000000800 */
[----:B0-----:R-:W-:Y:S01]  /*4e70*/  FADD.FTZ R3, R21, R2 ;  /* 0x0000000215037221 */ /* 0x001fe20000010000 */
[----:B------:R-:W-:Y:S01]  /*4e80*/  FADD.FTZ R6, R28, R41 ;  /* 0x000000291c067221 */ /* 0x000fe20000010000 */
[----:B------:R-:W-:Y:S02]  /*4e90*/  F2FP.BF16.F32.PACK_AB R198, R198, R15 ;  /* 0x0000000fc6c6723e */ /* 0x000fe400000010ff */
[----:B--2---:R-:W-:Y:S01]  /*4ea0*/  CS2R R60, SRZ ;  /* 0x00000000003c7805 */ /* 0x004fe2000001ff00 */
[C---:B------:R-:W-:Y:S01]  /*4eb0*/  FADD.FTZ R2, R192.reuse, R3 ;  /* 0x00000003c0027221 */ /* 0x040fe20000010000 */
[----:B------:R-:W-:Y:S01]  /*4ec0*/  FADD.FTZ R41, R93, R6 ;  /* 0x000000065d297221 */ /* 0x000fe20000010000 */
[----:B------:R-:W-:Y:S01]  /*4ed0*/  F2FP.BF16.F32.PACK_AB R192, R192, R21 ;  /* 0x00000015c0c0723e */ /* 0x000fe200000010ff */
[----:B------:R-:W0:Y:S01]  /*4ee0*/  MUFU.EX2 R35, R35 ;  /* 0x0000002300237308 */ /* 0x000e220000000800 */
[----:B-1----:R-:W-:Y:S01]  /*4ef0*/  FADD.FTZ R3, R27, R2 ;  /* 0x000000021b037221 */ /* 0x002fe20000010000 */
[----:B------:R-:W-:Y:S01]  /*4f00*/  FADD.FTZ R6, R32, R41 ;  /* 0x0000002920067221 */ /* 0x000fe20000010000 */
[----:B------:R-:W-:-:S02]  /*4f10*/  CS2R R92, SRZ ;  /* 0x00000000005c7805 */ /* 0x000fc4000001ff00 */
[C---:B---3--:R-:W-:Y:S01]  /*4f20*/  FADD.FTZ R2, R194.reuse, R3 ;  /* 0x00000003c2027221 */ /* 0x048fe20000010000 */
[----:B------:R-:W-:Y:S01]  /*4f30*/  FADD.FTZ R41, R97, R6 ;  /* 0x0000000661297221 */ /* 0x000fe20000010000 */
[----:B------:R-:W-:Y:S01]  /*4f40*/  F2FP.BF16.F32.PACK_AB R194, R194, R27 ;  /* 0x0000001bc2c2723e */ /* 0x000fe200000010ff */
[----:B------:R-:W1:Y:S01]  /*4f50*/  MUFU.EX2 R39, R39 ;  /* 0x0000002700277308 */ /* 0x000e620000000800 */
[----:B----4-:R-:W-:Y:S01]  /*4f60*/  FADD.FTZ R3, R31, R2 ;  /* 0x000000021f037221 */ /* 0x010fe20000010000 */
[----:B------:R-:W-:Y:S01]  /*4f70*/  FADD.FTZ R6, R34, R41 ;  /* 0x0000002922067221 */ /* 0x000fe20000010000 */
[----:B------:R-:W-:Y:S02]  /*4f80*/  SHF.R.U32.HI R41, RZ, 0x1f, R44 ;  /* 0x0000001fff297819 */ /* 0x000fe4000001162c */
[----:B------:R-:W-:Y:S01]  /*4f90*/  CS2R R96, SRZ ;  /* 0x0000000000607805 */ /* 0x000fe2000001ff00 */
[----:B------:R-:W-:Y:S01]  /*4fa0*/  FADD.FTZ R2, R188, R3 ;  /* 0x00000003bc027221 */ /* 0x000fe20000010000 */
[----:B------:R-:W-:Y:S01]  /*4fb0*/  FADD.FTZ R29, R101, R6 ;  /* 0x00000006651d7221 */ /* 0x000fe20000010000 */
[----:B------:R-:W-:Y:S01]  /*4fc0*/  LEA.HI.SX32 R120, R44, R41, 0x1a ;  /* 0x000000292c787211 */ /* 0x000fe200078fd2ff */
[----:B------:R-:W2:Y:S01]  /*4fd0*/  MUFU.EX2 R43, R43 ;  /* 0x0000002b002b7308 */ /* 0x000ea20000000800 */
[----:B0-----:R-:W-:Y:S01]  /*4fe0*/  FADD.FTZ R3, R35, R2 ;  /* 0x0000000223037221 */ /* 0x001fe20000010000 */
[----:B------:R-:W-:Y:S01]  /*4ff0*/  FADD.FTZ R6, R36, R29 ;  /* 0x0000001d24067221 */ /* 0x000fe20000010000 */
[----:B------:R-:W-:-:S02]  /*5000*/  VIMNMX R12, RZ, R120, !PT ;  /* 0x00000078ff0c7248 */ /* 0x000fc40007fe0100 */
[----:B------:R-:W-:Y:S01]  /*5010*/  CS2R R100, SRZ ;  /* 0x0000000000647805 */ /* 0x000fe2000001ff00 */
[----:B------:R-:W-:Y:S01]  /*5020*/  FADD.FTZ R2, R190, R3 ;  /* 0x00000003be027221 */ /* 0x000fe20000010000 */
[----:B------:R-:W-:Y:S01]  /*5030*/  FADD.FTZ R29, R105, R6 ;  /* 0x00000006691d7221 */ /* 0x000fe20000010000 */
[----:B------:R-:W-:Y:S01]  /*5040*/  ISETP.GE.AND P3, PT, R9, R12, PT ;  /* 0x0000000c0900720c */ /* 0x000fe20003f66270 */
[----:B------:R0:W3:Y:S01]  /*5050*/  MUFU.EX2 R186, R45 ;  /* 0x0000002d00ba7308 */ /* 0x0000e20000000800 */
[----:B-1----:R-:W-:Y:S01]  /*5060*/  FADD.FTZ R3, R39, R2 ;  /* 0x0000000227037221 */ /* 0x002fe20000010000 */
[----:B------:R-:W-:Y:S01]  /*5070*/  FADD.FTZ R6, R38, R29 ;  /* 0x0000001d26067221 */ /* 0x000fe20000010000 */
[----:B------:R-:W-:Y:S02]  /*5080*/  F2FP.BF16.F32.PACK_AB R188, R188, R31 ;  /* 0x0000001fbcbc723e */ /* 0x000fe400000010ff */
[----:B------:R-:W-:Y:S01]  /*5090*/  CS2R R104, SRZ ;  /* 0x0000000000687805 */ /* 0x000fe2000001ff00 */
[----:B------:R-:W-:Y:S01]  /*50a0*/  FADD.FTZ R2, R184, R3 ;  /* 0x00000003b8027221 */ /* 0x000fe20000010000 */
[----:B------:R-:W-:Y:S01]  /*50b0*/  FADD.FTZ R29, R109, R6 ;  /* 0x000000066d1d7221 */ /* 0x000fe20000010000 */
[----:B------:R-:W-:Y:S01]  /*50c0*/  F2FP.BF16.F32.PACK_AB R190, R190, R35 ;  /* 0x00000023bebe723e */ /* 0x000fe200000010ff */
[----:B------:R-:W1:Y:S01]  /*50d0*/  MUFU.EX2 R113, R113 ;  /* 0x0000007100717308 */ /* 0x000e620000000800 */
[----:B--2---:R-:W-:Y:S01]  /*50e0*/  FADD.FTZ R3, R43, R2 ;  /* 0x000000022b037221 */ /* 0x004fe20000010000 */
[----:B------:R-:W-:Y:S01]  /*50f0*/  FADD.FTZ R6, R40, R29 ;  /* 0x0000001d28067221 */ /* 0x000fe20000010000 */
[----:B------:R-:W-:-:S02]  /*5100*/  F2FP.BF16.F32.PACK_AB R184, R184, R39 ;  /* 0x00000027b8b8723e */ /* 0x000fc400000010ff */
[----:B------:R-:W-:Y:S02]  /*5110*/  CS2R R108, SRZ ;  /* 0x00000000006c7805 */ /* 0x000fe4000001ff00 */
[----:B0-----:R-:W-:Y:S02]  /*5120*/  CS2R R44, SRZ ;  /* 0x00000000002c7805 */ /* 0x001fe4000001ff00 */
[----:B------:R-:W-:Y:S02]  /*5130*/  CS2R R40, SRZ ;  /* 0x0000000000287805 */ /* 0x000fe4000001ff00 */
[----:B------:R-:W-:Y:S01]  /*5140*/  CS2R R38, SRZ ;  /* 0x0000000000267805 */ /* 0x000fe2000001ff00 */
[----:B------:R-:W0:Y:S01]  /*5150*/  MUFU.EX2 R47, R47 ;  /* 0x0000002f002f7308 */ /* 0x000e220000000800 */
[C---:B---3--:R-:W-:Y:S01]  /*5160*/  FADD.FTZ R2, R186.reuse, R3 ;  /* 0x00000003ba027221 */ /* 0x048fe20000010000 */
[----:B------:R-:W-:Y:S02]  /*5170*/  F2FP.BF16.F32.PACK_AB R186, R186, R43 ;  /* 0x0000002bbaba723e */ /* 0x000fe400000010ff */
[----:B------:R-:W-:-:S02]  /*5180*/  CS2R R34, SRZ ;  /* 0x0000000000227805 */ /* 0x000fc4000001ff00 */
[----:B------:R-:W-:Y:S02]  /*5190*/  CS2R R26, SRZ ;  /* 0x00000000001a7805 */ /* 0x000fe4000001ff00 */
[----:B------:R2:W3:Y:S01]  /*51a0*/  MUFU.EX2 R42, R115 ;  /* 0x00000073002a7308 */ /* 0x0004e20000000800 */
[----:B-1----:R-:W-:-:S07]  /*51b0*/  FADD.FTZ R29, R113, R6 ;  /* 0x00000006711d7221 */ /* 0x002fce0000010000 */
[----:B------:R1:W4:Y:S01]  /*51c0*/  MUFU.EX2 R180, R33 ;  /* 0x0000002100b47308 */ /* 0x0003220000000800 */
[----:B0-----:R-:W-:Y:S01]  /*51d0*/  FADD.FTZ R3, R47, R2 ;  /* 0x000000022f037221 */ /* 0x001fe20000010000 */
[----:B--2---:R-:W-:-:S06]  /*51e0*/  CS2R R114, SRZ ;  /* 0x0000000000727805 */ /* 0x004fcc000001ff00 */
[----:B------:R-:W0:Y:S01]  /*51f0*/  MUFU.EX2 R117, R117 ;  /* 0x0000007500757308 */ /* 0x000e220000000800 */
[C---:B---3--:R-:W-:Y:S01]  /*5200*/  FADD.FTZ R6, R42.reuse, R29 ;  /* 0x0000001d2a067221 */ /* 0x048fe20000010000 */
[----:B------:R-:W-:Y:S02]  /*5210*/  F2FP.BF16.F32.PACK_AB R177, R42, R113 ;  /* 0x000000712ab1723e */ /* 0x000fe400000010ff */
[----:B------:R-:W-:Y:S02]  /*5220*/  CS2R R112, SRZ ;  /* 0x0000000000707805 */ /* 0x000fe4000001ff00 */
[----:B------:R-:W-:Y:S02]  /*5230*/  CS2R R42, SRZ ;  /* 0x00000000002a7805 */ /* 0x000fe4000001ff00 */
[----:B-1----:R-:W-:Y:S02]  /*5240*/  CS2R R32, SRZ ;  /* 0x0000000000207805 */ /* 0x002fe4000001ff00 */
[----:B------:R-:W-:Y:S01]  /*5250*/  CS2R R28, SRZ ;  /* 0x00000000001c7805 */ /* 0x000fe2000001ff00 */
[----:B------:R-:W-:Y:S01]  /*5260*/  MUFU.EX2 R51, R51 ;  /* 0x0000003300337308 */ /* 0x000fe20000000800 */
[C---:B----4-:R-:W-:Y:S01]  /*5270*/  FADD.FTZ R2, R180.reuse, R3 ;  /* 0x00000003b4027221 */ /* 0x050fe20000010000 */
[----:B------:R-:W-:-:S02]  /*5280*/  F2FP.BF16.F32.PACK_AB R180, R180, R47 ;  /* 0x0000002fb4b4723e */ /* 0x000fc400000010ff */
[----:B------:R-:W-:-:S04]  /*5290*/  CS2R R46, SRZ ;  /* 0x00000000002e7805 */ /* 0x000fc8000001ff00 */
[----:B------:R-:W1:Y:S01]  /*52a0*/  MUFU.EX2 R30, R30 ;  /* 0x0000001e001e7308 */ /* 0x000e620000000800 */
[----:B0-----:R-:W-:-:S07]  /*52b0*/  FADD.FTZ R3, R117, R6 ;  /* 0x0000000675037221 */ /* 0x001fce0000010000 */
[----:B------:R0:W2:Y:S08]  /*52c0*/  MUFU.EX2 R182, R37 ;  /* 0x0000002500b67308 */ /* 0x0000b00000000800 */
[----:B------:R-:W3:Y:S01]  /*52d0*/  MUFU.EX2 R55, R55 ;  /* 0x0000003700377308 */ /* 0x000ee20000000800 */
[C---:B-1----:R-:W-:Y:S01]  /*52e0*/  FADD.FTZ R6, R30.reuse, R3 ;  /* 0x000000031e067221 */ /* 0x042fe20000010000 */
[----:B------:R-:W-:-:S02]  /*52f0*/  F2FP.BF16.F32.PACK_AB R179, R30, R117 ;  /* 0x000000751eb3723e */ /* 0x000fc400000010ff */
[----:B------:R-:W-:Y:S02]  /*5300*/  CS2R R116, SRZ ;  /* 0x0000000000747805 */ /* 0x000fe4000001ff00 */
[----:B0-----:R-:W-:Y:S02]  /*5310*/  CS2R R36, SRZ ;  /* 0x0000000000247805 */ /* 0x001fe4000001ff00 */
[----:B------:R-:W-:Y:S01]  /*5320*/  CS2R R30, SRZ ;  /* 0x00000000001e7805 */ /* 0x000fe2000001ff00 */
[----:B------:R0:W1:Y:S08]  /*5330*/  MUFU.EX2 R176, R25 ;  /* 0x0000001900b07308 */ /* 0x0000700000000800 */
[----:B------:R3:W4:Y:S01]  /*5340*/  MUFU.EX2 R178, R7 ;  /* 0x0000000700b27308 */ /* 0x0007220000000800 */
[----:B0-----:R-:W-:-:S04]  /*5350*/  FADD.FTZ R25, R51, R2 ;  /* 0x0000000233197221 */ /* 0x001fc80000010000 */
[C---:B--2---:R-:W-:Y:S01]  /*5360*/  FADD.FTZ R2, R182.reuse, R25 ;  /* 0x00000019b6027221 */ /* 0x044fe20000010000 */
[----:B------:R-:W-:Y:S02]  /*5370*/  F2FP.BF16.F32.PACK_AB R182, R182, R51 ;  /* 0x00000033b6b6723e */ /* 0x000fe400000010ff */
[----:B------:R-:W-:Y:S01]  /*5380*/  CS2R R50, SRZ ;  /* 0x0000000000327805 */ /* 0x000fe2000001ff00 */
[----:B------:R0:W2:Y:S01]  /*5390*/  MUFU.EX2 R3, R24 ;  /* 0x0000001800037308 */ /* 0x0000a20000000800 */
[----:B---3--:R-:W-:-:S04]  /*53a0*/  FADD.FTZ R7, R55, R2 ;  /* 0x0000000237077221 */ /* 0x008fc80000010000 */
[C---:B-1----:R-:W-:Y:S01]  /*53b0*/  FADD.FTZ R7, R176.reuse, R7 ;  /* 0x00000007b0077221 */ /* 0x042fe20000010000 */
[----:B------:R-:W-:Y:S02]  /*53c0*/  F2FP.BF16.F32.PACK_AB R176, R176, R55 ;  /* 0x00000037b0b0723e */ /* 0x000fe400000010ff */
[----:B------:R-:W-:Y:S01]  /*53d0*/  CS2R R54, SRZ ;  /* 0x0000000000367805 */ /* 0x000fe2000001ff00 */
[----:B----4-:R-:W-:Y:S01]  /*53e0*/  FADD.FTZ R2, R178, R7 ;  /* 0x00000007b2027221 */ /* 0x010fe20000010000 */
[----:B0-----:R-:W-:-:S03]  /*53f0*/  CS2R R24, SRZ ;  /* 0x0000000000187805 */ /* 0x001fc6000001ff00 */
[C---:B--2---:R-:W-:Y:S01]  /*5400*/  FADD.FTZ R7, R3.reuse, R2 ;  /* 0x0000000203077221 */ /* 0x044fe20000010000 */
[----:B------:R-:W-:Y:S01]  /*5410*/  F2FP.BF16.F32.PACK_AB R178, R3, R178 ;  /* 0x000000b203b2723e */ /* 0x000fe200000010ff */
[----:B------:R-:W-:Y:S02]  /*5420*/  IMAD.MOV.U32 R3, RZ, RZ, 0x3f800000 ;  /* 0x3f800000ff037424 */ /* 0x000fe400078e00ff */
[----:B------:R-:W-:Y:S01]  /*5430*/  IMAD.MOV.U32 R2, RZ, RZ, 0x3f800000 ;  /* 0x3f800000ff027424 */ /* 0x000fe200078e00ff */
[----:B------:R-:W-:Y:S06]  /*5440*/  @!P3 BRA `(.L_x_2275) ;  /* 0x0000004000f4b947 */ /* 0x000fec0003800000 */
[----:B------:R-:W-:Y:S01]  /*5450*/  IMAD.MOV.U32 R8, RZ, RZ, R5 ;  /* 0x000000ffff087224 */ /* 0x000fe200078e0005 */
[----:B------:R-:W-:Y:S01]  /*5460*/  UMOV UR7, UR38 ;  /* 0x0000002600077c82 */ /* 0x000fe20008000000 */
[----:B------:R-:W-:Y:S01]  /*5470*/  IMAD.MOV.U32 R10, RZ, RZ, R4 ;  /* 0x000000ffff0a7224 */ /* 0x000fe200078e0004 */
[----:B------:R-:W-:Y:S01]  /*5480*/  UMOV UR5, UR36 ;  /* 0x0000002400057c82 */ /* 0x000fe20008000000 */
[----:B------:R-:W-:Y:S01]  /*5490*/  IMAD.MOV.U32 R3, RZ, RZ, 0x3f800000 ;  /* 0x3f800000ff037424 */ /* 0x000fe200078e00ff */
[----:B------:R-:W-:Y:S01]  /*54a0*/  ULDC UR61, c[0x0][0x288] ;  /* 0x0000a200003d7ab9 */ /* 0x000fe20000000800 */
[----:B------:R-:W-:-:S07]  /*54b0*/  IMAD.MOV.U32 R119, RZ, RZ, RZ ;  /* 0x000000ffff777224 */ /* 0x000fce00078e00ff */
.L_x_2284:
[----:B------:R-:W-:-:S04]  /*54c0*/  UIADD3 UR4, UR5, 0x1, URZ ;  /* 0x0000000105047890 */ /* 0x000fc8000fffe03f */
[----:B------:R-:W-:-:S04]  /*54d0*/  UISETP.NE.AND UP0, UPT, UR4, 0x2, UPT ;  /* 0x000000020400788c */ /* 0x000fc8000bf05270 */
[----:B------:R-:W-:Y:S02]  /*54e0*/  USEL UR38, URZ, 0x1, UP0 ;  /* 0x000000013f267887 */ /* 0x000fe40008000000 */
[----:B------:R-:W-:Y:S02]  /*54f0*/  USEL UR36, UR4, URZ, UP0 ;  /* 0x0000003f04247287 */ /* 0x000fe40008000000 */
[----:B------:R-:W-:Y:S01]  /*5500*/  ULOP3.LUT UR38, UR7, UR38, URZ, 0x3c, !UPT ;  /* 0x0000002607267292 */ /* 0x000fe2000f8e3c3f */
[----:B------:R-:W-:Y:S11]  /*5510*/  @!P0 BRA `(.L_x_2276) ;  /* 0x0000000000048947 */ /* 0x000ff60003800000 */
[----:B------:R-:W-:Y:S01]  /*5520*/  BPT.TRAP 0x1 ;  /* 0x000000040000795c */ /* 0x000fe20000300000 */
.L_x_2276:
[----:B------:R-:W-:Y:S01]  /*5530*/  ULEA UR6, UR36, UR37, 0x3 ;  /* 0x0000002524067291 */ /* 0x000fe2000f8e183f */
[----:B------:R-:W-:-:S05]  /*5540*/  IMAD.U32 R0, RZ, RZ, UR38 ;  /* 0x00000026ff007e24 */ /* 0x000fca000f8e00ff */
[----:B------:R-:W-:-:S04]  /*5550*/  SHF.L.U32 R0, R0, 0x1f, RZ ;  /* 0x0000001f00007819 */ /* 0x000fc800000006ff */
[----:B------:R0:W1:Y:S01]  /*5560*/  SYNCS.PHASECHK.TRANS64.TRYWAIT P3, [UR6+0x36830], R0 ;  /* 0x03683000ff0075a7 */ /* 0x0000620008060146 */
[----:B------:R-:W-:Y:S05]  /*5570*/  @!P0 BRA `(.L_x_2277) ;  /* 0x0000000000048947 */ /* 0x000fea0003800000 */
[----:B------:R-:W-:Y:S01]  /*5580*/  BPT.TRAP 0x1 ;  /* 0x000000040000795c */ /* 0x000fe20000300000 */
.L_x_2277:
[----:B-1----:R-:W-:Y:S05]  /*5590*/  @P3 BRA `(.L_x_2278) ;  /* 0x0000000000083947 */ /* 0x002fea0003800000 */
[----:B------:R-:W1:Y:S02]  /*55a0*/  SYNCS.PHASECHK.TRANS64.TRYWAIT P3, [UR6+0x36830], R0 ;  /* 0x03683000ff0075a7 */ /* 0x000e640008060146 */
[----:B-1----:R-:W-:Y:S05]  /*55b0*/  @!P3 BRA `(.L_x_2279) ;  /* 0x000001000048b947 */ /* 0x002fea0003800000 */
.L_x_2278:
[----:B------:R-:W-:Y:S01]  /*55c0*/  UIMAD UR4, UR36, 0xa80, UR60 ;  /* 0x00000a80240478a4 */ /* 0x000fe2000f8e023c */
[----:B------:R-:W-:Y:S01]  /*55d0*/  WARPGROUP.ARRIVE ;  /* 0x00000000000079c5 */ /* 0x000fe20000000000 */
[----:B------:R-:W-:Y:S01]  /*55e0*/  UMOV UR59, 0x40000040 ;  /* 0x40000040003b7882 */ /* 0x000fe20000000000 */
[----:B------:R-:W-:Y:S01]  /*55f0*/  UMOV UR19, 0x40000040 ;  /* 0x4000004000137882 */ /* 0x000fe20000000000 */
[----:B------:R-:W-:Y:S01]  /*5600*/  UIADD3 UR10, UR4, 0x80, URZ ;  /* 0x00000080040a7890 */ /* 0x000fe2000fffe03f */
[-C--:B------:R-:W-:Y:S01]  /*5610*/  FMUL.FTZ R24, R24, R2.reuse ;  /* 0x0000000218187220 */ /* 0x080fe20000410000 */
[----:B------:R-:W-:Y:S01]  /*5620*/  UIADD3 UR11, UR4, 0x100, URZ ;  /* 0x00000100040b7890 */ /* 0x000fe2000fffe03f */
[-C--:B------:R-:W-:Y:S01]  /*5630*/  FMUL.FTZ R25, R25, R2.reuse ;  /* 0x0000000219197220 */ /* 0x080fe20000410000 */
[----:B------:R-:W-:Y:S01]  /*5640*/  UMOV UR58, UR4 ;  /* 0x00000004003a7c82 */ /* 0x000fe20008000000 */
[----:B------:R-:W-:Y:S01]  /*5650*/  UIADD3 UR14, UR4, 0x82, URZ ;  /* 0x00000082040e7890 */ /* 0x000fe2000fffe03f */
[----:B------:R-:W-:Y:S01]  /*5660*/  HGMMA.64x16x16.F32.BF16 R168, gdesc[UR56], RZ, !UPT, gsb0 ;  /* 0x0020000038a879f0 */ /* 0x000fe2000c0018ff */
[----:B------:R-:W-:Y:S01]  /*5670*/  UMOV UR58, UR10 ;  /* 0x0000000a003a7c82 */ /* 0x000fe20008000000 */
[----:B------:R-:W-:Y:S01]  /*5680*/  UMOV UR59, 0x40000040 ;  /* 0x40000040003b7882 */ /* 0x000fe20000000000 */
        /* <DEDUP_REMOVED lines=142> */
[----:B------:R-:W-:Y:S01]  /*5f70*/  UMOV UR11, 0x40000040 ;  /* 0x40000040000b7882 */ /* 0x000fe20000000000 */
        /* <DEDUP_REMOVED lines=42> */
[----:B------:R-:W-:Y:S02]  /*6220*/  UIADD3 UR10, UR4, 0x84, URZ ;  /* 0x00000084040a7890 */ /* 0x000fe4000fffe03f */
        /* <DEDUP_REMOVED lines=392> */
.L_x_2280:
[----:B------:R-:W-:Y:S01]  /*7ab0*/  ULEA UR11, UR5, UR37, 0x3 ;  /* 0x00000025050b7291 */ /* 0x000fe2000f8e183f */
[----:B01----:R-:W-:-:S05]  /*7ac0*/  IMAD.U32 R0, RZ, RZ, UR7 ;  /* 0x00000007ff007e24 */ /* 0x003fca000f8e00ff */
[----:B------:R-:W-:-:S04]  /*7ad0*/  SHF.L.U32 R0, R0, 0x1f, RZ ;  /* 0x0000001f00007819 */ /* 0x000fc800000006ff */
[----:B------:R0:W1:Y:S01]  /*7ae0*/  SYNCS.PHASECHK.TRANS64.TRYWAIT P3, [UR11+0x36850], R0 ;  /* 0x03685000ff0075a7 */ /* 0x000062000806014b */
[----:B------:R-:W-:Y:S05]  /*7af0*/  @!P0 BRA `(.L_x_2281) ;  /* 0x0000000000048947 */ /* 0x000fea0003800000 */
[----:B------:R-:W-:Y:S01]  /*7b00*/  BPT.TRAP 0x1 ;  /* 0x000000040000795c */ /* 0x000fe20000300000 */
.L_x_2281:
[----:B-1----:R-:W-:Y:S05]  /*7b10*/  @P3 BRA `(.L_x_2282) ;  /* 0x0000000000083947 */ /* 0x002fea0003800000 */
[----:B------:R-:W1:Y:S02]  /*7b20*/  SYNCS.PHASECHK.TRANS64.TRYWAIT P3, [UR11+0x36850], R0 ;  /* 0x03685000ff0075a7 */ /* 0x000e64000806014b */
[----:B-1----:R-:W-:Y:S05]  /*7b30*/  @!P3 BRA `(.L_x_2283) ;  /* 0x000000dc0000b947 */ /* 0x002fea0003800000 */
.L_x_2282:
[----:B------:R-:W-:Y:S01]  /*7b40*/  UIADD3 UR4, UR37, 0x400, URZ ;  /* 0x0000040025047890 */ /* 0x000fe2000fffe03f */
[----:B------:R-:W-:Y:S01]  /*7b50*/  WARPGROUP.ARRIVE ;  /* 0x00000000000079c5 */ /* 0x000fe20000000000 */
[----:B------:R-:W-:Y:S01]  /*7b60*/  UMOV UR15, 0x40000040 ;  /* 0x40000040000f7882 */ /* 0x000fe20000000000 */
[----:B-1----:R-:W1:Y:S01]  /*7b70*/  @P2 LDC R3, c[0x0][0x44c] ;  /* 0x00011300ff032b82 */ /* 0x002e620000000800 */
[----:B------:R-:W-:Y:S01]  /*7b80*/  USHF.R.U32.HI UR4, URZ, 0x4, UR4 ;  /* 0x000000043f047899 */ /* 0x000fe20008011604 */
[----:B------:R-:W-:Y:S01]  /*7b90*/  IMAD.IADD R4, R22, 0x1, R17 ;  /* 0x0000000116047824 */ /* 0x000fe200078e0211 */
[----:B------:R-:W-:Y:S02]  /*7ba0*/  UMOV UR7, 0x40000040 ;  /* 0x4000004000077882 */ /* 0x000fe40000000000 */
[----:B------:R-:W-:-:S03]  /*7bb0*/  ULOP3.LUT UR4, UR4, 0x3fff, URZ, 0xc0, !UPT ;  /* 0x00003fff04047892 */ /* 0x000fc6000f8ec03f */
[----:B0-----:R-:W0:Y:S01]  /*7bc0*/  @P2 LDC R0, c[0x0][0x450] ;  /* 0x00011400ff002b82 */ /* 0x001e220000000800 */
[----:B------:R-:W-:-:S04]  /*7bd0*/  ULOP3.LUT UR4, UR4, 0x3800000, URZ, 0xfc, !UPT ;  /* 0x0380000004047892 */ /* 0x000fc8000f8efc3f */
[----:B------:R-:W-:-:S03]  /*7be0*/  UIMAD UR4, UR5, 0xa80, UR4 ;  /* 0x00000a80050478a4 */ /* 0x000fc6000f8e0204 */
[----:B------:R-:W2:Y:S01]  /*7bf0*/  LDC R5, c[0x0][0x2f0] ;  /* 0x0000bc00ff057b82 */ /* 0x000ea20000000800 */
[----:B------:R-:W-:Y:S01]  /*7c00*/  UIADD3 UR10, UR4, 0x80, URZ ;  /* 0x00000080040a7890 */ /* 0x000fe2000fffe03f */
[----:B------:R-:W-:Y:S02]  /*7c10*/  UMOV UR5, UR36 ;  /* 0x0000002400057c82 */ /* 0x000fe40008000000 */
[----:B------:R-:W-:Y:S02]  /*7c20*/  UMOV UR14, UR4 ;  /* 0x00000004000e7c82 */ /* 0x000fe40008000000 */
[----:B------:R-:W-:Y:S01]  /*7c30*/  HGMMA.64x192x16.F32.BF16 R24, R200, gdesc[UR12].tnspB, R24, gsb0 ;  /* 0x42e0000cc8187df0 */ /* 0x000fe20008001818 */
[----:B------:R-:W-:Y:S01]  /*7c40*/  UMOV UR15, 0x40000040 ;  /* 0x40000040000f7882 */ /* 0x000fe20000000000 */
[----:B------:R-:W-:Y:S01]  /*7c50*/  UMOV UR14, UR10 ;  /* 0x0000000a000e7c82 */ /* 0x000fe20008000000 */
[----:B------:R-:W-:Y:S01]  /*7c60*/  UIADD3 UR10, UR4, 0x100, URZ ;  /* 0x00000100040a7890 */ /* 0x000fe2000fffe03f */
[----:B-1----:R-:W-:-:S05]  /*7c70*/  @P2 IMAD.HI.U32 R3, R4, R3, RZ ;  /* 0x0000000304032227 */ /* 0x002fca00078e00ff */
[----:B0-----:R-:W-:Y:S01]  /*7c80*/  @P2 SHF.R.U32.HI R4, RZ, R0, R3 ;  /* 0x00000000ff042219 */ /* 0x001fe20000011603 */
[----:B------:R-:W-:-:S04]  /*7c90*/  IMAD.MOV.U32 R0, RZ, RZ, -0x70 ;  /* 0xffffff90ff007424 */ /* 0x000fc800078e00ff */
[----:B------:R-:W0:Y:S01]  /*7ca0*/  SHFL.IDX PT, R3, R4, 0x1, 0x1c1f ;  /* 0x003c1f0004037f89 */ /* 0x000e2200000e0000 */
[----:B------:R-:W-:-:S04]  /*7cb0*/  IMAD R0, R9, R0, 0x1 ;  /* 0x0000000109007424 */ /* 0x000fc800078e0200 */
[----:B------:R-:W-:-:S04]  /*7cc0*/  IMAD R0, R19, -0x2, R0 ;  /* 0xfffffffe13007824 */ /* 0x000fc800078e0200 */
[----:B--2---:R-:W-:-:S05]  /*7cd0*/  IMAD R2, R5, UR39, R0 ;  /* 0x0000002705027c24 */ /* 0x004fca000f8e0200 */
[----:B0-----:R-:W-:-:S04]  /*7ce0*/  IADD3 R0, R3, -UR61, R2 ;  /* 0x8000003d03007c10 */ /* 0x001fc8000fffe002 */
[C---:B------:R-:W-:Y:S02]  /*7cf0*/  ISETP.GT.AND P3, PT, R0.reuse, RZ, PT ;  /* 0x000000ff0000720c */ /* 0x040fe40003f64270 */
[----:B------:R-:W-:Y:S02]  /*7d00*/  ISETP.GT.AND P4, PT, R0, 0x1, PT ;  /* 0x000000010000780c */ /* 0x000fe40003f84270 */
[----:B------:R-:W-:Y:S02]  /*7d10*/  FSEL R219, R170, -INF , P3 ;  /* 0xff800000aadb7808 */ /* 0x000fe40001800000 */
[----:B------:R-:W-:Y:S02]  /*7d20*/  ISETP.GT.AND P3, PT, R0, 0x8, PT ;  /* 0x000000080000780c */ /* 0x000fe40003f64270 */
[----:B------:R-:W-:Y:S01]  /*7d30*/  FMNMX.FTZ R14, R219, R8, !PT ;  /* 0x00000008db0e7209 */ /* 0x000fe20007810000 */
[----:B------:R-:W-:Y:S02]  /*7d40*/  WARPGROUP.DEPBAR.LE gsb0, 0x0 ;  /* 0x00008000000079c5 */ /* 0x000fe40000010000 */
[----:B------:R-:W-:Y:S01]  /*7d50*/  WARPGROUP.ARRIVE ;  /* 0x00000000000079c5 */ /* 0x000fe20000000000 */
[----:B------:R-:W-:-:S02]  /*7d60*/  FSEL R201, R171, -INF , P4 ;  /* 0xff800000abc97808 */ /* 0x000fc40002000000 */
[----:B------:R-:W-:Y:S02]  /*7d70*/  ISETP.GT.AND P4, PT, R0, 0x9, PT ;  /* 0x000000090000780c */ /* 0x000fe40003f84270 */
[----:B------:R-:W-:Y:S01]  /*7d80*/  FSEL R203, R174, -INF , P3 ;  /* 0xff800000aecb7808 */ /* 0x000fe20001800000 */
[----:B------:R-:W-:Y:S01]  /*7d90*/  HGMMA.64x192x16.F32.BF16 R24, R196, gdesc[UR12].tnspB, R24, gsb0 ;  /* 0x42e0000cc4187df0 */ /* 0x000fe20008001818 */
[----:B------:R-:W-:Y:S01]  /*7da0*/  UMOV UR14, UR10 ;  /* 0x0000000a000e7c82 */ /* 0x000fe20008000000 */
[----:B------:R-:W-:Y:S01]  /*7db0*/  UMOV UR15, 0x40000040 ;  /* 0x40000040000f7882 */ /* 0x000fe20000000000 */
[----:B------:R-:W-:Y:S01]  /*7dc0*/  UIADD3 UR10, UR4, 0x180, URZ ;  /* 0x00000180040a7890 */ /* 0x000fe2000fffe03f */
[----:B------:R-:W-:Y:S02]  /*7dd0*/  FMNMX.FTZ R14, R201, R14, !PT ;  /* 0x0000000ec90e7209 */ /* 0x000fe40007810000 */
[----:B------:R-:W-:Y:S02]  /*7de0*/  ISETP.GT.AND P3, PT, R0, 0x10, PT ;  /* 0x000000100000780c */ /* 0x000fe40003f64270 */
[----:B------:R-:W-:-:S02]  /*7df0*/  FSEL R221, R175, -INF , P4 ;  /* 0xff800000afdd7808 */ /* 0x000fc40002000000 */
[----:B------:R-:W-:Y:S02]  /*7e00*/  FMNMX.FTZ R14, R203, R14, !PT ;  /* 0x0000000ecb0e7209 */ /* 0x000fe40007810000 */
[----:B------:R-:W-:Y:S02]  /*7e10*/  ISETP.GT.AND P4, PT, R0, 0x11, PT ;  /* 0x000000110000780c */ /* 0x000fe40003f84270 */
[----:B------:R-:W-:Y:S01]  /*7e20*/  FMNMX.FTZ R14, R221, R14, !PT ;  /* 0x0000000edd0e7209 */ /* 0x000fe20007810000 */
[----:B------:R-:W-:Y:S02]  /*7e30*/  WARPGROUP.DEPBAR.LE gsb0, 0x0 ;  /* 0x00008000000079c5 */ /* 0x000fe40000010000 */
[----:B------:R-:W-:Y:S01]  /*7e40*/  WARPGROUP.ARRIVE ;  /* 0x00000000000079c5 */ /* 0x000fe20000000000 */
[----:B------:R-:W-:Y:S02]  /*7e50*/  FSEL R199, R162, -INF , P3 ;  /* 0xff800000a2c77808 */ /* 0x000fe40001800000 */
[----:B------:R-:W-:-:S02]  /*7e60*/  ISETP.GT.AND P3, PT, R0, 0x18, PT ;  /* 0x000000180000780c */ /* 0x000fc40003f64270 */
[----:B------:R-:W-:Y:S01]  /*7e70*/  FSEL R197, R163, -INF , P4 ;  /* 0xff800000a3c57808 */ /* 0x000fe20002000000 */
[----:B------:R-:W-:Y:S01]  /*7e80*/  HGMMA.64x192x16.F32.BF16 R24, R192, gdesc[UR12].tnspB, R24, gsb0 ;  /* 0x42e0000cc0187df0 */ /* 0x000fe20008001818 */
[----:B------:R-:W-:Y:S01]  /*7e90*/  UMOV UR14, UR10 ;  /* 0x0000000a000e7c82 */ /* 0x000fe20008000000 */
[----:B------:R-:W-:Y:S01]  /*7ea0*/  UMOV UR15, 0x40000040 ;  /* 0x40000040000f7882 */ /* 0x000fe20000000000 */
[----:B------:R-:W-:Y:S01]  /*7eb0*/  FMNMX.FTZ R14, R199, R14, !PT ;  /* 0x0000000ec70e7209 */ /* 0x000fe20007810000 */
[----:B------:R-:W-:Y:S01]  /*7ec0*/  UIADD3 UR10, UR4, 0x200, URZ ;  /* 0x00000200040a7890 */ /* 0x000fe2000fffe03f */
[----:B------:R-:W-:Y:S02]  /*7ed0*/  ISETP.GT.AND P4, PT, R0, 0x19, PT ;  /* 0x000000190000780c */ /* 0x000fe40003f84270 */
[----:B------:R-:W-:Y:S01]  /*7ee0*/  FMNMX.FTZ R14, R197, R14, !PT ;  /* 0x0000000ec50e7209 */ /* 0x000fe20007810000 */
[----:B------:R-:W-:Y:S02]  /*7ef0*/  WARPGROUP.DEPBAR.LE gsb0, 0x0 ;  /* 0x00008000000079c5 */ /* 0x000fe40000010000 */
[----:B------:R-:W-:Y:S01]  /*7f00*/  WARPGROUP.ARRIVE ;  /* 0x00000000000079c5 */ /* 0x000fe20000000000 */
[----:B------:R-:W-:-:S02]  /*7f10*/  FSEL R195, R166, -INF , P3 ;  /* 0xff800000a6c37808 */ /* 0x000fc40001800000 */
[----:B------:R-:W-:Y:S02]  /*7f20*/  ISETP.GT.AND P3, PT, R0, 0x20, PT ;  /* 0x000000200000780c */ /* 0x000fe40003f64270 */
[----:B------:R-:W-:-:S05]  /*7f30*/  FSEL R193, R167, -INF , P4 ;  /* 0xff800000a7c17808 */ /* 0x000fca0002000000 */
[----:B------:R-:W-:Y:S01]  /*7f40*/  HGMMA.64x192x16.F32.BF16 R24, R188, gdesc[UR12].tnspB, R24, gsb0 ;  /* 0x42e0000cbc187df0 */ /* 0x000fe20008001818 */
[----:B------:R-:W-:Y:S01]  /*7f50*/  FMNMX.FTZ R14, R195, R14, !PT ;  /* 0x0000000ec30e7209 */ /* 0x000fe20007810000 */
[----:B------:R-:W-:Y:S01]  /*7f60*/  UMOV UR14, UR10 ;  /* 0x0000000a000e7c82 */ /* 0x000fe20008000000 */
[----:B------:R-:W-:Y:S01]  /*7f70*/  UMOV UR15, 0x40000040 ;  /* 0x40000040000f7882 */ /* 0x000fe20000000000 */
[----:B------:R-:W-:Y:S01]  /*7f80*/  ISETP.GT.AND P4, PT, R0, 0x21, PT ;  /* 0x000000210000780c */ /* 0x000fe20003f84270 */
[----:B------:R-:W-:Y:S01]  /*7f90*/  UIADD3 UR10, UR4, 0x280, URZ ;  /* 0x00000280040a7890 */ /* 0x000fe2000fffe03f */
[----:B------:R-:W-:Y:S01]  /*7fa0*/  FSEL R11, R154, -INF , P3 ;  /* 0xff8000009a0b7808 */ /* 0x000fe20001800000 */
[----:B------:R-:W-:Y:S01]  /*7fb0*/  UIADD3 UR4, UR4, 0x300, URZ ;  /* 0x0000030004047890 */ /* 0x000fe2000fffe03f */
[----:B------:R-:W-:Y:S02]  /*7fc0*/  FMNMX.FTZ R14, R193, R14, !PT ;  /* 0x0000000ec10e7209 */ /* 0x000fe40007810000 */
        /* <DEDUP_REMOVED lines=52> */
[----:B------:R-:W-:Y:S01]  /*8310*/  FMNMX.FTZ R14, R123, R14, !PT ;  /* 0x0000000e7b0e7209 */ /* 0x000fe20007810000 */
[----:B------:R-:W0:Y:S01]  /*8320*/  LDC R0, c[0x0][0x988] ;  /* 0x00026200ff007b82 */ /* 0x000e220000000800 */
[----:B------:R-:W-:Y:S01]  /*8330*/  FSEL R127, R127, -INF , P4 ;  /* 0xff8000007f7f7808 */ /* 0x000fe20002000000 */
[----:B------:R-:W-:Y:S02]  /*8340*/  WARPGROUP.DEPBAR.LE gsb0, 0x0 ;  /* 0x00008000000079c5 */ /* 0x000fe40000010000 */
[----:B------:R-:W-:Y:S01]  /*8350*/  WARPGROUP.ARRIVE ;  /* 0x00000000000079c5 */ /* 0x000fe20000000000 */
[----:B------:R-:W-:Y:S01]  /*8360*/  FSEL R189, R126, -INF , P3 ;  /* 0xff8000007ebd7808 */ /* 0x000fe20001800000 */
[----:B------:R-:W1:Y:S03]  /*8370*/  SHFL.IDX PT, R191, R4, RZ, 0x1c1f ;  /* 0x001c1fff04bf7589 */ /* 0x000e6600000e0000 */
[----:B------:R-:W-:Y:S01]  /*8380*/  FMNMX.FTZ R14, R189, R14, !PT ;  /* 0x0000000ebd0e7209 */ /* 0x000fe20007810000 */
[----:B------:R-:W-:Y:S01]  /*8390*/  HGMMA.64x192x16.F32.BF16 R24, R184, gdesc[UR12].tnspB, R24, gsb0 ;  /* 0x42e0000cb8187df0 */ /* 0x000fe20008001818 */
[----:B------:R-:W-:Y:S01]  /*83a0*/  UMOV UR14, UR10 ;  /* 0x0000000a000e7c82 */ /* 0x000fe20008000000 */
[----:B------:R-:W-:Y:S01]  /*83b0*/  UMOV UR15, 0x40000040 ;  /* 0x40000040000f7882 */ /* 0x000fe20000000000 */
[----:B------:R-:W-:-:S05]  /*83c0*/  FMNMX.FTZ R14, R127, R14, !PT ;  /* 0x0000000e7f0e7209 */ /* 0x000fca0007810000 */
[----:B------:R-:W2:Y:S01]  /*83d0*/  SHFL.BFLY PT, R5, R14, 0x2, 0x1f ;  /* 0x0c401f000e057f89 */ /* 0x000ea200000e0000 */
[----:B-1----:R-:W-:-:S04]  /*83e0*/  IADD3 R2, R191, -UR61, R2 ;  /* 0x8000003dbf027c10 */ /* 0x002fc8000fffe002 */
[C---:B------:R-:W-:Y:S02]  /*83f0*/  ISETP.GT.AND P4, PT, R2.reuse, RZ, PT ;  /* 0x000000ff0200720c */ /* 0x040fe40003f84270 */
[----:B------:R-:W-:-:S04]  /*8400*/  ISETP.GT.AND P5, PT, R2, 0x1, PT ;  /* 0x000000010200780c */ /* 0x000fc80003fa4270 */
[----:B------:R-:W-:Y:S02]  /*8410*/  FSEL R169, R169, -INF , P5 ;  /* 0xff800000a9a97808 */ /* 0x000fe40002800000 */
[----:B--2---:R-:W-:Y:S02]  /*8420*/  FMNMX.FTZ R20, R14, R5, !PT ;  /* 0x000000050e147209 */ /* 0x004fe40007810000 */
[----:B------:R-:W-:-:S03]  /*8430*/  ISETP.GT.AND P5, PT, R2, 0x9, PT ;  /* 0x000000090200780c */ /* 0x000fc60003fa4270 */
[----:B------:R-:W1:Y:S01]  /*8440*/  SHFL.BFLY PT, R5, R20, 0x1, 0x1f ;  /* 0x0c201f0014057f89 */ /* 0x000e6200000e0000 */
[----:B------:R-:W-:Y:S02]  /*8450*/  FSEL R173, R173, -INF , P5 ;  /* 0xff800000adad7808 */ /* 0x000fe40002800000 */
[----:B------:R-:W-:-:S04]  /*8460*/  ISETP.GT.AND P5, PT, R2, 0x11, PT ;  /* 0x000000110200780c */ /* 0x000fc80003fa4270 */
        /* <DEDUP_REMOVED lines=8> */
[C---:B------:R-:W-:Y:S01]  /*84f0*/  FSETP.NEU.FTZ.AND P3, PT, R5.reuse, -INF , PT ;  /* 0xff8000000500780b */ /* 0x040fe20003f7d000 */
[----:B0-----:R-:W-:Y:S01]  /*8500*/  FMUL.FTZ R122, R5, R0 ;  /* 0x00000000057a7220 */ /* 0x001fe20000410000 */
[----:B------:R-:W-:-:S04]  /*8510*/  ISETP.GT.AND P5, PT, R2, 0x31, PT ;  /* 0x000000310200780c */ /* 0x000fc80003fa4270 */
[----:B------:R-:W-:Y:S02]  /*8520*/  FSEL R14, R122, RZ, P3 ;  /* 0x000000ff7a0e7208 */ /* 0x000fe40001800000 */
[----:B------:R-:W-:Y:S02]  /*8530*/  FSEL R145, R145, -INF , P5 ;  /* 0xff80000091917808 */ /* 0x000fe40002800000 */
[C---:B------:R-:W-:Y:S01]  /*8540*/  ISETP.GT.AND P5, PT, R2.reuse, 0x39, PT ;  /* 0x000000390200780c */ /* 0x040fe20003fa4270 */
[-CC-:B------:R-:W-:Y:S01]  /*8550*/  FFMA.FTZ R20, R219, R0.reuse, -R14.reuse ;  /* 0x00000000db147223 */ /* 0x180fe2000001080e */
[-CC-:B------:R-:W-:Y:S01]  /*8560*/  FFMA.FTZ R122, R221, R0.reuse, -R14.reuse ;  /* 0x00000000dd7a7223 */ /* 0x180fe2000001080e */
[-CC-:B------:R-:W-:Y:S01]  /*8570*/  FFMA.FTZ R130, R193, R0.reuse, -R14.reuse ;  /* 0x00000000c1827223 */ /* 0x180fe2000001080e */
[----:B------:R-:W-:Y:S01]  /*8580*/  FSEL R149, R149, -INF , P5 ;  /* 0xff80000095957808 */ /* 0x000fe20002800000 */
[-CC-:B------:R-:W-:Y:S01]  /*8590*/  FFMA.FTZ R193, R11, R0.reuse, -R14.reuse ;  /* 0x000000000bc17223 */ /* 0x180fe2000001080e */
        /* <DEDUP_REMOVED lines=13> */
[----:B------:R-:W-:Y:S01]  /*8670*/  MUFU.EX2 R20, R20 ;  /* 0x0000001400147308 */ /* 0x000fe20000000800 */
[-CC-:B------:R-:W-:Y:S01]  /*8680*/  FFMA.FTZ R203, R203, R0.reuse, -R14.reuse ;  /* 0x00000000cbcb7223 */ /* 0x180fe2000001080e */
[-CC-:B------:R-:W-:Y:S01]  /*8690*/  FFMA.FTZ R197, R197, R0.reuse, -R14.reuse ;  /* 0x00000000c5c57223 */ /* 0x180fe2000001080e */
[----:B------:R-:W-:Y:S01]  /*86a0*/  FSEL R129, R129, -INF , P5 ;  /* 0xff80000081817808 */ /* 0x000fe20002800000 */
[-CC-:B------:R-:W-:Y:S01]  /*86b0*/  FFMA.FTZ R142, R123, R0.reuse, -R14.reuse ;  /* 0x000000007b8e7223 */ /* 0x180fe2000001080e */
[C---:B------:R-:W-:Y:S01]  /*86c0*/  ISETP.GT.AND P5, PT, R2.reuse, 0x59, PT ;  /* 0x000000590200780c */ /* 0x040fe20003fa4270 */
[-CC-:B------:R-:W-:Y:S01]  /*86d0*/  FFMA.FTZ R13, R13, R0.reuse, -R14.reuse ;  /* 0x000000000d0d7223 */ /* 0x180fe2000001080e */
[-CC-:B------:R-:W-:Y:S01]  /*86e0*/  FFMA.FTZ R21, R21, R0.reuse, -R14.reuse ;  /* 0x0000000015157223 */ /* 0x180fe2000001080e */
[----:B------:R-:W-:Y:S01]  /*86f0*/  MUFU.EX2 R201, R201 ;  /* 0x000000c900c97308 */ /* 0x000fe20000000800 */
[----:B------:R-:W-:Y:S01]  /*8700*/  FSEL R133, R133, -INF , P5 ;  /* 0xff80000085857808 */ /* 0x000fe20002800000 */
[----:B------:R-:W-:Y:S01]  /*8710*/  FFMA.FTZ R123, R189, R0, -R14 ;  /* 0x00000000bd7b7223 */ /* 0x000fe2000001080e */
[----:B------:R-:W-:-:S04]  /*8720*/  ISETP.GT.AND P5, PT, R2, 0x61, PT ;  /* 0x000000610200780c */ /* 0x000fc80003fa4270 */
[----:B------:R-:W-:Y:S01]  /*8730*/  FSEL R233, R121, -INF , P5 ;  /* 0xff80000079e97808 */ /* 0x000fe20002800000 */
[-CC-:B------:R-:W-:Y:S01]  /*8740*/  FFMA.FTZ R121, R15, R0.reuse, -R14.reuse ;  /* 0x000000000f797223 */ /* 0x180fe2000001080e */
[----:B------:R-:W-:Y:S01]  /*8750*/  ISETP.GT.AND P5, PT, R2, 0x69, PT ;  /* 0x000000690200780c */ /* 0x000fe20003fa4270 */
[-CC-:B------:R-:W-:Y:S01]  /*8760*/  FFMA.FTZ R15, R139, R0.reuse, -R14.reuse ;  /* 0x000000008b0f7223 */ /* 0x180fe2000001080e */
[----:B------:R-:W-:Y:S02]  /*8770*/  MUFU.EX2 R203, R203 ;  /* 0x000000cb00cb7308 */ /* 0x000fe40000000800 */
[----:B------:R-:W-:Y:S01]  /*8780*/  FSEL R237, R125, -INF , P5 ;  /* 0xff8000007ded7808 */ /* 0x000fe20002800000 */
[----:B------:R-:W-:-:S05]  /*8790*/  FFMA.FTZ R125, R151, R0, -R14 ;  /* 0x00000000977d7223 */ /* 0x000fca000001080e */
        /* <DEDUP_REMOVED lines=12> */
[----:B------:R-:W-:Y:S01]  /*8860*/  FSEL R185, R168, -INF , P4 ;  /* 0xff800000a8b97808 */ /* 0x000fe20002000000 */
[----:B------:R-:W-:Y:S01]  /*8870*/  WARPGROUP.ARRIVE ;  /* 0x00000000000079c5 */ /* 0x000fe20000000000 */
[----:B------:R-:W-:-:S03]  /*8880*/  ISETP.GT.AND P4, PT, R2, 0x8, PT ;  /* 0x000000080200780c */ /* 0x000fc60003f84270 */
[----:B------:R-:W-:Y:S01]  /*8890*/  MUFU.EX2 R21, R21 ;  /* 0x0000001500157308 */ /* 0x000fe20000000800 */
[----:B------:R-:W-:Y:S02]  /*88a0*/  FMNMX.FTZ R4, R185, R10, !PT ;  /* 0x0000000ab9047209 */ /* 0x000fe40007810000 */
[----:B------:R-:W-:Y:S01]  /*88b0*/  FSEL R187, R172, -INF , P4 ;  /* 0xff800000acbb7808 */ /* 0x000fe20002000000 */
[----:B------:R-:W-:Y:S01]  /*88c0*/  HGMMA.64x192x16.F32.BF16 R24, R180, gdesc[UR12].tnspB, R24, gsb0 ;  /* 0x42e0000cb4187df0 */ /* 0x000fe20008001818 */
[----:B------:R-:W-:Y:S02]  /*88d0*/  FMNMX.FTZ R4, R169, R4, !PT ;  /* 0x00000004a9047209 */ /* 0x000fe40007810000 */
[----:B------:R-:W-:Y:S01]  /*88e0*/  ISETP.GT.AND P4, PT, R2, 0x10, PT ;  /* 0x000000100200780c */ /* 0x000fe20003f84270 */
[----:B------:R-:W-:Y:S01]  /*88f0*/  MUFU.EX2 R138, R138 ;  /* 0x0000008a008a7308 */ /* 0x000fe20000000800 */
[----:B------:R-:W-:Y:S02]  /*8900*/  FMNMX.FTZ R4, R187, R4, !PT ;  /* 0x00000004bb047209 */ /* 0x000fe40007810000 */
[----:B------:R-:W-:-:S02]  /*8910*/  FSEL R191, R160, -INF , P4 ;  /* 0xff800000a0bf7808 */ /* 0x000fc40002000000 */
[----:B------:R-:W-:Y:S02]  /*8920*/  FMNMX.FTZ R4, R173, R4, !PT ;  /* 0x00000004ad047209 */ /* 0x000fe40007810000 */
[----:B------:R-:W-:Y:S01]  /*8930*/  ISETP.GT.AND P4, PT, R2, 0x18, PT ;  /* 0x000000180200780c */ /* 0x000fe20003f84270 */
[----:B------:R-:W-:Y:S01]  /*8940*/  MUFU.EX2 R131, R131 ;  /* 0x0000008300837308 */ /* 0x000fe20000000800 */
[----:B------:R-:W-:Y:S02]  /*8950*/  FMNMX.FTZ R4, R191, R4, !PT ;  /* 0x00000004bf047209 */ /* 0x000fe40007810000 */
[----:B------:R-:W-:Y:S02]  /*8960*/  FSEL R219, R164, -INF , P4 ;  /* 0xff800000a4db7808 */ /* 0x000fe40002000000 */
[----:B------:R-:W-:Y:S02]  /*8970*/  FMNMX.FTZ R4, R161, R4, !PT ;  /* 0x00000004a1047209 */ /* 0x000fe40007810000 */
[----:B------:R-:W-:Y:S01]  /*8980*/  ISETP.GT.AND P4, PT, R2, 0x20, PT ;  /* 0x000000200200780c */ /* 0x000fe20003f84270 */
[----:B------:R-:W-:Y:S01]  /*8990*/  MUFU.EX2 R142, R142 ;  /* 0x0000008e008e7308 */ /* 0x000fe20000000800 */
[----:B------:R-:W-:-:S02]  /*89a0*/  FMNMX.FTZ R4, R219, R4, !PT ;  /* 0x00000004db047209 */ /* 0x000fc40007810000 */
[----:B------:R-:W-:Y:S02]  /*89b0*/  FSEL R221, R152, -INF , P4 ;  /* 0xff80000098dd7808 */ /* 0x000fe40002000000 */
[----:B------:R-:W-:Y:S02]  /*89c0*/  FMNMX.FTZ R4, R165, R4, !PT ;  /* 0x00000004a5047209 */ /* 0x000fe40007810000 */
[----:B------:R-:W-:Y:S01]  /*89d0*/  ISETP.GT.AND P4, PT, R2, 0x28, PT ;  /* 0x000000280200780c */ /* 0x000fe20003f84270 */
[----:B------:R-:W-:Y:S01]  /*89e0*/  MUFU.EX2 R123, R123 ;  /* 0x0000007b007b7308 */ /* 0x000fe20000000800 */
[----:B------:R-:W-:Y:S02]  /*89f0*/  FMNMX.FTZ R4, R221, R4, !PT ;  /* 0x00000004dd047209 */ /* 0x000fe40007810000 */
[----:B------:R-:W-:Y:S02]  /*8a00*/  FSEL R223, R156, -INF , P4 ;  /* 0xff8000009cdf7808 */ /* 0x000fe40002000000 */
[----:B------:R-:W-:-:S02]  /*8a10*/  FMNMX.FTZ R4, R153, R4, !PT ;  /* 0x0000000499047209 */ /* 0x000fc40007810000 */
[----:B------:R-:W-:Y:S02]  /*8a20*/  ISETP.GT.AND P4, PT, R2, 0x30, PT ;  /* 0x000000300200780c */ /* 0x000fe40003f84270 */
[----:B------:R-:W-:Y:S02]  /*8a30*/  FMNMX.FTZ R4, R223, R4, !PT ;  /* 0x00000004df047209 */ /* 0x000fe40007810000 */
[----:B------:R-:W-:Y:S02]  /*8a40*/  FSEL R225, R144, -INF , P4 ;  /* 0xff80000090e17808 */ /* 0x000fe40002000000 */
[----:B------:R-:W-:Y:S02]  /*8a50*/  FMNMX.FTZ R4, R157, R4, !PT ;  /* 0x000000049d047209 */ /* 0x000fe40007810000 */
[----:B------:R-:W-:Y:S02]  /*8a60*/  ISETP.GT.AND P4, PT, R2, 0x38, PT ;  /* 0x000000380200780c */ /* 0x000fe40003f84270 */
[----:B------:R-:W-:-:S02]  /*8a70*/  FMNMX.FTZ R4, R225, R4, !PT ;  /* 0x00000004e1047209 */ /* 0x000fc40007810000 */
[----:B------:R-:W-:Y:S02]  /*8a80*/  FSEL R227, R148, -INF , P4 ;  /* 0xff80000094e37808 */ /* 0x000fe40002000000 */
[----:B------:R-:W-:Y:S02]  /*8a90*/  FMNMX.FTZ R4, R145, R4, !PT ;  /* 0x0000000491047209 */ /* 0x000fe40007810000 */
[----:B------:R-:W-:Y:S02]  /*8aa0*/  ISETP.GT.AND P4, PT, R2, 0x40, PT ;  /* 0x000000400200780c */ /* 0x000fe40003f84270 */
[----:B------:R-:W-:Y:S02]  /*8ab0*/  FMNMX.FTZ R4, R227, R4, !PT ;  /* 0x00000004e3047209 */ /* 0x000fe40007810000 */
[----:B------:R-:W-:Y:S01]  /*8ac0*/  FSEL R229, R136, -INF , P4 ;  /* 0xff80000088e57808 */ /* 0x000fe20002000000 */
[----:B------:R-:W-:Y:S01]  /*8ad0*/  FFMA.FTZ R136, R147, R0, -R14 ;  /* 0x0000000093887223 */ /* 0x000fe2000001080e */
[----:B------:R-:W-:-:S02]  /*8ae0*/  FMNMX.FTZ R4, R149, R4, !PT ;  /* 0x0000000495047209 */ /* 0x000fc40007810000 */
[----:B------:R-:W-:Y:S02]  /*8af0*/  ISETP.GT.AND P4, PT, R2, 0x48, PT ;  /* 0x000000480200780c */ /* 0x000fe40003f84270 */
[----:B------:R-:W-:Y:S01]  /*8b00*/  FMNMX.FTZ R4, R229, R4, !PT ;  /* 0x00000004e5047209 */ /* 0x000fe20007810000 */
[----:B------:R-:W-:Y:S01]  /*8b10*/  MUFU.EX2 R136, R136 ;  /* 0x0000008800887308 */ /* 0x000fe20000000800 */
[----:B------:R-:W-:Y:S01]  /*8b20*/  FSEL R11, R140, -INF , P4 ;  /* 0xff8000008c0b7808 */ /* 0x000fe20002000000 */
[----:B------:R-:W-:Y:S01]  /*8b30*/  FFMA.FTZ R140, R175, R0, -R14 ;  /* 0x00000000af8c7223 */ /* 0x000fe2000001080e */
[----:B------:R-:W-:Y:S02]  /*8b40*/  FMNMX.FTZ R4, R137, R4, !PT ;  /* 0x0000000489047209 */ /* 0x000fe40007810000 */
[----:B------:R-:W-:Y:S02]  /*8b50*/  ISETP.GT.AND P4, PT, R2, 0x50, PT ;  /* 0x000000500200780c */ /* 0x000fe40003f84270 */
[----:B------:R-:W-:Y:S01]  /*8b60*/  FMNMX.FTZ R4, R11, R4, !PT ;  /* 0x000000040b047209 */ /* 0x000fe20007810000 */
[----:B------:R-:W-:Y:S01]  /*8b70*/  MUFU.EX2 R140, R140 ;  /* 0x0000008c008c7308 */ /* 0x000fe20000000800 */
[----:B------:R-:W-:-:S02]  /*8b80*/  FSEL R155, R128, -INF , P4 ;  /* 0xff800000809b7808 */ /* 0x000fc40002000000 */
[----:B------:R-:W-:Y:S02]  /*8b90*/  FMNMX.FTZ R4, R141, R4, !PT ;  /* 0x000000048d047209 */ /* 0x000fe40007810000 */
[----:B------:R-:W-:Y:S02]  /*8ba0*/  ISETP.GT.AND P4, PT, R2, 0x58, PT ;  /* 0x000000580200780c */ /* 0x000fe40003f84270 */
[----:B------:R-:W-:Y:S01]  /*8bb0*/  FMNMX.FTZ R4, R155, R4, !PT ;  /* 0x000000049b047209 */ /* 0x000fe20007810000 */
[----:B------:R0:W-:Y:S01]  /*8bc0*/  MUFU.EX2 R128, R134 ;  /* 0x0000008600807308 */ /* 0x0001e20000000800 */
[----:B------:R-:W-:Y:S01]  /*8bd0*/  FSEL R231, R132, -INF , P4 ;  /* 0xff80000084e77808 */ /* 0x000fe20002000000 */
[----:B------:R-:W-:Y:S01]  /*8be0*/  FFMA.FTZ R132, R167, R0, -R14 ;  /* 0x00000000a7847223 */ /* 0x000fe2000001080e */
[----:B------:R-:W-:Y:S02]  /*8bf0*/  FMNMX.FTZ R4, R129, R4, !PT ;  /* 0x0000000481047209 */ /* 0x000fe40007810000 */
[----:B------:R-:W-:-:S02]  /*8c00*/  ISETP.GT.AND P4, PT, R2, 0x60, PT ;  /* 0x000000600200780c */ /* 0x000fc40003f84270 */
[----:B------:R-:W-:Y:S01]  /*8c10*/  FMNMX.FTZ R4, R231, R4, !PT ;  /* 0x00000004e7047209 */ /* 0x000fe20007810000 */
[----:B------:R-:W1:Y:S01]  /*8c20*/  MUFU.EX2 R132, R132 ;  /* 0x0000008400847308 */ /* 0x000e620000000800 */
[----:B------:R-:W-:Y:S01]  /*8c30*/  FSEL R159, R120, -INF , P4 ;  /* 0xff800000789f7808 */ /* 0x000fe20002000000 */
[--C-:B0-----:R-:W-:Y:S01]  /*8c40*/  FFMA.FTZ R134, R143, R0, -R14.reuse ;  /* 0x000000008f867223 */ /* 0x101fe2000001080e */
[----:B------:R-:W-:Y:S02]  /*8c50*/  FMNMX.FTZ R4, R133, R4, !PT ;  /* 0x0000000485047209 */ /* 0x000fe40007810000 */
[----:B------:R-:W-:Y:S02]  /*8c60*/  ISETP.GT.AND P4, PT, R2, 0x68, PT ;  /* 0x000000680200780c */ /* 0x000fe40003f84270 */
[----:B------:R-:W-:Y:S01]  /*8c70*/  FMNMX.FTZ R4, R159, R4, !PT ;  /* 0x000000049f047209 */ /* 0x000fe20007810000 */
[----:B------:R0:W-:Y:S01]  /*8c80*/  MUFU.EX2 R120, R3 ;  /* 0x0000000300787308 */ /* 0x0001e20000000800 */
[----:B------:R-:W-:Y:S01]  /*8c90*/  FSEL R235, R124, -INF , P4 ;  /* 0xff8000007ceb7808 */ /* 0x000fe20002000000 */
[----:B------:R-:W-:Y:S01]  /*8ca0*/  FFMA.FTZ R124, R163, R0, -R14 ;  /* 0x00000000a37c7223 */ /* 0x000fe2000001080e */
[----:B------:R-:W-:-:S04]  /*8cb0*/  FMNMX.FTZ R4, R233, R4, !PT ;  /* 0x00000004e9047209 */ /* 0x000fc80007810000 */
[----:B------:R-:W-:Y:S01]  /*8cc0*/  FMNMX.FTZ R4, R235, R4, !PT ;  /* 0x00000004eb047209 */ /* 0x000fe20007810000 */
[----:B------:R-:W-:Y:S01]  /*8cd0*/  MUFU.EX2 R124, R124 ;  /* 0x0000007c007c7308 */ /* 0x000fe20000000800 */
[----:B-1----:R-:W-:Y:S02]  /*8ce0*/  F2FP.BF16.F32.PACK_AB R189, R132, R13 ;  /* 0x0000000d84bd723e */ /* 0x002fe400000010ff */
[----:B------:R-:W-:-:S05]  /*8cf0*/  FMNMX.FTZ R4, R237, R4, !PT ;  /* 0x00000004ed047209 */ /* 0x000fca0007810000 */
[----:B0-----:R-:W0:Y:S01]  /*8d00*/  SHFL.BFLY PT, R3, R4, 0x2, 0x1f ;  /* 0x0c401f0004037f89 */ /* 0x001e2200000e0000 */
[----:B------:R-:W-:Y:S01]  /*8d10*/  MUFU.EX2 R134, R134 ;  /* 0x0000008600867308 */ /* 0x000fe20000000800 */
[----:B0-----:R-:W-:-:S05]  /*8d20*/  FMNMX.FTZ R3, R4, R3, !PT ;  /* 0x0000000304037209 */ /* 0x001fca0007810000 */
[----:B------:R-:W0:Y:S02]  /*8d30*/  SHFL.BFLY PT, R4, R3, 0x1, 0x1f ;  /* 0x0c201f0003047f89 */ /* 0x000e2400000e0000 */
[----:B0-----:R-:W-:Y:S02]  /*8d40*/  FMNMX.FTZ R4, R3, R4, !PT ;  /* 0x0000000403047209 */ /* 0x001fe40007810000 */
[----:B------:R-:W-:Y:S02]  /*8d50*/  FSEL R3, R5, RZ, P3 ;  /* 0x000000ff05037208 */ /* 0x000fe40001800000 */
[C---:B------:R-:W-:Y:S01]  /*8d60*/  FSETP.NEU.FTZ.AND P4, PT, R4.reuse, -INF , PT ;  /* 0xff8000000400780b */ /* 0x040fe20003f9d000 */
[----:B------:R-:W-:Y:S01]  /*8d70*/  FMUL.FTZ R144, R4, R0 ;  /* 0x0000000004907220 */ /* 0x000fe20000410000 */
[C---:B------:R-:W-:Y:S01]  /*8d80*/  ISETP.GT.AND P3, PT, R9.reuse, R12, PT ;  /* 0x0000000c0900720c */ /* 0x040fe20003f64270 */
[----:B------:R-:W-:-:S03]  /*8d90*/  VIADD R9, R9, 0xffffffff ;  /* 0xffffffff09097836 */ /* 0x000fc60000000000 */
[----:B------:R-:W-:-:S05]  /*8da0*/  FSEL R144, R144, RZ, P4 ;  /* 0x000000ff90907208 */ /* 0x000fca0002000000 */
[-CC-:B------:R-:W-:Y:S01]  /*8db0*/  FFMA.FTZ R151, R153, R0.reuse, -R144.reuse ;  /* 0x0000000099977223 */ /* 0x180fe20000010890 */
[-C--:B------:R-:W-:Y:S01]  /*8dc0*/  FFMA.FTZ R153, R157, R0.reuse, -R144 ;  /* 0x000000009d997223 */ /* 0x080fe20000010890 */
[----:B------:R-:W-:Y:S01]  /*8dd0*/  FADD.FTZ R157, -R3, R8 ;  /* 0x00000008039d7221 */ /* 0x000fe20000010100 */
[----:B------:R-:W-:Y:S01]  /*8de0*/  IMAD.U32 R8, RZ, RZ, UR6 ;  /* 0x00000006ff087e24 */ /* 0x000fe2000f8e00ff */
[----:B------:R-:W-:Y:S01]  /*8df0*/  UMOV UR6, UR4 ;  /* 0x0000000400067c82 */ /* 0x000fe20008000000 */
[----:B------:R-:W-:Y:S01]  /*8e00*/  FSEL R3, R4, RZ, P4 ;  /* 0x000000ff04037208 */ /* 0x000fe20002000000 */
[-C--:B------:R-:W-:Y:S01]  /*8e10*/  FMUL.FTZ R146, R157, R0.reuse ;  /* 0x000000009d927220 */ /* 0x080fe20000410000 */
[-CC-:B------:R-:W-:Y:S01]  /*8e20*/  FFMA.FTZ R135, R185, R0.reuse, -R144.reuse ;  /* 0x00000000b9877223 */ /* 0x180fe20000010890 */
[-CC-:B------:R-:W-:Y:S01]  /*8e30*/  FFMA.FTZ R200, R169, R0.reuse, -R144.reuse ;  /* 0x00000000a9c87223 */ /* 0x180fe20000010890 */
[-C--:B------:R-:W-:Y:S01]  /*8e40*/  FFMA.FTZ R202, R187, R0.reuse, -R144 ;  /* 0x00000000bbca7223 */ /* 0x080fe20000010890 */
[----:B------:R-:W-:Y:S01]  /*8e50*/  FADD.FTZ R157, -R3, R10 ;  /* 0x0000000a039d7221 */ /* 0x000fe20000010100 */
[----:B------:R-:W-:Y:S01]  /*8e60*/  @!P1 VIADD R8, R8, 0x36840 ;  /* 0x0003684008089836 */ /* 0x000fe20000000000 */
[----:B------:R-:W0:Y:S01]  /*8e70*/  MUFU.EX2 R3, R146 ;  /* 0x0000009200037308 */ /* 0x000e220000000800 */
[-CC-:B------:R-:W-:Y:S01]  /*8e80*/  FFMA.FTZ R139, R173, R0.reuse, -R144.reuse ;  /* 0x00000000ad8b7223 */ /* 0x180fe20000010890 */
[-C--:B------:R-:W-:Y:S01]  /*8e90*/  FMUL.FTZ R157, R157, R0.reuse ;  /* 0x000000009d9d7220 */ /* 0x080fe20000410000 */
[----:B------:R-:W-:Y:S01]  /*8ea0*/  FFMA.FTZ R196, R191, R0, -R144 ;  /* 0x00000000bfc47223 */ /* 0x000fe20000010890 */
[----:B------:R-:W-:Y:S01]  /*8eb0*/  @!P1 PRMT R8, RZ, 0x654, R8 ;  /* 0x00000654ff089816 */ /* 0x000fe20000000008 */
[----:B------:R-:W-:-:S02]  /*8ec0*/  IMAD.U32 R10, RZ, RZ, UR11 ;  /* 0x0000000bff0a7e24 */ /* 0x000fc4000f8e00ff */
        /* <DEDUP_REMOVED lines=8> */
[-CC-:B------:R-:W-:Y:S01]  /*8f50*/  FFMA.FTZ R145, R145, R0.reuse, -R144.reuse ;  /* 0x0000000091917223 */ /* 0x180fe20000010890 */
[----:B------:R-:W-:Y:S01]  /*8f60*/  FFMA.FTZ R190, R227, R0, -R144 ;  /* 0x00000000e3be7223 */ /* 0x000fe20000010890 */
[----:B------:R-:W-:-:S02]  /*8f70*/  WARPGROUP.DEPBAR.LE gsb0, 0x0 ;  /* 0x00008000000079c5 */ /* 0x000fc40000010000 */
[----:B------:R-:W-:Y:S01]  /*8f80*/  WARPGROUP.ARRIVE ;  /* 0x00000000000079c5 */ /* 0x000fe20000000000 */
[----:B------:R-:W1:Y:S01]  /*8f90*/  MUFU.EX2 R2, R157 ;  /* 0x0000009d00027308 */ /* 0x000e620000000800 */
[----:B0-----:R-:W-:Y:S01]  /*8fa0*/  FFMA.FTZ R6, R3, R6, R20 ;  /* 0x0000000603067223 */ /* 0x001fe20000010014 */
[-CC-:B------:R-:W-:Y:S01]  /*8fb0*/  FFMA.FTZ R183, R171, R0.reuse, -R14.reuse ;  /* 0x00000000abb77223 */ /* 0x180fe2000001080e */
[-C--:B------:R-:W-:Y:S01]  /*8fc0*/  FFMA.FTZ R14, R127, R0.reuse, -R14 ;  /* 0x000000007f0e7223 */ /* 0x080fe2000001080e */
[-C--:B------:R-:W-:Y:S01]  /*8fd0*/  FFMA.FTZ R149, R149, R0.reuse, -R144 ;  /* 0x0000000095957223 */ /* 0x080fe20000010890 */
[----:B------:R-:W-:Y:S01]  /*8fe0*/  HGMMA.64x192x16.F32.BF16 R24, R176, gdesc[UR4].tnspB, R24, gsb0 ;  /* 0x42e00004b0187df0 */ /* 0x000fe20008001818 */
        /* <DEDUP_REMOVED lines=8> */
[-CC-:B------:R-:W-:Y:S01]  /*9070*/  FFMA.FTZ R159, R159, R0.reuse, -R144.reuse ;  /* 0x000000009f9f7223 */ /* 0x180fe20000010890 */
[-CC-:B------:R-:W-:Y:S01]  /*9080*/  FFMA.FTZ R233, R233, R0.reuse, -R144.reuse ;  /* 0x00000000e9e97223 */ /* 0x180fe20000010890 */
[----:B------:R-:W-:Y:S01]  /*9090*/  MUFU.EX2 R202, R202 ;  /* 0x000000ca00ca7308 */ /* 0x000fe20000000800 */
[----:B-1----:R-:W-:Y:S01]  /*90a0*/  FFMA.FTZ R157, R2, R7, R135 ;  /* 0x00000007029d7223 */ /* 0x002fe20000010087 */
[-CC-:B------:R-:W-:Y:S01]  /*90b0*/  FFMA.FTZ R7, R137, R0.reuse, -R144.reuse ;  /* 0x0000000089077223 */ /* 0x180fe20000010890 */
[----:B------:R-:W-:Y:S01]  /*90c0*/  FADD.FTZ R137, R122, R11 ;  /* 0x0000000b7a897221 */ /* 0x000fe20000010000 */
[-CC-:B------:R-:W-:Y:S01]  /*90d0*/  FFMA.FTZ R11, R141, R0.reuse, -R144.reuse ;  /* 0x000000008d0b7223 */ /* 0x180fe20000010890 */
[-CC-:B------:R-:W-:Y:S01]  /*90e0*/  FFMA.FTZ R235, R235, R0.reuse, -R144.reuse ;  /* 0x00000000ebeb7223 */ /* 0x180fe20000010890 */
[----:B------:R-:W-:Y:S01]  /*90f0*/  FFMA.FTZ R144, R237, R0, -R144 ;  /* 0x00000000ed907223 */ /* 0x000fe20000010890 */
[----:B------:R-:W-:Y:S01]  /*9100*/  UMOV UR7, UR38 ;  /* 0x0000002600077c82 */ /* 0x000fe20008000000 */
[----:B------:R-:W-:Y:S01]  /*9110*/  MUFU.EX2 R139, R139 ;  /* 0x0000008b008b7308 */ /* 0x000fe20000000800 */
[----:B0-----:R-:W-:Y:S01]  /*9120*/  FADD.FTZ R157, R200, R157 ;  /* 0x0000009dc89d7221 */ /* 0x001fe20000010000 */
[----:B------:R-:W-:-:S02]  /*9130*/  F2FP.BF16.F32.PACK_AB R201, R201, R20 ;  /* 0x00000014c9c9723e */ /* 0x000fc400000010ff */
[----:B------:R-:W-:Y:S02]  /*9140*/  F2FP.BF16.F32.PACK_AB R203, R122, R203 ;  /* 0x000000cb7acb723e */ /* 0x000fe400000010ff */
[----:B------:R-:W-:Y:S02]  /*9150*/  F2FP.BF16.F32.PACK_AB R200, R200, R135 ;  /* 0x00000087c8c8723e */ /* 0x000fe400000010ff */
[----:B------:R-:W-:Y:S01]  /*9160*/  MUFU.EX2 R196, R196 ;  /* 0x000000c400c47308 */ /* 0x000fe20000000800 */
[----:B------:R-:W-:Y:S02]  /*9170*/  F2FP.BF16.F32.PACK_AB R191, R125, R124 ;  /* 0x0000007c7dbf723e */ /* 0x000fe400000010ff */
[----:B------:R-:W-:Y:S02]  /*9180*/  F2FP.BF16.F32.PACK_AB R185, R136, R121 ;  /* 0x0000007988b9723e */ /* 0x000fe400000010ff */
[----:B------:R-:W-:Y:S02]  /*9190*/  F2FP.BF16.F32.PACK_AB R187, R134, R15 ;  /* 0x0000000f86bb723e */ /* 0x000fe400000010ff */
[----:B------:R-:W-:Y:S01]  /*91a0*/  F2FP.BF16.F32.PACK_AB R181, R138, R21 ;  /* 0x000000158ab5723e */ /* 0x000fe200000010ff */
        /* <DEDUP_REMOVED lines=21> */
[----:B------:R-:W0:Y:S01]  /*9300*/  MUFU.EX2 R14, R14 ;  /* 0x0000000e000e7308 */ /* 0x000e220000000800 */
[----:B------:R-:W-:-:S02]  /*9310*/  WARPGROUP.DEPBAR.LE gsb0, 0x0 ;  /* 0x00008000000079c5 */ /* 0x000fc40000010000 */
[----:B------:R1:W-:Y:S01]  /*9320*/  @!P1 SYNCS.ARRIVE.TRANS64.RED.A1T0 RZ, [R8+URZ], RZ ;  /* 0x000000ff08ff99a7 */ /* 0x0003e2000810043f */
[----:B------:R-:W-:-:S04]  /*9330*/  F2FP.BF16.F32.PACK_AB R177, R142, R131 ;  /* 0x000000838eb1723e */ /* 0x000fc800000010ff */
[----:B------:R-:W-:Y:S01]  /*9340*/  MUFU.EX2 R176, R159 ;  /* 0x0000009f00b07308 */ /* 0x000fe20000000800 */
[----:B-1----:R-:W-:-:S07]  /*9350*/  @!P1 VIADD R8, R10, 0x36860 ;  /* 0x000368600a089836 */ /* 0x002fce0000000000 */
[----:B------:R1:W2:Y:S01]  /*9360*/  MUFU.EX2 R10, R129 ;  /* 0x00000081000a7308 */ /* 0x0002a20000000800 */
[----:B0-----:R-:W-:Y:S02]  /*9370*/  F2FP.BF16.F32.PACK_AB R179, R14, R123 ;  /* 0x0000007b0eb3723e */ /* 0x001fe400000010ff */
[----:B------:R-:W-:-:S04]  /*9380*/  @!P1 PRMT R8, RZ, 0x654, R8 ;  /* 0x00000654ff089816 */ /* 0x000fc80000000008 */
[----:B------:R0:W-:Y:S01]  /*9390*/  @!P1 SYNCS.ARRIVE.TRANS64.RED.A1T0 RZ, [R8+URZ], RZ ;  /* 0x000000ff08ff99a7 */ /* 0x0001e2000810043f */
[----:B------:R-:W3:Y:S01]  /*93a0*/  MUFU.EX2 R178, R235 ;  /* 0x000000eb00b27308 */ /* 0x000ee20000000800 */
[----:B0-----:R-:W-:Y:S01]  /*93b0*/  FADD.FTZ R8, R202, R157 ;  /* 0x0000009dca087221 */ /* 0x001fe20000010000 */
[----:B------:R-:W-:-:S03]  /*93c0*/  F2FP.BF16.F32.PACK_AB R202, R139, R202 ;  /* 0x000000ca8bca723e */ /* 0x000fc600000010ff */
[----:B------:R-:W-:Y:S01]  /*93d0*/  FADD.FTZ R127, R139, R8 ;  /* 0x000000088b7f7221 */ /* 0x000fe20000010000 */
[----:B------:R-:W-:-:S03]  /*93e0*/  FADD.FTZ R8, R126, R137 ;  /* 0x000000897e087221 */ /* 0x000fc60000010000 */
[----:B------:R-:W-:Y:S01]  /*93f0*/  FADD.FTZ R6, R196, R127 ;  /* 0x0000007fc4067221 */ /* 0x000fe20000010000 */
[C---:B------:R-:W-:Y:S01]  /*9400*/  FADD.FTZ R8, R197.reuse, R8 ;  /* 0x00000008c5087221 */ /* 0x040fe20000010000 */
[----:B------:R-:W-:Y:S02]  /*9410*/  F2FP.BF16.F32.PACK_AB R197, R197, R126 ;  /* 0x0000007ec5c5723e */ /* 0x000fe400000010ff */
[C---:B------:R-:W-:Y:S01]  /*9420*/  FADD.FTZ R127, R143.reuse, R6 ;  /* 0x000000068f7f7221 */ /* 0x040fe20000010000 */
[----:B------:R-:W-:-:S03]  /*9430*/  F2FP.BF16.F32.PACK_AB R196, R143, R196 ;  /* 0x000000c48fc4723e */ /* 0x000fc600000010ff */
        /* <DEDUP_REMOVED lines=20> */
[C---:B------:R-:W-:Y:S02]  /*9580*/  F2FP.BF16.F32.PACK_AB R188, R145.reuse, R188 ;  /* 0x000000bc91bc723e */ /* 0x040fe400000010ff */
[----:B-1----:R-:W-:Y:S01]  /*9590*/  FADD.FTZ R129, R145, R8 ;  /* 0x0000000891817221 */ /* 0x002fe20000010000 */
[----:B------:R-:W-:-:S03]  /*95a0*/  FADD.FTZ R127, R132, R127 ;  /* 0x0000007f847f7221 */ /* 0x000fc60000010000 */
[----:B------:R-:W-:Y:S01]  /*95b0*/  FADD.FTZ R6, R190, R129 ;  /* 0x00000081be067221 */ /* 0x000fe20000010000 */
[----:B------:R-:W-:Y:S01]  /*95c0*/  FADD.FTZ R8, R124, R127 ;  /* 0x0000007f7c087221 */ /* 0x000fe20000010000 */
[C---:B------:R-:W-:Y:S02]  /*95d0*/  F2FP.BF16.F32.PACK_AB R190, R149.reuse, R190 ;  /* 0x000000be95be723e */ /* 0x040fe400000010ff */
[----:B------:R-:W-:Y:S01]  /*95e0*/  FADD.FTZ R127, R149, R6 ;  /* 0x00000006957f7221 */ /* 0x000fe20000010000 */
        /* <DEDUP_REMOVED lines=10> */
[----:B------:R-:W-:Y:S01]  /*9690*/  FADD.FTZ R6, R134, R13 ;  /* 0x0000000d86067221 */ /* 0x000fe20000010000 */
[----:B------:R-:W-:Y:S02]  /*96a0*/  IMAD.MOV.U32 R8, RZ, RZ, R5 ;  /* 0x000000ffff087224 */ /* 0x000fe400078e0005 */
[----:B------:R-:W-:Y:S01]  /*96b0*/  FADD.FTZ R127, R180, R127 ;  /* 0x0000007fb47f7221 */ /* 0x000fe20000010000 */
[----:B------:R-:W-:Y:S01]  /*96c0*/  FADD.FTZ R7, R21, R6 ;  /* 0x0000000615077221 */ /* 0x000fe20000010000 */
[----:B--2---:R-:W-:-:S02]  /*96d0*/  F2FP.BF16.F32.PACK_AB R180, R10, R180 ;  /* 0x000000b40ab4723e */ /* 0x004fc400000010ff */
[----:B------:R-:W-:Y:S01]  /*96e0*/  FADD.FTZ R127, R10, R127 ;  /* 0x0000007f0a7f7221 */ /* 0x000fe20000010000 */
[----:B------:R-:W-:Y:S01]  /*96f0*/  FADD.FTZ R6, R138, R7 ;  /* 0x000000078a067221 */ /* 0x000fe20000010000 */
[----:B------:R-:W-:Y:S02]  /*9700*/  IMAD.MOV.U32 R10, RZ, RZ, R4 ;  /* 0x000000ffff0a7224 */ /* 0x000fe400078e0004 */
        /* <DEDUP_REMOVED lines=9> */
[----:B------:R-:W-:Y:S01]  /*97a0*/  FADD.FTZ R127, R233, R127 ;  /* 0x0000007fe97f7221 */ /* 0x000fe20000010000 */
[----:B------:R-:W-:-:S03]  /*97b0*/  FADD.FTZ R6, R142, R7 ;  /* 0x000000078e067221 */ /* 0x000fc60000010000 */
[----:B---3--:R-:W-:Y:S01]  /*97c0*/  FADD.FTZ R127, R178, R127 ;  /* 0x0000007fb27f7221 */ /* 0x008fe20000010000 */
[----:B------:R-:W-:Y:S01]  /*97d0*/  FADD.FTZ R6, R123, R6 ;  /* 0x000000067b067221 */ /* 0x000fe20000010000 */
[C---:B------:R-:W-:Y:S02]  /*97e0*/  F2FP.BF16.F32.PACK_AB R178, R144.reuse, R178 ;  /* 0x000000b290b2723e */ /* 0x040fe400000010ff */
[----:B------:R-:W-:Y:S01]  /*97f0*/  FADD.FTZ R7, R144, R127 ;  /* 0x0000007f90077221 */ /* 0x000fe20000010000 */
[----:B------:R-:W-:Y:S01]  /*9800*/  FADD.FTZ R6, R14, R6 ;  /* 0x000000060e067221 */ /* 0x000fe20000010000 */
[----:B------:R-:W-:Y:S06]  /*9810*/  @P3 BRA `(.L_x_2284) ;  /* 0xffffffbc00283947 */ /* 0x000fec000383ffff */
.L_x_2275:
[----:B------:R-:W-:-:S13]  /*9820*/  ISETP.GE.AND P2, PT, R9, RZ, PT ;  /* 0x000000ff0900720c */ /* 0x000fda0003f46270 */
[----:B------:R-:W-:Y:S05]  /*9830*/  @!P2 BRA `(.L_x_2285) ;  /* 0x0000003800e0a947 */ /* 0x000fea0003800000 */
[----:B------:R-:W-:Y:S01]  /*9840*/  IMAD.MOV.U32 R8, RZ, RZ, R5 ;  /* 0x000000ffff087224 */ /* 0x000fe200078e0005 */
[----:B------:R-:W-:Y:S01]  /*9850*/  UMOV UR6, UR38 ;  /* 0x0000002600067c82 */ /* 0x000fe20008000000 */
[----:B------:R-:W-:Y:S01]  /*9860*/  IMAD.MOV.U32 R11, RZ, RZ, R4 ;  /* 0x000000ffff0b7224 */ /* 0x000fe200078e0004 */
[----:B------:R-:W-:-:S06]  /*9870*/  UMOV UR5, UR36 ;  /* 0x0000002400057c82 */ /* 0x000fcc0008000000 */
.L_x_2294:
        /* <DEDUP_REMOVED lines=8> */
.L_x_2286:
[----:B------:R-:W-:Y:S01]  /*9900*/  ULEA UR4, UR36, UR37, 0x3 ;  /* 0x0000002524047291 */ /* 0x000fe2000f8e183f */
[----:B------:R-:W-:-:S05]  /*9910*/  IMAD.U32 R0, RZ, RZ, UR38 ;  /* 0x00000026ff007e24 */ /* 0x000fca000f8e00ff */
[----:B------:R-:W-:-:S04]  /*9920*/  SHF.L.U32 R0, R0, 0x1f, RZ ;  /* 0x0000001f00007819 */ /* 0x000fc800000006ff */
[----:B------:R0:W1:Y:S01]  /*9930*/  SYNCS.PHASECHK.TRANS64.TRYWAIT P2, [UR4+0x36830], R0 ;  /* 0x03683000ff0075a7 */ /* 0x0000620008040144 */
[----:B------:R-:W-:Y:S05]  /*9940*/  @!P0 BRA `(.L_x_2287) ;  /* 0x0000000000048947 */ /* 0x000fea0003800000 */
[----:B------:R-:W-:Y:S01]  /*9950*/  BPT.TRAP 0x1 ;  /* 0x000000040000795c */ /* 0x000fe20000300000 */
.L_x_2287:
[----:B-1----:R-:W-:Y:S05]  /*9960*/  @P2 BRA `(.L_x_2288) ;  /* 0x0000000000082947 */ /* 0x002fea0003800000 */
[----:B------:R-:W1:Y:S02]  /*9970*/  SYNCS.PHASECHK.TRANS64.TRYWAIT P2, [UR4+0x36830], R0 ;  /* 0x03683000ff0075a7 */ /* 0x000e640008040144 */
[----:B-1----:R-:W-:Y:S05]  /*9980*/  @!P2 BRA `(.L_x_2289) ;  /* 0x000000bc0084a947 */ /* 0x002fea0003800000 */
.L_x_2288:
        /* <DEDUP_REMOVED lines=591> */
.L_x_2290:
[----:B------:R-:W-:Y:S01]  /*be80*/  ULEA UR10, UR5, UR37, 0x3 ;  /* 0x00000025050a7291 */ /* 0x000fe2000f8e183f */
[----:B01----:R-:W-:-:S05]  /*be90*/  IMAD.U32 R0, RZ, RZ, UR6 ;  /* 0x00000006ff007e24 */ /* 0x003fca000f8e00ff */
[----:B------:R-:W-:-:S04]  /*bea0*/  SHF.L.U32 R0, R0, 0x1f, RZ ;  /* 0x0000001f00007819 */ /* 0x000fc800000006ff */
[----:B------:R0:W1:Y:S01]  /*beb0*/  SYNCS.PHASECHK.TRANS64.TRYWAIT P2, [UR10+0x36850], R0 ;  /* 0x03685000ff0075a7 */ /* 0x000062000804014a */
[----:B------:R-:W-:Y:S05]  /*bec0*/  @!P0 BRA `(.L_x_2291) ;  /* 0x0000000000048947 */ /* 0x000fea0003800000 */
[----:B------:R-:W-:Y:S01]  /*bed0*/  BPT.TRAP 0x1 ;  /* 0x000000040000795c */ /* 0x000fe20000300000 */
.L_x_2291:
[----:B-1----:R-:W-:Y:S05]  /*bee0*/  @P2 BRA `(.L_x_2292) ;  /* 0x0000000000082947 */ /* 0x002fea0003800000 */
[----:B------:R-:W1:Y:S02]  /*bef0*/  SYNCS.PHASECHK.TRANS64.TRYWAIT P2, [UR10+0x36850], R0 ;  /* 0x03685000ff0075a7 */ /* 0x000e64000804014a */
[----:B-1----:R-:W-:Y:S05]  /*bf00*/  @!P2 BRA `(.L_x_2293) ;  /* 0x00000098003ca947 */ /* 0x002fea0003800000 */
.L_x_2292:
[----:B------:R-:W-:Y:S01]  /*bf10*/  UIADD3 UR4, UR37, 0x400, URZ ;  /* 0x0000040025047890 */ /* 0x000fe2000fffe03f */
[----:B------:R-:W-:Y:S01]  /*bf20*/  WARPGROUP.ARRIVE ;  /* 0x00000000000079c5 */ /* 0x000fe20000000000 */
[----:B------:R-:W-:Y:S01]  /*bf30*/  UMOV UR15, 0x40000040 ;  /* 0x40000040000f7882 */ /* 0x000fe20000000000 */
[----:B01----:R-:W-:Y:S01]  /*bf40*/  FMNMX.FTZ R0, R168, R11, !PT ;  /* 0x0000000ba8007209 */ /* 0x003fe20007810000 */
[----:B------:R-:W-:Y:S01]  /*bf50*/  USHF.R.U32.HI UR4, URZ, 0x4, UR4 ;  /* 0x000000043f047899 */ /* 0x000fe20008011604 */
[C---:B------:R-:W-:Y:S01]  /*bf60*/  ISETP.GT.AND P2, PT, R9.reuse, RZ, PT ;  /* 0x000000ff0900720c */ /* 0x040fe20003f44270 */
[----:B------:R-:W-:Y:S01]  /*bf70*/  VIADD R9, R9, 0xffffffff ;  /* 0xffffffff09097836 */ /* 0x000fe20000000000 */
[----:B------:R-:W-:Y:S01]  /*bf80*/  FMNMX.FTZ R3, R169, R0, !PT ;  /* 0x00000000a9037209 */ /* 0x000fe20007810000 */
[----:B------:R-:W-:-:S03]  /*bf90*/  ULOP3.LUT UR4, UR4, 0x3fff, URZ, 0xc0, !UPT ;  /* 0x00003fff04047892 */ /* 0x000fc6000f8ec03f */
[----:B------:R-:W-:Y:S01]  /*bfa0*/  FMNMX.FTZ R0, R172, R3, !PT ;  /* 0x00000003ac007209 */ /* 0x000fe20007810000 */
[----:B------:R-:W-:-:S03]  /*bfb0*/  ULOP3.LUT UR4, UR4, 0x3800000, URZ, 0xfc, !UPT ;  /* 0x0380000004047892 */ /* 0x000fc6000f8efc3f */
[----:B------:R-:W-:Y:S01]  /*bfc0*/  FMNMX.FTZ R3, R173, R0, !PT ;  /* 0x00000000ad037209 */ /* 0x000fe20007810000 */
[----:B------:R-:W-:-:S03]  /*bfd0*/  UIMAD UR4, UR5, 0xa80, UR4 ;  /* 0x00000a80050478a4 */ /* 0x000fc6000f8e0204 */
[----:B------:R-:W-:Y:S01]  /*bfe0*/  FMNMX.FTZ R0, R160, R3, !PT ;  /* 0x00000003a0007209 */ /* 0x000fe20007810000 */
[----:B------:R-:W-:Y:S01]  /*bff0*/  UIADD3 UR6, UR4, 0x80, URZ ;  /* 0x0000008004067890 */ /* 0x000fe2000fffe03f */
[----:B------:R-:W-:Y:S02]  /*c000*/  UMOV UR5, UR36 ;  /* 0x0000002400057c82 */ /* 0x000fe40008000000 */
[----:B------:R-:W-:Y:S01]  /*c010*/  UMOV UR14, UR4 ;  /* 0x00000004000e7c82 */ /* 0x000fe20008000000 */
[----:B------:R-:W-:Y:S01]  /*c020*/  FMNMX.FTZ R3, R161, R0, !PT ;  /* 0x00000000a1037209 */ /* 0x000fe20007810000 */
[----:B------:R-:W-:Y:S01]  /*c030*/  HGMMA.64x192x16.F32.BF16 R24, R200, gdesc[UR12].tnspB, R24, gsb0 ;  /* 0x42e0000cc8187df0 */ /* 0x000fe20008001818 */
[----:B------:R-:W-:Y:S01]  /*c040*/  UMOV UR15, 0x40000040 ;  /* 0x40000040000f7882 */ /* 0x000fe20000000000 */
[----:B------:R-:W-:Y:S01]  /*c050*/  UMOV UR14, UR6 ;  /* 0x00000006000e7c82 */ /* 0x000fe20008000000 */
[----:B------:R-:W-:Y:S01]  /*c060*/  UIADD3 UR6, UR4, 0x100, URZ ;  /* 0x0000010004067890 */ /* 0x000fe2000fffe03f */
        /* <DEDUP_REMOVED lines=23> */
[----:B0-----:R-:W-:Y:S02]  /*c1e0*/  FMNMX.FTZ R10, R5, R0, !PT ;  /* 0x00000000050a7209 */ /* 0x001fe40007810000 */
[----:B------:R-:W0:Y:S03]  /*c1f0*/  LDC R0, c[0x0][0x988] ;  /* 0x00026200ff007b82 */ /* 0x000e260000000800 */
[----:B------:R-:W1:Y:S02]  /*c200*/  SHFL.BFLY PT, R3, R10, 0x1, 0x1f ;  /* 0x0c201f000a037f89 */ /* 0x000e6400000e0000 */
[----:B-1----:R-:W-:Y:S02]  /*c210*/  FMNMX.FTZ R4, R10, R3, !PT ;  /* 0x000000030a047209 */ /* 0x002fe40007810000 */
[----:B------:R-:W-:-:S03]  /*c220*/  FMNMX.FTZ R10, R170, R8, !PT ;  /* 0x00000008aa0a7209 */ /* 0x000fc60007810000 */
[----:B------:R-:W-:Y:S01]  /*c230*/  FADD.FTZ R3, -R4, R11 ;  /* 0x0000000b04037221 */ /* 0x000fe20000010100 */
[----:B------:R-:W-:-:S03]  /*c240*/  FMNMX.FTZ R5, R171, R10, !PT ;  /* 0x0000000aab057209 */ /* 0x000fc60007810000 */
[-C--:B0-----:R-:W-:Y:S01]  /*c250*/  FMUL.FTZ R2, R3, R0.reuse ;  /* 0x0000000003027220 */ /* 0x081fe20000410000 */
[----:B------:R-:W-:Y:S01]  /*c260*/  FMNMX.FTZ R10, R174, R5, !PT ;  /* 0x00000005ae0a7209 */ /* 0x000fe20007810000 */
[----:B------:R-:W-:-:S03]  /*c270*/  FMUL.FTZ R3, R4, R0 ;  /* 0x0000000004037220 */ /* 0x000fc60000410000 */
[----:B------:R-:W-:Y:S01]  /*c280*/  FMNMX.FTZ R5, R175, R10, !PT ;  /* 0x0000000aaf057209 */ /* 0x000fe20007810000 */
[-CC-:B------:R-:W-:Y:S01]  /*c290*/  FFMA.FTZ R21, R145, R0.reuse, -R3.reuse ;  /* 0x0000000091157223 */ /* 0x180fe20000010803 */
[-CC-:B------:R-:W-:Y:S01]  /*c2a0*/  FFMA.FTZ R145, R149, R0.reuse, -R3.reuse ;  /* 0x0000000095917223 */ /* 0x180fe20000010803 */
[-CC-:B------:R-:W-:Y:S01]  /*c2b0*/  FFMA.FTZ R149, R129, R0.reuse, -R3.reuse ;  /* 0x0000000081957223 */ /* 0x180fe20000010803 */
[----:B------:R-:W-:Y:S01]  /*c2c0*/  FMNMX.FTZ R10, R162, R5, !PT ;  /* 0x00000005a20a7209 */ /* 0x000fe20007810000 */
[-CC-:B------:R-:W-:Y:S01]  /*c2d0*/  FFMA.FTZ R11, R168, R0.reuse, -R3.reuse ;  /* 0x00000000a80b7223 */ /* 0x180fe20000010803 */
[-CC-:B------:R-:W-:Y:S01]  /*c2e0*/  FFMA.FTZ R161, R161, R0.reuse, -R3.reuse ;  /* 0x00000000a1a17223 */ /* 0x180fe20000010803 */
[--C-:B------:R-:W-:Y:S01]  /*c2f0*/  FFMA.FTZ R13, R165, R0, -R3.reuse ;  /* 0x00000000a50d7223 */ /* 0x100fe20000010803 */
        /* <DEDUP_REMOVED lines=12> */
[----:B------:R-:W-:-:S04]  /*c3c0*/  FMNMX.FTZ R10, R154, R5, !PT ;  /* 0x000000059a0a7209 */ /* 0x000fc80007810000 */
[----:B------:R-:W-:-:S03]  /*c3d0*/  FMNMX.FTZ R5, R155, R10, !PT ;  /* 0x0000000a9b057209 */ /* 0x000fc60007810000 */
[----:B------:R-:W0:Y:S01]  /*c3e0*/  MUFU.EX2 R11, R11 ;  /* 0x0000000b000b7308 */ /* 0x000e220000000800 */
[----:B------:R-:W-:-:S04]  /*c3f0*/  FMNMX.FTZ R10, R158, R5, !PT ;  /* 0x000000059e0a7209 */ /* 0x000fc80007810000 */
[----:B------:R-:W-:-:S03]  /*c400*/  FMNMX.FTZ R5, R159, R10, !PT ;  /* 0x0000000a9f057209 */ /* 0x000fc60007810000 */
[----:B------:R-:W-:Y:S01]  /*c410*/  MUFU.EX2 R161, R161 ;  /* 0x000000a100a17308 */ /* 0x000fe20000000800 */
[----:B------:R-:W-:-:S04]  /*c420*/  FMNMX.FTZ R10, R146, R5, !PT ;  /* 0x00000005920a7209 */ /* 0x000fc80007810000 */
[----:B------:R-:W-:-:S03]  /*c430*/  FMNMX.FTZ R5, R147, R10, !PT ;  /* 0x0000000a93057209 */ /* 0x000fc60007810000 */
[----:B------:R-:W-:Y:S01]  /*c440*/  MUFU.EX2 R13, R13 ;  /* 0x0000000d000d7308 */ /* 0x000fe20000000800 */
[----:B------:R-:W-:Y:S01]  /*c450*/  FMNMX.FTZ R10, R150, R5, !PT ;  /* 0x00000005960a7209 */ /* 0x000fe20007810000 */
[----:B0-----:R-:W-:Y:S01]  /*c460*/  FFMA.FTZ R7, R2, R7, R11 ;  /* 0x0000000702077223 */ /* 0x001fe2000001000b */
[----:B------:R-:W-:Y:S02]  /*c470*/  WARPGROUP.DEPBAR.LE gsb0, 0x0 ;  /* 0x00008000000079c5 */ /* 0x000fe40000010000 */
[----:B------:R-:W-:Y:S01]  /*c480*/  WARPGROUP.ARRIVE ;  /* 0x00000000000079c5 */ /* 0x000fe20000000000 */
[----:B------:R-:W-:Y:S01]  /*c490*/  FMNMX.FTZ R5, R151, R10, !PT ;  /* 0x0000000a97057209 */ /* 0x000fe20007810000 */
[-CC-:B------:R-:W-:Y:S01]  /*c4a0*/  FFMA.FTZ R200, R169, R0.reuse, -R3.reuse ;  /* 0x00000000a9c87223 */ /* 0x180fe20000010803 */
[-CC-:B------:R-:W-:Y:S01]  /*c4b0*/  FFMA.FTZ R202, R172, R0.reuse, -R3.reuse ;  /* 0x00000000acca7223 */ /* 0x180fe20000010803 */
[----:B------:R-:W-:Y:S01]  /*c4c0*/  FFMA.FTZ R169, R173, R0, -R3 ;  /* 0x00000000ada97223 */ /* 0x000fe20000010803 */
[----:B------:R-:W-:Y:S01]  /*c4d0*/  FMNMX.FTZ R10, R138, R5, !PT ;  /* 0x000000058a0a7209 */ /* 0x000fe20007810000 */
[----:B------:R-:W-:Y:S01]  /*c4e0*/  HGMMA.64x192x16.F32.BF16 R24, R196, gdesc[UR12].tnspB, R24, gsb0 ;  /* 0x42e0000cc4187df0 */ /* 0x000fe20008001818 */
[----:B------:R-:W-:Y:S01]  /*c4f0*/  UMOV UR14, UR6 ;  /* 0x00000006000e7c82 */ /* 0x000fe20008000000 */
[----:B------:R-:W-:Y:S01]  /*c500*/  UMOV UR15, 0x40000040 ;  /* 0x40000040000f7882 */ /* 0x000fe20000000000 */
[----:B------:R-:W-:Y:S01]  /*c510*/  UIADD3 UR6, UR4, 0x180, URZ ;  /* 0x0000018004067890 */ /* 0x000fe2000fffe03f */
[----:B------:R-:W-:Y:S01]  /*c520*/  FMNMX.FTZ R5, R139, R10, !PT ;  /* 0x0000000a8b057209 */ /* 0x000fe20007810000 */
[----:B------:R-:W0:Y:S03]  /*c530*/  MUFU.EX2 R200, R200 ;  /* 0x000000c800c87308 */ /* 0x000e260000000800 */
[----:B------:R-:W-:-:S04]  /*c540*/  FMNMX.FTZ R10, R142, R5, !PT ;  /* 0x000000058e0a7209 */ /* 0x000fc80007810000 */
[----:B------:R-:W-:Y:S01]  /*c550*/  FMNMX.FTZ R5, R143, R10, !PT ;  /* 0x0000000a8f057209 */ /* 0x000fe20007810000 */
[----:B------:R-:W-:Y:S03]  /*c560*/  MUFU.EX2 R202, R202 ;  /* 0x000000ca00ca7308 */ /* 0x000fe60000000800 */
[----:B------:R-:W-:-:S04]  /*c570*/  FMNMX.FTZ R10, R130, R5, !PT ;  /* 0x00000005820a7209 */ /* 0x000fc80007810000 */
[----:B------:R-:W-:Y:S01]  /*c580*/  FMNMX.FTZ R5, R131, R10, !PT ;  /* 0x0000000a83057209 */ /* 0x000fe20007810000 */
[----:B------:R-:W-:Y:S01]  /*c590*/  MUFU.EX2 R169, R169 ;  /* 0x000000a900a97308 */ /* 0x000fe20000000800 */
[C---:B0-----:R-:W-:Y:S01]  /*c5a0*/  FADD.FTZ R7, R200.reuse, R7 ;  /* 0x00000007c8077221 */ /* 0x041fe20000010000 */
[----:B------:R-:W-:Y:S02]  /*c5b0*/  F2FP.BF16.F32.PACK_AB R200, R200, R11 ;  /* 0x0000000bc8c8723e */ /* 0x000fe400000010ff */
[----:B------:R-:W-:-:S04]  /*c5c0*/  FMNMX.FTZ R10, R134, R5, !PT ;  /* 0x00000005860a7209 */ /* 0x000fc80007810000 */
[----:B------:R-:W-:Y:S01]  /*c5d0*/  FMNMX.FTZ R5, R135, R10, !PT ;  /* 0x0000000a87057209 */ /* 0x000fe20007810000 */
[----:B------:R-:W-:Y:S03]  /*c5e0*/  MUFU.EX2 R153, R153 ;  /* 0x0000009900997308 */ /* 0x000fe60000000800 */
[----:B------:R-:W-:-:S04]  /*c5f0*/  FMNMX.FTZ R10, R122, R5, !PT ;  /* 0x000000057a0a7209 */ /* 0x000fc80007810000 */
[----:B------:R-:W-:Y:S01]  /*c600*/  FMNMX.FTZ R5, R123, R10, !PT ;  /* 0x0000000a7b057209 */ /* 0x000fe20007810000 */
[----:B------:R-:W-:Y:S03]  /*c610*/  MUFU.EX2 R15, R15 ;  /* 0x0000000f000f7308 */ /* 0x000fe60000000800 */
[----:B------:R-:W-:-:S04]  /*c620*/  FMNMX.FTZ R10, R126, R5, !PT ;  /* 0x000000057e0a7209 */ /* 0x000fc80007810000 */
[----:B------:R-:W-:Y:S01]  /*c630*/  FMNMX.FTZ R10, R127, R10, !PT ;  /* 0x0000000a7f0a7209 */ /* 0x000fe20007810000 */
[----:B------:R-:W-:Y:S04]  /*c640*/  MUFU.EX2 R21, R21 ;  /* 0x0000001500157308 */ /* 0x000fe80000000800 */
[----:B------:R-:W0:Y:S04]  /*c650*/  SHFL.BFLY PT, R5, R10, 0x2, 0x1f ;  /* 0x0c401f000a057f89 */ /* 0x000e2800000e0000 */
[----:B------:R-:W-:Y:S08]  /*c660*/  MUFU.EX2 R145, R145 ;  /* 0x0000009100917308 */ /* 0x000ff00000000800 */
[----:B------:R-:W-:Y:S08]  /*c670*/  MUFU.EX2 R137, R137 ;  /* 0x0000008900897308 */ /* 0x000ff00000000800 */
[----:B------:R-:W-:Y:S01]  /*c680*/  MUFU.EX2 R141, R141 ;  /* 0x0000008d008d7308 */ /* 0x000fe20000000800 */
[----:B0-----:R-:W-:Y:S01]  /*c690*/  FMNMX.FTZ R12, R10, R5, !PT ;  /* 0x000000050a0c7209 */ /* 0x001fe20007810000 */
[----:B------:R-:W-:-:S06]  /*c6a0*/  FFMA.FTZ R10, R120, R0, -R3 ;  /* 0x00000000780a7223 */ /* 0x000fcc0000010803 */
[----:B------:R-:W-:Y:S01]  /*c6b0*/  MUFU.EX2 R149, R149 ;  /* 0x0000009500957308 */ /* 0x000fe20000000800 */
[----:B------:R-:W0:Y:S07]  /*c6c0*/  SHFL.BFLY PT, R5, R12, 0x1, 0x1f ;  /* 0x0c201f000c057f89 */ /* 0x000e2e00000e0000 */
[----:B------:R-:W-:Y:S08]  /*c6d0*/  MUFU.EX2 R129, R129 ;  /* 0x0000008100817308 */ /* 0x000ff00000000800 */
[----:B------:R-:W-:Y:S08]  /*c6e0*/  MUFU.EX2 R10, R10 ;  /* 0x0000000a000a7308 */ /* 0x000ff00000000800 */
[----:B------:R-:W-:Y:S01]  /*c6f0*/  MUFU.EX2 R121, R121 ;  /* 0x0000007900797308 */ /* 0x000fe20000000800 */
[----:B0-----:R-:W-:-:S05]  /*c700*/  FMNMX.FTZ R5, R12, R5, !PT ;  /* 0x000000050c057209 */ /* 0x001fca0007810000 */
[-C--:B------:R-:W-:Y:S02]  /*c710*/  FMUL.FTZ R133, R5, R0.reuse ;  /* 0x0000000005857220 */ /* 0x080fe40000410000 */
[----:B------:R0:W-:Y:S02]  /*c720*/  MUFU.EX2 R12, R124 ;  /* 0x0000007c000c7308 */ /* 0x0001e40000000800 */
[-CC-:B------:R-:W-:Y:S01]  /*c730*/  FFMA.FTZ R201, R171, R0.reuse, -R133.reuse ;  /* 0x00000000abc97223 */ /* 0x180fe20000010885 */
[-CC-:B------:R-:W-:Y:S01]  /*c740*/  FFMA.FTZ R203, R174, R0.reuse, -R133.reuse ;  /* 0x00000000aecb7223 */ /* 0x180fe20000010885 */
[-CC-:B------:R-:W-:Y:S01]  /*c750*/  FFMA.FTZ R14, R175, R0.reuse, -R133.reuse ;  /* 0x00000000af0e7223 */ /* 0x180fe20000010885 */
[-CC-:B------:R-:W-:Y:S01]  /*c760*/  FFMA.FTZ R20, R163, R0.reuse, -R133.reuse ;  /* 0x00000000a3147223 */ /* 0x180fe20000010885 */
[-CC-:B------:R-:W-:Y:S01]  /*c770*/  FFMA.FTZ R120, R167, R0.reuse, -R133.reuse ;  /* 0x00000000a7787223 */ /* 0x180fe20000010885 */
[-CC-:B------:R-:W-:Y:S01]  /*c780*/  FFMA.FTZ R151, R151, R0.reuse, -R133.reuse ;  /* 0x0000000097977223 */ /* 0x180fe20000010885 */
[----:B------:R-:W-:Y:S01]  /*c790*/  MUFU.EX2 R201, R201 ;  /* 0x000000c900c97308 */ /* 0x000fe20000000800 */
[-CC-:B0-----:R-:W-:Y:S01]  /*c7a0*/  FFMA.FTZ R124, R155, R0.reuse, -R133.reuse ;  /* 0x000000009b7c7223 */ /* 0x181fe20000010885 */
[-CC-:B------:R-:W-:Y:S01]  /*c7b0*/  FFMA.FTZ R143, R143, R0.reuse, -R133.reuse ;  /* 0x000000008f8f7223 */ /* 0x180fe20000010885 */
[-CC-:B------:R-:W-:Y:S01]  /*c7c0*/  FFMA.FTZ R131, R131, R0.reuse, -R133.reuse ;  /* 0x0000000083837223 */ /* 0x180fe20000010885 */
[-CC-:B------:R-:W-:Y:S01]  /*c7d0*/  FFMA.FTZ R134, R134, R0.reuse, -R133.reuse ;  /* 0x0000000086867223 */ /* 0x180fe20000010885 */
[-CC-:B------:R-:W-:Y:S01]  /*c7e0*/  FFMA.FTZ R135, R135, R0.reuse, -R133.reuse ;  /* 0x0000000087877223 */ /* 0x180fe20000010885 */
[-CC-:B------:R-:W-:Y:S01]  /*c7f0*/  FFMA.FTZ R123, R123, R0.reuse, -R133.reuse ;  /* 0x000000007b7b7223 */ /* 0x180fe20000010885 */
[-CC-:B------:R-:W-:Y:S01]  /*c800*/  FFMA.FTZ R126, R126, R0.reuse, -R133.reuse ;  /* 0x000000007e7e7223 */ /* 0x180fe20000010885 */
[----:B------:R-:W-:Y:S01]  /*c810*/  MUFU.EX2 R203, R203 ;  /* 0x000000cb00cb7308 */ /* 0x000fe20000000800 */
[----:B------:R-:W-:-:S07]  /*c820*/  FFMA.FTZ R127, R127, R0, -R133 ;  /* 0x000000007f7f7223 */ /* 0x000fce0000010885 */
        /* <DEDUP_REMOVED lines=16> */
[----:B------:R-:W-:Y:S01]  /*c930*/  UMOV UR14, UR6 ;  /* 0x00000006000e7c82 */ /* 0x000fe20008000000 */
[----:B------:R-:W-:Y:S01]  /*c940*/  UMOV UR15, 0x40000040 ;  /* 0x40000040000f7882 */ /* 0x000fe20000000000 */
[----:B------:R-:W-:Y:S01]  /*c950*/  UIADD3 UR6, UR4, 0x200, URZ ;  /* 0x0000020004067890 */ /* 0x000fe2000fffe03f */
        /* <DEDUP_REMOVED lines=14> */
[----:B------:R-:W-:Y:S01]  /*ca40*/  MUFU.EX2 R192, R192 ;  /* 0x000000c000c07308 */ /* 0x000fe20000000800 */
[----:B------:R-:W-:-:S07]  /*ca50*/  UIADD3 UR4, UR4, 0x300, URZ ;  /* 0x0000030004047890 */ /* 0x000fce000fffe03f */
[----:B------:R-:W-:Y:S08]  /*ca60*/  MUFU.EX2 R193, R193 ;  /* 0x000000c100c17308 */ /* 0x000ff00000000800 */
[----:B------:R-:W-:Y:S08]  /*ca70*/  MUFU.EX2 R194, R194 ;  /* 0x000000c200c27308 */ /* 0x000ff00000000800 */
[----:B------:R-:W-:Y:S01]  /*ca80*/  MUFU.EX2 R195, R195 ;  /* 0x000000c300c37308 */ /* 0x000fe20000000800 */
[----:B------:R-:W-:-:S02]  /*ca90*/  WARPGROUP.DEPBAR.LE gsb0, 0x0 ;  /* 0x00008000000079c5 */ /* 0x000fc40000010000 */
[----:B------:R-:W-:Y:S01]  /*caa0*/  WARPGROUP.ARRIVE ;  /* 0x00000000000079c5 */ /* 0x000fe20000000000 */
[-CC-:B------:R-:W-:Y:S01]  /*cab0*/  FFMA.FTZ R188, R144, R0.reuse, -R3.reuse ;  /* 0x0000000090bc7223 */ /* 0x180fe20000010803 */
[-C--:B------:R-:W-:Y:S01]  /*cac0*/  FFMA.FTZ R190, R148, R0.reuse, -R3 ;  /* 0x0000000094be7223 */ /* 0x080fe20000010803 */
[----:B------:R-:W-:Y:S02]  /*cad0*/  IMAD.U32 R144, RZ, RZ, UR10 ;  /* 0x0000000aff907e24 */ /* 0x000fe4000f8e00ff */
[-CC-:B------:R-:W-:Y:S01]  /*cae0*/  FFMA.FTZ R189, R146, R0.reuse, -R133.reuse ;  /* 0x0000000092bd7223 */ /* 0x180fe20000010885 */
[----:B------:R-:W-:Y:S01]  /*caf0*/  FFMA.FTZ R191, R150, R0, -R133 ;  /* 0x0000000096bf7223 */ /* 0x000fe20000010885 */
[----:B------:R-:W-:Y:S01]  /*cb00*/  HGMMA.64x192x16.F32.BF16 R24, R184, gdesc[UR12].tnspB, R24, gsb0 ;  /* 0x42e0000cb8187df0 */ /* 0x000fe20008001818 */
[----:B------:R-:W-:Y:S01]  /*cb10*/  UMOV UR14, UR6 ;  /* 0x00000006000e7c82 */ /* 0x000fe20008000000 */
[----:B------:R-:W-:Y:S01]  /*cb20*/  UMOV UR15, 0x40000040 ;  /* 0x40000040000f7882 */ /* 0x000fe20000000000 */
[----:B------:R-:W-:Y:S01]  /*cb30*/  UMOV UR6, UR4 ;  /* 0x0000000400067c82 */ /* 0x000fe20008000000 */
[----:B------:R-:W-:Y:S08]  /*cb40*/  MUFU.EX2 R188, R188 ;  /* 0x000000bc00bc7308 */ /* 0x000ff00000000800 */
[----:B------:R-:W-:Y:S08]  /*cb50*/  MUFU.EX2 R189, R189 ;  /* 0x000000bd00bd7308 */ /* 0x000ff00000000800 */
[----:B------:R-:W-:Y:S08]  /*cb60*/  MUFU.EX2 R190, R190 ;  /* 0x000000be00be7308 */ /* 0x000ff00000000800 */
[----:B------:R-:W-:Y:S01]  /*cb70*/  MUFU.EX2 R191, R191 ;  /* 0x000000bf00bf7308 */ /* 0x000fe20000000800 */
[----:B------:R-:W-:-:S02]  /*cb80*/  WARPGROUP.DEPBAR.LE gsb0, 0x0 ;  /* 0x00008000000079c5 */ /* 0x000fc40000010000 */
[----:B------:R-:W-:Y:S01]  /*cb90*/  WARPGROUP.ARRIVE ;  /* 0x00000000000079c5 */ /* 0x000fe20000000000 */
[-CC-:B------:R-:W-:Y:S01]  /*cba0*/  FFMA.FTZ R184, R136, R0.reuse, -R3.reuse ;  /* 0x0000000088b87223 */ /* 0x180fe20000010803 */
[----:B------:R-:W-:Y:S01]  /*cbb0*/  IMAD.U32 R136, RZ, RZ, UR7 ;  /* 0x00000007ff887e24 */ /* 0x000fe2000f8e00ff */
[----:B------:R-:W-:Y:S01]  /*cbc0*/  UMOV UR7, 0x40000040 ;  /* 0x4000004000077882 */ /* 0x000fe20000000000 */
[-C--:B------:R-:W-:Y:S01]  /*cbd0*/  FFMA.FTZ R186, R140, R0.reuse, -R3 ;  /* 0x000000008cba7223 */ /* 0x080fe20000010803 */
[-CC-:B------:R-:W-:Y:S01]  /*cbe0*/  FFMA.FTZ R185, R138, R0.reuse, -R133.reuse ;  /* 0x000000008ab97223 */ /* 0x180fe20000010885 */
[----:B------:R-:W-:Y:S01]  /*cbf0*/  HGMMA.64x192x16.F32.BF16 R24, R180, gdesc[UR12].tnspB, R24, gsb0 ;  /* 0x42e0000cb4187df0 */ /* 0x000fe20008001818 */
[----:B------:R-:W-:Y:S01]  /*cc00*/  @!P1 LEA R136, R136, UR37, 0x3 ;  /* 0x0000002588889c11 */ /* 0x000fe2000f8e18ff */
[----:B------:R-:W-:Y:S01]  /*cc10*/  FFMA.FTZ R187, R142, R0, -R133 ;  /* 0x000000008ebb7223 */ /* 0x000fe20000010885 */
[----:B------:R-:W-:Y:S03]  /*cc20*/  MUFU.EX2 R184, R184 ;  /* 0x000000b800b87308 */ /* 0x000fe60000000800 */
[----:B------:R-:W-:-:S05]  /*cc30*/  @!P1 VIADD R136, R136, 0x36840 ;  /* 0x0003684088889836 */ /* 0x000fca0000000000 */
[----:B------:R-:W-:Y:S01]  /*cc40*/  @!P1 PRMT R140, RZ, 0x654, R136 ;  /* 0x00000654ff8c9816 */ /* 0x000fe20000000088 */
        /* <DEDUP_REMOVED lines=8> */
[----:B------:R-:W-:Y:S01]  /*ccd0*/  FADD.FTZ R3, -R5, R8 ;  /* 0x0000000805037221 */ /* 0x000fe20000010100 */
[-CC-:B------:R-:W-:Y:S01]  /*cce0*/  FFMA.FTZ R8, R170, R0.reuse, -R133.reuse ;  /* 0x00000000aa087223 */ /* 0x180fe20000010885 */
[-CC-:B------:R-:W-:Y:S01]  /*ccf0*/  FFMA.FTZ R181, R130, R0.reuse, -R133.reuse ;  /* 0x0000000082b57223 */ /* 0x180fe20000010885 */
[----:B------:R-:W-:Y:S01]  /*cd00*/  HGMMA.64x192x16.F32.BF16 R24, R176, gdesc[UR4].tnspB, R24, gsb0 ;  /* 0x42e00004b0187df0 */ /* 0x000fe20008001818 */
[-C--:B------:R-:W-:Y:S01]  /*cd10*/  FMUL.FTZ R3, R3, R0.reuse ;  /* 0x0000000003037220 */ /* 0x080fe20000410000 */
[-CC-:B------:R-:W-:Y:S01]  /*cd20*/  FFMA.FTZ R128, R159, R0.reuse, -R133.reuse ;  /* 0x000000009f807223 */ /* 0x180fe20000010885 */
[----:B------:R-:W-:Y:S01]  /*cd30*/  FFMA.FTZ R132, R147, R0, -R133 ;  /* 0x0000000093847223 */ /* 0x000fe20000010885 */
[----:B------:R-:W-:Y:S01]  /*cd40*/  MUFU.EX2 R8, R8 ;  /* 0x0000000800087308 */ /* 0x000fe20000000800 */
[----:B------:R-:W-:-:S07]  /*cd50*/  UMOV UR6, UR38 ;  /* 0x0000002600067c82 */ /* 0x000fce0008000000 */
[----:B------:R-:W0:Y:S08]  /*cd60*/  MUFU.EX2 R3, R3 ;  /* 0x0000000300037308 */ /* 0x000e300000000800 */
[----:B------:R-:W1:Y:S08]  /*cd70*/  MUFU.EX2 R128, R128 ;  /* 0x0000008000807308 */ /* 0x000e700000000800 */
[----:B------:R-:W2:Y:S01]  /*cd80*/  MUFU.EX2 R132, R132 ;  /* 0x0000008400847308 */ /* 0x000ea20000000800 */
[----:B0-----:R-:W-:-:S04]  /*cd90*/  FFMA.FTZ R6, R3, R6, R8 ;  /* 0x0000000603067223 */ /* 0x001fc80000010008 */
[----:B------:R-:W-:Y:S01]  /*cda0*/  FADD.FTZ R138, R201, R6 ;  /* 0x00000006c98a7221 */ /* 0x000fe20000010000 */
[----:B------:R-:W-:Y:S01]  /*cdb0*/  FFMA.FTZ R6, R139, R0, -R133 ;  /* 0x000000008b067223 */ /* 0x000fe20000010885 */
[----:B------:R-:W-:Y:S01]  /*cdc0*/  F2FP.BF16.F32.PACK_AB R201, R201, R8 ;  /* 0x00000008c9c9723e */ /* 0x000fe200000010ff */
[----:B------:R-:W-:Y:S08]  /*cdd0*/  MUFU.EX2 R180, R180 ;  /* 0x000000b400b47308 */ /* 0x000ff00000000800 */
[----:B------:R-:W0:Y:S08]  /*cde0*/  MUFU.EX2 R6, R6 ;  /* 0x0000000600067308 */ /* 0x000e300000000800 */
        /* <DEDUP_REMOVED lines=8> */
[----:B---3--:R-:W-:-:S05]  /*ce70*/  @!P1 VIADD R140, R144, 0x36860 ;  /* 0x00036860908c9836 */ /* 0x008fca0000000000 */
[----:B------:R-:W-:-:S04]  /*ce80*/  @!P1 PRMT R140, RZ, 0x654, R140 ;  /* 0x00000654ff8c9816 */ /* 0x000fc8000000008c */
[----:B------:R3:W-:Y:S02]  /*ce90*/  @!P1 SYNCS.ARRIVE.TRANS64.RED.A1T0 RZ, [R140+URZ], RZ ;  /* 0x000000ff8cff99a7 */ /* 0x0007e4000810043f */
[----:B---3--:R-:W-:Y:S01]  /*cea0*/  FADD.FTZ R140, R202, R7 ;  /* 0x00000007ca8c7221 */ /* 0x008fe20000010000 */
[----:B------:R-:W-:Y:S01]  /*ceb0*/  FADD.FTZ R7, R203, R138 ;  /* 0x0000008acb077221 */ /* 0x000fe20000010000 */
[C---:B------:R-:W-:Y:S02]  /*cec0*/  F2FP.BF16.F32.PACK_AB R203, R14.reuse, R203 ;  /* 0x000000cb0ecb723e */ /* 0x040fe400000010ff */
[C---:B------:R-:W-:Y:S01]  /*ced0*/  FADD.FTZ R139, R169.reuse, R140 ;  /* 0x0000008ca98b7221 */ /* 0x040fe20000010000 */
[----:B------:R-:W-:Y:S01]  /*cee0*/  FADD.FTZ R138, R14, R7 ;  /* 0x000000070e8a7221 */ /* 0x000fe20000010000 */
[----:B------:R-:W-:Y:S02]  /*cef0*/  F2FP.BF16.F32.PACK_AB R202, R169, R202 ;  /* 0x000000caa9ca723e */ /* 0x000fe400000010ff */
[----:B------:R-:W-:Y:S01]  /*cf00*/  FADD.FTZ R140, R196, R139 ;  /* 0x0000008bc48c7221 */ /* 0x000fe20000010000 */
[----:B------:R-:W-:Y:S01]  /*cf10*/  FADD.FTZ R7, R197, R138 ;  /* 0x0000008ac5077221 */ /* 0x000fe20000010000 */
[----:B------:R-:W-:-:S02]  /*cf20*/  F2FP.BF16.F32.PACK_AB R196, R161, R196 ;  /* 0x000000c4a1c4723e */ /* 0x000fc400000010ff */
[----:B------:R-:W-:Y:S01]  /*cf30*/  FADD.FTZ R139, R161, R140 ;  /* 0x0000008ca18b7221 */ /* 0x000fe20000010000 */
[----:B------:R-:W-:Y:S01]  /*cf40*/  FADD.FTZ R130, R20, R7 ;  /* 0x0000000714827221 */ /* 0x000fe20000010000 */
[----:B------:R-:W-:Y:S01]  /*cf50*/  FFMA.FTZ R7, R122, R0, -R133 ;  /* 0x000000007a077223 */ /* 0x000fe20000010885 */
[----:B------:R-:W-:Y:S01]  /*cf60*/  F2FP.BF16.F32.PACK_AB R197, R20, R197 ;  /* 0x000000c514c5723e */ /* 0x000fe200000010ff */
[----:B------:R-:W-:Y:S01]  /*cf70*/  FADD.FTZ R138, R198, R139 ;  /* 0x0000008bc68a7221 */ /* 0x000fe20000010000 */
[----:B------:R-:W-:Y:S01]  /*cf80*/  FADD.FTZ R139, R199, R130 ;  /* 0x00000082c78b7221 */ /* 0x000fe20000010000 */
[C---:B------:R-:W-:Y:S01]  /*cf90*/  F2FP.BF16.F32.PACK_AB R198, R13.reuse, R198 ;  /* 0x000000c60dc6723e */ /* 0x040fe200000010ff */
[----:B------:R-:W3:Y:S01]  /*cfa0*/  MUFU.EX2 R122, R143 ;  /* 0x0000008f007a7308 */ /* 0x000ee20000000800 */
[----:B------:R-:W-:Y:S01]  /*cfb0*/  FADD.FTZ R147, R13, R138 ;  /* 0x0000008a0d937221 */ /* 0x000fe20000010000 */
[C---:B------:R-:W-:Y:S01]  /*cfc0*/  FADD.FTZ R130, R120.reuse, R139 ;  /* 0x0000008b78827221 */ /* 0x040fe20000010000 */
[----:B------:R-:W-:-:S02]  /*cfd0*/  F2FP.BF16.F32.PACK_AB R199, R120, R199 ;  /* 0x000000c778c7723e */ /* 0x000fc400000010ff */
[----:B------:R-:W-:Y:S01]  /*cfe0*/  FADD.FTZ R138, R192, R147 ;  /* 0x00000093c08a7221 */ /* 0x000fe20000010000 */
[----:B------:R-:W-:Y:S01]  /*cff0*/  FADD.FTZ R139, R193, R130 ;  /* 0x00000082c18b7221 */ /* 0x000fe20000010000 */
[C---:B------:R-:W-:Y:S01]  /*d000*/  F2FP.BF16.F32.PACK_AB R192, R153.reuse, R192 ;  /* 0x000000c099c0723e */ /* 0x040fe200000010ff */
[----:B------:R4:W5:Y:S01]  /*d010*/  MUFU.EX2 R177, R7 ;  /* 0x0000000700b17308 */ /* 0x0009620000000800 */
[----:B------:R-:W-:Y:S01]  /*d020*/  FADD.FTZ R133, R153, R138 ;  /* 0x0000008a99857221 */ /* 0x000fe20000010000 */
[C---:B------:R-:W-:Y:S01]  /*d030*/  FADD.FTZ R130, R124.reuse, R139 ;  /* 0x0000008b7c827221 */ /* 0x040fe20000010000 */
[----:B------:R-:W-:Y:S02]  /*d040*/  F2FP.BF16.F32.PACK_AB R193, R124, R193 ;  /* 0x000000c17cc1723e */ /* 0x000fe400000010ff */
[----:B------:R-:W-:Y:S01]  /*d050*/  FADD.FTZ R138, R194, R133 ;  /* 0x00000085c28a7221 */ /* 0x000fe20000010000 */
[----:B------:R-:W-:Y:S01]  /*d060*/  FADD.FTZ R11, R195, R130 ;  /* 0x00000082c30b7221 */ /* 0x000fe20000010000 */
[----:B------:R-:W-:-:S02]  /*d070*/  F2FP.BF16.F32.PACK_AB R194, R15, R194 ;  /* 0x000000c20fc2723e */ /* 0x000fc400000010ff */
[----:B------:R-:W-:Y:S01]  /*d080*/  FADD.FTZ R133, R15, R138 ;  /* 0x0000008a0f857221 */ /* 0x000fe20000010000 */
[C---:B-1----:R-:W-:Y:S01]  /*d090*/  FADD.FTZ R130, R128.reuse, R11 ;  /* 0x0000000b80827221 */ /* 0x042fe20000010000 */
[----:B------:R-:W-:Y:S02]  /*d0a0*/  F2FP.BF16.F32.PACK_AB R195, R128, R195 ;  /* 0x000000c380c3723e */ /* 0x000fe400000010ff */
[----:B------:R-:W-:Y:S01]  /*d0b0*/  FADD.FTZ R8, R188, R133 ;  /* 0x00000085bc087221 */ /* 0x000fe20000010000 */
[----:B------:R-:W-:Y:S01]  /*d0c0*/  FADD.FTZ R11, R189, R130 ;  /* 0x00000082bd0b7221 */ /* 0x000fe20000010000 */
[C---:B------:R-:W-:Y:S02]  /*d0d0*/  F2FP.BF16.F32.PACK_AB R188, R21.reuse, R188 ;  /* 0x000000bc15bc723e */ /* 0x040fe400000010ff */
[----:B------:R-:W-:Y:S01]  /*d0e0*/  FADD.FTZ R133, R21, R8 ;  /* 0x0000000815857221 */ /* 0x000fe20000010000 */
[C---:B--2---:R-:W-:Y:S01]  /*d0f0*/  FADD.FTZ R8, R132.reuse, R11 ;  /* 0x0000000b84087221 */ /* 0x044fe20000010000 */
        /* <DEDUP_REMOVED lines=9> */
[----:B0-----:R-:W-:-:S02]  /*d190*/  F2FP.BF16.F32.PACK_AB R185, R6, R185 ;  /* 0x000000b906b9723e */ /* 0x001fc400000010ff */
[C---:B------:R-:W-:Y:S01]  /*d1a0*/  FADD.FTZ R13, R137.reuse, R14 ;  /* 0x0000000e890d7221 */ /* 0x040fe20000010000 */
[----:B------:R-:W-:Y:S01]  /*d1b0*/  FADD.FTZ R8, R6, R11 ;  /* 0x0000000b06087221 */ /* 0x000fe20000010000 */
[----:B------:R-:W-:Y:S02]  /*d1c0*/  F2FP.BF16.F32.PACK_AB R184, R137, R184 ;  /* 0x000000b889b8723e */ /* 0x000fe400000010ff */
[----:B------:R-:W-:Y:S01]  /*d1d0*/  FADD.FTZ R14, R186, R13 ;  /* 0x0000000dba0e7221 */ /* 0x000fe20000010000 */
[----:B------:R-:W-:Y:S01]  /*d1e0*/  FADD.FTZ R11, R187, R8 ;  /* 0x00000008bb0b7221 */ /* 0x000fe20000010000 */
[C---:B------:R-:W-:Y:S02]  /*d1f0*/  F2FP.BF16.F32.PACK_AB R186, R141.reuse, R186 ;  /* 0x000000ba8dba723e */ /* 0x040fe400000010ff */
[----:B------:R-:W-:Y:S01]  /*d200*/  FADD.FTZ R13, R141, R14 ;  /* 0x0000000e8d0d7221 */ /* 0x000fe20000010000 */
[C---:B---3--:R-:W-:Y:S01]  /*d210*/  FADD.FTZ R8, R122.reuse, R11 ;  /* 0x0000000b7a087221 */ /* 0x048fe20000010000 */
[----:B------:R-:W-:Y:S01]  /*d220*/  F2FP.BF16.F32.PACK_AB R187, R122, R187 ;  /* 0x000000bb7abb723e */ /* 0x000fe200000010ff */
[----:B------:R-:W-:-:S02]  /*d230*/  IMAD.MOV.U32 R11, RZ, RZ, R4 ;  /* 0x000000ffff0b7224 */ /* 0x000fc400078e0004 */
[----:B------:R-:W-:Y:S01]  /*d240*/  FADD.FTZ R14, R180, R13 ;  /* 0x0000000db40e7221 */ /* 0x000fe20000010000 */
[----:B------:R-:W-:Y:S01]  /*d250*/  FADD.FTZ R8, R181, R8 ;  /* 0x00000008b5087221 */ /* 0x000fe20000010000 */
[C---:B------:R-:W-:Y:S02]  /*d260*/  F2FP.BF16.F32.PACK_AB R180, R149.reuse, R180 ;  /* 0x000000b495b4723e */ /* 0x040fe400000010ff */
[----:B----4-:R-:W-:Y:S01]  /*d270*/  FADD.FTZ R7, R149, R14 ;  /* 0x0000000e95077221 */ /* 0x010fe20000010000 */
        /* <DEDUP_REMOVED lines=9> */
[----:B-----5:R-:W-:Y:S01]  /*d310*/  FADD.FTZ R8, R177, R8 ;  /* 0x00000008b1087221 */ /* 0x020fe20000010000 */
[----:B------:R-:W-:Y:S02]  /*d320*/  F2FP.BF16.F32.PACK_AB R177, R123, R177 ;  /* 0x000000b17bb1723e */ /* 0x000fe400000010ff */
[----:B------:R-:W-:Y:S01]  /*d330*/  FADD.FTZ R7, R121, R6 ;  /* 0x0000000679077221 */ /* 0x000fe20000010000 */
[----:B------:R-:W-:-:S03]  /*d340*/  FADD.FTZ R8, R123, R8 ;  /* 0x000000087b087221 */ /* 0x000fc60000010000 */
[----:B------:R-:W-:Y:S01]  /*d350*/  FADD.FTZ R6, R12, R7 ;  /* 0x000000070c067221 */ /* 0x000fe20000010000 */
[----:B------:R-:W-:Y:S01]  /*d360*/  FADD.FTZ R8, R179, R8 ;  /* 0x00000008b3087221 */ /* 0x000fe20000010000 */
[----:B------:R-:W-:Y:S02]  /*d370*/  F2FP.BF16.F32.PACK_AB R179, R127, R179 ;  /* 0x000000b37fb3723e */ /* 0x000fe400000010ff */
[----:B------:R-:W-:Y:S01]  /*d380*/  FADD.FTZ R7, R125, R6 ;  /* 0x000000067d077221 */ /* 0x000fe20000010000 */
[----:B------:R-:W-:Y:S01]  /*d390*/  FADD.FTZ R6, R127, R8 ;  /* 0x000000087f067221 */ /* 0x000fe20000010000 */
[----:B------:R-:W-:Y:S01]  /*d3a0*/  IMAD.MOV.U32 R8, RZ, RZ, R5 ;  /* 0x000000ffff087224 */ /* 0x000fe200078e0005 */
[----:B------:R-:W-:Y:S06]  /*d3b0*/  @P2 BRA `(.L_x_2294) ;  /* 0xffffffc400302947 */ /* 0x000fec000383ffff */
.L_x_2285:
        /* <DEDUP_REMOVED lines=99> */
.L_x_2295:
[----:B------:R-:W-:Y:S01]  /*d9f0*/  ULEA UR5, UR36, UR37, 0x3 ;  /* 0x0000002524057291 */ /* 0x000fe2000f8e183f */
[----:B------:R-:W-:-:S05]  /*da00*/  IMAD.U32 R2, RZ, RZ, UR38 ;  /* 0x00000026ff027e24 */ /* 0x000fca000f8e00ff */
[----:B------:R-:W-:-:S04]  /*da10*/  SHF.L.U32 R2, R2, 0x1f, RZ ;  /* 0x0000001f02027819 */ /* 0x000fc800000006ff */
[----:B------:R0:W1:Y:S01]  /*da20*/  SYNCS.PHASECHK.TRANS64.TRYWAIT P2, [UR5+0x36850], R2 ;  /* 0x03685002ff0075a7 */ /* 0x0000620008040145 */
[----:B------:R-:W-:Y:S05]  /*da30*/  @!P0 BRA `(.L_x_2296) ;  /* 0x0000000000048947 */ /* 0x000fea0003800000 */
[----:B------:R-:W-:Y:S01]  /*da40*/  BPT.TRAP 0x1 ;  /* 0x000000040000795c */ /* 0x000fe20000300000 */
.L_x_2296:
[----:B-1----:R-:W-:Y:S05]  /*da50*/  @P2 BRA `(.L_x_2297) ;  /* 0x0000000000082947 */ /* 0x002fea0003800000 */
[----:B------:R-:W1:Y:S02]  /*da60*/  SYNCS.PHASECHK.TRANS64.TRYWAIT P0, [UR5+0x36850], R2 ;  /* 0x03685002ff0075a7 */ /* 0x000e640008000145 */
[----:B-1----:R-:W-:Y:S05]  /*da70*/  @!P0 BRA `(.L_x_2298) ;  /* 0x0000007c00788947 */ /* 0x002fea0003800000 */
.L_x_2297:
[----:B------:R-:W-:Y:S01]  /*da80*/  UIADD3 UR37, UR37, 0x400, URZ ;  /* 0x0000040025257890 */ /* 0x000fe2000fffe03f */
[----:B------:R-:W-:Y:S01]  /*da90*/  WARPGROUP.ARRIVE ;  /* 0x00000000000079c5 */ /* 0x000fe20000000000 */
[----:B------:R-:W-:Y:S01]  /*daa0*/  UMOV UR7, 0x40000040 ;  /* 0x4000004000077882 */ /* 0x000fe20000000000 */
[----:B01----:R-:W0:Y:S01]  /*dab0*/  SHFL.BFLY PT, R2, R7, 0x2, 0x1f ;  /* 0x0c401f0007027f89 */ /* 0x003e2200000e0000 */
[----:B------:R-:W-:Y:S01]  /*dac0*/  USHF.R.U32.HI UR37, URZ, 0x4, UR37 ;  /* 0x000000043f257899 */ /* 0x000fe20008011625 */
[----:B------:R-:W-:Y:S01]  /*dad0*/  CS2R R20, SRZ ;  /* 0x0000000000147805 */ /* 0x000fe2000001ff00 */
[----:B------:R-:W-:Y:S01]  /*dae0*/  VIADD R209, R209, 0x1 ;  /* 0x00000001d1d17836 */ /* 0x000fe20000000000 */
[----:B------:R-:W1:Y:S01]  /*daf0*/  SHFL.BFLY PT, R3, R6, 0x2, 0x1f ;  /* 0x0c401f0006037f89 */ /* 0x000e6200000e0000 */
[----:B------:R-:W-:-:S04]  /*db00*/  ULOP3.LUT UR37, UR37, 0x3fff, URZ, 0xc0, !UPT ;  /* 0x00003fff25257892 */ /* 0x000fc8000f8ec03f */
[----:B------:R-:W-:-:S04]  /*db10*/  ULOP3.LUT UR4, UR37, 0x3800000, URZ, 0xfc, !UPT ;  /* 0x0380000025047892 */ /* 0x000fc8000f8efc3f */
[----:B------:R-:W-:Y:S02]  /*db20*/  UIMAD UR4, UR36, 0xa80, UR4 ;  /* 0x00000a80240478a4 */ /* 0x000fe4000f8e0204 */
[----:B------:R-:W-:-:S04]  /*db30*/  UIADD3 UR36, UR36, 0x1, URZ ;  /* 0x0000000124247890 */ /* 0x000fc8000fffe03f */
[----:B------:R-:W-:Y:S01]  /*db40*/  UISETP.NE.AND UP0, UPT, UR36, 0x2, UPT ;  /* 0x000000022400788c */ /* 0x000fe2000bf05270 */
[----:B------:R-:W-:Y:S02]  /*db50*/  UMOV UR6, UR4 ;  /* 0x0000000400067c82 */ /* 0x000fe40008000000 */
[----:B------:R-:W-:Y:S01]  /*db60*/  HGMMA.64x192x16.F32.BF16 R24, R200, gdesc[UR4].tnspB, R24, gsb0 ;  /* 0x42e00004c8187df0 */ /* 0x000fe20008001818 */
[----:B------:R-:W-:Y:S01]  /*db70*/  UIADD3 UR6, UR4, 0x80, URZ ;  /* 0x0000008004067890 */ /* 0x000fe2000fffe03f */
[----:B0-----:R-:W-:Y:S01]  /*db80*/  FADD.FTZ R2, R2, R7 ;  /* 0x0000000702027221 */ /* 0x001fe20000010000 */
[----:B------:R-:W-:Y:S01]  /*db90*/  UMOV UR7, 0x40000040 ;  /* 0x4000004000077882 */ /* 0x000fe20000000000 */
[----:B------:R-:W-:Y:S01]  /*dba0*/  USEL UR36, UR36, URZ, UP0 ;  /* 0x0000003f24247287 */ /* 0x000fe20008000000 */
[----:B-1----:R-:W-:Y:S01]  /*dbb0*/  FADD.FTZ R8, R3, R6 ;  /* 0x0000000603087221 */ /* 0x002fe20000010000 */
[----:B------:R-:W-:Y:S01]  /*dbc0*/  IMAD.U32 R6, RZ, RZ, UR5 ;  /* 0x00000005ff067e24 */ /* 0x000fe2000f8e00ff */
[----:B------:R-:W0:Y:S03]  /*dbd0*/  SHFL.BFLY PT, R3, R2, 0x1, 0x1f ;  /* 0x0c201f0002037f89 */ /* 0x000e2600000e0000 */
[----:B------:R-:W-:Y:S01]  /*dbe0*/  @!P1 VIADD R6, R6, 0x36860 ;  /* 0x0003686006069836 */ /* 0x000fe20000000000 */
[----:B------:R-:W1:Y:S04]  /*dbf0*/  SHFL.BFLY PT, R9, R8, 0x1, 0x1f ;  /* 0x0c201f0008097f89 */ /* 0x000e6800000e0000 */
[----:B------:R-:W-:Y:S01]  /*dc00*/  @!P1 PRMT R122, RZ, 0x654, R6 ;  /* 0x00000654ff7a9816 */ /* 0x000fe20000000006 */
[----:B0-----:R-:W-:Y:S01]  /*dc10*/  FADD.FTZ R11, R2, R3 ;  /* 0x00000003020b7221 */ /* 0x001fe20000010000 */
[----:B------:R-:W-:-:S02]  /*dc20*/  IMAD.MOV.U32 R3, RZ, RZ, -0x800000 ;  /* 0xff800000ff037424 */ /* 0x000fc400078e00ff */
[----:B------:R-:W-:Y:S02]  /*dc30*/  IMAD.MOV.U32 R2, RZ, RZ, -0x800000 ;  /* 0xff800000ff027424 */ /* 0x000fe400078e00ff */
[----:B-1----:R-:W-:Y:S01]  /*dc40*/  FADD.FTZ R12, R8, R9 ;  /* 0x00000009080c7221 */ /* 0x002fe20000010000 */
[----:B------:R-:W-:-:S04]  /*dc50*/  FSETP.NE.FTZ.AND P0, PT, R11, RZ, PT ;  /* 0x000000ff0b00720b */ /* 0x000fc80003f15000 */
        /* <DEDUP_REMOVED lines=44> */
[-C--:B--2---:R-:W-:Y:S01]  /*df20*/  FMUL.FTZ R128, R95, R21.reuse ;  /* 0x000000155f807220 */ /* 0x084fe20000410000 */
[-C--:B------:R-:W-:Y:S01]  /*df30*/  FMUL.FTZ R127, R99, R21.reuse ;  /* 0x00000015637f7220 */ /* 0x080fe20000410000 */
[-C--:B0-----:R-:W-:Y:S01]  /*df40*/  FMUL.FTZ R120, R33, R20.reuse ;  /* 0x0000001421787220 */ /* 0x081fe20000410000 */
[-C--:B------:R-:W-:Y:S01]  /*df50*/  FMUL.FTZ R121, R37, R20.reuse ;  /* 0x0000001425797220 */ /* 0x080fe20000410000 */
        /* <DEDUP_REMOVED lines=92> */
[----:B------:R-:W-:-:S07]  /*e520*/  FMUL.FTZ R119, R119, R21 ;  /* 0x0000001577777220 */ /* 0x000fce0000410000 */
.L_x_2268:
[----:B------:R-:W0:Y:S01]  /*e530*/  S2R R21, SR_CgaCtaId ;  /* 0x0000000000157919 */ /* 0x000e220000008800 */
[----:B------:R-:W-:Y:S01]  /*e540*/  MOV R90, 0x400 ;  /* 0x00000400005a7802 */ /* 0x000fe20000000f00 */
[----:B------:R-:W-:Y:S01]  /*e550*/  BSSY B0, `(.L_x_2299) ;  /* 0x000022a000007945 */ /* 0x000fe20003800000 */
[----:B------:R-:W-:Y:S02]  /*e560*/  BAR.SYNC.DEFER_BLOCKING 0x5, 0x180 ;  /* 0x0146000000007b1d */ /* 0x000fe40000010000 */
[----:B0-----:R-:W-:-:S05]  /*e570*/  LEA R90, R21, R90, 0x18 ;  /* 0x0000005a155a7211 */ /* 0x001fca00078ec0ff */
[----:B------:R0:W1:Y:S01]  /*e580*/  LDS R52, [R90+0x368d0] ;  /* 0x0368d0005a347984 */ /* 0x0000620000000800 */
[----:B------:R-:W-:Y:S06]  /*e590*/  BAR.ARV 0x4, 0x180 ;  /* 0x0106000000007b1d */ /* 0x000fec0000002000 */
[----:B------:R-:W-:Y:S05]  /*e5a0*/  @P0 BRA `(.L_x_2300) ;  /* 0x0000001400fc0947 */ /* 0x000fea0003800000 */
[----:B------:R-:W2:Y:S01]  /*e5b0*/  S2R R21, SR_SWINHI ;  /* 0x0000000000157919 */ /* 0x000ea20000002f00 */
[----:B------:R-:W-:Y:S01]  /*e5c0*/  SHF.R.S32.HI R91, RZ, 0x1f, R207 ;  /* 0x0000001fff5b7819 */ /* 0x000fe200000114cf */
[----:B------:R-:W-:Y:S01]  /*e5d0*/  ULDC.64 UR4, c[0x0][0xb90] ;  /* 0x0002e40000047ab9 */ /* 0x000fe20000000a00 */
[----:B------:R-:W3:Y:S01]  /*e5e0*/  LDC R94, c[0x0][0xbe8] ;  /* 0x0002fa00ff5e7b82 */ /* 0x000ee20000000800 */
[----:B------:R-:W-:Y:S01]  /*e5f0*/  IMAD.WIDE.U32 R24, R207, UR4, RZ ;  /* 0x00000004cf187c25 */ /* 0x000fe2000f8e00ff */
[----:B------:R-:W-:Y:S01]  /*e600*/  F2FP.BF16.F32.PACK_AB R6, R7, R6 ;  /* 0x000000060706723e */ /* 0x000fe200000010ff */
[----:B------:R-:W-:Y:S01]  /*e610*/  ULDC UR6, c[0x0][0xa88] ;  /* 0x0002a20000067ab9 */ /* 0x000fe20000000800 */
[----:B------:R-:W-:Y:S01]  /*e620*/  F2FP.BF16.F32.PACK_AB R7, R156, R33 ;  /* 0x000000219c07723e */ /* 0x000fe200000010ff */
[----:B------:R-:W-:Y:S01]  /*e630*/  IMAD R20, R91, UR4, RZ ;  /* 0x000000045b147c24 */ /* 0x000fe2000f8e02ff */
[----:B------:R-:W-:Y:S01]  /*e640*/  F2FP.BF16.F32.PACK_AB R4, R5, R4 ;  /* 0x000000040504723e */ /* 0x000fe200000010ff */
[----:B------:R-:W-:Y:S01]  /*e650*/  ULDC.64 UR8, c[0x0][0x208] ;  /* 0x0000820000087ab9 */ /* 0x000fe20000000a00 */
[----:B------:R-:W-:Y:S01]  /*e660*/  F2FP.BF16.F32.PACK_AB R5, R158, R37 ;  /* 0x000000259e05723e */ /* 0x000fe200000010ff */
[----:B------:R-:W-:Y:S01]  /*e670*/  IMAD R29, R207, UR5, R20 ;  /* 0x00000005cf1d7c24 */ /* 0x000fe2000f8e0214 */
[----:B------:R-:W-:Y:S01]  /*e680*/  F2FP.BF16.F32.PACK_AB R14, R53, R14 ;  /* 0x0000000e350e723e */ /* 0x000fe200000010ff */
[----:B------:R-:W-:Y:S01]  /*e690*/  ULDC.64 UR4, c[0x0][0xb98] ;  /* 0x0002e60000047ab9 */ /* 0x000fe20000000a00 */
[----:B------:R-:W-:Y:S01]  /*e6a0*/  F2FP.BF16.F32.PACK_AB R10, R11, R10 ;  /* 0x0000000a0b0a723e */ /* 0x000fe200000010ff */
[----:B------:R-:W-:Y:S01]  /*e6b0*/  IMAD.IADD R25, R25, 0x1, R29 ;  /* 0x0000000119197824 */ /* 0x000fe200078e021d */
        /* <DEDUP_REMOVED lines=8> */
[----:B------:R-:W-:Y:S02]  /*e740*/  MOV R48, R90 ;  /* 0x0000005a00307202 */ /* 0x000fe40000000f00 */
[----:B--2---:R-:W-:Y:S01]  /*e750*/  MOV R49, R21 ;  /* 0x0000001500317202 */ /* 0x004fe20000000f00 */
[----:B------:R-:W-:Y:S01]  /*e760*/  IMAD R21, R208, 0x40, R16 ;  /* 0x00000040d0157824 */ /* 0x000fe200078e0210 */
[----:B------:R-:W-:Y:S02]  /*e770*/  F2FP.BF16.F32.PACK_AB R98, R101, R100 ;  /* 0x000000646562723e */ /* 0x000fe400000010ff */
[----:B------:R-:W-:Y:S01]  /*e780*/  F2FP.BF16.F32.PACK_AB R99, R126, R99 ;  /* 0x000000637e63723e */ /* 0x000fe200000010ff */
[----:B------:R-:W-:Y:S01]  /*e790*/  IMAD.WIDE R46, R213, 0x2, R48 ;  /* 0x00000002d52e7825 */ /* 0x000fe200078e0230 */
[----:B------:R-:W-:-:S02]  /*e7a0*/  F2FP.BF16.F32.PACK_AB R105, R95, R106 ;  /* 0x0000006a5f69723e */ /* 0x000fc400000010ff */
[----:B------:R-:W-:Y:S01]  /*e7b0*/  F2FP.BF16.F32.PACK_AB R112, R113, R112 ;  /* 0x000000707170723e */ /* 0x000fe200000010ff */
[----:B------:R-:W-:Y:S01]  /*e7c0*/  IMAD.WIDE R48, R21, 0x2, R48 ;  /* 0x0000000215307825 */ /* 0x000fe200078e0230 */
[C---:B------:R-:W-:Y:S02]  /*e7d0*/  IADD3 R27, P5, R46.reuse, 0x8060, RZ ;  /* 0x000080602e1b7810 */ /* 0x040fe40007fbe0ff */
[C---:B------:R-:W-:Y:S02]  /*e7e0*/  LOP3.LUT R21, R46.reuse, 0x380, RZ, 0xc0, !PT ;  /* 0x000003802e157812 */ /* 0x040fe400078ec0ff */
[----:B------:R-:W-:Y:S02]  /*e7f0*/  LOP3.LUT R26, R27, 0x380, RZ, 0xc0, !PT ;  /* 0x000003801b1a7812 */ /* 0x000fe400078ec0ff */
[----:B------:R-:W-:Y:S02]  /*e800*/  IADD3 R103, P6, R46, 0x8040, RZ ;  /* 0x000080402e677810 */ /* 0x000fe40007fde0ff */
[----:B------:R-:W-:-:S02]  /*e810*/  SHF.R.U64 R26, R26, 0x3, RZ ;  /* 0x000000031a1a7819 */ /* 0x000fc400000012ff */
[C---:B------:R-:W-:Y:S01]  /*e820*/  IADD3 R45, P0, R46.reuse, 0x8020, RZ ;  /* 0x000080202e2d7810 */ /* 0x040fe20007f1e0ff */
[--C-:B------:R-:W-:Y:S01]  /*e830*/  IMAD.X R51, RZ, RZ, R47.reuse, P6 ;  /* 0x000000ffff337224 */ /* 0x100fe200030e062f */
[C---:B------:R-:W-:Y:S02]  /*e840*/  IADD3 R30, P1, R46.reuse, 0x8000, RZ ;  /* 0x000080002e1e7810 */ /* 0x040fe40007f3e0ff */
[----:B------:R-:W-:Y:S01]  /*e850*/  IADD3 R43, P2, R46, 0x4060, RZ ;  /* 0x000040602e2b7810 */ /* 0x000fe20007f5e0ff */
[--C-:B------:R-:W-:Y:S01]  /*e860*/  IMAD.X R55, RZ, RZ, R47.reuse, P0 ;  /* 0x000000ffff377224 */ /* 0x100fe200000e062f */
[----:B------:R-:W-:Y:S01]  /*e870*/  SHF.R.U64 R21, R21, 0x3, RZ ;  /* 0x0000000315157819 */ /* 0x000fe200000012ff */
[--C-:B------:R-:W-:Y:S01]  /*e880*/  IMAD.X R59, RZ, RZ, R47.reuse, P1 ;  /* 0x000000ffff3b7224 */ /* 0x100fe200008e062f */
[----:B------:R-:W-:Y:S01]  /*e890*/  LOP3.LUT R26, R26, R27, RZ, 0x3c, !PT ;  /* 0x0000001b1a1a7212 */ /* 0x000fe200078e3cff */
[--C-:B------:R-:W-:Y:S01]  /*e8a0*/  IMAD.X R27, RZ, RZ, R47.reuse, P5 ;  /* 0x000000ffff1b7224 */ /* 0x100fe200028e062f */
[----:B------:R-:W-:Y:S01]  /*e8b0*/  LOP3.LUT R32, R45, 0x380, RZ, 0xc0, !PT ;  /* 0x000003802d207812 */ /* 0x000fe200078ec0ff */
[----:B------:R-:W-:Y:S01]  /*e8c0*/  IMAD.X R63, RZ, RZ, R47, P2 ;  /* 0x000000ffff3f7224 */ /* 0x000fe200010e062f */
[----:B------:R-:W-:-:S02]  /*e8d0*/  LOP3.LUT R20, R43, 0x380, RZ, 0xc0, !PT ;  /* 0x000003802b147812 */ /* 0x000fc400078ec0ff */
[C---:B------:R-:W-:Y:S02]  /*e8e0*/  IADD3 R29, P3, R46.reuse, 0x20, RZ ;  /* 0x000000202e1d7810 */ /* 0x040fe40007f7e0ff */
[C---:B------:R-:W-:Y:S02]  /*e8f0*/  IADD3 R41, P4, R46.reuse, 0x4040, RZ ;  /* 0x000040402e297810 */ /* 0x040fe40007f9e0ff */
        /* <DEDUP_REMOVED lines=12> */
[----:B------:R-:W-:-:S02]  /*e9c0*/  SHF.R.U64 R32, R32, 0x3, RZ ;  /* 0x0000000320207819 */ /* 0x000fc400000012ff */
[----:B------:R-:W-:Y:S02]  /*e9d0*/  SHF.R.U64 R20, R20, 0x3, RZ ;  /* 0x0000000314147819 */ /* 0x000fe400000012ff */
[----:B------:R-:W-:Y:S02]  /*e9e0*/  SHF.R.U64 R21, R21, 0x3, RZ ;  /* 0x0000000315157819 */ /* 0x000fe400000012ff */
[----:B------:R-:W-:Y:S02]  /*e9f0*/  LOP3.LUT R54, R32, R45, RZ, 0x3c, !PT ;  /* 0x0000002d20367212 */ /* 0x000fe400078e3cff */
[----:B------:R-:W-:Y:S02]  /*ea00*/  LOP3.LUT R62, R20, R43, RZ, 0x3c, !PT ;  /* 0x0000002b143e7212 */ /* 0x000fe400078e3cff */
[----:B------:R-:W-:Y:S02]  /*ea10*/  LOP3.LUT R20, R29, 0x380, RZ, 0xc0, !PT ;  /* 0x000003801d147812 */ /* 0x000fe400078ec0ff */
[----:B------:R-:W-:-:S02]  /*ea20*/  LOP3.LUT R32, R41, 0x380, RZ, 0xc0, !PT ;  /* 0x0000038029207812 */ /* 0x000fc400078ec0ff */
[----:B------:R-:W-:Y:S02]  /*ea30*/  LOP3.LUT R58, R21, R30, RZ, 0x3c, !PT ;  /* 0x0000001e153a7212 */ /* 0x000fe400078e3cff */
[----:B------:R-:W-:Y:S02]  /*ea40*/  LOP3.LUT R21, R28, 0x380, RZ, 0xc0, !PT ;  /* 0x000003801c157812 */ /* 0x000fe400078ec0ff */
[----:B------:R-:W-:Y:S02]  /*ea50*/  SHF.R.U64 R20, R20, 0x3, RZ ;  /* 0x0000000314147819 */ /* 0x000fe400000012ff */
[----:B------:R-:W-:Y:S02]  /*ea60*/  SHF.R.U64 R32, R32, 0x3, RZ ;  /* 0x0000000320207819 */ /* 0x000fe400000012ff */
[----:B------:R-:W-:Y:S02]  /*ea70*/  SHF.R.U64 R21, R21, 0x3, RZ ;  /* 0x0000000315157819 */ /* 0x000fe400000012ff */
[----:B------:R-:W-:-:S02]  /*ea80*/  LOP3.LUT R66, R20, R29, RZ, 0x3c, !PT ;  /* 0x0000001d14427212 */ /* 0x000fc400078e3cff */
[----:B------:R-:W-:Y:S02]  /*ea90*/  LOP3.LUT R70, R32, R41, RZ, 0x3c, !PT ;  /* 0x0000002920467212 */ /* 0x000fe400078e3cff */
[----:B------:R-:W-:Y:S02]  /*eaa0*/  IADD3 R29, P5, R48, 0x2000, RZ ;  /* 0x00002000301d7810 */ /* 0x000fe40007fbe0ff */
[----:B------:R-:W-:Y:S02]  /*eab0*/  LOP3.LUT R32, R35, 0x380, RZ, 0xc0, !PT ;  /* 0x0000038023207812 */ /* 0x000fe400078ec0ff */
[----:B------:R-:W-:Y:S02]  /*eac0*/  LOP3.LUT R78, R21, R28, RZ, 0x3c, !PT ;  /* 0x0000001c154e7212 */ /* 0x000fe400078e3cff */
[----:B------:R-:W-:Y:S02]  /*ead0*/  LOP3.LUT R34, R103, 0x380, RZ, 0xc0, !PT ;  /* 0x0000038067227812 */ /* 0x000fe400078ec0ff */
[----:B------:R-:W-:-:S02]  /*eae0*/  LOP3.LUT R28, R29, 0x380, RZ, 0xc0, !PT ;  /* 0x000003801d1c7812 */ /* 0x000fc400078ec0ff */
[----:B------:R-:W-:Y:S02]  /*eaf0*/  SHF.R.U64 R32, R32, 0x3, RZ ;  /* 0x0000000320207819 */ /* 0x000fe400000012ff */
[----:B------:R-:W-:Y:S02]  /*eb00*/  SHF.R.U64 R34, R34, 0x3, RZ ;  /* 0x0000000322227819 */ /* 0x000fe400000012ff */
[----:B------:R-:W-:Y:S02]  /*eb10*/  SHF.R.U64 R28, R28, 0x3, RZ ;  /* 0x000000031c1c7819 */ /* 0x000fe400000012ff */
[----:B------:R-:W-:Y:S02]  /*eb20*/  LOP3.LUT R82, R32, R35, RZ, 0x3c, !PT ;  /* 0x0000002320527212 */ /* 0x000fe400078e3cff */
[----:B------:R-:W-:Y:S02]  /*eb30*/  IADD3 R35, P0, R48, 0x5000, RZ ;  /* 0x0000500030237810 */ /* 0x000fe40007f1e0ff */
[----:B------:R-:W-:-:S02]  /*eb40*/  LOP3.LUT R50, R34, R103, RZ, 0x3c, !PT ;  /* 0x0000006722327212 */ /* 0x000fc400078e3cff */
[----:B------:R-:W-:Y:S02]  /*eb50*/  LOP3.LUT R28, R28, R29, RZ, 0x3c, !PT ;  /* 0x0000001d1c1c7212 */ /* 0x000fe400078e3cff */
[----:B------:R-:W-:Y:S02]  /*eb60*/  IADD3 R29, P1, R48, 0x4000, RZ ;  /* 0x00004000301d7810 */ /* 0x000fe40007f3e0ff */
[----:B------:R-:W-:Y:S02]  /*eb70*/  LOP3.LUT R34, R35, 0x380, RZ, 0xc0, !PT ;  /* 0x0000038023227812 */ /* 0x000fe400078ec0ff */
[----:B------:R-:W-:Y:S01]  /*eb80*/  MOV R111, R46 ;  /* 0x0000002e006f7202 */ /* 0x000fe20000000f00 */
[----:B------:R-:W-:Y:S01]  /*eb90*/  IMAD.X R33, RZ, RZ, R49, P1 ;  /* 0x000000ffff217224 */ /* 0x000fe200008e0631 */
[----:B------:R-:W-:Y:S01]  /*eba0*/  SHF.R.U64 R34, R34, 0x3, RZ ;  /* 0x0000000322227819 */ /* 0x000fe200000012ff */
[----:B------:R-:W-:Y:S01]  /*ebb0*/  BAR.SYNC.DEFER_BLOCKING 0x1, 0x100 ;  /* 0x0044000000007b1d */ /* 0x000fe20000010000 */
[----:B---3--:R-:W-:-:S02]  /*ebc0*/  ISETP.NE.AND P1, PT, R94, 0x1, PT ;  /* 0x000000015e00780c */ /* 0x008fc40003f25270 */
[----:B------:R-:W-:Y:S01]  /*ebd0*/  LOP3.LUT R34, R34, R35, RZ, 0x3c, !PT ;  /* 0x0000002322227212 */ /* 0x000fe200078e3cff */
[--C-:B------:R-:W-:Y:S01]  /*ebe0*/  IMAD.X R35, RZ, RZ, R49.reuse, P0 ;  /* 0x000000ffff237224 */ /* 0x100fe200000e0631 */
[----:B------:R-:W-:Y:S02]  /*ebf0*/  IADD3 R103, P0, R48, 0xb000, RZ ;  /* 0x0000b00030677810 */ /* 0x000fe40007f1e0ff */
[----:B------:R-:W-:Y:S02]  /*ec00*/  LOP3.LUT R30, R39, 0x380, RZ, 0xc0, !PT ;  /* 0x00000380271e7812 */ /* 0x000fe400078ec0ff */
[----:B------:R-:W-:Y:S01]  /*ec10*/  LOP3.LUT R46, R103, 0x380, RZ, 0xc0, !PT ;  /* 0x00000380672e7812 */ /* 0x000fe200078ec0ff */
[----:B------:R-:W-:Y:S01]  /*ec20*/  IMAD.X R47, RZ, RZ, R49, P0 ;  /* 0x000000ffff2f7224 */ /* 0x000fe200000e0631 */
[----:B------:R-:W-:Y:S01]  /*ec30*/  MOV R110, R50 ;  /* 0x00000032006e7202 */ /* 0x000fe20000000f00 */
[----:B------:R-:W-:Y:S01]  /*ec40*/  IMAD.IADD R51, R22, 0x1, R17 ;  /* 0x0000000116337824 */ /* 0x000fe200078e0211 */
[----:B------:R-:W-:Y:S01]  /*ec50*/  SHF.R.U64 R46, R46, 0x3, RZ ;  /* 0x000000032e2e7819 */ /* 0x000fe200000012ff */
[----:B------:R-:W2:Y:S01]  /*ec60*/  @P1 LDC R156, c[0x0][0xbec] ;  /* 0x0002fb00ff9c1b82 */ /* 0x000ea20000000800 */
[----:B------:R-:W-:-:S02]  /*ec70*/  SHF.R.U64 R30, R30, 0x3, RZ ;  /* 0x000000031e1e7819 */ /* 0x000fc400000012ff */
[----:B------:R-:W-:Y:S02]  /*ec80*/  LOP3.LUT R46, R46, R103, RZ, 0x3c, !PT ;  /* 0x000000672e2e7212 */ /* 0x000fe400078e3cff */
[----:B------:R-:W-:Y:S02]  /*ec90*/  MOV R103, R26 ;  /* 0x0000001a00677202 */ /* 0x000fe40000000f00 */
[----:B------:R-:W-:Y:S01]  /*eca0*/  LOP3.LUT R74, R30, R39, RZ, 0x3c, !PT ;  /* 0x000000271e4a7212 */ /* 0x000fe200078e3cff */
[----:B------:R-:W3:Y:S01]  /*ecb0*/  @P1 LDC R27, c[0x0][0xbf0] ;  /* 0x0002fc00ff1b1b82 */ /* 0x000ee20000000800 */
[----:B------:R-:W-:Y:S01]  /*ecc0*/  LOP3.LUT R30, R31, 0x380, RZ, 0xc0, !PT ;  /* 0x000003801f1e7812 */ /* 0x000fe200078ec0ff */
[----:B------:R2:W-:Y:S01]  /*ecd0*/  STSM.16.M88.4 [R111], R4 ;  /* 0x000000046f007844 */ /* 0x0005e20000000200 */
[----:B------:R-:W-:Y:S01]  /*ece0*/  MOV R54, R54 ;  /* 0x0000003600367202 */ /* 0x000fe20000000f00 */
[----:B------:R-:W-:Y:S01]  /*ecf0*/  IMAD.MOV.U32 R55, RZ, RZ, R51 ;  /* 0x000000ffff377224 */ /* 0x000fe200078e0033 */
[----:B------:R-:W-:-:S02]  /*ed00*/  SHF.R.U64 R30, R30, 0x3, RZ ;  /* 0x000000031e1e7819 */ /* 0x000fc400000012ff */
[----:B------:R-:W-:Y:S02]  /*ed10*/  MOV R66, R66 ;  /* 0x0000004200427202 */ /* 0x000fe40000000f00 */
[----:B------:R-:W-:Y:S02]  /*ed20*/  LOP3.LUT R86, R30, R31, RZ, 0x3c, !PT ;  /* 0x0000001f1e567212 */ /* 0x000fe400078e3cff */
[----:B------:R-:W-:Y:S02]  /*ed30*/  MOV R82, R82 ;  /* 0x0000005200527202 */ /* 0x000fe40000000f00 */
[----:B------:R-:W-:Y:S02]  /*ed40*/  MOV R86, R86 ;  /* 0x0000005600567202 */ /* 0x000fe40000000f00 */
[----:B------:R-:W-:Y:S02]  /*ed50*/  IADD3 R21, P4, R48, 0x1000, RZ ;  /* 0x0000100030157810 */ /* 0x000fe40007f9e0ff */
[----:B------:R-:W-:Y:S01]  /*ed60*/  MOV R58, R58 ;  /* 0x0000003a003a7202 */ /* 0x000fe20000000f00 */
[----:B--2---:R-:W-:Y:S01]  /*ed70*/  @P1 IMAD.HI.U32 R4, R51, R156, RZ ;  /* 0x0000009c33041227 */ /* 0x004fe200078e00ff */
[----:B------:R-:W-:-:S02]  /*ed80*/  F2FP.BF16.F32.PACK_AB R6, R121, R0 ;  /* 0x000000007906723e */ /* 0x000fc400000010ff */
[----:B------:R-:W-:Y:S02]  /*ed90*/  SHF.R.S32.HI R0, RZ, 0x1f, R205 ;  /* 0x0000001fff007819 */ /* 0x000fe400000114cd */
[----:B------:R-:W-:Y:S02]  /*eda0*/  F2FP.BF16.F32.PACK_AB R5, R155, R150 ;  /* 0x000000969b05723e */ /* 0x000fe400000010ff */
[----:B---3--:R-:W-:Y:S01]  /*edb0*/  @P1 SHF.R.U32.HI R55, RZ, R27, R4 ;  /* 0x0000001bff371219 */ /* 0x008fe20000011604 */
[----:B------:R-:W-:Y:S01]  /*edc0*/  IMAD R26, R0, UR4, RZ ;  /* 0x00000004001a7c24 */ /* 0x000fe2000f8e02ff */
[----:B------:R-:W-:Y:S02]  /*edd0*/  F2FP.BF16.F32.PACK_AB R4, R120, R9 ;  /* 0x000000097804723e */ /* 0x000fe400000010ff */
[----:B------:R-:W-:Y:S01]  /*ede0*/  F2FP.BF16.F32.PACK_AB R7, R154, R149 ;  /* 0x000000959a07723e */ /* 0x000fe200000010ff */
[----:B------:R-:W-:Y:S01]  /*edf0*/  IMAD.MOV R53, RZ, RZ, -R55 ;  /* 0x000000ffff357224 */ /* 0x000fe200078e0a37 */
[----:B------:R-:W-:Y:S01]  /*ee00*/  F2FP.BF16.F32.PACK_AB R9, R153, R148 ;  /* 0x000000949909723e */ /* 0x000fe200000010ff */
[C---:B------:R-:W-:Y:S01]  /*ee10*/  IMAD R59, R205.reuse, UR5, R26 ;  /* 0x00000005cd3b7c24 */ /* 0x040fe2000f8e021a */
[----:B------:R-:W-:Y:S01]  /*ee20*/  IADD3 R39, P3, R48, 0x7000, RZ ;  /* 0x0000700030277810 */ /* 0x000fe20007f7e0ff */
[----:B------:R-:W-:Y:S01]  /*ee30*/  IMAD R53, R94, R53, R51 ;  /* 0x000000355e357224 */ /* 0x000fe200078e0233 */
[----:B------:R-:W-:Y:S01]  /*ee40*/  STSM.16.M88.4 [R66], R4 ;  /* 0x0000000442007844 */ /* 0x000fe20000000200 */
[----:B------:R-:W-:Y:S01]  /*ee50*/  IMAD.WIDE.U32 R50, R205, UR4, R24 ;  /* 0x00000004cd327c25 */ /* 0x000fe2000f8e0018 */
[----:B------:R-:W-:Y:S01]  /*ee60*/  LOP3.LUT R20, R21, 0x380, RZ, 0xc0, !PT ;  /* 0x0000038015147812 */ /* 0x000fe200078ec0ff */
[----:B------:R-:W-:Y:S01]  /*ee70*/  ULDC.64 UR4, c[0x0][0xb88] ;  /* 0x0002e20000047ab9 */ /* 0x000fe20000000a00 */
[----:B------:R2:W-:Y:S01]  /*ee80*/  STSM.16.M88.4 [R86], R8 ;  /* 0x0000000856007844 */ /* 0x0005e20000000200 */
[----:B------:R-:W-:-:S02]  /*ee90*/  LOP3.LUT R38, R39, 0x380, RZ, 0xc0, !PT ;  /* 0x0000038027267812 */ /* 0x000fc400078ec0ff */
[----:B------:R-:W-:Y:S01]  /*eea0*/  SHF.R.U64 R20, R20, 0x3, RZ ;  /* 0x0000000314147819 */ /* 0x000fe200000012ff */
[----:B------:R3:W-:Y:S01]  /*eeb0*/  STSM.16.M88.4 [R82], R12 ;  /* 0x0000000c52007844 */ /* 0x0007e20000000200 */
[----:B------:R-:W-:Y:S02]  /*eec0*/  MOV R78, R78 ;  /* 0x0000004e004e7202 */ /* 0x000fe40000000f00 */
[----:B------:R-:W-:Y:S02]  /*eed0*/  F2FP.BF16.F32.PACK_AB R24, R57, R56 ;  /* 0x000000383918723e */ /* 0x000fe400000010ff */
[----:B------:R-:W-:Y:S02]  /*eee0*/  F2FP.BF16.F32.PACK_AB R25, R140, R137 ;  /* 0x000000898c19723e */ /* 0x000fe400000010ff */
[----:B------:R-:W-:Y:S02]  /*eef0*/  F2FP.BF16.F32.PACK_AB R26, R61, R60 ;  /* 0x0000003c3d1a723e */ /* 0x000fe400000010ff */
[----:B------:R-:W-:-:S02]  /*ef00*/  F2FP.BF16.F32.PACK_AB R27, R143, R136 ;  /* 0x000000888f1b723e */ /* 0x000fc400000010ff */
[----:B------:R-:W-:Y:S02]  /*ef10*/  MOV R74, R74 ;  /* 0x0000004a004a7202 */ /* 0x000fe40000000f00 */
[----:B--2---:R-:W-:Y:S01]  /*ef20*/  SHF.R.S32.HI R9, RZ, 0x1f, R55 ;  /* 0x0000001fff097819 */ /* 0x004fe20000011437 */
[----:B------:R2:W-:Y:S01]  /*ef30*/  STSM.16.M88.4 [R78], R24 ;  /* 0x000000184e007844 */ /* 0x0005e20000000200 */
[----:B------:R-:W-:Y:S01]  /*ef40*/  SHF.R.S32.HI R8, RZ, 0x1f, R53 ;  /* 0x0000001fff087819 */ /* 0x000fe20000011435 */
[----:B---3--:R-:W-:Y:S01]  /*ef50*/  IMAD.IADD R14, R212, 0x1, R17 ;  /* 0x00000001d40e7824 */ /* 0x008fe200078e0211 */
[----:B------:R-:W-:Y:S02]  /*ef60*/  IADD3 R12, P0, R55, R50, RZ ;  /* 0x00000032370c7210 */ /* 0x000fe40007f1e0ff */
[----:B------:R-:W-:Y:S01]  /*ef70*/  F2FP.BF16.F32.PACK_AB R4, R65, R64 ;  /* 0x000000404104723e */ /* 0x000fe200000010ff */
[----:B------:R-:W-:Y:S01]  /*ef80*/  IMAD R8, R8, UR4, RZ ;  /* 0x0000000408087c24 */ /* 0x000fe2000f8e02ff */
[----:B------:R-:W-:Y:S01]  /*ef90*/  IADD3.X R13, R9, R51, R59, P0, !PT ;  /* 0x00000033090d7210 */ /* 0x000fe200007fe43b */
[----:B------:R-:W3:Y:S01]  /*efa0*/  @P1 LDC R55, c[0x0][0xbec] ;  /* 0x0002fb00ff371b82 */ /* 0x000ee20000000800 */
[----:B------:R-:W-:Y:S01]  /*efb0*/  F2FP.BF16.F32.PACK_AB R5, R142, R135 ;  /* 0x000000878e05723e */ /* 0x000fe200000010ff */
[----:B------:R-:W-:Y:S01]  /*efc0*/  IMAD R15, R53, UR5, R8 ;  /* 0x00000005350f7c24 */ /* 0x000fe2000f8e0208 */
[----:B------:R-:W-:Y:S01]  /*efd0*/  F2FP.BF16.F32.PACK_AB R6, R69, R68 ;  /* 0x000000444506723e */ /* 0x000fe200000010ff */
[----:B------:R-:W-:Y:S01]  /*efe0*/  IMAD.WIDE.U32 R12, R53, UR4, R12 ;  /* 0x00000004350c7c25 */ /* 0x000fe2000f8e000c */
[----:B------:R-:W-:Y:S01]  /*eff0*/  F2FP.BF16.F32.PACK_AB R7, R141, R134 ;  /* 0x000000868d07723e */ /* 0x000fe200000010ff */
[----:B------:R-:W-:Y:S01]  /*f000*/  ULDC.64 UR4, c[0x0][0xb50] ;  /* 0x0002d40000047ab9 */ /* 0x000fe20000000a00 */
[----:B------:R-:W-:Y:S01]  /*f010*/  SHF.R.U64 R38, R38, 0x3, RZ ;  /* 0x0000000326267819 */ /* 0x000fe200000012ff */
[----:B------:R-:W-:Y:S01]  /*f020*/  IMAD R53, R94, UR6, RZ ;  /* 0x000000065e357c24 */ /* 0x000fe2000f8e02ff */
[----:B------:R-:W-:Y:S01]  /*f030*/  LOP3.LUT R20, R20, R21, RZ, 0x3c, !PT ;  /* 0x0000001514147212 */ /* 0x000fe200078e3cff */
[----:B------:R4:W-:Y:S01]  /*f040*/  STSM.16.M88.4 [R74], R4 ;  /* 0x000000044a007844 */ /* 0x0009e20000000200 */
[----:B------:R-:W-:-:S02]  /*f050*/  IADD3 R21, P2, R48, 0x6000, RZ ;  /* 0x0000600030157810 */ /* 0x000fc40007f5e0ff */
[----:B------:R-:W-:Y:S01]  /*f060*/  LOP3.LUT R38, R38, R39, RZ, 0x3c, !PT ;  /* 0x0000002726267212 */ /* 0x000fe200078e3cff */
[--C-:B------:R-:W-:Y:S01]  /*f070*/  IMAD.X R39, RZ, RZ, R49.reuse, P3 ;  /* 0x000000ffff277224 */ /* 0x100fe200018e0631 */
[----:B------:R-:W-:Y:S01]  /*f080*/  LOP3.LUT P0, RZ, R210, 0x3, RZ, 0xc0, !PT ;  /* 0x00000003d2ff7812 */ /* 0x000fe2000780c0ff */
[----:B------:R-:W-:Y:S01]  /*f090*/  IMAD.X R37, RZ, RZ, R49, P2 ;  /* 0x000000ffff257224 */ /* 0x000fe200010e0631 */
[----:B--2---:R-:W-:Y:S02]  /*f0a0*/  LEA R24, P3, R12, UR4, 0x2 ;  /* 0x000000040c187c11 */ /* 0x004fe4000f8610ff */
[----:B------:R-:W-:Y:S02]  /*f0b0*/  ISETP.GE.OR P2, PT, R14, R53, P0 ;  /* 0x000000350e00720c */ /* 0x000fe40000746670 */
[----:B------:R-:W-:Y:S01]  /*f0c0*/  MOV R70, R70 ;  /* 0x0000004600467202 */ /* 0x000fe20000000f00 */
[----:B------:R-:W-:Y:S01]  /*f0d0*/  SHFL.IDX PT, R64, R24, RZ, 0x1c1f ;  /* 0x001c1fff18407589 */ /* 0x000fe200000e0000 */
[----:B------:R-:W-:-:S02]  /*f0e0*/  F2FP.BF16.F32.PACK_AB R8, R73, R72 ;  /* 0x000000484908723e */ /* 0x000fc400000010ff */
[----:B------:R-:W-:Y:S01]  /*f0f0*/  F2FP.BF16.F32.PACK_AB R9, R138, R133 ;  /* 0x000000858a09723e */ /* 0x000fe200000010ff */
[----:B----4-:R-:W-:Y:S01]  /*f100*/  VIADD R4, R14, 0x8 ;  /* 0x000000080e047836 */ /* 0x010fe20000000000 */
[----:B------:R-:W-:Y:S01]  /*f110*/  F2FP.BF16.F32.PACK_AB R10, R77, R76 ;  /* 0x0000004c4d0a723e */ /* 0x000fe200000010ff */
[----:B------:R-:W-:Y:S01]  /*f120*/  IMAD.IADD R5, R13, 0x1, R15 ;  /* 0x000000010d057824 */ /* 0x000fe200078e020f */
[----:B------:R-:W-:Y:S01]  /*f130*/  F2FP.BF16.F32.PACK_AB R11, R139, R132 ;  /* 0x000000848b0b723e */ /* 0x000fe200000010ff */
[----:B------:R-:W-:Y:S01]  /*f140*/  SHFL.IDX PT, R66, R24, 0x1, 0x1c1f ;  /* 0x003c1f0018427f89 */ /* 0x000fe200000e0000 */
[----:B------:R-:W-:Y:S02]  /*f150*/  ISETP.GE.OR P0, PT, R4, R53, P0 ;  /* 0x000000350400720c */ /* 0x000fe40000706670 */
[----:B------:R-:W-:Y:S01]  /*f160*/  LEA.HI.X R25, R12, UR5, R5, 0x2, P3 ;  /* 0x000000050c197c11 */ /* 0x000fe200098f1405 */
[----:B------:R-:W-:Y:S01]  /*f170*/  STSM.16.M88.4 [R70], R8 ;  /* 0x0000000846007844 */ /* 0x000fe20000000200 */
[----:B------:R-:W-:Y:S01]  /*f180*/  MOV R62, R62 ;  /* 0x0000003e003e7202 */ /* 0x000fe20000000f00 */
[----:B------:R-:W-:Y:S01]  /*f190*/  ULDC.64 UR4, c[0x0][0xae8] ;  /* 0x0002ba0000047ab9 */ /* 0x000fe20000000a00 */
[----:B------:R-:W-:Y:S01]  /*f1a0*/  F2FP.BF16.F32.PACK_AB R4, R81, R80 ;  /* 0x000000505104723e */ /* 0x000fe200000010ff */
[----:B------:R-:W2:Y:S01]  /*f1b0*/  SHFL.IDX PT, R65, R25, RZ, 0x1c1f ;  /* 0x001c1fff19417589 */ /* 0x000ea200000e0000 */
[----:B------:R-:W-:-:S02]  /*f1c0*/  F2FP.BF16.F32.PACK_AB R5, R129, R122 ;  /* 0x0000007a8105723e */ /* 0x000fc400000010ff */
[----:B------:R-:W-:Y:S01]  /*f1d0*/  F2FP.BF16.F32.PACK_AB R6, R85, R84 ;  /* 0x000000545506723e */ /* 0x000fe200000010ff */
[----:B------:R-:W4:Y:S01]  /*f1e0*/  SHFL.IDX PT, R67, R25, 0x1, 0x1c1f ;  /* 0x003c1f0019437f89 */ /* 0x000f2200000e0000 */
        /* <DEDUP_REMOVED lines=10> */
[----:B------:R-:W-:Y:S01]  /*f290*/  F2FP.BF16.F32.PACK_AB R114, R117, R116 ;  /* 0x000000747572723e */ /* 0x000fe200000010ff */
[----:B------:R-:W-:Y:S01]  /*f2a0*/  STSM.16.M88.4 [R54], R96 ;  /* 0x0000006036007844 */ /* 0x000fe20000000200 */
[----:B------:R-:W-:Y:S02]  /*f2b0*/  F2FP.BF16.F32.PACK_AB R115, R119, R118 ;  /* 0x000000767773723e */ /* 0x000fe400000010ff */
[----:B------:R-:W-:Y:S01]  /*f2c0*/  LOP3.LUT R32, R29, 0x380, RZ, 0xc0, !PT ;  /* 0x000003801d207812 */ /* 0x000fe200078ec0ff */
[----:B------:R-:W-:Y:S01]  /*f2d0*/  STSM.16.M88.4 [R110], R104 ;  /* 0x000000686e007844 */ /* 0x000fe20000000200 */
[----:B------:R-:W-:-:S02]  /*f2e0*/  LOP3.LUT R36, R21, 0x380, RZ, 0xc0, !PT ;  /* 0x0000038015247812 */ /* 0x000fc400078ec0ff */
[----:B------:R-:W-:Y:S01]  /*f2f0*/  SHF.R.U64 R32, R32, 0x3, RZ ;  /* 0x0000000320207819 */ /* 0x000fe200000012ff */
[----:B------:R-:W-:Y:S01]  /*f300*/  STSM.16.M88.4 [R103], R112 ;  /* 0x0000007067007844 */ /* 0x000fe20000000200 */
[----:B------:R-:W-:Y:S02]  /*f310*/  SHF.R.U64 R36, R36, 0x3, RZ ;  /* 0x0000000324247819 */ /* 0x000fe400000012ff */
[----:B------:R-:W-:Y:S01]  /*f320*/  LOP3.LUT R32, R32, R29, RZ, 0x3c, !PT ;  /* 0x0000001d20207212 */ /* 0x000fe200078e3cff */
[----:B------:R-:W-:Y:S01]  /*f330*/  BAR.SYNC.DEFER_BLOCKING 0x1, 0x100 ;  /* 0x0044000000007b1d */ /* 0x000fe20000010000 */
[--C-:B------:R-:W-:Y:S01]  /*f340*/  IMAD.X R29, RZ, RZ, R49.reuse, P5 ;  /* 0x000000ffff1d7224 */ /* 0x100fe200028e0631 */
[----:B------:R-:W-:Y:S02]  /*f350*/  IADD3 R31, P6, R48, 0x3000, RZ ;  /* 0x00003000301f7810 */ /* 0x000fe40007fde0ff */
[----:B------:R-:W-:Y:S01]  /*f360*/  LOP3.LUT R36, R36, R21, RZ, 0x3c, !PT ;  /* 0x0000001524247212 */ /* 0x000fe200078e3cff */
[----:B------:R-:W-:Y:S01]  /*f370*/  IMAD.X R21, RZ, RZ, R49, P4 ;  /* 0x000000ffff157224 */ /* 0x000fe200020e0631 */
[----:B------:R-:W-:-:S02]  /*f380*/  LOP3.LUT R30, R31, 0x380, RZ, 0xc0, !PT ;  /* 0x000003801f1e7812 */ /* 0x000fc400078ec0ff */
[----:B------:R-:W-:Y:S02]  /*f390*/  IADD3 R43, P5, R48, 0x9000, RZ ;  /* 0x00009000302b7810 */ /* 0x000fe40007fbe0ff */
[----:B------:R-:W-:Y:S02]  /*f3a0*/  SHF.R.U64 R30, R30, 0x3, RZ ;  /* 0x000000031e1e7819 */ /* 0x000fe400000012ff */
[----:B------:R-:W-:Y:S02]  /*f3b0*/  LOP3.LUT R42, R43, 0x380, RZ, 0xc0, !PT ;  /* 0x000003802b2a7812 */ /* 0x000fe400078ec0ff */
[----:B------:R-:W-:Y:S01]  /*f3c0*/  LOP3.LUT R30, R30, R31, RZ, 0x3c, !PT ;  /* 0x0000001f1e1e7212 */ /* 0x000fe200078e3cff */
[----:B------:R-:W-:Y:S01]  /*f3d0*/  IMAD.X R31, RZ, RZ, R49, P6 ;  /* 0x000000ffff1f7224 */ /* 0x000fe200030e0631 */
[----:B------:R-:W-:Y:S02]  /*f3e0*/  SHF.R.U64 R42, R42, 0x3, RZ ;  /* 0x000000032a2a7819 */ /* 0x000fe400000012ff */
[----:B------:R-:W-:-:S02]  /*f3f0*/  IADD3 R41, P4, R48, 0x8000, RZ ;  /* 0x0000800030297810 */ /* 0x000fc40007f9e0ff */
[----:B------:R-:W-:Y:S02]  /*f400*/  IADD3 R45, P6, R48, 0xa000, RZ ;  /* 0x0000a000302d7810 */ /* 0x000fe40007fde0ff */
[----:B------:R-:W-:Y:S01]  /*f410*/  LOP3.LUT R42, R42, R43, RZ, 0x3c, !PT ;  /* 0x0000002b2a2a7212 */ /* 0x000fe200078e3cff */
[----:B--2---:R-:W-:Y:S01]  /*f420*/  @!P2 ST.E desc[UR8][R64.64], R3 ;  /* 0x000000034000a985 */ /* 0x004fe2000c101908 */
[----:B------:R-:W-:Y:S02]  /*f430*/  LOP3.LUT R40, R41, 0x380, RZ, 0xc0, !PT ;  /* 0x0000038029287812 */ /* 0x000fe400078ec0ff */
[----:B------:R-:W-:Y:S01]  /*f440*/  LOP3.LUT R44, R45, 0x380, RZ, 0xc0, !PT ;  /* 0x000003802d2c7812 */ /* 0x000fe200078ec0ff */
[----:B----4-:R2:W-:Y:S01]  /*f450*/  @!P0 ST.E desc[UR8][R66.64], R2 ;  /* 0x0000000242008985 */ /* 0x0105e2000c101908 */
[----:B------:R-:W-:Y:S02]  /*f460*/  LOP3.LUT R43, R48, 0x380, RZ, 0xc0, !PT ;  /* 0x00000380302b7812 */ /* 0x000fe400078ec0ff */
[----:B------:R-:W-:Y:S01]  /*f470*/  SHF.R.U64 R40, R40, 0x3, RZ ;  /* 0x0000000328287819 */ /* 0x000fe200000012ff */
[----:B------:R4:W5:Y:S01]  /*f480*/  LD.E.128 R24, desc[UR8][R28.64] ;  /* 0x000000081c187980 */ /* 0x000962000c101d00 */
[----:B------:R-:W-:-:S02]  /*f490*/  SHF.R.U64 R44, R44, 0x3, RZ ;  /* 0x000000032c2c7819 */ /* 0x000fc400000012ff */
[----:B------:R-:W-:Y:S01]  /*f4a0*/  SHF.R.U64 R43, R43, 0x3, RZ ;  /* 0x000000032b2b7819 */ /* 0x000fe200000012ff */
[----:B------:R0:W5:Y:S01]  /*f4b0*/  LD.E.128 R8, desc[UR8][R20.64] ;  /* 0x0000000814087980 */ /* 0x000162000c101d00 */
[----:B------:R-:W-:Y:S01]  /*f4c0*/  LOP3.LUT R40, R40, R41, RZ, 0x3c, !PT ;  /* 0x0000002928287212 */ /* 0x000fe200078e3cff */
[--C-:B------:R-:W-:Y:S01]  /*f4d0*/  IMAD.X R41, RZ, RZ, R49.reuse, P4 ;  /* 0x000000ffff297224 */ /* 0x100fe200020e0631 */
[----:B------:R-:W-:Y:S01]  /*f4e0*/  LOP3.LUT R44, R44, R45, RZ, 0x3c, !PT ;  /* 0x0000002d2c2c7212 */ /* 0x000fe200078e3cff */
[----:B--2---:R-:W-:Y:S01]  /*f4f0*/  IMAD R2, R91, UR4, RZ ;  /* 0x000000045b027c24 */ /* 0x004fe2000f8e02ff */
[----:B------:R2:W5:Y:S01]  /*f500*/  LD.E.128 R4, desc[UR8][R30.64] ;  /* 0x000000081e047980 */ /* 0x000562000c101d00 */
[----:B----4-:R-:W4:Y:S01]  /*f510*/  @P1 LDC R29, c[0x0][0xbf0] ;  /* 0x0002fc00ff1d1b82 */ /* 0x010f220000000800 */
[----:B------:R-:W-:Y:S01]  /*f520*/  LOP3.LUT R48, R43, R48, RZ, 0x3c, !PT ;  /* 0x000000302b307212 */ /* 0x000fe200078e3cff */
[----:B------:R-:W-:Y:S01]  /*f530*/  IMAD.X R43, RZ, RZ, R49, P5 ;  /* 0x000000ffff2b7224 */ /* 0x000fe200028e0631 */
[----:B------:R1:W5:Y:S01]  /*f540*/  LD.E.128 R68, desc[UR8][R32.64] ;  /* 0x0000000820447980 */ /* 0x000362000c101d00 */
[----:B0-----:R-:W-:-:S02]  /*f550*/  IMAD R20, R206, 0x20, R208 ;  /* 0x00000020ce147824 */ /* 0x001fc400078e02d0 */
[----:B------:R-:W-:Y:S01]  /*f560*/  IMAD R21, R207, UR5, R2 ;  /* 0x00000005cf157c24 */ /* 0x000fe2000f8e0202 */
[----:B------:R0:W5:Y:S01]  /*f570*/  LD.E.128 R60, desc[UR8][R34.64] ;  /* 0x00000008223c7980 */ /* 0x000162000c101d00 */
[----:B------:R-:W-:Y:S02]  /*f580*/  IMAD.IADD R28, R17, 0x1, R20 ;  /* 0x00000001111c7824 */ /* 0x000fe400078e0214 */
[----:B------:R-:W-:Y:S01]  /*f590*/  IMAD.WIDE.U32 R2, R207, UR4, RZ ;  /* 0x00000004cf027c25 */ /* 0x000fe2000f8e00ff */
[----:B------:R-:W-:Y:S01]  /*f5a0*/  ULDC.64 UR4, c[0x0][0xaf0] ;  /* 0x0002bc0000047ab9 */ /* 0x000fe20000000a00 */
[----:B------:R0:W5:Y:S02]  /*f5b0*/  LD.E.128 R12, desc[UR8][R36.64] ;  /* 0x00000008240c7980 */ /* 0x000164000c101d00 */
[----:B---3--:R-:W-:Y:S02]  /*f5c0*/  @P1 IMAD.HI.U32 R20, R28, R55, RZ ;  /* 0x000000371c141227 */ /* 0x008fe400078e00ff */
[----:B------:R0:W5:Y:S02]  /*f5d0*/  LD.E.128 R56, desc[UR8][R38.64] ;  /* 0x0000000826387980 */ /* 0x000164000c101d00 */
[----:B------:R-:W-:-:S02]  /*f5e0*/  IMAD.IADD R3, R3, 0x1, R21 ;  /* 0x0000000103037824 */ /* 0x000fc400078e0215 */
[----:B------:R-:W-:Y:S01]  /*f5f0*/  IMAD.MOV.U32 R21, RZ, RZ, R28 ;  /* 0x000000ffff157224 */ /* 0x000fe200078e001c */
[----:B------:R0:W5:Y:S01]  /*f600*/  LD.E.128 R80, desc[UR8][R40.64] ;  /* 0x0000000828507980 */ /* 0x000162000c101d00 */
[----:B------:R-:W-:Y:S01]  /*f610*/  IMAD R0, R0, UR4, RZ ;  /* 0x0000000400007c24 */ /* 0x000fe2000f8e02ff */
[----:B----4-:R-:W-:Y:S01]  /*f620*/  @P1 SHF.R.U32.HI R21, RZ, R29, R20 ;  /* 0x0000001dff151219 */ /* 0x010fe20000011614 */
[C---:B------:R-:W-:Y:S01]  /*f630*/  IMAD.WIDE.U32 R2, R205.reuse, UR4, R2 ;  /* 0x00000004cd027c25 */ /* 0x040fe2000f8e0002 */
[----:B------:R0:W5:Y:S03]  /*f640*/  LD.E.128 R76, desc[UR8][R42.64] ;  /* 0x000000082a4c7980 */ /* 0x000166000c101d00 */
[----:B------:R-:W-:Y:S01]  /*f650*/  IMAD R29, R205, UR5, R0 ;  /* 0x00000005cd1d7c24 */ /* 0x000fe2000f8e0200 */
[--C-:B------:R-:W-:Y:S01]  /*f660*/  SHF.R.S32.HI R0, RZ, 0x1f, R21.reuse ;  /* 0x0000001fff007819 */ /* 0x100fe20000011415 */
[----:B--2---:R-:W-:Y:S01]  /*f670*/  IMAD.MOV R31, RZ, RZ, -R21 ;  /* 0x000000ffff1f7224 */ /* 0x004fe200078e0a15 */
[----:B------:R-:W-:Y:S01]  /*f680*/  ULDC.64 UR4, c[0x0][0xae0] ;  /* 0x0002b80000047ab9 */ /* 0x000fe20000000a00 */
[----:B------:R-:W-:Y:S01]  /*f690*/  IMAD.X R45, RZ, RZ, R49, P6 ;  /* 0x000000ffff2d7224 */ /* 0x000fe200030e0631 */
[----:B------:R0:W5:Y:S01]  /*f6a0*/  LD.E.128 R64, desc[UR8][R46.64] ;  /* 0x000000082e407980 */ /* 0x000162000c101d00 */
[----:B------:R-:W-:-:S02]  /*f6b0*/  IMAD.IADD R3, R3, 0x1, R29 ;  /* 0x0000000103037824 */ /* 0x000fc400078e021d */
[----:B------:R-:W-:Y:S01]  /*f6c0*/  IMAD R0, R0, UR4, RZ ;  /* 0x0000000400007c24 */ /* 0x000fe2000f8e02ff */
[----:B------:R-:W5:Y:S01]  /*f6d0*/  LD.E.128 R48, desc[UR8][R48.64] ;  /* 0x0000000830307980 */ /* 0x000f62000c101d00 */
[----:B------:R-:W-:Y:S02]  /*f6e0*/  IMAD R29, R94, R31, R28 ;  /* 0x0000001f5e1d7224 */ /* 0x000fe400078e021c */
[C---:B------:R-:W-:Y:S01]  /*f6f0*/  IMAD R31, R21.reuse, UR5, R0 ;  /* 0x00000005151f7c24 */ /* 0x040fe2000f8e0200 */
[----:B------:R0:W5:Y:S01]  /*f700*/  LD.E.128 R72, desc[UR8][R44.64] ;  /* 0x000000082c487980 */ /* 0x000162000c101d00 */
[----:B------:R-:W-:Y:S01]  /*f710*/  IMAD.WIDE.U32 R2, R21, UR4, R2 ;  /* 0x0000000415027c25 */ /* 0x000fe2000f8e0002 */
[----:B------:R-:W-:Y:S01]  /*f720*/  SHF.R.S32.HI R0, RZ, 0x1f, R29 ;  /* 0x0000001fff007819 */ /* 0x000fe2000001141d */
[----:B------:R-:W-:Y:S01]  /*f730*/  ULDC.64 UR4, c[0x0][0xad8] ;  /* 0x0002b60000047ab9 */ /* 0x000fe20000000a00 */
[----:B------:R-:W-:Y:S01]  /*f740*/  @!PT LDS RZ, [RZ] ;  /* 0x00000000fffff984 */ /* 0x000fe20000000800 */
[----:B------:R-:W-:Y:S01]  /*f750*/  @!PT LDS RZ, [RZ] ;  /* 0x00000000fffff984 */ /* 0x000fe20000000800 */
[----:B------:R-:W-:Y:S01]  /*f760*/  @!PT LDS RZ, [RZ] ;  /* 0x00000000fffff984 */ /* 0x000fe20000000800 */
[----:B------:R-:W-:Y:S01]  /*f770*/  @!PT LDS RZ, [RZ] ;  /* 0x00000000fffff984 */ /* 0x000fe20000000800 */
[----:B------:R2:W-:Y:S06]  /*f780*/  MEMBAR.ALL.CTA ;  /* 0x0000000000007992 */ /* 0x0005ec0000008000 */
[----:B--2---:R-:W2:Y:S01]  /*f790*/  FENCE.VIEW.ASYNC.S ;  /* 0x00000000000073c6 */ /* 0x004ea20000000000 */
[----:B------:R-:W-:-:S02]  /*f7a0*/  IMAD.IADD R3, R3, 0x1, R31 ;  /* 0x0000000103037824 */ /* 0x000fc400078e021f */
[----:B------:R-:W-:Y:S02]  /*f7b0*/  IMAD R20, R0, UR4, RZ ;  /* 0x0000000400147c24 */ /* 0x000fe4000f8e02ff */
[----:B-1----:R-:W-:Y:S02]  /*f7c0*/  IMAD.IADD R32, R208, 0x1, R17 ;  /* 0x00000001d0207824 */ /* 0x002fe400078e0211 */
[C---:B------:R-:W-:Y:S02]  /*f7d0*/  IMAD R17, R29.reuse, UR5, R20 ;  /* 0x000000051d117c24 */ /* 0x040fe4000f8e0214 */
[----:B------:R-:W-:Y:S01]  /*f7e0*/  IMAD.WIDE.U32 R2, R29, UR4, R2 ;  /* 0x000000041d027c25 */ /* 0x000fe2000f8e0002 */
[----:B------:R-:W-:Y:S01]  /*f7f0*/  ISETP.GE.AND P2, PT, R32, R53, PT ;  /* 0x000000352000720c */ /* 0x000fe20003f46270 */
[----:B------:R-:W-:Y:S02]  /*f800*/  ULDC.64 UR4, c[0x0][0xa80] ;  /* 0x0002a00000047ab9 */ /* 0x000fe40000000a00 */
[----:B------:R-:W-:Y:S01]  /*f810*/  IMAD.IADD R3, R3, 0x1, R17 ;  /* 0x0000000103037824 */ /* 0x000fe200078e0211 */
[----:B------:R-:W-:Y:S01]  /*f820*/  LEA R17, P3, R2, UR4, 0x1 ;  /* 0x0000000402117c11 */ /* 0x000fe2000f8608ff */
[----:B------:R-:W-:-:S02]  /*f830*/  VIADD R90, R90, 0x36820 ;  /* 0x000368205a5a7836 */ /* 0x000fc40000000000 */
[----:B------:R-:W-:Y:S01]  /*f840*/  VIADD R0, R32, 0x20 ;  /* 0x0000002020007836 */ /* 0x000fe20000000000 */
[----:B------:R-:W-:Y:S02]  /*f850*/  LEA.HI.X R30, R2, UR5, R3, 0x1, P3 ;  /* 0x00000005021e7c11 */ /* 0x000fe400098f0c03 */
[----:B------:R-:W-:Y:S02]  /*f860*/  PRMT R90, RZ, 0x654, R90 ;  /* 0x00000654ff5a7816 */ /* 0x000fe4000000005a */
[-C--:B------:R-:W-:Y:S01]  /*f870*/  ISETP.GE.AND P1, PT, R0, R53.reuse, PT ;  /* 0x000000350000720c */ /* 0x080fe20003f26270 */
[----:B------:R-:W-:Y:S01]  /*f880*/  VIADD R0, R32, 0x40 ;  /* 0x0000004020007836 */ /* 0x000fe20000000000 */
[----:B--2---:R0:W-:Y:S01]  /*f890*/  SYNCS.ARRIVE.TRANS64.RED.A1T0 RZ, [R90+URZ], RZ ;  /* 0x000000ff5aff79a7 */ /* 0x0041e2000810043f */
[----:B------:R0:W1:Y:S01]  /*f8a0*/  SHFL.IDX PT, R21, R17, RZ, 0x181f ;  /* 0x00181fff11157589 */ /* 0x00006200000e0000 */
[----:B------:R-:W-:Y:S03]  /*f8b0*/  BSSY B1, `(.L_x_2301) ;  /* 0x0000012000017945 */ /* 0x000fe60003800000 */
[----:B------:R0:W2:Y:S01]  /*f8c0*/  SHFL.IDX PT, R29, R30, RZ, 0x181f ;  /* 0x00181fff1e1d7589 */ /* 0x0000a200000e0000 */
[----:B------:R-:W-:Y:S01]  /*f8d0*/  ISETP.GE.AND P0, PT, R0, R53, PT ;  /* 0x000000350000720c */ /* 0x000fe20003f06270 */
[----:B------:R-:W-:-:S12]  /*f8e0*/  @P2 BRA `(.L_x_2302) ;  /* 0x0000000000382947 */ /* 0x000fd80003800000 */
        /* <DEDUP_REMOVED lines=10> */
[----:B-----5:R3:W-:Y:S01]  /*f990*/  @!P4 ST.E.128 desc[UR6][R2.64], R48 ;  /* 0x000000300200c985 */ /* 0x0207e2000c101d06 */
[----:B------:R-:W-:-:S03]  /*f9a0*/  @!P2 LEA.HI.X R29, R204, R29, R214, 0x1, P6 ;  /* 0x0000001dcc1da211 */ /* 0x000fc600030f0cd6 */
[----:B------:R3:W-:Y:S04]  /*f9b0*/  @!P3 ST.E.128 desc[UR6][R20.64], R68 ;  /* 0x000000441400b985 */ /* 0x0007e8000c101d06 */
[----:B------:R3:W-:Y:S02]  /*f9c0*/  @!P2 ST.E.128 desc[UR6][R28.64], R80 ;  /* 0x000000501c00a985 */ /* 0x0007e4000c101d06 */
.L_x_2302:
[----:B------:R-:W-:Y:S05]  /*f9d0*/  BSYNC B1 ;  /* 0x0000000000017941 */ /* 0x000fea0003800000 */
.L_x_2301:
[----:B--23--:R2:W3:Y:S01]  /*f9e0*/  SHFL.IDX PT, R29, R30, 0x1, 0x181f ;  /* 0x00381f001e1d7f89 */ /* 0x00c4e200000e0000 */
[----:B------:R-:W-:Y:S03]  /*f9f0*/  BSSY B1, `(.L_x_2303) ;  /* 0x0000011000017945 */ /* 0x000fe60003800000 */
[----:B------:R2:W4:Y:S01]  /*fa00*/  SHFL.IDX PT, R3, R17, 0x1, 0x181f ;  /* 0x00381f0011037f89 */ /* 0x00052200000e0000 */
[----:B------:R-:W-:Y:S05]  /*fa10*/  @P1 BRA `(.L_x_2304) ;  /* 0x0000000000381947 */ /* 0x000fea0003800000 */
[----:B------:R-:W-:Y:S01]  /*fa20*/  ULDC UR4, c[0x0][0xac8] ;  /* 0x0002b20000047ab9 */ /* 0x000fe20000000800 */
[----:B------:R-:W-:Y:S01]  /*fa30*/  ULDC.64 UR6, c[0x0][0x208] ;  /* 0x0000820000067ab9 */ /* 0x000fe20000000a00 */
[----:B------:R-:W-:Y:S02]  /*fa40*/  ISETP.GE.AND P4, PT, R16, UR4, PT ;  /* 0x0000000410007c0c */ /* 0x000fe4000bf86270 */
[----:B------:R-:W-:Y:S02]  /*fa50*/  ISETP.GE.AND P5, PT, R23, UR4, PT ;  /* 0x0000000417007c0c */ /* 0x000fe4000bfa6270 */
[----:B------:R-:W-:-:S09]  /*fa60*/  ISETP.GE.AND P6, PT, R204, UR4, PT ;  /* 0x00000004cc007c0c */ /* 0x000fd2000bfc6270 */
[-C--:B----4-:R-:W-:Y:S02]  /*fa70*/  @!P4 LEA R2, P1, R16, R3.reuse, 0x1 ;  /* 0x000000031002c211 */ /* 0x090fe400078208ff */
[CC--:B------:R-:W-:Y:S02]  /*fa80*/  @!P5 LEA R20, P2, R23.reuse, R3.reuse, 0x1 ;  /* 0x000000031714d211 */ /* 0x0c0fe400078408ff */
[----:B------:R-:W-:Y:S02]  /*fa90*/  @!P6 LEA R28, P3, R204, R3, 0x1 ;  /* 0x00000003cc1ce211 */ /* 0x000fe400078608ff */
[-C--:B---3--:R-:W-:Y:S02]  /*faa0*/  @!P4 LEA.HI.X R3, R16, R29.reuse, R216, 0x1, P1 ;  /* 0x0000001d1003c211 */ /* 0x088fe400008f0cd8 */
[-C--:B-1----:R-:W-:Y:S02]  /*fab0*/  @!P5 LEA.HI.X R21, R23, R29.reuse, R215, 0x1, P2 ;  /* 0x0000001d1715d211 */ /* 0x082fe400010f0cd7 */
[----:B------:R-:W-:Y:S01]  /*fac0*/  @!P6 LEA.HI.X R29, R204, R29, R214, 0x1, P3 ;  /* 0x0000001dcc1de211 */ /* 0x000fe200018f0cd6 */
[----:B-----5:R1:W-:Y:S04]  /*fad0*/  @!P4 ST.E.128 desc[UR6][R2.64], R8 ;  /* 0x000000080200c985 */ /* 0x0203e8000c101d06 */
[----:B------:R1:W-:Y:S04]  /*fae0*/  @!P5 ST.E.128 desc[UR6][R20.64], R60 ;  /* 0x0000003c1400d985 */ /* 0x0003e8000c101d06 */
[----:B------:R1:W-:Y:S02]  /*faf0*/  @!P6 ST.E.128 desc[UR6][R28.64], R76 ;  /* 0x0000004c1c00e985 */ /* 0x0003e4000c101d06 */
.L_x_2304:
[----:B------:R-:W-:Y:S05]  /*fb00*/  BSYNC B1 ;  /* 0x0000000000017941 */ /* 0x000fea0003800000 */
.L_x_2303:
[----:B-1---5:R1:W0:Y:S01]  /*fb10*/  SHFL.IDX PT, R11, R30, 0x2, 0x181f ;  /* 0x00581f001e0b7f89 */ /* 0x02222200000e0000 */
[----:B------:R-:W-:Y:S03]  /*fb20*/  BSSY B1, `(.L_x_2305) ;  /* 0x0000011000017945 */ /* 0x000fe60003800000 */
[----:B----4-:R1:W4:Y:S01]  /*fb30*/  SHFL.IDX PT, R3, R17, 0x2, 0x181f ;  /* 0x00581f0011037f89 */ /* 0x01032200000e0000 */
        /* <DEDUP_REMOVED lines=15> */
.L_x_2306:
[----:B------:R-:W-:Y:S05]  /*fc30*/  BSYNC B1 ;  /* 0x0000000000017941 */ /* 0x000fea0003800000 */
.L_x_2305:
[----:B------:R-:W-:Y:S01]  /*fc40*/  VIADD R0, R32, 0x60 ;  /* 0x0000006020007836 */ /* 0x000fe20000000000 */
[----:B0-----:R0:W0:Y:S04]  /*fc50*/  SHFL.IDX PT, R11, R30, 0x3, 0x181f ;  /* 0x00781f001e0b7f89 */ /* 0x00102800000e0000 */
[----:B------:R-:W-:Y:S01]  /*fc60*/  ISETP.GE.AND P0, PT, R0, R53, PT ;  /* 0x000000350000720c */ /* 0x000fe20003f06270 */
[----:B-12---:R-:W1:-:S12]  /*fc70*/  SHFL.IDX PT, R17, R17, 0x3, 0x181f ;  /* 0x00781f0011117f89 */ /* 0x006e5800000e0000 */
[----:B------:R-:W-:Y:S05]  /*fc80*/  @P0 BRA `(.L_x_2307) ;  /* 0x0000000800d80947 */ /* 0x000fea0003800000 */
[----:B------:R-:W-:Y:S01]  /*fc90*/  ULDC UR4, c[0x0][0xac8] ;  /* 0x0002b20000047ab9 */ /* 0x000fe20000000800 */
[----:B------:R-:W-:Y:S01]  /*fca0*/  ULDC.64 UR6, c[0x0][0x208] ;  /* 0x0000820000067ab9 */ /* 0x000fe20000000a00 */
[----:B------:R-:W-:Y:S02]  /*fcb0*/  ISETP.GE.AND P2, PT, R16, UR4, PT ;  /* 0x0000000410007c0c */ /* 0x000fe4000bf46270 */
[----:B------:R-:W-:-:S11]  /*fcc0*/  ISETP.GE.AND P3, PT, R23, UR4, PT ;  /* 0x0000000417007c0c */ /* 0x000fd6000bf66270 */
[CC--:B-1----:R-:W-:Y:S02]  /*fcd0*/  @!P2 LEA R2, P0, R16.reuse, R17.reuse, 0x1 ;  /* 0x000000111002a211 */ /* 0x0c2fe400078008ff */
[C---:B------:R-:W-:Y:S02]  /*fce0*/  @!P3 LEA R8, P1, R23.reuse, R17, 0x1 ;  /* 0x000000111708b211 */ /* 0x040fe400078208ff */
[-C--:B0---4-:R-:W-:Y:S02]  /*fcf0*/  @!P2 LEA.HI.X R3, R16, R11.reuse, R216, 0x1, P0 ;  /* 0x0000000b1003a211 */ /* 0x091fe400000f0cd8 */
        /* <DEDUP_REMOVED lines=10> */
.L_x_2300:
[----:B------:R-:W2:Y:S01]  /*fda0*/  LDC R12, c[0x0][0xbe8] ;  /* 0x0002fa00ff0c7b82 */ /* 0x000ea20000000800 */
[----:B------:R-:W-:Y:S01]  /*fdb0*/  ISETP.GE.AND P0, PT, R217, 0x80, PT ;  /* 0x00000080d900780c */ /* 0x000fe20003f06270 */
[----:B------:R-:W-:Y:S01]  /*fdc0*/  IMAD R0, R206, 0x20, R208 ;  /* 0x00000020ce007824 */ /* 0x000fe200078e02d0 */
[----:B------:R-:W-:Y:S01]  /*fdd0*/  BSSY B1, `(.L_x_2308) ;  /* 0x000002f000017945 */ /* 0x000fe20003800000 */
[----:B------:R-:W-:Y:S02]  /*fde0*/  SHF.R.S32.HI R8, RZ, 0x1f, R207 ;  /* 0x0000001fff087819 */ /* 0x000fe400000114cf */
[----:B------:R-:W-:Y:S01]  /*fdf0*/  IMAD.IADD R13, R17, 0x1, R0 ;  /* 0x00000001110d7824 */ /* 0x000fe200078e0200 */
[----:B------:R-:W-:Y:S02]  /*fe00*/  SHF.R.S32.HI R10, RZ, 0x1f, R205 ;  /* 0x0000001fff0a7819 */ /* 0x000fe400000114cd */
[----:B--2---:R-:W-:-:S13]  /*fe10*/  ISETP.NE.AND P1, PT, R12, 0x1, PT ;  /* 0x000000010c00780c */ /* 0x004fda0003f25270 */
[----:B------:R-:W2:Y:S08]  /*fe20*/  @P1 LDC R14, c[0x0][0xbec] ;  /* 0x0002fb00ff0e1b82 */ /* 0x000eb00000000800 */
[----:B------:R-:W3:Y:S01]  /*fe30*/  @P1 LDC R15, c[0x0][0xbf0] ;  /* 0x0002fc00ff0f1b82 */ /* 0x000ee20000000800 */
[----:B------:R-:W-:Y:S05]  /*fe40*/  @P0 BRA `(.L_x_2309) ;  /* 0x00000000009c0947 */ /* 0x000fea0003800000 */
[----:B------:R-:W4:Y:S01]  /*fe50*/  S2R R2, SR_TID.X ;  /* 0x0000000000027919 */ /* 0x000f220000002100 */
[----:B------:R-:W5:Y:S01]  /*fe60*/  LDC R9, c[0x0][0xbe8] ;  /* 0x0002fa00ff097b82 */ /* 0x000f620000000800 */
[----:B------:R-:W-:Y:S02]  /*fe70*/  ULDC UR4, c[0x0][0xa88] ;  /* 0x0002a20000047ab9 */ /* 0x000fe40000000800 */
[----:B-----5:R-:W-:Y:S01]  /*fe80*/  IMAD R3, R9, UR4, RZ ;  /* 0x0000000409037c24 */ /* 0x020fe2000f8e02ff */
[----:B----4-:R-:W-:-:S04]  /*fe90*/  IADD3 R6, R17, -0x80, R2 ;  /* 0xffffff8011067810 */ /* 0x010fc80007ffe002 */
[----:B------:R-:W-:-:S13]  /*fea0*/  ISETP.GE.AND P0, PT, R6, R3, PT ;  /* 0x000000030600720c */ /* 0x000fda0003f06270 */
[----:B------:R-:W-:Y:S05]  /*feb0*/  @P0 BRA `(.L_x_2309) ;  /* 0x0000000000800947 */ /* 0x000fea0003800000 */
[----:B------:R-:W-:Y:S01]  /*fec0*/  ISETP.NE.AND P0, PT, R9, 0x1, PT ;  /* 0x000000010900780c */ /* 0x000fe20003f05270 */
[----:B------:R-:W-:Y:S01]  /*fed0*/  ULDC.64 UR4, c[0x0][0xb90] ;  /* 0x0002e40000047ab9 */ /* 0x000fe20000000a00 */
[----:B------:R-:W-:Y:S01]  /*fee0*/  IMAD.MOV.U32 R5, RZ, RZ, R6 ;  /* 0x000000ffff057224 */ /* 0x000fe200078e0006 */
[----:B------:R-:W-:Y:S01]  /*fef0*/  ULDC.64 UR6, c[0x0][0x208] ;  /* 0x0000820000067ab9 */ /* 0x000fe20000000a00 */
[----:B------:R-:W-:-:S04]  /*ff00*/  IMAD R4, R8, UR4, RZ ;  /* 0x0000000408047c24 */ /* 0x000fc8000f8e02ff */
[----:B------:R-:W-:-:S05]  /*ff10*/  IMAD R7, R207, UR5, R4 ;  /* 0x00000005cf077c24 */ /* 0x000fca000f8e0204 */
[----:B------:R-:W4:Y:S08]  /*ff20*/  @P0 LDC R3, c[0x0][0xbec] ;  /* 0x0002fb00ff030b82 */ /* 0x000f300000000800 */
[----:B------:R-:W5:Y:S01]  /*ff30*/  @P0 LDC R11, c[0x0][0xbf0] ;  /* 0x0002fc00ff0b0b82 */ /* 0x000f620000000800 */
[----:B----4-:R-:W-:-:S04]  /*ff40*/  @P0 IMAD.HI.U32 R0, R6, R3, RZ ;  /* 0x0000000306000227 */ /* 0x010fc800078e00ff */
[----:B------:R-:W-:Y:S01]  /*ff50*/  IMAD.WIDE.U32 R2, R207, UR4, RZ ;  /* 0x00000004cf027c25 */ /* 0x000fe2000f8e00ff */
[----:B------:R-:W-:Y:S01]  /*ff60*/  ULDC.64 UR4, c[0x0][0xb98] ;  /* 0x0002e60000047ab9 */ /* 0x000fe20000000a00 */
[----:B-----5:R-:W-:Y:S02]  /*ff70*/  @P0 SHF.R.U32.HI R5, RZ, R11, R0 ;  /* 0x0000000bff050219 */ /* 0x020fe40000011600 */
[----:B------:R-:W-:Y:S02]  /*ff80*/  IMAD.IADD R3, R3, 0x1, R7 ;  /* 0x0000000103037824 */ /* 0x000fe400078e0207 */
[----:B------:R-:W-:Y:S02]  /*ff90*/  IMAD R0, R10, UR4, RZ ;  /* 0x000000040a007c24 */ /* 0x000fe4000f8e02ff */
[----:B------:R-:W-:Y:S02]  /*ffa0*/  IMAD.MOV R7, RZ, RZ, -R5 ;  /* 0x000000ffff077224 */ /* 0x000fe400078e0a05 */
        /* <DEDUP_REMOVED lines=17> */
.L_x_2309:
[----:B------:R-:W-:Y:S05]  /*100c0*/  BSYNC B1 ;  /* 0x0000000000017941 */ /* 0x000fea0003800000 */
.L_x_2308:
[----:B------:R-:W-:Y:S01]  /*100d0*/  ULDC.64 UR4, c[0x0][0xae8] ;  /* 0x0002ba0000047ab9 */ /* 0x000fe20000000a00 */
[----:B--2---:R-:W-:Y:S01]  /*100e0*/  @P1 IMAD.HI.U32 R0, R13, R14, RZ ;  /* 0x0000000e0d001227 */ /* 0x004fe200078e00ff */
[----:B------:R-:W-:Y:S01]  /*100f0*/  ULDC UR6, c[0x0][0xa88] ;  /* 0x0002a20000067ab9 */ /* 0x000fe20000000800 */
[----:B------:R-:W-:Y:S02]  /*10100*/  BSSY B1, `(.L_x_2310) ;  /* 0x0000035000017945 */ /* 0x000fe40003800000 */
[----:B------:R-:W-:Y:S02]  /*10110*/  IMAD R2, R8, UR4, RZ ;  /* 0x0000000408027c24 */ /* 0x000fe4000f8e02ff */
[----:B----4-:R-:W-:Y:S01]  /*10120*/  IMAD.MOV.U32 R5, RZ, RZ, R13 ;  /* 0x000000ffff057224 */ /* 0x010fe200078e000d */
[----:B---3--:R-:W-:Y:S01]  /*10130*/  @P1 SHF.R.U32.HI R5, RZ, R15, R0 ;  /* 0x0000000fff051219 */ /* 0x008fe20000011600 */
[C---:B------:R-:W-:Y:S02]  /*10140*/  IMAD R7, R207.reuse, UR5, R2 ;  /* 0x00000005cf077c24 */ /* 0x040fe4000f8e0202 */
[----:B------:R-:W-:Y:S01]  /*10150*/  IMAD.WIDE.U32 R2, R207, UR4, RZ ;  /* 0x00000004cf027c25 */ /* 0x000fe2000f8e00ff */
[----:B------:R-:W-:Y:S01]  /*10160*/  ULDC.64 UR4, c[0x0][0xaf0] ;  /* 0x0002bc0000047ab9 */ /* 0x000fe20000000a00 */
[----:B------:R-:W-:-:S02]  /*10170*/  SHF.R.S32.HI R0, RZ, 0x1f, R5 ;  /* 0x0000001fff007819 */ /* 0x000fc40000011405 */
[----:B------:R-:W-:Y:S02]  /*10180*/  IMAD R4, R10, UR4, RZ ;  /* 0x000000040a047c24 */ /* 0x000fe4000f8e02ff */
[----:B------:R-:W-:Y:S02]  /*10190*/  IMAD.IADD R3, R3, 0x1, R7 ;  /* 0x0000000103037824 */ /* 0x000fe400078e0207 */
        /* <DEDUP_REMOVED lines=14> */
[----:B------:R-:W-:Y:S02]  /*10280*/  IMAD R9, R12, UR6, RZ ;  /* 0x000000060c097c24 */ /* 0x000fe4000f8e02ff */
        /* <DEDUP_REMOVED lines=8> */
[----:B------:R2:W3:Y:S01]  /*10310*/  SHFL.IDX PT, R7, R4, RZ, 0x181f ;  /* 0x00181fff04077589 */ /* 0x0004e200000e0000 */
[-C--:B------:R-:W-:Y:S01]  /*10320*/  ISETP.GE.AND P1, PT, R0, R9.reuse, PT ;  /* 0x000000090000720c */ /* 0x080fe20003f26270 */
[----:B------:R-:W-:Y:S02]  /*10330*/  VIADD R0, R6, 0x40 ;  /* 0x0000004006007836 */ /* 0x000fe40000000000 */
[----:B------:R2:W4:Y:S03]  /*10340*/  SHFL.IDX PT, R3, R5, RZ, 0x181f ;  /* 0x00181fff05037589 */ /* 0x00052600000e0000 */
[----:B------:R-:W-:Y:S01]  /*10350*/  ISETP.GE.AND P0, PT, R0, R9, PT ;  /* 0x000000090000720c */ /* 0x000fe20003f06270 */
[----:B------:R-:W-:-:S12]  /*10360*/  @P2 BRA `(.L_x_2311) ;  /* 0x0000000000382947 */ /* 0x000fd80003800000 */
[----:B------:R-:W-:Y:S01]  /*10370*/  ULDC UR4, c[0x0][0xac8] ;  /* 0x0002b20000047ab9 */ /* 0x000fe20000000800 */
[----:B------:R-:W-:Y:S01]  /*10380*/  ULDC.64 UR6, c[0x0][0x208] ;  /* 0x0000820000067ab9 */ /* 0x000fe20000000a00 */
[----:B------:R-:W-:Y:S02]  /*10390*/  ISETP.GE.AND P4, PT, R16, UR4, PT ;  /* 0x0000000410007c0c */ /* 0x000fe4000bf86270 */
[----:B------:R-:W-:Y:S02]  /*103a0*/  ISETP.GE.AND P3, PT, R23, UR4, PT ;  /* 0x0000000417007c0c */ /* 0x000fe4000bf66270 */
[----:B------:R-:W-:-:S09]  /*103b0*/  ISETP.GE.AND P2, PT, R204, UR4, PT ;  /* 0x00000004cc007c0c */ /* 0x000fd2000bf46270 */
[CC--:B---3--:R-:W-:Y:S02]  /*103c0*/  @!P4 LEA R10, P6, R16.reuse, R7.reuse, 0x1 ;  /* 0x00000007100ac211 */ /* 0x0c8fe400078c08ff */
[C---:B------:R-:W-:Y:S02]  /*103d0*/  @!P3 LEA R12, P5, R23.reuse, R7, 0x1 ;  /* 0x00000007170cb211 */ /* 0x040fe400078a08ff */
[----:B----4-:R-:W-:Y:S02]  /*103e0*/  @!P4 LEA.HI.X R11, R16, R3, R216, 0x1, P6 ;  /* 0x00000003100bc211 */ /* 0x010fe400030f0cd8 */
[C---:B------:R-:W-:Y:S02]  /*103f0*/  @!P2 LEA R2, P6, R204.reuse, R7, 0x1 ;  /* 0x00000007cc02a211 */ /* 0x040fe400078c08ff */
[-C--:B------:R-:W-:Y:S01]  /*10400*/  @!P3 LEA.HI.X R13, R23, R3.reuse, R215, 0x1, P5 ;  /* 0x00000003170db211 */ /* 0x080fe200028f0cd7 */
[----:B------:R3:W-:Y:S01]  /*10410*/  @!P4 ST.E.128 desc[UR6][R10.64], RZ ;  /* 0x000000ff0a00c985 */ /* 0x0007e2000c101d06 */
[----:B------:R-:W-:-:S03]  /*10420*/  @!P2 LEA.HI.X R3, R204, R3, R214, 0x1, P6 ;  /* 0x00000003cc03a211 */ /* 0x000fc600030f0cd6 */
[----:B------:R3:W-:Y:S04]  /*10430*/  @!P3 ST.E.128 desc[UR6][R12.64], RZ ;  /* 0x000000ff0c00b985 */ /* 0x0007e8000c101d06 */
[----:B------:R3:W-:Y:S02]  /*10440*/  @!P2 ST.E.128 desc[UR6][R2.64], RZ ;  /* 0x000000ff0200a985 */ /* 0x0007e4000c101d06 */
.L_x_2311:
[----:B------:R-:W-:Y:S05]  /*10450*/  BSYNC B1 ;  /* 0x0000000000017941 */ /* 0x000fea0003800000 */
.L_x_2310:
[----:B---34-:R3:W4:Y:S01]  /*10460*/  SHFL.IDX PT, R3, R5, 0x1, 0x181f ;  /* 0x00381f0005037f89 */ /* 0x01872200000e0000 */
[----:B------:R-:W-:Y:S03]  /*10470*/  BSSY B1, `(.L_x_2312) ;  /* 0x0000011000017945 */ /* 0x000fe60003800000 */
[----:B------:R3:W0:Y:S01]  /*10480*/  SHFL.IDX PT, R7, R4, 0x1, 0x181f ;  /* 0x00381f0004077f89 */ /* 0x00062200000e0000 */
[----:B------:R-:W-:Y:S05]  /*10490*/  @P1 BRA `(.L_x_2313) ;  /* 0x0000000000381947 */ /* 0x000fea0003800000 */
[----:B------:R-:W-:Y:S01]  /*104a0*/  ULDC UR4, c[0x0][0xac8] ;  /* 0x0002b20000047ab9 */ /* 0x000fe20000000800 */
[----:B------:R-:W-:Y:S01]  /*104b0*/  ULDC.64 UR6, c[0x0][0x208] ;  /* 0x0000820000067ab9 */ /* 0x000fe20000000a00 */
[----:B------:R-:W-:Y:S02]  /*104c0*/  ISETP.GE.AND P4, PT, R16, UR4, PT ;  /* 0x0000000410007c0c */ /* 0x000fe4000bf86270 */
[----:B------:R-:W-:Y:S02]  /*104d0*/  ISETP.GE.AND P5, PT, R23, UR4, PT ;  /* 0x0000000417007c0c */ /* 0x000fe4000bfa6270 */
[----:B------:R-:W-:-:S09]  /*104e0*/  ISETP.GE.AND P6, PT, R204, UR4, PT ;  /* 0x00000004cc007c0c */ /* 0x000fd2000bfc6270 */
[-C--:B0-----:R-:W-:Y:S02]  /*104f0*/  @!P4 LEA R10, P1, R16, R7.reuse, 0x1 ;  /* 0x00000007100ac211 */ /* 0x081fe400078208ff */
        /* <DEDUP_REMOVED lines=8> */
.L_x_2313:
[----:B------:R-:W-:Y:S05]  /*10580*/  BSYNC B1 ;  /* 0x0000000000017941 */ /* 0x000fea0003800000 */
.L_x_2312:
[----:B0---4-:R0:W4:Y:S01]  /*10590*/  SHFL.IDX PT, R3, R5, 0x2, 0x181f ;  /* 0x00581f0005037f89 */ /* 0x01112200000e0000 */
        /* <DEDUP_REMOVED lines=17> */
.L_x_2315:
[----:B------:R-:W-:Y:S05]  /*106b0*/  BSYNC B1 ;  /* 0x0000000000017941 */ /* 0x000fea0003800000 */
.L_x_2314:
[----:B------:R-:W-:Y:S01]  /*106c0*/  VIADD R0, R6, 0x60 ;  /* 0x0000006006007836 */ /* 0x000fe20000000000 */
[----:B0-23--:R-:W0:Y:S04]  /*106d0*/  SHFL.IDX PT, R5, R5, 0x3, 0x181f ;  /* 0x00781f0005057f89 */ /* 0x00de2800000e0000 */
[----:B------:R-:W-:Y:S01]  /*106e0*/  ISETP.GE.AND P0, PT, R0, R9, PT ;  /* 0x000000090000720c */ /* 0x000fe20003f06270 */
[----:B----4-:R2:W3:-:S12]  /*106f0*/  SHFL.IDX PT, R3, R4, 0x3, 0x181f ;  /* 0x00781f0004037f89 */ /* 0x0104d800000e0000 */
[----:B--2---:R-:W-:Y:S05]  /*10700*/  @P0 BRA `(.L_x_2307) ;  /* 0x0000000000380947 */ /* 0x004fea0003800000 */
        /* <DEDUP_REMOVED lines=14> */
.L_x_2307:
[----:B------:R-:W-:Y:S05]  /*107f0*/  BSYNC B0 ;  /* 0x0000000000007941 */ /* 0x000fea0003800000 */
.L_x_2299:
[----:B------:R-:W-:Y:S02]  /*10800*/  ULDC UR4, c[0x0][0xc38] ;  /* 0x00030e0000047ab9 */ /* 0x000fe40000000800 */
[----:B-1----:R-:W-:-:S13]  /*10810*/  ISETP.GE.AND P0, PT, R52, UR4, PT ;  /* 0x0000000434007c0c */ /* 0x002fda000bf06270 */
[----:B------:R-:W-:Y:S05]  /*10820*/  @!P0 BRA `(.L_x_2316) ;  /* 0xffffff0400588947 */ /* 0x000fea000383ffff */
[----:B------:R-:W-:Y:S05]  /*10830*/  EXIT ;  /* 0x000000000000794d */ /* 0x000fea0003800000 */
.L_x_2264:
[----:B------:R-:W-:-:S08]  /*10840*/  NOP ;  /* 0x0000000000007918 */ /* 0x000fd00000000000 */
[----:B0-----:R-:W0:-:S00]  /*10850*/  USETMAXREG.DEALLOC.CTAPOOL 0x18 ;  /* 0x00000018000079c8 */ /* 0x001e0000080e0500 */
[----:B0-----:R-:W-:-:S06]  /*10860*/  LOP3.LUT R0, R0, 0x3, RZ, 0xc0, !PT ;  /* 0x0000000300007812 */ /* 0x001fcc00078ec0ff */
[----:B------:R-:W0:Y:S01]  /*10870*/  S2UR UR6, SR_CTAID.X ;  /* 0x00000000000679c3 */ /* 0x000e220000002500 */
[----:B------:R-:W-:Y:S01]  /*10880*/  IMAD.MOV.U32 R18, RZ, RZ, RZ ;  /* 0x000000ffff127224 */ /* 0x000fe200078e00ff */
[----:B------:R-:W1:Y:S02]  /*10890*/  SHFL.IDX PT, R0, R0, RZ, 0x1f ;  /* 0x00001fff00007589 */ /* 0x000e6400000e0000 */
[----:B-1----:R-:W-:-:S04]  /*108a0*/  ISETP.NE.AND P0, PT, R0, RZ, PT ;  /* 0x000000ff0000720c */ /* 0x002fc80003f05270 */
[----:B------:R-:W0:Y:S01]  /*108b0*/  LDC R0, c[0x0][0xc38] ;  /* 0x00030e00ff007b82 */ /* 0x000e220000000800 */
[----:B------:R-:W-:-:S05]  /*108c0*/  P2R R2, PR, RZ, 0x1 ;  /* 0x00000001ff027803 */ /* 0x000fca0000000000 */
[----:B------:R1:W-:Y:S03]  /*108d0*/  STL [R1+0x2c], R2 ;  /* 0x00002c0201007387 */ /* 0x0003e60000100800 */
[----:B------:R-:W-:Y:S06]  /*108e0*/  @P0 BAR.ARV 0x4, 0x180 ;  /* 0x0106000000000b1d */ /* 0x000fec0000002000 */
[----:B------:R1:W-:Y:S01]  /*108f0*/  STL [R1+0x28], RZ ;  /* 0x000028ff01007387 */ /* 0x0003e20000100800 */
[----:B0-----:R-:W-:Y:S01]  /*10900*/  ISETP.LE.AND P0, PT, R0, UR6, PT ;  /* 0x0000000600007c0c */ /* 0x001fe2000bf03270 */
[----:B------:R-:W-:-:S05]  /*10910*/  IMAD.MOV.U32 R0, RZ, RZ, 0x1 ;  /* 0x00000001ff007424 */ /* 0x000fca00078e00ff */
[----:B------:R1:W-:Y:S07]  /*10920*/  STL [R1+0x4], R0 ;  /* 0x0000040001007387 */ /* 0x0003ee0000100800 */
[----:B------:R-:W-:Y:S05]  /*10930*/  @P0 BRA `(.L_x_2317) ;  /* 0x0000004800500947 */ /* 0x000fea0003800000 */
[----:B------:R-:W0:Y:S01]  /*10940*/  S2R R6, SR_TID.X ;  /* 0x0000000000067919 */ /* 0x000e220000002100 */
[----:B------:R-:W2:Y:S01]  /*10950*/  S2UR UR5, SR_CgaCtaId ;  /* 0x00000000000579c3 */ /* 0x000ea20000008800 */
[----:B------:R-:W-:Y:S01]  /*10960*/  UMOV UR4, 0x400 ;  /* 0x0000040000047882 */ /* 0x000fe20000000000 */
[----:B------:R-:W-:Y:S01]  /*10970*/  IMAD.MOV.U32 R18, RZ, RZ, RZ ;  /* 0x000000ffff127224 */ /* 0x000fe200078e00ff */
[----:B------:R-:W-:Y:S01]  /*10980*/  ULDC UR40, c[0x0][0xc] ;  /* 0x0000030000287ab9 */ /* 0x000fe20000000800 */
[----:B------:R-:W-:Y:S01]  /*10990*/  ULDC.64 UR38, c[0x0][0x198] ;  /* 0x0000660000267ab9 */ /* 0x000fe20000000a00 */
[----:B--2---:R-:W-:-:S06]  /*109a0*/  ULEA UR4, UR5, UR4, 0x18 ;  /* 0x0000000405047291 */ /* 0x004fcc000f8ec03f */
[----:B------:R-:W-:Y:S01]  /*109b0*/  IMAD.U32 R17, RZ, RZ, UR4 ;  /* 0x00000004ff117e24 */ /* 0x000fe2000f8e00ff */
[C---:B0-----:R-:W-:Y:S01]  /*109c0*/  LOP3.LUT R5, R6.reuse, 0x7f, RZ, 0xc0, !PT ;  /* 0x0000007f06057812 */ /* 0x041fe200078ec0ff */
[----:B-1----:R-:W-:-:S05]  /*109d0*/  IMAD.SHL.U32 R0, R6, 0x8, RZ ;  /* 0x0000000806007824 */ /* 0x002fca00078e00ff */
        /* <DEDUP_REMOVED lines=13> */
[----:B------:R0:W-:Y:S04]  /*10ab0*/  STL [R1+0x4], R2 ;  /* 0x0000040201007387 */ /* 0x0001e80000100800 */
[----:B------:R1:W-:Y:S01]  /*10ac0*/  STL [R1+0x28], RZ ;  /* 0x000028ff01007387 */ /* 0x0003e20000100800 */
[----:B0-----:R-:W-:-:S02]  /*10ad0*/  LOP3.LUT R2, R0, 0x40, RZ, 0xfc, !PT ;  /* 0x0000004000027812 */ /* 0x001fc400078efcff */
[----:B-1----:R-:W-:-:S07]  /*10ae0*/  LOP3.LUT R0, R0, 0x80, RZ, 0xfc, !PT ;  /* 0x0000008000007812 */ /* 0x002fce00078efcff */
.L_x_2411:
[----:B--2---:R-:W2:Y:S01]  /*10af0*/  LDL R5, [R1+0x18] ;  /* 0x0000180001057983 */ /* 0x004ea20000100800 */
[----:B0-----:R-:W0:Y:S01]  /*10b00*/  LDC R0, c[0x0][0xc60] ;  /* 0x00031800ff007b82 */ /* 0x001e220000000800 */
[----:B------:R-:W-:Y:S01]  /*10b10*/  ULDC UR4, c[0x0][0xc78] ;  /* 0x00031e0000047ab9 */ /* 0x000fe20000000800 */
[----:B0-----:R-:W-:-:S13]  /*10b20*/  ISETP.NE.AND P0, PT, R0, 0x1, PT ;  /* 0x000000010000780c */ /* 0x001fda0003f05270 */
[----:B---3--:R-:W2:Y:S08]  /*10b30*/  @P0 LDC R2, c[0x0][0xc64] ;  /* 0x00031900ff020b82 */ /* 0x008eb00000000800 */
[----:B-1----:R-:W0:Y:S01]  /*10b40*/  @P0 LDC R3, c[0x0][0xc68] ;  /* 0x00031a00ff030b82 */ /* 0x002e220000000800 */
[----:B--2---:R-:W-:-:S04]  /*10b50*/  @P0 IMAD.HI.U32 R2, R5, R2, RZ ;  /* 0x0000000205020227 */ /* 0x004fc800078e00ff */
[----:B------:R-:W-:Y:S01]  /*10b60*/  IMAD.MOV.U32 R4, RZ, RZ, R5 ;  /* 0x000000ffff047224 */ /* 0x000fe200078e0005 */
[----:B0-----:R-:W-:-:S04]  /*10b70*/  @P0 SHF.R.U32.HI R4, RZ, R3, R2 ;  /* 0x00000003ff040219 */ /* 0x001fc80000011602 */
[----:B------:R-:W-:Y:S01]  /*10b80*/  ISETP.GE.AND P0, PT, R4, UR4, PT ;  /* 0x0000000404007c0c */ /* 0x000fe2000bf06270 */
[----:B------:R-:W-:-:S04]  /*10b90*/  IMAD.MOV R3, RZ, RZ, -R4 ;  /* 0x000000ffff037224 */ /* 0x000fc800078e0a04 */
[----:B------:R-:W-:-:S08]  /*10ba0*/  IMAD R0, R0, R3, R5 ;  /* 0x0000000300007224 */ /* 0x000fd000078e0205 */
[----:B------:R-:W-:Y:S05]  /*10bb0*/  @!P0 BRA `(.L_x_2318) ;  /* 0x0000000000208947 */ /* 0x000fea0003800000 */
[----:B------:R-:W0:Y:S02]  /*10bc0*/  LDC R5, c[0x0][0xc6c] ;  /* 0x00031b00ff057b82 */ /* 0x000e240000000800 */
[----:B0-----:R-:W-:-:S13]  /*10bd0*/  ISETP.NE.AND P0, PT, R5, 0x1, PT ;  /* 0x000000010500780c */ /* 0x001fda0003f05270 */
[----:B------:R-:W0:Y:S02]  /*10be0*/  @P0 LDC.64 R2, c[0x0][0xc70] ;  /* 0x00031c00ff020b82 */ /* 0x000e240000000a00 */
[----:B0-----:R-:W-:-:S04]  /*10bf0*/  @P0 IMAD.HI.U32 R6, R0, R2, RZ ;  /* 0x0000000200060227 */ /* 0x001fc800078e00ff */
[----:B------:R-:W-:Y:S01]  /*10c00*/  IMAD.MOV.U32 R2, RZ, RZ, R0 ;  /* 0x000000ffff027224 */ /* 0x000fe200078e0000 */
[----:B------:R-:W-:-:S05]  /*10c10*/  @P0 SHF.R.U32.HI R2, RZ, R3, R6 ;  /* 0x00000003ff020219 */ /* 0x000fca0000011606 */
[----:B------:R-:W-:Y:S01]  /*10c20*/  IMAD R5, R2, R5, RZ ;  /* 0x0000000502057224 */ /* 0x000fe200078e02ff */
[----:B------:R-:W-:Y:S06]  /*10c30*/  BRA `(.L_x_2319) ;  /* 0x00000000001c7947 */ /* 0x000fec0003800000 */
.L_x_2318:
[----:B------:R-:W0:Y:S02]  /*10c40*/  LDC R5, c[0x0][0xc54] ;  /* 0x00031500ff057b82 */ /* 0x000e240000000800 */
[----:B0-----:R-:W-:-:S13]  /*10c50*/  ISETP.NE.AND P0, PT, R5, 0x1, PT ;  /* 0x000000010500780c */ /* 0x001fda0003f05270 */
[----:B------:R-:W0:Y:S02]  /*10c60*/  @P0 LDC.64 R2, c[0x0][0xc58] ;  /* 0x00031600ff020b82 */ /* 0x000e240000000a00 */
[----:B0-----:R-:W-:-:S04]  /*10c70*/  @P0 IMAD.HI.U32 R6, R0, R2, RZ ;  /* 0x0000000200060227 */ /* 0x001fc800078e00ff */
[----:B------:R-:W-:Y:S01]  /*10c80*/  IMAD.MOV.U32 R2, RZ, RZ, R0 ;  /* 0x000000ffff027224 */ /* 0x000fe200078e0000 */
[----:B------:R-:W-:-:S05]  /*10c90*/  @P0 SHF.R.U32.HI R2, RZ, R3, R6 ;  /* 0x00000003ff020219 */ /* 0x000fca0000011606 */
[----:B------:R-:W-:-:S07]  /*10ca0*/  IMAD R5, R2, R5, RZ ;  /* 0x0000000502057224 */ /* 0x000fce00078e02ff */
.L_x_2319:
[----:B------:R-:W0:Y:S01]  /*10cb0*/  LDC R3, c[0x0][0xc48] ;  /* 0x00031200ff037b82 */ /* 0x000e220000000800 */
[----:B------:R-:W-:Y:S01]  /*10cc0*/  IMAD.IADD R5, R0, 0x1, -R5 ;  /* 0x0000000100057824 */ /* 0x000fe200078e0a05 */
[----:B------:R-:W-:Y:S01]  /*10cd0*/  LOP3.LUT R2, RZ, R2, RZ, 0x33, !PT ;  /* 0x00000002ff027212 */ /* 0x000fe200078e33ff */
[----:B------:R-:W-:Y:S01]  /*10ce0*/  ULDC UR4, c[0x0][0xc3c] ;  /* 0x00030f0000047ab9 */ /* 0x000fe20000000800 */
[----:B------:R-:W-:Y:S03]  /*10cf0*/  BSSY B7, `(.L_x_2320) ;  /* 0x000043b000077945 */ /* 0x000fe60003800000 */
[----:B------:R-:W-:Y:S01]  /*10d00*/  VIADD R7, R2, UR4 ;  /* 0x0000000402077c36 */ /* 0x000fe20008000000 */
[----:B------:R-:W1:Y:S01]  /*10d10*/  LDC R0, c[0x0][0xc54] ;  /* 0x00031500ff007b82 */ /* 0x000e620000000800 */
[----:B------:R-:W-:Y:S02]  /*10d20*/  ULDC.64 UR4, c[0x0][0x418] ;  /* 0x0001060000047ab9 */ /* 0x000fe40000000a00 */
[----:B------:R-:W-:Y:S01]  /*10d30*/  IMAD.SHL.U32 R2, R7, 0x80, RZ ;  /* 0x0000008007027824 */ /* 0x000fe200078e00ff */
[----:B------:R-:W-:-:S03]  /*10d40*/  UISETP.NE.U32.AND UP0, UPT, UR4, URZ, UPT ;  /* 0x0000003f0400728c */ /* 0x000fc6000bf05070 */
[----:B------:R-:W-:Y:S01]  /*10d50*/  VIADD R2, R2, 0x7f ;  /* 0x0000007f02027836 */ /* 0x000fe20000000000 */
[----:B------:R-:W-:Y:S01]  /*10d60*/  UISETP.NE.AND.EX UP0, UPT, UR5, URZ, UPT, UP0 ;  /* 0x0000003f0500728c */ /* 0x000fe2000bf05300 */
[----:B------:R-:W-:Y:S02]  /*10d70*/  ULDC UR4, c[0x0][0x424] ;  /* 0x0001090000047ab9 */ /* 0x000fe40000000800 */
[----:B------:R-:W-:Y:S01]  /*10d80*/  ULDC UR5, c[0x0][0x288] ;  /* 0x0000a20000057ab9 */ /* 0x000fe20000000800 */
[----:B------:R-:W-:Y:S02]  /*10d90*/  USEL UR4, UR4, 0x1, UP0 ;  /* 0x0000000104047887 */ /* 0x000fe40008000000 */
[----:B------:R-:W-:Y:S01]  /*10da0*/  UIADD3 UR6, -UR5, 0x70, URZ ;  /* 0x0000007005067890 */ /* 0x000fe2000fffe13f */
[C---:B0-----:R-:W-:Y:S02]  /*10db0*/  ISETP.NE.AND P0, PT, R3.reuse, 0x1, PT ;  /* 0x000000010300780c */ /* 0x041fe40003f05270 */
[----:B------:R-:W-:Y:S01]  /*10dc0*/  ULDC UR5, c[0x0][0x2f0] ;  /* 0x0000bc0000057ab9 */ /* 0x000fe20000000800 */
[----:B------:R-:W-:Y:S01]  /*10dd0*/  R2UR UR36, R3 ;  /* 0x00000000032472ca */ /* 0x000fe200000e0000 */
[----:B------:R-:W-:-:S02]  /*10de0*/  UIMAD UR6, UR4, UR5, UR6 ;  /* 0x00000005040672a4 */ /* 0x000fc4000f8e0206 */
[----:B------:R-:W-:Y:S01]  /*10df0*/  UIMAD UR5, UR4, UR5, 0x6f ;  /* 0x0000006f040574a4 */ /* 0x000fe2000f8e0205 */
[----:B-1----:R-:W-:Y:S02]  /*10e00*/  IMAD R0, R4, R0, R5 ;  /* 0x0000000004007224 */ /* 0x002fe400078e0205 */
[----:B------:R-:W-:Y:S02]  /*10e10*/  UMOV UR4, URZ ;  /* 0x0000003f00047c82 */ /* 0x000fe40008000000 */
[----:B------:R-:W-:Y:S01]  /*10e20*/  UIMAD.WIDE UR4, UR5, -0x6db6db6d, UR4 ;  /* 0x92492493050478a5 */ /* 0x000fe2000f8e0204 */
[----:B------:R-:W-:Y:S01]  /*10e30*/  IMAD.MOV.U32 R6, RZ, RZ, R0 ;  /* 0x000000ffff067224 */ /* 0x000fe200078e0000 */
[----:B------:R-:W0:Y:S01]  /*10e40*/  @P0 LDC R5, c[0x0][0xc4c] ;  /* 0x00031300ff050b82 */ /* 0x000e220000000800 */
[----:B------:R-:W-:Y:S01]  /*10e50*/  R2UR UR7, R0 ;  /* 0x00000000000772ca */ /* 0x000fe200000e0000 */
[----:B------:R-:W-:-:S04]  /*10e60*/  USHF.R.U32.HI UR4, URZ, 0x1f, UR5 ;  /* 0x0000001f3f047899 */ /* 0x000fc80008011605 */
[----:B------:R-:W-:Y:S02]  /*10e70*/  ULEA.HI.SX32 UR4, UR5, UR4, 0x1a ;  /* 0x0000000405047291 */ /* 0x000fe4000f8fd23f */
[----:B------:R-:W1:Y:S01]  /*10e80*/  @P0 LDC R3, c[0x0][0xc50] ;  /* 0x00031400ff030b82 */ /* 0x000e620000000800 */
[----:B0-----:R-:W-:-:S07]  /*10e90*/  @P0 IMAD.HI.U32 R4, R0, R5, RZ ;  /* 0x0000000500040227 */ /* 0x001fce00078e00ff */
[----:B------:R-:W0:Y:S01]  /*10ea0*/  LDC R0, c[0x0][0x448] ;  /* 0x00011200ff007b82 */ /* 0x000e220000000800 */
[----:B-1----:R-:W-:-:S05]  /*10eb0*/  @P0 SHF.R.U32.HI R6, RZ, R3, R4 ;  /* 0x00000003ff060219 */ /* 0x002fca0000011604 */
[----:B------:R1:W-:Y:S04]  /*10ec0*/  STL [R1+0x1c], R6 ;  /* 0x00001c0601007387 */ /* 0x0003e80000100800 */
[----:B------:R1:W-:Y:S01]  /*10ed0*/  STL [R1+0x24], R7 ;  /* 0x0000240701007387 */ /* 0x0003e20000100800 */
[----:B0-----:R-:W-:-:S13]  /*10ee0*/  ISETP.NE.AND P0, PT, R0, 0x1, PT ;  /* 0x000000010000780c */ /* 0x001fda0003f05270 */
[----:B------:R-:W0:Y:S08]  /*10ef0*/  @P0 LDC R3, c[0x0][0x44c] ;  /* 0x00011300ff030b82 */ /* 0x000e300000000800 */
[----:B------:R-:W2:Y:S01]  /*10f00*/  @P0 LDC R0, c[0x0][0x450] ;  /* 0x00011400ff000b82 */ /* 0x000ea20000000800 */
[----:B0-----:R-:W-:-:S05]  /*10f10*/  @P0 IMAD.HI.U32 R3, R2, R3, RZ ;  /* 0x0000000302030227 */ /* 0x001fca00078e00ff */
[----:B--2---:R-:W-:Y:S01]  /*10f20*/  @P0 SHF.R.U32.HI R2, RZ, R0, R3 ;  /* 0x00000000ff020219 */ /* 0x004fe20000011603 */
[----:B------:R-:W-:-:S04]  /*10f30*/  IMAD.MOV R0, RZ, RZ, -R6 ;  /* 0x000000ffff007224 */ /* 0x000fc800078e0a06 */
[----:B------:R-:W-:Y:S01]  /*10f40*/  VIADD R3, R2, UR6 ;  /* 0x0000000602037c36 */ /* 0x000fe20008000000 */
[----:B------:R-:W-:Y:S01]  /*10f50*/  R2UR UR6, R0 ;  /* 0x00000000000672ca */ /* 0x000fe200000e0000 */
[----:B------:R-:W-:-:S04]  /*10f60*/  IMAD.MOV.U32 R2, RZ, RZ, RZ ;  /* 0x000000ffff027224 */ /* 0x000fc800078e00ff */
[----:B------:R-:W-:-:S05]  /*10f70*/  IMAD.HI R2, R3, -0x6db6db6d, R2 ;  /* 0x9249249303027827 */ /* 0x000fca00078e0202 */
[----:B------:R-:W-:-:S03]  /*10f80*/  SHF.R.U32.HI R3, RZ, 0x1f, R2 ;  /* 0x0000001fff037819 */ /* 0x000fc60000011602 */
[----:B------:R-:W-:Y:S01]  /*10f90*/  UIMAD UR36, UR36, UR6, UR7 ;  /* 0x00000006242472a4 */ /* 0x000fe2000f8e0207 */
[----:B------:R-:W-:-:S04]  /*10fa0*/  LEA.HI.SX32 R3, R2, R3, 0x1a ;  /* 0x0000000302037211 */ /* 0x000fc800078fd2ff */
[----:B------:R-:W-:-:S04]  /*10fb0*/  VIMNMX R19, R3, UR4, PT ;  /* 0x0000000403137c48 */ /* 0x000fc8000bfe0100 */
[----:B------:R-:W-:Y:S01]  /*10fc0*/  ISETP.GT.AND P0, PT, R19, RZ, PT ;  /* 0x000000ff1300720c */ /* 0x000fe20003f04270 */
[----:B------:R1:W-:-:S12]  /*10fd0*/  STL [R1+0x20], R19 ;  /* 0x0000201301007387 */ /* 0x0003d80000100800 */
[----:B-1----:R-:W-:Y:S05]  /*10fe0*/  @P0 BRA `(.L_x_2321) ;  /* 0x00000000004c0947 */ /* 0x002fea0003800000 */
        /* <DEDUP_REMOVED lines=19> */
.L_x_2321:
        /* <DEDUP_REMOVED lines=20> */
.L_x_2324:
[----:B------:R-:W-:Y:S05]  /*11260*/  BSYNC B6 ;  /* 0x0000000000067941 */ /* 0x000fea0003800000 */
.L_x_2323:
        /* <DEDUP_REMOVED lines=20> */
.L_x_2327:
        /* <DEDUP_REMOVED lines=15> */
.L_x_2326:
[----:B------:R-:W-:Y:S05]  /*114a0*/  BSYNC B6 ;  /* 0x0000000000067941 */ /* 0x000fea0003800000 */
.L_x_2325:
[----:B------:R-:W2:Y:S01]  /*114b0*/  LDL R16, [R1+0x1c] ;  /* 0x00001c0001107983 */ /* 0x000ea20000100800 */
[----:B------:R-:W0:Y:S01]  /*114c0*/  LDC.64 R2, c[0x0][0x9f8] ;  /* 0x00027e00ff027b82 */ /* 0x000e220000000a00 */
[----:B------:R-:W-:Y:S01]  /*114d0*/  ULDC.64 UR4, c[0x0][0x208] ;  /* 0x0000820000047ab9 */ /* 0x000fe20000000a00 */
[----:B0-----:R-:W-:-:S04]  /*114e0*/  ISETP.NE.U32.AND P0, PT, R2, RZ, PT ;  /* 0x000000ff0200720c */ /* 0x001fc80003f05070 */
[----:B------:R-:W-:-:S13]  /*114f0*/  ISETP.NE.AND.EX P0, PT, R3, RZ, PT, P0 ;  /* 0x000000ff0300720c */ /* 0x000fda0003f05300 */
[----:B------:R-:W0:Y:S01]  /*11500*/  @P0 LDC.64 R2, c[0x0][0x9f8] ;  /* 0x00027e00ff020b82 */ /* 0x000e220000000a00 */
[----:B--2---:R-:W-:Y:S02]  /*11510*/  IMAD.MOV.U32 R7, RZ, RZ, R16 ;  /* 0x000000ffff077224 */ /* 0x004fe400078e0010 */
[----:B0-----:R-:W-:-:S05]  /*11520*/  @P0 IMAD.WIDE R2, R16, 0x4, R2 ;  /* 0x0000000410020825 */ /* 0x001fca00078e0202 */
[----:B------:R0:W2:Y:S01]  /*11530*/  @P0 LDG.E R7, desc[UR4][R2.64] ;  /* 0x0000000402070981 */ /* 0x0000a2000c1e1900 */
[----:B------:R-:W-:Y:S01]  /*11540*/  UMOV UR4, 0xffffffff ;  /* 0xffffffff00047882 */ /* 0x000fe20000000000 */
[----:B------:R-:W-:Y:S01]  /*11550*/  VIADD R19, R19, 0xffffffff ;  /* 0xffffffff13137836 */ /* 0x000fe20000000000 */
[----:B------:R-:W1:Y:S01]  /*11560*/  S2R R0, SR_TID.X ;  /* 0x0000000000007919 */ /* 0x000e620000002100 */
[----:B0-----:R-:W0:Y:S02]  /*11570*/  LDC.64 R2, c[0x0][0x418] ;  /* 0x00010600ff027b82 */ /* 0x001e240000000a00 */
[----:B0-----:R-:W-:Y:S02]  /*11580*/  ISETP.NE.U32.AND P0, PT, R2, RZ, PT ;  /* 0x000000ff0200720c */ /* 0x001fe40003f05070 */
[----:B-1----:R-:W-:Y:S02]  /*11590*/  SHF.R.U32.HI R0, RZ, 0x5, R0 ;  /* 0x00000005ff007819 */ /* 0x002fe40000011600 */
[----:B------:R-:W-:-:S02]  /*115a0*/  ISETP.NE.AND.EX P1, PT, R3, RZ, PT, P0 ;  /* 0x000000ff0300720c */ /* 0x000fc40003f25300 */
[----:B------:R-:W-:Y:S02]  /*115b0*/  LOP3.LUT R0, R0, 0x3, RZ, 0xc0, !PT ;  /* 0x0000000300007812 */ /* 0x000fe400078ec0ff */
[----:B------:R-:W-:Y:S02]  /*115c0*/  P2R R4, PR, RZ, 0x2 ;  /* 0x00000002ff047803 */ /* 0x000fe40000000000 */
[----:B--2---:R-:W-:Y:S01]  /*115d0*/  SHF.R.S32.HI R8, RZ, 0x1f, R7 ;  /* 0x0000001fff087819 */ /* 0x004fe20000011407 */
[----:B------:R0:W-:Y:S01]  /*115e0*/  STL [R1], R7 ;  /* 0x0000000701007387 */ /* 0x0001e20000100800 */
[----:B------:R-:W-:-:S03]  /*115f0*/  SEL R16, R7, RZ, !P1 ;  /* 0x000000ff07107207 */ /* 0x000fc60004800000 */
[----:B------:R0:W-:Y:S04]  /*11600*/  STL [R1+0x10], R4 ;  /* 0x0000100401007387 */ /* 0x0001e80000100800 */
[----:B------:R0:W-:Y:S01]  /*11610*/  STL [R1+0x8], R8 ;  /* 0x0000080801007387 */ /* 0x0001e20000100800 */
[----:B------:R-:W-:Y:S05]  /*11620*/  BRA.DIV UR4, `(.L_x_2328) ;  /* 0x0000004204a47947 */ /* 0x000fea000b800000 */
[----:B------:R1:W2:Y:S02]  /*11630*/  SHFL.IDX PT, R14, R0, RZ, 0x1f ;  /* 0x00001fff000e7589 */ /* 0x0002a400000e0000 */
.L_x_2426:
[----:B------:R-:W-:Y:S02]  /*11640*/  PLOP3.LUT P2, PT, PT, PT, PT, 0x8, 0x0 ;  /* 0x000000000000781c */ /* 0x000fe40003f4e170 */
[----:B--2---:R-:W-:Y:S02]  /*11650*/  ISETP.NE.AND P0, PT, R14, RZ, PT ;  /* 0x000000ff0e00720c */ /* 0x004fe40003f05270 */
[----:B-1----:R-:W-:-:S05]  /*11660*/  P2R R0, PR, RZ, 0x4 ;  /* 0x00000004ff007803 */ /* 0x002fca0000000000 */
[----:B------:R1:W-:Y:S06]  /*11670*/  STL [R1+0xc], R0 ;  /* 0x00000c0001007387 */ /* 0x0003ec0000100800 */
[----:B------:R-:W-:Y:S05]  /*11680*/  @P0 BRA `(.L_x_2329) ;  /* 0x0000000400200947 */ /* 0x000fea0003800000 */
[----:B------:R-:W-:-:S03]  /*11690*/  UMOV UR4, 0xffffffff ;  /* 0xffffffff00047882 */ /* 0x000fc60000000000 */
[----:B------:R-:W-:Y:S05]  /*116a0*/  BRA.DIV UR4, `(.L_x_2330) ;  /* 0x0000004204a47947 */ /* 0x000fea000b800000 */
[----:B------:R-:W-:-:S13]  /*116b0*/  ELECT P6, URZ, PT ;  /* 0x00000000003f782f */ /* 0x000fda00038c0000 */
.L_x_2429:
[----:B------:R-:W-:Y:S05]  /*116c0*/  @!P6 BRA `(.L_x_2329) ;  /* 0x000000040010e947 */ /* 0x000fea0003800000 */
[----:B------:R-:W-:Y:S01]  /*116d0*/  IMAD.MOV.U32 R16, RZ, RZ, R7 ;  /* 0x000000ffff107224 */ /* 0x000fe200078e0007 */
[----:B------:R-:W-:Y:S06]  /*116e0*/  @!P1 BRA `(.L_x_2331) ;  /* 0x0000000000489947 */ /* 0x000fec0003800000 */
[----:B------:R-:W2:Y:S01]  /*116f0*/  LDC R6, c[0x0][0x43c] ;  /* 0x00010f00ff067b82 */ /* 0x000ea20000000800 */
[----:B------:R-:W-:Y:S01]  /*11700*/  ULDC.64 UR4, c[0x0][0x428] ;  /* 0x00010a0000047ab9 */ /* 0x000fe20000000a00 */
[----:B------:R-:W-:Y:S01]  /*11710*/  ULDC.64 UR6, c[0x0][0x208] ;  /* 0x0000820000067ab9 */ /* 0x000fe20000000a00 */
[----:B--2---:R-:W-:-:S13]  /*11720*/  ISETP.NE.AND P0, PT, R6, 0x1, PT ;  /* 0x000000010600780c */ /* 0x004fda0003f05270 */
[----:B0-----:R-:W1:Y:S02]  /*11730*/  @P0 LDC.64 R4, c[0x0][0x440] ;  /* 0x00011000ff040b82 */ /* 0x001e640000000a00 */
[----:B-1----:R-:W-:-:S04]  /*11740*/  @P0 IMAD.HI.U32 R0, R19, R4, RZ ;  /* 0x0000000413000227 */ /* 0x002fc800078e00ff */
        /* <DEDUP_REMOVED lines=12> */
.L_x_2331:
[----:B-1----:R-:W3:Y:S01]  /*11810*/  LDL R0, [R1+0x4] ;  /* 0x0000040001007983 */ /* 0x002ee20000100800 */
[----:B--2---:R-:W-:Y:S01]  /*11820*/  IMAD R2, R18, 0x8, R17 ;  /* 0x0000000812027824 */ /* 0x004fe200078e0211 */
[----:B---3--:R-:W-:-:S04]  /*11830*/  SHF.L.U32 R0, R0, 0x1f, RZ ;  /* 0x0000001f00007819 */ /* 0x008fc800000006ff */
[----:B------:R-:W1:Y:S02]  /*11840*/  SYNCS.PHASECHK.TRANS64.TRYWAIT P0, [R2+URZ+0x36840], R0 ;  /* 0x03684000020075a7 */ /* 0x000e64000800017f */
[----:B-1----:R-:W-:Y:S05]  /*11850*/  @!P0 BRA `(.L_x_2332) ;  /* 0x0000004000588947 */ /* 0x002fea0003800000 */
.L_x_2430:
        /* <DEDUP_REMOVED lines=11> */
.L_x_2333:
[----:B-1----:R-:W-:Y:S01]  /*11910*/  IMAD R0, R18, 0xa800, R17 ;  /* 0x0000a80012007824 */ /* 0x002fe200078e0211 */
[----:B------:R-:W-:Y:S01]  /*11920*/  R2UR UR33, R2 ;  /* 0x00000000022172ca */ /* 0x000fe200000e0000 */
[----:B------:R-:W-:Y:S01]  /*11930*/  UIADD3 UR4, UP0, UR38, 0x370, URZ ;  /* 0x0000037026047890 */ /* 0x000fe2000ff1e03f */
[----:B------:R-:W-:Y:S01]  /*11940*/  R2UR UR35, R19 ;  /* 0x00000000132372ca */ /* 0x000fe200000e0000 */
[----:B------:R-:W-:Y:S01]  /*11950*/  UMOV UR6, 0x0 ;  /* 0x0000000000067882 */ /* 0x000fe20000000000 */
[----:B------:R-:W-:Y:S01]  /*11960*/  R2UR UR8, R0 ;  /* 0x00000000000872ca */ /* 0x000fe200000e0000 */
[----:B------:R-:W-:Y:S01]  /*11970*/  UIADD3.X UR5, URZ, UR39, URZ, UP0, !UPT ;  /* 0x000000273f057290 */ /* 0x000fe200087fe43f */
[----:B-----5:R-:W-:Y:S01]  /*11980*/  R2UR UR37, R16 ;  /* 0x00000000102572ca */ /* 0x020fe200000e0000 */
[----:B------:R-:W-:Y:S01]  /*11990*/  UMOV UR7, 0x14f00000 ;  /* 0x14f0000000077882 */ /* 0x000fe20000000000 */
[----:B------:R-:W-:Y:S01]  /*119a0*/  PLOP3.LUT P0, PT, PT, PT, PT, 0x80, 0x0 ;  /* 0x000000000000781c */ /* 0x000fe20003f0f070 */
[----:B------:R-:W-:Y:S01]  /*119b0*/  UMOV UR34, URZ ;  /* 0x0000003f00227c82 */ /* 0x000fe20008000000 */
[----:B------:R-:W-:Y:S01]  /*119c0*/  UMOV UR18, 0x40 ;  /* 0x0000004000127882 */ /* 0x000fe20000000000 */
[----:B------:R-:W-:Y:S01]  /*119d0*/  UMOV UR20, UR36 ;  /* 0x0000002400147c82 */ /* 0x000fe20008000000 */
[----:B------:R-:W-:Y:S01]  /*119e0*/  P2R R0, PR, RZ, 0x1 ;  /* 0x00000001ff007803 */ /* 0x000fe20000000000 */
[----:B------:R-:W-:-:S02]  /*119f0*/  UIADD3 UR33, UR33, 0x36830, URZ ;  /* 0x0003683021217890 */ /* 0x000fc4000fffe03f */
[----:B------:R-:W-:Y:S02]  /*11a00*/  UIMAD UR35, UR35, 0x70, URZ ;  /* 0x00000070232378a4 */ /* 0x000fe4000f8e023f */
[----:B------:R-:W-:Y:S01]  /*11a10*/  UIADD3 UR32, UR8, 0x21400, URZ ;  /* 0x0002140008207890 */ /* 0x000fe2000fffe03f */
[----:B------:R2:W-:Y:S01]  /*11a20*/  STL [R1+0xc], R0 ;  /* 0x00000c0001007387 */ /* 0x0005e20000100800 */
[----:B------:R-:W-:Y:S02]  /*11a30*/  UIADD3 UR16, UR8, 0x24c00, URZ ;  /* 0x00024c0008107890 */ /* 0x000fe4000fffe03f */
[----:B------:R-:W-:Y:S01]  /*11a40*/  UIADD3 UR8, UR8, 0x28400, URZ ;  /* 0x0002840008087890 */ /* 0x000fe2000fffe03f */
[----:B------:R-:W-:Y:S01]  /*11a50*/  UMOV UR21, UR37 ;  /* 0x0000002500157c82 */ /* 0x000fe20008000000 */
[----:B------:R-:W-:Y:S01]  /*11a60*/  UMOV UR17, UR33 ;  /* 0x0000002100117c82 */ /* 0x000fe20008000000 */
[----:B------:R-:W-:Y:S01]  /*11a70*/  UMOV UR19, UR35 ;  /* 0x0000002300137c82 */ /* 0x000fe20008000000 */
[----:B------:R-:W-:Y:S01]  /*11a80*/  UMOV UR10, 0x80 ;  /* 0x00000080000a7882 */ /* 0x000fe20000000000 */
[----:B------:R-:W-:Y:S01]  /*11a90*/  UMOV UR12, UR36 ;  /* 0x00000024000c7c82 */ /* 0x000fe20008000000 */
[----:B------:R-:W-:Y:S01]  /*11aa0*/  UMOV UR13, UR37 ;  /* 0x00000025000d7c82 */ /* 0x000fe20008000000 */
[----:B------:R-:W-:Y:S01]  /*11ab0*/  UMOV UR9, UR33 ;  /* 0x0000002100097c82 */ /* 0x000fe20008000000 */
[----:B------:R-:W-:Y:S01]  /*11ac0*/  UMOV UR11, UR35 ;  /* 0x00000023000b7c82 */ /* 0x000fe20008000000 */
[----:B------:R2:W-:Y:S01]  /*11ad0*/  UTMALDG.4D [UR32], [UR4], desc[UR6] ;  /* 0x00000620040075b4 */ /* 0x0005e20008019000 */
[----:B------:R2:W-:Y:S01]  /*11ae0*/  UTMALDG.4D [UR16], [UR4], desc[UR6] ;  /* 0x00000610040075b4 */ /* 0x0005e20008019000 */
[----:B------:R2:W-:Y:S02]  /*11af0*/  UTMALDG.4D [UR8], [UR4], desc[UR6] ;  /* 0x00000608040075b4 */ /* 0x0005e40008019000 */
[----:B--2---:R-:W-:Y:S01]  /*11b00*/  NOP ;  /* 0x0000000000007918 */ /* 0x004fe20000000000 */
.L_x_2329:
[----:B-1----:R-:W-:Y:S01]  /*11b10*/  VIADD R0, R17, 0x15400 ;  /* 0x0001540011007836 */ /* 0x002fe20000000000 */
[----:B------:R-:W-:Y:S05]  /*11b20*/  WARPSYNC.ALL ;  /* 0x0000000000007948 */ /* 0x000fea0003800000 */
[----:B------:R-:W-:Y:S01]  /*11b30*/  BAR.SYNC.DEFER_BLOCKING 0x8, 0x180 ;  /* 0x0206000000007b1d */ /* 0x000fe20000010000 */
[----:B------:R-:W-:-:S05]  /*11b40*/  LOP3.LUT P0, RZ, R0, 0x3ff, RZ, 0xc0, !PT ;  /* 0x000003ff00ff7812 */ /* 0x000fca000780c0ff */
[----:B------:R-:W-:Y:S08]  /*11b50*/  BSSY B6, `(.L_x_2334) ;  /* 0x0000012000067945 */ /* 0x000ff00003800000 */
        /* <DEDUP_REMOVED lines=17> */
.L_x_2335:
[----:B------:R-:W-:Y:S05]  /*11c70*/  BSYNC B6 ;  /* 0x0000000000067941 */ /* 0x000fea0003800000 */
.L_x_2334:
[----:B------:R-:W2:Y:S01]  /*11c80*/  LDL.LU R6, [R1+0x1c] ;  /* 0x00001c0001067983 */ /* 0x000ea20000300800 */
[----:B0-----:R-:W0:Y:S08]  /*11c90*/  LDC R7, c[0x0][0x448] ;  /* 0x00011200ff077b82 */ /* 0x001e300000000800 */
[----:B------:R-:W1:Y:S01]  /*11ca0*/  LDC.64 R2, c[0x0][0x2e0] ;  /* 0x0000b800ff027b82 */ /* 0x000e620000000a00 */
[----:B------:R-:W3:Y:S01]  /*11cb0*/  LDL R8, [R1+0x24] ;  /* 0x0000240001087983 */ /* 0x000ee20000100800 */
[----:B------:R-:W-:Y:S01]  /*11cc0*/  USHF.R.S32.HI UR4, URZ, 0x1f, UR36 ;  /* 0x0000001f3f047899 */ /* 0x000fe20008011424 */
[----:B------:R-:W-:Y:S01]  /*11cd0*/  ULDC.64 UR8, c[0x0][0x2d8] ;  /* 0x0000b60000087ab9 */ /* 0x000fe20000000a00 */
[----:B------:R-:W4:Y:S02]  /*11ce0*/  S2R R4, SR_TID.X ;  /* 0x0000000000047919 */ /* 0x000f240000002100 */
[----:B------:R-:W-:-:S02]  /*11cf0*/  UIMAD UR6, UR4, UR8, URZ ;  /* 0x00000008040672a4 */ /* 0x000fc4000f8e023f */
[----:B------:R-:W-:Y:S01]  /*11d00*/  UIMAD.WIDE.U32 UR4, UR36, UR8, URZ ;  /* 0x00000008240472a5 */ /* 0x000fe2000f8e003f */
[----:B------:R-:W4:Y:S01]  /*11d10*/  S2R R9, SR_TID.X ;  /* 0x0000000000097919 */ /* 0x000f220000002100 */
[----:B------:R-:W-:-:S04]  /*11d20*/  UIMAD UR6, UR36, UR9, UR6 ;  /* 0x00000009240672a4 */ /* 0x000fc8000f8e0206 */
[----:B------:R-:W-:Y:S01]  /*11d30*/  UIADD3 UR5, UR5, UR6, URZ ;  /* 0x0000000605057290 */ /* 0x000fe2000fffe03f */
[----:B0-----:R-:W-:Y:S02]  /*11d40*/  ISETP.NE.AND P0, PT, R7, 0x1, PT ;  /* 0x000000010700780c */ /* 0x001fe40003f05270 */
[----:B------:R-:W-:Y:S01]  /*11d50*/  ULDC.64 UR6, c[0x0][0x280] ;  /* 0x0000a00000067ab9 */ /* 0x000fe20000000a00 */
[C---:B----4-:R-:W-:Y:S01]  /*11d60*/  LOP3.LUT R5, R4.reuse, 0x7f, RZ, 0xc0, !PT ;  /* 0x0000007f04057812 */ /* 0x050fe200078ec0ff */
[----:B------:R-:W-:-:S03]  /*11d70*/  IMAD.SHL.U32 R4, R4, 0x10, RZ ;  /* 0x0000001004047824 */ /* 0x000fc600078e00ff */
[----:B------:R-:W-:Y:S01]  /*11d80*/  SHF.R.U32.HI R5, RZ, 0x3, R5 ;  /* 0x00000003ff057819 */ /* 0x000fe20000011605 */
[----:B------:R-:W-:-:S03]  /*11d90*/  IMAD.SHL.U32 R9, R9, 0x8, RZ ;  /* 0x0000000809097824 */ /* 0x000fc600078e00ff */
[----:B------:R-:W-:Y:S02]  /*11da0*/  LOP3.LUT R4, R5, 0x70, R4, 0xf8, !PT ;  /* 0x0000007005047812 */ /* 0x000fe400078ef804 */
[----:B------:R-:W0:Y:S01]  /*11db0*/  @P0 LDC R5, c[0x0][0x44c] ;  /* 0x00011300ff050b82 */ /* 0x000e220000000800 */
[----:B------:R-:W-:-:S04]  /*11dc0*/  LOP3.LUT R9, R9, 0x38, RZ, 0xc0, !PT ;  /* 0x0000003809097812 */ /* 0x000fc800078ec0ff */
[C---:B------:R-:W-:Y:S02]  /*11dd0*/  LOP3.LUT R11, R9.reuse, 0x40, RZ, 0xfc, !PT ;  /* 0x00000040090b7812 */ /* 0x040fe400078efcff */
[----:B------:R-:W-:Y:S02]  /*11de0*/  LOP3.LUT R9, R9, 0x80, RZ, 0xfc, !PT ;  /* 0x0000008009097812 */ /* 0x000fe400078efcff */
[----:B--2---:R-:W-:-:S05]  /*11df0*/  SHF.R.S32.HI R0, RZ, 0x1f, R6 ;  /* 0x0000001fff007819 */ /* 0x004fca0000011406 */
[----:B-1----:R-:W-:-:S04]  /*11e00*/  IMAD R0, R0, R2, RZ ;  /* 0x0000000200007224 */ /* 0x002fc800078e02ff */
[C---:B------:R-:W-:Y:S02]  /*11e10*/  IMAD R0, R6.reuse, R3, R0 ;  /* 0x0000000306007224 */ /* 0x040fe400078e0200 */
[----:B------:R-:W-:Y:S01]  /*11e20*/  IMAD.WIDE.U32 R2, R6, R2, UR4 ;  /* 0x0000000406027e25 */ /* 0x000fe2000f8e0002 */
[----:B------:R-:W-:Y:S01]  /*11e30*/  ULDC.64 UR4, c[0x0][0x2d0] ;  /* 0x0000b40000047ab9 */ /* 0x000fe20000000a00 */
[----:B------:R-:W1:Y:S02]  /*11e40*/  @P0 LDC R6, c[0x0][0x450] ;  /* 0x00011400ff060b82 */ /* 0x000e640000000800 */
[----:B------:R-:W-:Y:S02]  /*11e50*/  IMAD.IADD R3, R3, 0x1, R0 ;  /* 0x0000000103037824 */ /* 0x000fe400078e0200 */
[----:B---3--:R-:W-:-:S04]  /*11e60*/  IMAD R0, R8, 0x80, R4 ;  /* 0x0000008008007824 */ /* 0x008fc800078e0204 */
[----:B0-----:R-:W-:-:S04]  /*11e70*/  @P0 IMAD.HI.U32 R5, R0, R5, RZ ;  /* 0x0000000500050227 */ /* 0x001fc800078e00ff */
[----:B------:R-:W-:Y:S01]  /*11e80*/  IMAD.MOV.U32 R4, RZ, RZ, R0 ;  /* 0x000000ffff047224 */ /* 0x000fe200078e0000 */
[----:B-1----:R-:W-:Y:S02]  /*11e90*/  @P0 SHF.R.U32.HI R4, RZ, R6, R5 ;  /* 0x00000006ff040219 */ /* 0x002fe40000011605 */
[----:B------:R-:W0:Y:S03]  /*11ea0*/  S2R R6, SR_TID.X ;  /* 0x0000000000067919 */ /* 0x000e260000002100 */
[----:B------:R-:W-:Y:S02]  /*11eb0*/  IMAD.MOV R5, RZ, RZ, -R4 ;  /* 0x000000ffff057224 */ /* 0x000fe400078e0a04 */
[----:B------:R-:W-:-:S04]  /*11ec0*/  IMAD.WIDE.U32 R2, R4, UR4, R2 ;  /* 0x0000000404027c25 */ /* 0x000fc8000f8e0002 */
[----:B------:R-:W-:Y:S01]  /*11ed0*/  IMAD R0, R7, R5, R0 ;  /* 0x0000000507007224 */ /* 0x000fe200078e0200 */
[----:B------:R-:W-:-:S05]  /*11ee0*/  SHF.R.S32.HI R5, RZ, 0x1f, R4 ;  /* 0x0000001fff057819 */ /* 0x000fca0000011404 */
[----:B------:R-:W-:-:S04]  /*11ef0*/  IMAD R5, R5, UR4, RZ ;  /* 0x0000000405057c24 */ /* 0x000fc8000f8e02ff */
[----:B------:R-:W-:Y:S01]  /*11f00*/  IMAD R5, R4, UR5, R5 ;  /* 0x0000000504057c24 */ /* 0x000fe2000f8e0205 */
[----:B------:R-:W-:Y:S01]  /*11f10*/  SHF.R.S32.HI R4, RZ, 0x1f, R0 ;  /* 0x0000001fff047819 */ /* 0x000fe20000011400 */
[----:B------:R-:W-:Y:S02]  /*11f20*/  ULDC.64 UR4, c[0x0][0x2c8] ;  /* 0x0000b20000047ab9 */ /* 0x000fe40000000a00 */
[----:B------:R-:W-:Y:S02]  /*11f30*/  IMAD.IADD R3, R3, 0x1, R5 ;  /* 0x0000000103037824 */ /* 0x000fe400078e0205 */
[----:B------:R-:W-:Y:S02]  /*11f40*/  IMAD R4, R4, UR4, RZ ;  /* 0x0000000404047c24 */ /* 0x000fe4000f8e02ff */
[C---:B------:R-:W-:Y:S01]  /*11f50*/  IMAD.WIDE.U32 R2, R0.reuse, UR4, R2 ;  /* 0x0000000400027c25 */ /* 0x040fe2000f8e0002 */
[----:B------:R-:W-:Y:S02]  /*11f60*/  ULDC UR4, c[0x0][0x2b8] ;  /* 0x0000ae0000047ab9 */ /* 0x000fe40000000800 */
[----:B------:R-:W-:Y:S01]  /*11f70*/  ISETP.GE.AND P2, PT, R9, UR4, PT ;  /* 0x0000000409007c0c */ /* 0x000fe2000bf46270 */
[----:B------:R-:W-:Y:S01]  /*11f80*/  IMAD R4, R0, UR5, R4 ;  /* 0x0000000500047c24 */ /* 0x000fe2000f8e0204 */
[----:B------:R1:W5:Y:S01]  /*11f90*/  LDL R9, [R1+0x14] ;  /* 0x0000140001097983 */ /* 0x0003620000100800 */
[----:B0-----:R-:W-:Y:S01]  /*11fa0*/  IMAD.SHL.U32 R10, R6, 0x8, RZ ;  /* 0x00000008060a7824 */ /* 0x001fe200078e00ff */
[----:B------:R-:W-:Y:S01]  /*11fb0*/  LEA R0, P3, R2, UR6, 0x1 ;  /* 0x0000000602007c11 */ /* 0x000fe2000f8608ff */
[----:B------:R-:W-:Y:S01]  /*11fc0*/  IMAD.IADD R4, R3, 0x1, R4 ;  /* 0x0000000103047824 */ /* 0x000fe200078e0204 */
[----:B------:R-:W-:-:S02]  /*11fd0*/  ISETP.GE.AND P1, PT, R11, UR4, PT ;  /* 0x000000040b007c0c */ /* 0x000fc4000bf26270 */
[----:B------:R-:W-:-:S04]  /*11fe0*/  LOP3.LUT R10, R10, 0x38, RZ, 0xc0, !PT ;  /* 0x000000380a0a7812 */ /* 0x000fc800078ec0ff */
[----:B------:R-:W-:Y:S01]  /*11ff0*/  ISETP.GE.AND P0, PT, R10, UR4, PT ;  /* 0x000000040a007c0c */ /* 0x000fe2000bf06270 */
[----:B------:R-:W-:Y:S01]  /*12000*/  UMOV UR4, 0xffffffff ;  /* 0xffffffff00047882 */ /* 0x000fe20000000000 */
[----:B------:R-:W-:Y:S02]  /*12010*/  LEA.HI.X R4, R2, UR7, R4, 0x1, P3 ;  /* 0x0000000702047c11 */ /* 0x000fe400098f0c04 */
[----:B-1----:R-:W-:Y:S09]  /*12020*/  BRA.DIV UR4, `(.L_x_2336) ;  /* 0x0000003a04787947 */ /* 0x002ff2000b800000 */
[----:B------:R-:W2:Y:S01]  /*12030*/  LDL.LU R8, [R1+0x24] ;  /* 0x0000240001087983 */ /* 0x000ea20000300800 */
[----:B------:R-:W-:Y:S01]  /*12040*/  ULDC UR4, c[0x0][0x288] ;  /* 0x0000a20000047ab9 */ /* 0x000fe20000000800 */
[----:B------:R-:W0:Y:S02]  /*12050*/  S2R R5, SR_TID.X ;  /* 0x0000000000057919 */ /* 0x000e240000002100 */
[----:B------:R-:W1:Y:S01]  /*12060*/  SHFL.IDX PT, R6, R0, RZ, 0x181f ;  /* 0x00181fff00067589 */ /* 0x000e6200000e0000 */
[----:B------:R-:W-:Y:S01]  /*12070*/  IMAD R3, R7, UR4, RZ ;  /* 0x0000000407037c24 */ /* 0x000fe2000f8e02ff */
[----:B0-----:R-:W-:-:S04]  /*12080*/  LOP3.LUT R5, R5, 0x7f, RZ, 0xc0, !PT ;  /* 0x0000007f05057812 */ /* 0x001fc800078ec0ff */
[----:B------:R-:W-:Y:S02]  /*12090*/  SHF.R.U32.HI R11, RZ, 0x3, R5 ;  /* 0x00000003ff0b7819 */ /* 0x000fe40000011605 */
[----:B------:R-:W0:Y:S01]  /*120a0*/  SHFL.IDX PT, R5, R4, RZ, 0x181f ;  /* 0x00181fff04057589 */ /* 0x000e2200000e0000 */
[----:B------:R-:W-:Y:S02]  /*120b0*/  ULDC.64 UR6, c[0x0][0x208] ;  /* 0x0000820000067ab9 */ /* 0x000fe40000000a00 */
[----:B--2---:R-:W-:-:S05]  /*120c0*/  IMAD R2, R8, 0x80, R11 ;  /* 0x0000008008027824 */ /* 0x004fca00078e020b */
[----:B------:R-:W-:-:S13]  /*120d0*/  ISETP.GE.AND P4, PT, R2, R3, PT ;  /* 0x000000030200720c */ /* 0x000fda0003f86270 */
[----:B-1----:R-:W-:-:S05]  /*120e0*/  @!P4 LEA R6, P3, R10, R6, 0x1 ;  /* 0x000000060a06c211 */ /* 0x002fca00078608ff */
[----:B0-----:R-:W-:-:S04]  /*120f0*/  @!P4 IMAD.X R5, RZ, RZ, R5, P3 ;  /* 0x000000ffff05c224 */ /* 0x001fc800018e0605 */
[----:B------:R-:W-:Y:S02]  /*12100*/  @!P4 IMAD.MOV.U32 R7, RZ, RZ, R5 ;  /* 0x000000ffff07c224 */ /* 0x000fe400078e0005 */
[----:B------:R-:W-:-:S03]  /*12110*/  VIADD R5, R2, 0x10 ;  /* 0x0000001002057836 */ /* 0x000fc60000000000 */
[----:B------:R-:W-:Y:S01]  /*12120*/  @!PT LDS RZ, [RZ] ;  /* 0x00000000fffff984 */ /* 0x000fe20000000800 */
[----:B-----5:R-:W-:Y:S04]  /*12130*/  @!P4 LDGSTS.E.BYPASS.LTC128B.128 [R9+0x15400], desc[UR6][R6.64], !P0 ;  /* 0x154000000609cfae */ /* 0x020fe8000c101d46 */
        /* <DEDUP_REMOVED lines=54> */
[----:B0-----:R-:W0:Y:S04]  /*124a0*/  SHFL.IDX PT, R6, R0, 0x6, 0x181f ;  /* 0x00d81f0000067f89 */ /* 0x001e2800000e0000 */
[----:B------:R-:W1:Y:S04]  /*124b0*/  SHFL.IDX PT, R4, R4, 0x7, 0x181f ;  /* 0x00f81f0004047f89 */ /* 0x000e6800000e0000 */
[----:B------:R-:W2:Y:S01]  /*124c0*/  SHFL.IDX PT, R0, R0, 0x7, 0x181f ;  /* 0x00f81f0000007f89 */ /* 0x000ea200000e0000 */
[----:B0-----:R-:W-:-:S05]  /*124d0*/  @!P4 LEA R6, P3, R10, R6, 0x1 ;  /* 0x000000060a06c211 */ /* 0x001fca00078608ff */
[----:B------:R-:W-:-:S04]  /*124e0*/  @!P4 IMAD.X R5, RZ, RZ, R5, P3 ;  /* 0x000000ffff05c224 */ /* 0x000fc800018e0605 */
[----:B------:R-:W-:-:S05]  /*124f0*/  @!P4 IMAD.MOV.U32 R7, RZ, RZ, R5 ;  /* 0x000000ffff07c224 */ /* 0x000fca00078e0005 */
[----:B------:R0:W-:Y:S04]  /*12500*/  @!P4 LDGSTS.E.BYPASS.LTC128B.128 [R9+0x18400], desc[UR6][R6.64], !P0 ;  /* 0x184000000609cfae */ /* 0x0001e8000c101d46 */
[----:B------:R0:W-:Y:S04]  /*12510*/  @!P4 LDGSTS.E.BYPASS.LTC128B.128 [R9+0x1c400], desc[UR6][R6.64+0x80], !P1 ;  /* 0x1c4000800609cfae */ /* 0x0001e8000c901d46 */
[----:B-12---:R0:W-:Y:S02]  /*12520*/  @!P4 LDGSTS.E.BYPASS.LTC128B.128 [R9+0x20400], desc[UR6][R6.64+0x100], !P2 ;  /* 0x204001000609cfae */ /* 0x0061e4000d101d46 */
.L_x_2447:
[----:B------:R-:W-:Y:S01]  /*12530*/  VIADD R2, R2, 0x70 ;  /* 0x0000007002027836 */ /* 0x000fe20000000000 */
[----:B------:R-:W-:Y:S04]  /*12540*/  BSSY B0, `(.L_x_2337) ;  /* 0x000000c000007945 */ /* 0x000fe80003800000 */
[----:B------:R-:W-:-:S13]  /*12550*/  ISETP.GE.AND P3, PT, R2, R3, PT ;  /* 0x000000030200720c */ /* 0x000fda0003f66270 */
[----:B------:R-:W-:Y:S05]  /*12560*/  @P3 BRA `(.L_x_2338) ;  /* 0x0000000000243947 */ /* 0x000fea0003800000 */
[----:B------:R-:W-:Y:S01]  /*12570*/  LEA R2, P3, R10, R0, 0x1 ;  /* 0x000000000a027211 */ /* 0x000fe200078608ff */
        /* <DEDUP_REMOVED lines=8> */
.L_x_2338:
[----:B------:R-:W-:Y:S05]  /*12600*/  BSYNC B0 ;  /* 0x0000000000007941 */ /* 0x000fea0003800000 */
.L_x_2337:
[----:B------:R-:W-:Y:S01]  /*12610*/  NOP ;  /* 0x0000000000007918 */ /* 0x000fe20000000000 */
[----:B------:R-:W-:Y:S01]  /*12620*/  PLOP3.LUT P0, PT, PT, PT, PT, 0x80, 0x0 ;  /* 0x000000000000781c */ /* 0x000fe20003f0f070 */
[----:B0-----:R-:W-:-:S12]  /*12630*/  VIADD R6, R17, 0x36800 ;  /* 0x0003680011067836 */ /* 0x001fd80000000000 */
.L_x_2339:
[----:B------:R-:W-:Y:S02]  /*12640*/  PLOP3.LUT P1, PT, P1, P0, PT, 0xa2, 0x0 ;  /* 0x000000000000781c */ /* 0x000fe40000f21472 */
[----:B------:R-:W-:-:S08]  /*12650*/  @P0 R2UR P1, UR4, R17 ;  /* 0x00000000110402ca */ /* 0x000fd00000020000 */
[----:B------:R-:W-:-:S05]  /*12660*/  @P0 PLOP3.LUT P0, PT, P1, PT, PT, 0x80, 0x0 ;  /* 0x000000000000081c */ /* 0x000fca0000f0f070 */
[----:B------:R-:W-:Y:S01]  /*12670*/  @!P1 SYNCS.ARRIVE.TRANS64.RED.A0T1 RZ, [UR4+0x36800], RZ ;  /* 0x036800ffffff99a7 */ /* 0x000fe20008200404 */
[----:B------:R-:W-:Y:S07]  /*12680*/  @!P1 ARRIVES.LDGSTSBAR.64.TRANSCNT [UR4+0x36800] ;  /* 0x03680000ff0099b0 */ /* 0x000fee0008000a84 */
[----:B------:R-:W-:Y:S05]  /*12690*/  @P0 BRA.U.ANY `(.L_x_2339) ;  /* 0xfffffffd00e80947 */ /* 0x000fea000393ffff */
[----:B-1----:R-:W2:Y:S02]  /*126a0*/  LDL.LU R2, [R1+0x28] ;  /* 0x0000280001027983 */ /* 0x002ea40000300800 */
        /* <DEDUP_REMOVED lines=11> */
.L_x_2448:
[----:B------:R-:W-:Y:S05]  /*12760*/  BSYNC B0 ;  /* 0x0000000000007941 */ /* 0x000fea0003800000 */
.L_x_2340:
[----:B------:R-:W2:Y:S02]  /*12770*/  LDL R2, [R1+0x20] ;  /* 0x0000200001027983 */ /* 0x000ea40000100800 */
[----:B--2---:R-:W-:-:S13]  /*12780*/  ISETP.GE.AND P0, PT, R2, 0x2, PT ;  /* 0x000000020200780c */ /* 0x004fda0003f06270 */
[----:B------:R-:W-:Y:S05]  /*12790*/  @!P0 BRA `(.L_x_2342) ;  /* 0x0000002000b08947 */ /* 0x000fea0003800000 */
[C---:B0-----:R-:W-:Y:S01]  /*127a0*/  LOP3.LUT R0, R2.reuse, 0x1, RZ, 0xc0, !PT ;  /* 0x0000000102007812 */ /* 0x041fe200078ec0ff */
[----:B------:R-:W-:-:S03]  /*127b0*/  VIADD R7, R2, 0xfffffffe ;  /* 0xfffffffe02077836 */ /* 0x000fc60000000000 */
[----:B------:R-:W-:Y:S01]  /*127c0*/  ISETP.NE.U32.AND P0, PT, R0, 0x1, PT ;  /* 0x000000010000780c */ /* 0x000fe20003f05070 */
[----:B------:R-:W-:-:S12]  /*127d0*/  IMAD.MOV.U32 R0, RZ, RZ, R7 ;  /* 0x000000ffff007224 */ /* 0x000fd800078e0007 */
[----:B------:R-:W-:Y:S05]  /*127e0*/  @!P0 BRA `(.L_x_2343) ;  /* 0x0000000800e08947 */ /* 0x000fea0003800000 */
[----:B------:R-:W2:Y:S04]  /*127f0*/  LDL R3, [R1+0xc] ;  /* 0x00000c0001037983 */ /* 0x000ea80000100800 */
[----:B------:R-:W3:Y:S01]  /*12800*/  LDL R2, [R1+0x4] ;  /* 0x0000040001027983 */ /* 0x000ee20000100800 */
[----:B------:R-:W-:Y:S01]  /*12810*/  VIADD R8, R18, 0x1 ;  /* 0x0000000112087836 */ /* 0x000fe20000000000 */
[----:B------:R-:W-:Y:S04]  /*12820*/  BSSY B0, `(.L_x_2344) ;  /* 0x00000b0000007945 */ /* 0x000fe80003800000 */
[----:B------:R-:W-:-:S04]  /*12830*/  ISETP.NE.AND P0, PT, R8, 0x2, PT ;  /* 0x000000020800780c */ /* 0x000fc80003f05270 */
[----:B------:R-:W-:Y:S02]  /*12840*/  SEL R9, RZ, 0x1, P0 ;  /* 0x00000001ff097807 */ /* 0x000fe40000000000 */
[----:B------:R-:W-:Y:S02]  /*12850*/  SEL R8, R8, RZ, P0 ;  /* 0x000000ff08087207 */ /* 0x000fe40000000000 */
[----:B--2---:R-:W-:Y:S02]  /*12860*/  ISETP.NE.AND P1, PT, R3, RZ, PT ;  /* 0x000000ff0300720c */ /* 0x004fe40003f25270 */
[----:B---3--:R-:W-:-:S11]  /*12870*/  LOP3.LUT R9, R2, R9, RZ, 0x3c, !PT ;  /* 0x0000000902097212 */ /* 0x008fd600078e3cff */
[----:B------:R-:W-:Y:S05]  /*12880*/  @!P1 BRA `(.L_x_2345) ;  /* 0x0000000800a49947 */ /* 0x000fea0003800000 */
[----:B------:R-:W2:Y:S01]  /*12890*/  LDL R2, [R1+0x10] ;  /* 0x0000100001027983 */ /* 0x000ea20000100800 */
[----:B------:R-:W-:Y:S02]  /*128a0*/  IMAD.MOV.U32 R4, RZ, RZ, R16 ;  /* 0x000000ffff047224 */ /* 0x000fe400078e0010 */
[----:B------:R-:W-:Y:S01]  /*128b0*/  IMAD.MOV.U32 R0, RZ, RZ, R7 ;  /* 0x000000ffff007224 */ /* 0x000fe200078e0007 */
[----:B--2---:R-:W-:-:S13]  /*128c0*/  ISETP.NE.AND P1, PT, R2, RZ, PT ;  /* 0x000000ff0200720c */ /* 0x004fda0003f25270 */
        /* <DEDUP_REMOVED lines=10> */
[----:B------:R-:W-:Y:S02]  /*12970*/  @P0 SHF.R.U32.HI R4, RZ, R3, R2 ;  /* 0x00000003ff040219 */ /* 0x000fe40000011602 */
[----:B------:R-:W0:Y:S03]  /*12980*/  LDC.64 R2, c[0x0][0x418] ;  /* 0x00010600ff027b82 */ /* 0x000e260000000a00 */
[----:B------:R-:W-:-:S04]  /*12990*/  IMAD.MOV R0, RZ, RZ, -R4 ;  /* 0x000000ffff007224 */ /* 0x000fc800078e0a04 */
[----:B------:R-:W-:Y:S01]  /*129a0*/  IMAD R0, R5, R0, R7 ;  /* 0x0000000005007224 */ /* 0x000fe200078e0207 */
[----:B------:R-:W-:Y:S01]  /*129b0*/  SHF.R.S32.HI R5, RZ, 0x1f, R4 ;  /* 0x0000001fff057819 */ /* 0x000fe20000011404 */
[----:B--2---:R-:W-:-:S04]  /*129c0*/  IMAD R10, R10, UR4, RZ ;  /* 0x000000040a0a7c24 */ /* 0x004fc8000f8e02ff */
[C---:B---3--:R-:W-:Y:S02]  /*129d0*/  IMAD R10, R11.reuse, UR5, R10 ;  /* 0x000000050b0a7c24 */ /* 0x048fe4000f8e020a */
[----:B------:R-:W-:-:S04]  /*129e0*/  IMAD.WIDE.U32 R4, R11, UR4, R4 ;  /* 0x000000040b047c25 */ /* 0x000fc8000f8e0004 */
[----:B------:R-:W-:Y:S01]  /*129f0*/  IMAD.IADD R5, R10, 0x1, R5 ;  /* 0x000000010a057824 */ /* 0x000fe200078e0205 */
[----:B0-----:R-:W-:-:S04]  /*12a00*/  LEA R2, P0, R4, R2, 0x2 ;  /* 0x0000000204027211 */ /* 0x001fc800078010ff */
[----:B------:R-:W-:-:S05]  /*12a10*/  LEA.HI.X R3, R4, R3, R5, 0x2, P0 ;  /* 0x0000000304037211 */ /* 0x000fca00000f1405 */
[----:B------:R0:W5:Y:S04]  /*12a20*/  LDG.E R4, desc[UR6][R2.64] ;  /* 0x0000000602047981 */ /* 0x000168000c1e1900 */
.L_x_2346:
[----:B0-----:R-:W-:Y:S01]  /*12a30*/  IMAD R2, R8, 0x8, R17 ;  /* 0x0000000808027824 */ /* 0x001fe200078e0211 */
[----:B------:R-:W-:Y:S01]  /*12a40*/  SHF.L.U32 R3, R9, 0x1f, RZ ;  /* 0x0000001f09037819 */ /* 0x000fe200000006ff */
[----:B------:R-:W-:Y:S03]  /*12a50*/  BSSY B1, `(.L_x_2347) ;  /* 0x0000003000017945 */ /* 0x000fe60003800000 */
[----:B------:R-:W0:Y:S02]  /*12a60*/  SYNCS.PHASECHK.TRANS64.TRYWAIT P0, [R2+URZ+0x36840], R3 ;  /* 0x03684003020075a7 */ /* 0x000e24000800017f */
[----:B0-----:R-:W-:Y:S05]  /*12a70*/  @!P0 BRA `(.L_x_2348) ;  /* 0x0000003800c48947 */ /* 0x001fea0003800000 */
.L_x_2449:
[----:B------:R-:W-:Y:S05]  /*12a80*/  BSYNC B1 ;  /* 0x0000000000017941 */ /* 0x000fea0003800000 */
.L_x_2347:
        /* <DEDUP_REMOVED lines=12> */
.L_x_2350:
[----:B------:R-:W-:Y:S05]  /*12b50*/  BSYNC B1 ;  /* 0x0000000000017941 */ /* 0x000fea0003800000 */
.L_x_2349:
[----:B------:R-:W-:Y:S01]  /*12b60*/  IMAD.MOV.U32 R10, RZ, RZ, RZ ;  /* 0x000000ffff0a7224 */ /* 0x000fe200078e00ff */
[----:B------:R-:W-:Y:S01]  /*12b70*/  R2UR UR11, R0 ;  /* 0x00000000000b72ca */ /* 0x000fe200000e0000 */
[----:B0-----:R-:W-:Y:S01]  /*12b80*/  IMAD R3, R8, 0xa800, R17 ;  /* 0x0000a80008037824 */ /* 0x001fe200078e0211 */
[----:B------:R-:W-:Y:S01]  /*12b90*/  UIADD3 UR4, UP0, UR38, 0x370, URZ ;  /* 0x0000037026047890 */ /* 0x000fe2000ff1e03f */
[----:B------:R-:W-:Y:S01]  /*12ba0*/  PLOP3.LUT P0, PT, PT, PT, PT, 0x80, 0x0 ;  /* 0x000000000000781c */ /* 0x000fe20003f0f070 */
[----:B------:R-:W-:Y:S01]  /*12bb0*/  VIADD R2, R2, 0x36830 ;  /* 0x0003683002027836 */ /* 0x000fe20000000000 */
[----:B------:R-:W-:Y:S01]  /*12bc0*/  R2UR UR10, R10 ;  /* 0x000000000a0a72ca */ /* 0x000fe200000e0000 */
[----:B------:R-:W-:Y:S01]  /*12bd0*/  VIADD R5, R3, 0x21400 ;  /* 0x0002140003057836 */ /* 0x000fe20000000000 */
[----:B------:R-:W-:Y:S01]  /*12be0*/  UIADD3.X UR5, URZ, UR39, URZ, UP0, !UPT ;  /* 0x000000273f057290 */ /* 0x000fe200087fe43f */
[----:B------:R-:W-:Y:S01]  /*12bf0*/  UMOV UR6, 0x0 ;  /* 0x0000000000067882 */ /* 0x000fe20000000000 */
[----:B------:R-:W-:-:S04]  /*12c00*/  UMOV UR7, 0x14f00000 ;  /* 0x14f0000000077882 */ /* 0x000fc80000000000 */
[----:B------:R-:W-:-:S12]  /*12c10*/  UIMAD UR11, UR11, 0x70, URZ ;  /* 0x000000700b0b78a4 */ /* 0x000fd8000f8e023f */
.L_x_2351:
[----:B------:R-:W-:-:S13]  /*12c20*/  @P0 ELECT P2, URZ, PT ;  /* 0x00000000003f082f */ /* 0x000fda0003840000 */
[----:B-----5:R-:W-:Y:S01]  /*12c30*/  @P2 R2UR UR13, R4 ;  /* 0x00000000040d22ca */ /* 0x020fe200000e0000 */
[----:B------:R-:W-:Y:S01]  /*12c40*/  UMOV UR12, UR36 ;  /* 0x00000024000c7c82 */ /* 0x000fe20008000000 */
        /* <DEDUP_REMOVED lines=12> */
.L_x_2352:
[----:B------:R-:W-:-:S13]  /*12d10*/  @P0 ELECT P2, URZ, PT ;  /* 0x00000000003f082f */ /* 0x000fda0003840000 */
[----:B------:R-:W-:Y:S01]  /*12d20*/  @P2 R2UR UR13, R4 ;  /* 0x00000000040d22ca */ /* 0x000fe200000e0000 */
        /* <DEDUP_REMOVED lines=13> */
.L_x_2353:
        /* <DEDUP_REMOVED lines=15> */
.L_x_2450:
[----:B------:R-:W-:Y:S05]  /*12ef0*/  BSYNC B1 ;  /* 0x0000000000017941 */ /* 0x000fea0003800000 */
.L_x_2354:
        /* <DEDUP_REMOVED lines=12> */
.L_x_2357:
[----:B------:R-:W-:Y:S05]  /*12fc0*/  BSYNC B1 ;  /* 0x0000000000017941 */ /* 0x000fea0003800000 */
.L_x_2356:
[----:B------:R-:W-:Y:S01]  /*12fd0*/  R2UR UR6, R12 ;  /* 0x000000000c0672ca */ /* 0x000fe200000e0000 */
[C-C-:B0-----:R-:W-:Y:S01]  /*12fe0*/  IMAD R2, R18.reuse, 0x8, R17.reuse ;  /* 0x0000000812027824 */ /* 0x141fe200078e0211 */
        /* <DEDUP_REMOVED lines=9> */
.L_x_2358:
        /* <DEDUP_REMOVED lines=15> */
.L_x_2359:
        /* <DEDUP_REMOVED lines=15> */
.L_x_2360:
        /* <DEDUP_REMOVED lines=12> */
.L_x_2345:
[----:B------:R-:W-:Y:S05]  /*13320*/  BSYNC B0 ;  /* 0x0000000000007941 */ /* 0x000fea0003800000 */
.L_x_2344:
[----:B------:R-:W2:Y:S01]  /*13330*/  LDL.LU R0, [R1+0x20] ;  /* 0x0000200001007983 */ /* 0x000ea20000300800 */
[----:B------:R-:W-:-:S03]  /*13340*/  IMAD.MOV.U32 R18, RZ, RZ, R8 ;  /* 0x000000ffff127224 */ /* 0x000fc600078e0008 */
[----:B------:R0:W-:Y:S02]  /*13350*/  STL [R1+0x4], R9 ;  /* 0x0000040901007387 */ /* 0x0001e40000100800 */
[----:B0-2---:R-:W-:-:S07]  /*13360*/  VIADD R0, R0, 0xfffffffd ;  /* 0xfffffffd00007836 */ /* 0x005fce0000000000 */
.L_x_2343:
[----:B------:R-:W-:Y:S01]  /*13370*/  ISETP.NE.AND P0, PT, R7, RZ, PT ;  /* 0x000000ff0700720c */ /* 0x000fe20003f05270 */
[----:B------:R-:W-:-:S12]  /*13380*/  BSSY B0, `(.L_x_2342) ;  /* 0x000016d000007945 */ /* 0x000fd80003800000 */
[----:B------:R-:W-:Y:S05]  /*13390*/  @!P0 BRA `(.L_x_2361) ;  /* 0x0000001400ac8947 */ /* 0x000fea0003800000 */
[----:B------:R-:W-:-:S07]  /*133a0*/  IMAD.MOV.U32 R8, RZ, RZ, R16 ;  /* 0x000000ffff087224 */ /* 0x000fce00078e0010 */
.L_x_2396:
        /* <DEDUP_REMOVED lines=8> */
[----:B--2---:R-:W-:Y:S02]  /*13430*/  ISETP.NE.AND P1, PT, R3, RZ, PT ;  /* 0x000000ff0300720c */ /* 0x004fe40003f25270 */
[----:B---3--:R-:W-:-:S11]  /*13440*/  LOP3.LUT R5, R2, R5, RZ, 0x3c, !PT ;  /* 0x0000000502057212 */ /* 0x008fd600078e3cff */
[----:B0-----:R-:W-:Y:S05]  /*13450*/  @!P1 BRA `(.L_x_2363) ;  /* 0x0000000800a09947 */ /* 0x001fea0003800000 */
[----:B------:R-:W2:Y:S01]  /*13460*/  LDL R2, [R1+0x10] ;  /* 0x0000100001027983 */ /* 0x000ea20000100800 */
[----:B------:R-:W-:Y:S01]  /*13470*/  IMAD.MOV.U32 R7, RZ, RZ, R0 ;  /* 0x000000ffff077224 */ /* 0x000fe200078e0000 */
[----:B--2---:R-:W-:-:S13]  /*13480*/  ISETP.NE.AND P1, PT, R2, RZ, PT ;  /* 0x000000ff0200720c */ /* 0x004fda0003f25270 */
        /* <DEDUP_REMOVED lines=22> */
.L_x_2364:
[----:B------:R-:W-:Y:S01]  /*135f0*/  IMAD R3, R4, 0x8, R17 ;  /* 0x0000000804037824 */ /* 0x000fe200078e0211 */
[----:B------:R-:W-:Y:S01]  /*13600*/  SHF.L.U32 R2, R5, 0x1f, RZ ;  /* 0x0000001f05027819 */ /* 0x000fe200000006ff */
[----:B------:R-:W-:Y:S03]  /*13610*/  BSSY B2, `(.L_x_2365) ;  /* 0x0000003000027945 */ /* 0x000fe60003800000 */
[----:B------:R-:W1:Y:S02]  /*13620*/  SYNCS.PHASECHK.TRANS64.TRYWAIT P0, [R3+URZ+0x36840], R2 ;  /* 0x03684002030075a7 */ /* 0x000e64000800017f */
[----:B-1----:R-:W-:Y:S05]  /*13630*/  @!P0 BRA `(.L_x_2366) ;  /* 0x0000002c00fc8947 */ /* 0x002fea0003800000 */
.L_x_2451:
[----:B------:R-:W-:Y:S05]  /*13640*/  BSYNC B2 ;  /* 0x0000000000027941 */ /* 0x000fea0003800000 */
.L_x_2365:
        /* <DEDUP_REMOVED lines=12> */
.L_x_2368:
[----:B------:R-:W-:Y:S05]  /*13710*/  BSYNC B2 ;  /* 0x0000000000027941 */ /* 0x000fea0003800000 */
.L_x_2367:
        /* <DEDUP_REMOVED lines=11> */
.L_x_2369:
        /* <DEDUP_REMOVED lines=16> */
.L_x_2370:
        /* <DEDUP_REMOVED lines=16> */
.L_x_2371:
        /* <DEDUP_REMOVED lines=16> */
.L_x_2452:
[----:B------:R-:W-:Y:S05]  /*13ad0*/  BSYNC B2 ;  /* 0x0000000000027941 */ /* 0x000fea0003800000 */
.L_x_2372:
        /* <DEDUP_REMOVED lines=11> */
.L_x_2375:
[----:B------:R-:W-:Y:S05]  /*13b90*/  BSYNC B2 ;  /* 0x0000000000027941 */ /* 0x000fea0003800000 */
.L_x_2374:
[----:B------:R-:W-:Y:S01]  /*13ba0*/  R2UR UR10, R12 ;  /* 0x000000000c0a72ca */ /* 0x000fe200000e0000 */
[----:B------:R-:W-:Y:S01]  /*13bb0*/  IMAD R18, R18, 0xa800, R17 ;  /* 0x0000a80012127824 */ /* 0x000fe200078e0211 */
[----:B------:R-:W-:Y:S01]  /*13bc0*/  R2UR UR6, R10 ;  /* 0x000000000a0672ca */ /* 0x000fe200000e0000 */
[----:B------:R-:W-:Y:S01]  /*13bd0*/  UIADD3 UR4, UP0, UR38, 0x470, URZ ;  /* 0x0000047026047890 */ /* 0x000fe2000ff1e03f */
[----:B------:R-:W-:Y:S01]  /*13be0*/  R2UR UR7, R11 ;  /* 0x000000000b0772ca */ /* 0x000fe200000e0000 */
[----:B0-----:R-:W-:Y:S01]  /*13bf0*/  IMAD R3, R19, 0x70, RZ ;  /* 0x0000007013037824 */ /* 0x001fe200078e02ff */
[----:B------:R-:W-:Y:S01]  /*13c00*/  PLOP3.LUT P0, PT, PT, PT, PT, 0x80, 0x0 ;  /* 0x000000000000781c */ /* 0x000fe20003f0f070 */
[----:B------:R-:W-:Y:S01]  /*13c10*/  VIADD R2, R2, 0x50 ;  /* 0x0000005002027836 */ /* 0x000fe20000000000 */
[----:B------:R-:W-:Y:S01]  /*13c20*/  UIADD3.X UR5, URZ, UR39, URZ, UP0, !UPT ;  /* 0x000000273f057290 */ /* 0x000fe200087fe43f */
[----:B------:R-:W-:-:S11]  /*13c30*/  VIADD R9, R18, 0x400 ;  /* 0x0000040012097836 */ /* 0x000fd60000000000 */
.L_x_2376:
        /* <DEDUP_REMOVED lines=15> */
.L_x_2377:
        /* <DEDUP_REMOVED lines=15> */
.L_x_2378:
        /* <DEDUP_REMOVED lines=12> */
.L_x_2363:
[----:B------:R-:W-:Y:S05]  /*13ee0*/  BSYNC B1 ;  /* 0x0000000000017941 */ /* 0x000fea0003800000 */
.L_x_2362:
[----:B------:R-:W2:Y:S01]  /*13ef0*/  LDL R2, [R1+0xc] ;  /* 0x00000c0001027983 */ /* 0x000ea20000100800 */
[----:B------:R-:W-:Y:S01]  /*13f00*/  VIADD R18, R4, 0x1 ;  /* 0x0000000104127836 */ /* 0x000fe20000000000 */
[----:B------:R-:W-:Y:S04]  /*13f10*/  BSSY B1, `(.L_x_2379) ;  /* 0x00000b0000017945 */ /* 0x000fe80003800000 */
[----:B------:R-:W-:-:S04]  /*13f20*/  ISETP.NE.AND P0, PT, R18, 0x2, PT ;  /* 0x000000021200780c */ /* 0x000fc80003f05270 */
[----:B------:R-:W-:Y:S02]  /*13f30*/  SEL R18, R18, RZ, P0 ;  /* 0x000000ff12127207 */ /* 0x000fe40000000000 */
[----:B--2---:R-:W-:Y:S02]  /*13f40*/  ISETP.NE.AND P1, PT, R2, RZ, PT ;  /* 0x000000ff0200720c */ /* 0x004fe40003f25270 */
[----:B------:R-:W-:-:S04]  /*13f50*/  SEL R2, RZ, 0x1, P0 ;  /* 0x00000001ff027807 */ /* 0x000fc80000000000 */
[----:B------:R-:W-:-:S05]  /*13f60*/  LOP3.LUT R10, R5, R2, RZ, 0x3c, !PT ;  /* 0x00000002050a7212 */ /* 0x000fca00078e3cff */
[----:B------:R0:W-:Y:S02]  /*13f70*/  STL [R1+0x4], R10 ;  /* 0x0000040a01007387 */ /* 0x0001e40000100800 */
[----:B------:R-:W-:Y:S05]  /*13f80*/  @!P1 BRA `(.L_x_2380) ;  /* 0x0000000800a09947 */ /* 0x000fea0003800000 */
[----:B------:R-:W2:Y:S01]  /*13f90*/  LDL R3, [R1+0x10] ;  /* 0x0000100001037983 */ /* 0x000ea20000100800 */
[----:B------:R-:W-:Y:S01]  /*13fa0*/  VIADD R7, R0, 0xffffffff ;  /* 0xffffffff00077836 */ /* 0x000fe20000000000 */
[----:B--2---:R-:W-:-:S13]  /*13fb0*/  ISETP.NE.AND P1, PT, R3, RZ, PT ;  /* 0x000000ff0300720c */ /* 0x004fda0003f25270 */
[----:B------:R-:W-:Y:S05]  /*13fc0*/  @!P1 BRA `(.L_x_2381) ;  /* 0x0000000000549947 */ /* 0x000fea0003800000 */
[----:B------:R-:W2:Y:S01]  /*13fd0*/  LDL R12, [R1+0x8] ;  /* 0x00000800010c7983 */ /* 0x000ea20000100800 */
[----:B------:R-:W1:Y:S01]  /*13fe0*/  LDC R9, c[0x0][0x43c] ;  /* 0x00010f00ff097b82 */ /* 0x000e620000000800 */
[----:B------:R-:W-:Y:S02]  /*13ff0*/  ULDC.64 UR4, c[0x0][0x428] ;  /* 0x00010a0000047ab9 */ /* 0x000fe40000000a00 */
[----:B------:R-:W3:Y:S01]  /*14000*/  LDL R11, [R1] ;  /* 0x00000000010b7983 */ /* 0x000ee20000100800 */
[----:B------:R-:W-:Y:S01]  /*14010*/  ULDC.64 UR6, c[0x0][0x208] ;  /* 0x0000820000067ab9 */ /* 0x000fe20000000a00 */
[----:B-1----:R-:W-:-:S13]  /*14020*/  ISETP.NE.AND P0, PT, R9, 0x1, PT ;  /* 0x000000010900780c */ /* 0x002fda0003f05270 */
[----:B------:R-:W1:Y:S02]  /*14030*/  @P0 LDC.64 R2, c[0x0][0x440] ;  /* 0x00011000ff020b82 */ /* 0x000e640000000a00 */
[----:B-1----:R-:W-:-:S04]  /*14040*/  @P0 IMAD.HI.U32 R8, R7, R2, RZ ;  /* 0x0000000207080227 */ /* 0x002fc800078e00ff */
        /* <DEDUP_REMOVED lines=13> */
.L_x_2381:
[----:B------:R-:W-:Y:S01]  /*14120*/  IMAD R2, R18, 0x8, R17 ;  /* 0x0000000812027824 */ /* 0x000fe200078e0211 */
[----:B------:R-:W-:Y:S01]  /*14130*/  SHF.L.U32 R3, R10, 0x1f, RZ ;  /* 0x0000001f0a037819 */ /* 0x000fe200000006ff */
[----:B------:R-:W-:Y:S03]  /*14140*/  BSSY B2, `(.L_x_2382) ;  /* 0x0000003000027945 */ /* 0x000fe60003800000 */
[----:B------:R-:W2:Y:S02]  /*14150*/  SYNCS.PHASECHK.TRANS64.TRYWAIT P0, [R2+URZ+0x36840], R3 ;  /* 0x03684003020075a7 */ /* 0x000ea4000800017f */
[----:B--2---:R-:W-:Y:S05]  /*14160*/  @!P0 BRA `(.L_x_2383) ;  /* 0x0000002400588947 */ /* 0x004fea0003800000 */
.L_x_2453:
[----:B------:R-:W-:Y:S05]  /*14170*/  BSYNC B2 ;  /* 0x0000000000027941 */ /* 0x000fea0003800000 */
.L_x_2382:
        /* <DEDUP_REMOVED lines=12> */
.L_x_2385:
[----:B------:R-:W-:Y:S05]  /*14240*/  BSYNC B2 ;  /* 0x0000000000027941 */ /* 0x000fea0003800000 */
.L_x_2384:
        /* <DEDUP_REMOVED lines=10> */
[----:B0-----:R-:W-:Y:S01]  /*142f0*/  VIADD R10, R9, 0x21400 ;  /* 0x00021400090a7836 */ /* 0x001fe20000000000 */
[----:B------:R-:W-:-:S09]  /*14300*/  UMOV UR7, 0x14f00000 ;  /* 0x14f0000000077882 */ /* 0x000fd20000000000 */
.L_x_2386:
        /* <DEDUP_REMOVED lines=16> */
.L_x_2387:
        /* <DEDUP_REMOVED lines=16> */
.L_x_2388:
        /* <DEDUP_REMOVED lines=15> */
.L_x_2454:
[----:B------:R-:W-:Y:S05]  /*14600*/  BSYNC B2 ;  /* 0x0000000000027941 */ /* 0x000fea0003800000 */
.L_x_2389:
        /* <DEDUP_REMOVED lines=11> */
.L_x_2392:
[----:B------:R-:W-:Y:S05]  /*146c0*/  BSYNC B2 ;  /* 0x0000000000027941 */ /* 0x000fea0003800000 */
.L_x_2391:
        /* <DEDUP_REMOVED lines=10> */
.L_x_2393:
        /* <DEDUP_REMOVED lines=15> */
.L_x_2394:
        /* <DEDUP_REMOVED lines=15> */
.L_x_2395:
        /* <DEDUP_REMOVED lines=12> */
.L_x_2380:
[----:B------:R-:W-:Y:S05]  /*14a10*/  BSYNC B1 ;  /* 0x0000000000017941 */ /* 0x000fea0003800000 */
.L_x_2379:
[C---:B------:R-:W-:Y:S01]  /*14a20*/  ISETP.GT.AND P0, PT, R0.reuse, 0x1, PT ;  /* 0x000000010000780c */ /* 0x040fe20003f04270 */
[----:B------:R-:W-:-:S12]  /*14a30*/  VIADD R0, R0, 0xfffffffe ;  /* 0xfffffffe00007836 */ /* 0x000fd80000000000 */
[----:B------:R-:W-:Y:S05]  /*14a40*/  @P0 BRA `(.L_x_2396) ;  /* 0xffffffe800580947 */ /* 0x000fea000383ffff */
.L_x_2361:
[----:B------:R-:W-:Y:S05]  /*14a50*/  BSYNC B0 ;  /* 0x0000000000007941 */ /* 0x000fea0003800000 */
.L_x_2342:
[----:B0-----:R-:W0:Y:S01]  /*14a60*/  S2R R0, SR_TID.X ;  /* 0x0000000000007919 */ /* 0x001e220000002100 */
[----:B------:R-:W-:Y:S01]  /*14a70*/  BSSY B0, `(.L_x_2397) ;  /* 0x0000012000007945 */ /* 0x000fe20003800000 */
[----:B0-----:R-:W-:-:S04]  /*14a80*/  LOP3.LUT R6, R0, 0x7f, RZ, 0xc0, !PT ;  /* 0x0000007f00067812 */ /* 0x001fc800078ec0ff */
[----:B------:R-:W-:-:S13]  /*14a90*/  ISETP.NE.AND P1, PT, R6, RZ, PT ;  /* 0x000000ff0600720c */ /* 0x000fda0003f25270 */
[----:B------:R-:W-:Y:S05]  /*14aa0*/  @P1 BRA `(.L_x_2398) ;  /* 0x0000000000381947 */ /* 0x000fea0003800000 */
[----:B------:R-:W0:Y:S01]  /*14ab0*/  S2R R3, SR_LANEID ;  /* 0x0000000000037919 */ /* 0x000e220000000000 */
[----:B------:R-:W-:Y:S01]  /*14ac0*/  VOTEU.ANY UR4, UPT, PT ;  /* 0x0000000000047886 */ /* 0x000fe200038e0100 */
[----:B------:R-:W1:Y:S01]  /*14ad0*/  LDC.64 R4, c[0x0][0xc80] ;  /* 0x00032000ff047b82 */ /* 0x000e620000000a00 */
[----:B------:R-:W0:Y:S01]  /*14ae0*/  FLO.U32 R0, UR4 ;  /* 0x0000000400007d00 */ /* 0x000e2200080e0000 */
[----:B------:R-:W-:-:S07]  /*14af0*/  ULDC.64 UR6, c[0x0][0x208] ;  /* 0x0000820000067ab9 */ /* 0x000fce0000000a00 */
[----:B------:R-:W1:Y:S01]  /*14b00*/  POPC R2, UR4 ;  /* 0x0000000400027d09 */ /* 0x000e620008000000 */
[----:B0-----:R-:W-:-:S13]  /*14b10*/  ISETP.EQ.U32.AND P0, PT, R0, R3, PT ;  /* 0x000000030000720c */ /* 0x001fda0003f02070 */
[----:B-1----:R-:W2:Y:S01]  /*14b20*/  @P0 ATOMG.E.ADD.STRONG.GPU PT, R5, desc[UR6][R4.64], R2 ;  /* 0x00000002040509a8 */ /* 0x002ea200081ee1c6 */
[----:B------:R-:W0:Y:S02]  /*14b30*/  S2R R3, SR_LTMASK ;  /* 0x0000000000037919 */ /* 0x000e240000003900 */
[----:B0-----:R-:W-:-:S06]  /*14b40*/  LOP3.LUT R3, R3, UR4, RZ, 0xc0, !PT ;  /* 0x0000000403037c12 */ /* 0x001fcc000f8ec0ff */
[----:B------:R-:W0:Y:S01]  /*14b50*/  POPC R3, R3 ;  /* 0x0000000300037309 */ /* 0x000e220000000000 */
[----:B--2---:R-:W0:Y:S02]  /*14b60*/  SHFL.IDX PT, R0, R5, R0, 0x1f ;  /* 0x00001f0005007589 */ /* 0x004e2400000e0000 */
[----:B0-----:R-:W-:-:S05]  /*14b70*/  IADD3 R0, R0, UR40, R3 ;  /* 0x0000002800007c10 */ /* 0x001fca000fffe003 */
[----:B------:R0:W-:Y:S02]  /*14b80*/  STL [R1+0x18], R0 ;  /* 0x0000180001007387 */ /* 0x0001e40000100800 */
.L_x_2398:
[----:B------:R-:W-:Y:S05]  /*14b90*/  BSYNC B0 ;  /* 0x0000000000007941 */ /* 0x000fea0003800000 */
.L_x_2397:
[----:B0-----:R-:W2:Y:S01]  /*14ba0*/  LDL.LU R0, [R1+0xc] ;  /* 0x00000c0001007983 */ /* 0x001ea20000300800 */
[----:B------:R-:W-:Y:S01]  /*14bb0*/  BSSY B0, `(.L_x_2399) ;  /* 0x0000047000007945 */ /* 0x000fe20003800000 */
[----:B--2---:R-:W-:-:S13]  /*14bc0*/  ISETP.NE.AND P0, PT, R0, RZ, PT ;  /* 0x000000ff0000720c */ /* 0x004fda0003f05270 */
        /* <DEDUP_REMOVED lines=8> */
.L_x_2455:
[----:B------:R-:W-:Y:S05]  /*14c50*/  BSYNC B1 ;  /* 0x0000000000017941 */ /* 0x000fea0003800000 */
.L_x_2401:
        /* <DEDUP_REMOVED lines=9> */
.L_x_2404:
[----:B------:R-:W-:Y:S05]  /*14cf0*/  BSYNC B1 ;  /* 0x0000000000017941 */ /* 0x000fea0003800000 */
.L_x_2403:
        /* <DEDUP_REMOVED lines=10> */
.L_x_2405:
        /* <DEDUP_REMOVED lines=15> */
.L_x_2406:
        /* <DEDUP_REMOVED lines=15> */
.L_x_2407:
        /* <DEDUP_REMOVED lines=10> */
.L_x_2400:
[----:B------:R-:W-:Y:S05]  /*15020*/  BSYNC B0 ;  /* 0x0000000000007941 */ /* 0x000fea0003800000 */
.L_x_2399:
[----:B------:R-:W2:Y:S01]  /*15030*/  LDL.LU R3, [R1+0x4] ;  /* 0x0000040001037983 */ /* 0x000ea20000300800 */
[----:B------:R-:W-:-:S05]  /*15040*/  VIADD R18, R18, 0x1 ;  /* 0x0000000112127836 */ /* 0x000fca0000000000 */
[----:B------:R-:W-:-:S04]  /*15050*/  ISETP.NE.AND P0, PT, R18, 0x2, PT ;  /* 0x000000021200780c */ /* 0x000fc80003f05270 */
[----:B------:R-:W-:Y:S02]  /*15060*/  SEL R0, RZ, 0x1, P0 ;  /* 0x00000001ff007807 */ /* 0x000fe40000000000 */
[----:B------:R-:W-:Y:S02]  /*15070*/  SEL R18, R18, RZ, P0 ;  /* 0x000000ff12127207 */ /* 0x000fe40000000000 */
[----:B--2---:R-:W-:-:S05]  /*15080*/  LOP3.LUT R3, R3, R0, RZ, 0x3c, !PT ;  /* 0x0000000003037212 */ /* 0x004fca00078e3cff */
[----:B------:R1:W-:Y:S02]  /*15090*/  STL [R1+0x4], R3 ;  /* 0x0000040301007387 */ /* 0x0003e40000100800 */
.L_x_2322:
[----:B------:R-:W-:Y:S05]  /*150a0*/  BSYNC B7 ;  /* 0x0000000000077941 */ /* 0x000fea0003800000 */
.L_x_2320:
[----:B0-----:R-:W2:Y:S04]  /*150b0*/  LDL R0, [R1+0x2c] ;  /* 0x00002c0001007983 */ /* 0x001ea80000100800 */
[----:B------:R0:W5:Y:S01]  /*150c0*/  LDL R2, [R1+0x18] ;  /* 0x0000180001027983 */ /* 0x0001620000100800 */
[----:B--2---:R-:W-:-:S13]  /*150d0*/  ISETP.NE.AND P0, PT, R0, RZ, PT ;  /* 0x000000ff0000720c */ /* 0x004fda0003f05270 */
[----:B0-----:R-:W-:Y:S05]  /*150e0*/  @!P0 BRA `(.L_x_2408) ;  /* 0x0000000000288947 */ /* 0x001fea0003800000 */
[----:B------:R-:W-:Y:S05]  /*150f0*/  WARPSYNC.ALL ;  /* 0x0000000000007948 */ /* 0x000fea0003800000 */
[----:B------:R-:W0:Y:S08]  /*15100*/  S2UR UR5, SR_CgaCtaId ;  /* 0x00000000000579c3 */ /* 0x000e300000008800 */
[----:B------:R-:W-:Y:S06]  /*15110*/  BAR.SYNC.DEFER_BLOCKING 0x5, 0x180 ;  /* 0x0146000000007b1d */ /* 0x000fec0000010000 */
[----:B------:R-:W-:-:S02]  /*15120*/  UMOV UR4, 0x400 ;  /* 0x0000040000047882 */ /* 0x000fc40000000000 */
[----:B0-----:R-:W-:-:S06]  /*15130*/  ULEA UR4, UR5, UR4, 0x18 ;  /* 0x0000000405047291 */ /* 0x001fcc000f8ec03f */
[----:B------:R-:W-:-:S05]  /*15140*/  IMAD.U32 R17, RZ, RZ, UR4 ;  /* 0x00000004ff117e24 */ /* 0x000fca000f8e00ff */
[----:B-----5:R-:W0:Y:S04]  /*15150*/  LDS R2, [R17+0x368d0] ;  /* 0x0368d00011027984 */ /* 0x020e280000000800 */
[----:B0-----:R3:W-:Y:S01]  /*15160*/  STL [R1+0x18], R2 ;  /* 0x0000180201007387 */ /* 0x0017e20000100800 */
[----:B------:R-:W-:Y:S06]  /*15170*/  BAR.ARV 0x4, 0x180 ;  /* 0x0106000000007b1d */ /* 0x000fec0000002000 */
[----:B------:R-:W-:Y:S05]  /*15180*/  BRA `(.L_x_2409) ;  /* 0x00000000002c7947 */ /* 0x000fea0003800000 */
.L_x_2408:
[----:B------:R-:W-:-:S03]  /*15190*/  UMOV UR4, 0xffffffff ;  /* 0xffffffff00047882 */ /* 0x000fc60000000000 */
[----:B------:R-:W-:Y:S05]  /*151a0*/  BRA.DIV UR4, `(.L_x_2410) ;  /* 0x0000001604847947 */ /* 0x000fea000b800000 */
[----:B-----5:R0:W2:Y:S02]  /*151b0*/  SHFL.IDX PT, R14, R2, RZ, 0x1f ;  /* 0x00001fff020e7589 */ /* 0x0200a400000e0000 */
.L_x_2458:
[----:B-1----:R-:W1:Y:S01]  /*151c0*/  @!P1 S2R R3, SR_CgaCtaId ;  /* 0x0000000000039919 */ /* 0x002e620000008800 */
[----:B------:R-:W-:Y:S05]  /*151d0*/  WARPSYNC.ALL ;  /* 0x0000000000007948 */ /* 0x000fea0003800000 */
[----:B------:R-:W-:Y:S01]  /*151e0*/  BAR.SYNC.DEFER_BLOCKING 0x4, 0x180 ;  /* 0x0106000000007b1d */ /* 0x000fe20000010000 */
[----:B------:R-:W-:-:S05]  /*151f0*/  @!P1 MOV R0, 0x400 ;  /* 0x0000040000009802 */ /* 0x000fca0000000f00 */
[----:B--2---:R2:W-:Y:S01]  /*15200*/  STL [R1+0x18], R14 ;  /* 0x0000180e01007387 */ /* 0x0045e20000100800 */
[----:B-1----:R-:W-:-:S05]  /*15210*/  @!P1 LEA R17, R3, R0, 0x18 ;  /* 0x0000000003119211 */ /* 0x002fca00078ec0ff */
[----:B------:R2:W-:Y:S01]  /*15220*/  @!P1 STS [R17+0x368d0], R2 ;  /* 0x0368d00211009388 */ /* 0x0005e20000000800 */
[----:B------:R-:W-:Y:S06]  /*15230*/  BAR.ARV 0x5, 0x180 ;  /* 0x0146000000007b1d */ /* 0x000fec0000002000 */
.L_x_2409:
[----:B------:R-:W4:Y:S01]  /*15240*/  LDL R0, [R1+0x18] ;  /* 0x0000180001007983 */ /* 0x000f220000100800 */
[----:B------:R-:W-:Y:S02]  /*15250*/  ULDC UR4, c[0x0][0xc38] ;  /* 0x00030e0000047ab9 */ /* 0x000fe40000000800 */
[----:B----4-:R-:W-:-:S13]  /*15260*/  ISETP.GE.AND P0, PT, R0, UR4, PT ;  /* 0x0000000400007c0c */ /* 0x010fda000bf06270 */
[----:B------:R-:W-:Y:S05]  /*15270*/  @!P0 BRA `(.L_x_2411) ;  /* 0xffffffb8001c8947 */ /* 0x000fea000383ffff */
.L_x_2317:
[----:B-1----:R-:W4:Y:S01]  /*15280*/  LDL.LU R0, [R1+0x28] ;  /* 0x0000280001007983 */ /* 0x002f220000300800 */
[----:B------:R-:W-:Y:S01]  /*15290*/  BSSY B0, `(.L_x_2412) ;  /* 0x000000b000007945 */ /* 0x000fe20003800000 */
[----:B------:R-:W1:Y:S01]  /*152a0*/  S2R R5, SR_CgaCtaId ;  /* 0x0000000000057919 */ /* 0x000e620000008800 */
[----:B----4-:R-:W-:-:S05]  /*152b0*/  VIADD R0, R0, 0x1 ;  /* 0x0000000100007836 */ /* 0x010fca0000000000 */
[----:B0-23--:R-:W-:-:S04]  /*152c0*/  LEA.HI R2, R0, R0, RZ, 0x1 ;  /* 0x0000000000027211 */ /* 0x00dfc800078f08ff */
[----:B------:R-:W-:-:S05]  /*152d0*/  LOP3.LUT R3, R2, 0xfffffffe, RZ, 0xc0, !PT ;  /* 0xfffffffe02037812 */ /* 0x000fca00078ec0ff */
[----:B------:R-:W-:Y:S01]  /*152e0*/  IMAD.IADD R3, R0, 0x1, -R3 ;  /* 0x0000000100037824 */ /* 0x000fe200078e0a03 */
[----:B------:R-:W-:-:S04]  /*152f0*/  MOV R0, 0x400 ;  /* 0x0000040000007802 */ /* 0x000fc80000000f00 */
[----:B-1----:R-:W-:Y:S02]  /*15300*/  LEA R0, R5, R0, 0x18 ;  /* 0x0000000005007211 */ /* 0x002fe400078ec0ff */
[----:B------:R-:W-:-:S04]  /*15310*/  SHF.L.U32 R3, R3, 0x1f, RZ ;  /* 0x0000001f03037819 */ /* 0x000fc800000006ff */
[----:B------:R-:W0:Y:S02]  /*15320*/  SYNCS.PHASECHK.TRANS64.TRYWAIT P0, [R0+URZ+0x36820], R3 ;  /* 0x03682003000075a7 */ /* 0x000e24000800017f */
[----:B0-----:R-:W-:Y:S05]  /*15330*/  @!P0 BRA `(.L_x_2413) ;  /* 0x0000001400488947 */ /* 0x001fea0003800000 */
.L_x_2459:
[----:B------:R-:W-:Y:S05]  /*15340*/  BSYNC B0 ;  /* 0x0000000000007941 */ /* 0x000fea0003800000 */
.L_x_2412:
[----:B------:R-:W-:-:S03]  /*15350*/  UMOV UR4, 0xffffffff ;  /* 0xffffffff00047882 */ /* 0x000fc60000000000 */
[----:B------:R-:W-:Y:S05]  /*15360*/  BRA.DIV UR4, `(.L_x_2414) ;  /* 0x0000001604507947 */ /* 0x000fea000b800000 */
[----:B------:R-:W1:Y:S02]  /*15370*/  S2R R2, SR_TID.X ;  /* 0x0000000000027919 */ /* 0x000e640000002100 */
[----:B-1----:R-:W-:-:S04]  /*15380*/  SHF.R.U32.HI R2, RZ, 0x5, R2 ;  /* 0x00000005ff027819 */ /* 0x002fc80000011602 */
[----:B------:R-:W-:-:S05]  /*15390*/  LOP3.LUT R2, R2, 0x3, RZ, 0xc0, !PT ;  /* 0x0000000302027812 */ /* 0x000fca00078ec0ff */
[----:B------:R1:W2:Y:S02]  /*153a0*/  SHFL.IDX PT, R14, R2, RZ, 0x1f ;  /* 0x00001fff020e7589 */ /* 0x0002a400000e0000 */
.L_x_2462:
[----:B--2---:R-:W-:Y:S01]  /*153b0*/  ISETP.NE.AND P0, PT, R14, RZ, PT ;  /* 0x000000ff0e00720c */ /* 0x004fe20003f05270 */
[----:B------:R-:W-:-:S12]  /*153c0*/  BSSY B0, `(.L_x_2415) ;  /* 0x0000025000007945 */ /* 0x000fd80003800000 */
[----:B------:R-:W-:Y:S05]  /*153d0*/  @P0 BRA `(.L_x_2416) ;  /* 0x00000000008c0947 */ /* 0x000fea0003800000 */
[----:B------:R-:W-:-:S03]  /*153e0*/  UMOV UR4, 0xffffffff ;  /* 0xffffffff00047882 */ /* 0x000fc60000000000 */
[----:B------:R-:W-:Y:S05]  /*153f0*/  BRA.DIV UR4, `(.L_x_2417) ;  /* 0x0000001604607947 */ /* 0x000fea000b800000 */
[----:B------:R-:W-:-:S13]  /*15400*/  ELECT P6, URZ, PT ;  /* 0x00000000003f782f */ /* 0x000fda00038c0000 */
.L_x_2465:
[----:B------:R-:W-:Y:S05]  /*15410*/  @!P6 BRA `(.L_x_2416) ;  /* 0x00000000007ce947 */ /* 0x000fea0003800000 */
[----:B-1----:R-:W2:Y:S02]  /*15420*/  LDL.LU R2, [R1+0x30] ;  /* 0x0000300001027983 */ /* 0x002ea40000300800 */
[----:B--2---:R-:W-:-:S04]  /*15430*/  LOP3.LUT R2, R2, 0x2, RZ, 0xfc, !PT ;  /* 0x0000000202027812 */ /* 0x004fc800078efcff */
[----:B------:R-:W-:-:S13]  /*15440*/  ISETP.NE.AND P2, PT, R2, 0x3, PT ;  /* 0x000000030200780c */ /* 0x000fda0003f45270 */
[----:B------:R-:W-:Y:S05]  /*15450*/  @!P2 BRA `(.L_x_2418) ;  /* 0x000000000004a947 */ /* 0x000fea0003800000 */
[----:B------:R-:W-:Y:S01]  /*15460*/  BPT.TRAP 0x1 ;  /* 0x000000040000795c */ /* 0x000fe20000300000 */
.L_x_2418:
        /* <DEDUP_REMOVED lines=13> */
.L_x_2466:
[----:B------:R-:W1:Y:S02]  /*15540*/  SYNCS.PHASECHK.TRANS64.TRYWAIT P0, [R3+URZ], R2 ;  /* 0x00000002030075a7 */ /* 0x000e64000800017f */
[----:B-1----:R-:W-:Y:S05]  /*15550*/  @!P0 BRA `(.L_x_2420) ;  /* 0x00000014003c8947 */ /* 0x002fea0003800000 */
.L_x_2467:
[----:B------:R-:W-:Y:S05]  /*15560*/  @!P2 BRA `(.L_x_2421) ;  /* 0x000000000004a947 */ /* 0x000fea0003800000 */
[----:B------:R-:W-:Y:S01]  /*15570*/  BPT.TRAP 0x1 ;  /* 0x000000040000795c */ /* 0x000fe20000300000 */
.L_x_2421:
[----:B-1----:R-:W-:-:S04]  /*15580*/  VIADD R3, R0, 0x36860 ;  /* 0x0003686000037836 */ /* 0x002fc80000000000 */
[----:B------:R-:W-:-:S04]  /*15590*/  IMAD R18, R18, 0x8, R3 ;  /* 0x0000000812127824 */ /* 0x000fc800078e0203 */
[----:B------:R-:W1:Y:S02]  /*155a0*/  SYNCS.PHASECHK.TRANS64.TRYWAIT P0, [R18+URZ], R5 ;  /* 0x00000005120075a7 */ /* 0x000e64000800017f */
[----:B-1----:R-:W-:Y:S05]  /*155b0*/  @!P0 BRA `(.L_x_2422) ;  /* 0x0000001400388947 */ /* 0x002fea0003800000 */
.L_x_2468:
[----:B------:R-:W-:-:S07]  /*155c0*/  IMAD R3, R4, 0x8, R3 ;  /* 0x0000000804037824 */ /* 0x000fce00078e0203 */
.L_x_2423:
[----:B--2---:R2:W3:Y:S02]  /*155d0*/  SYNCS.PHASECHK.TRANS64.TRYWAIT P0, [R3+URZ], R2 ;  /* 0x00000002030075a7 */ /* 0x0044e4000800017f */
[----:B---3--:R-:W-:Y:S05]  /*155e0*/  @!P0 NANOSLEEP.SYNCS 0x989680 ;  /* 0x009896800000895d */ /* 0x008fea0003900000 */
[----:B------:R-:W3:Y:S02]  /*155f0*/  @!P0 SYNCS.PHASECHK.TRANS64 P0, [R3+URZ], R2 ;  /* 0x00000002030085a7 */ /* 0x000ee4000800007f */
[----:B---3--:R-:W-:Y:S05]  /*15600*/  @!P0 BRA `(.L_x_2423) ;  /* 0xfffffffc00f08947 */ /* 0x008fea000383ffff */
.L_x_2416:
[----:B------:R-:W-:Y:S05]  /*15610*/  BSYNC B0 ;  /* 0x0000000000007941 */ /* 0x000fea0003800000 */
.L_x_2415:
[----:B------:R-:W-:Y:S05]  /*15620*/  EXIT ;  /* 0x000000000000794d */ /* 0x000fea0003800000 */
.L_x_2270:
[----:B0-----:R-:W-:-:S04]  /*15630*/  IMAD.U32 R3, RZ, RZ, UR37 ;  /* 0x00000025ff037e24 */ /* 0x001fc8000f8e00ff */
[----:B------:R0:W1:Y:S03]  /*15640*/  SYNCS.PHASECHK.TRANS64.TRYWAIT P1, [R3+URZ+0x36800], R0 ;  /* 0x03680000030075a7 */ /* 0x000066000802017f */
[----:B-1----:R-:W-:Y:S05]  /*15650*/  @!P1 NANOSLEEP.SYNCS 0x989680 ;  /* 0x009896800000995d */ /* 0x002fea0003900000 */
[----:B------:R-:W1:Y:S02]  /*15660*/  @!P1 SYNCS.PHASECHK.TRANS64 P1, [R3+URZ+0x36800], R0 ;  /* 0x03680000030095a7 */ /* 0x000e64000802007f */
[----:B-1----:R-:W-:Y:S05]  /*15670*/  @!P1 BRA `(.L_x_2270) ;  /* 0xfffffffc00ec9947 */ /* 0x002fea000383ffff */
[----:B------:R-:W-:Y:S05]  /*15680*/  BRA `(.L_x_2424) ;  /* 0xfffffec000507947 */ /* 0x000fea000383ffff */
.L_x_2274:
[----:B-1----:R1:W2:Y:S02]  /*15690*/  SYNCS.PHASECHK.TRANS64.TRYWAIT P2, [R2+URZ+0x36830], R3 ;  /* 0x03683003020075a7 */ /* 0x0022a4000804017f */
[----:B--2---:R-:W-:Y:S05]  /*156a0*/  @!P2 NANOSLEEP.SYNCS 0x989680 ;  /* 0x009896800000a95d */ /* 0x004fea0003900000 */
[----:B------:R-:W2:Y:S02]  /*156b0*/  @!P2 SYNCS.PHASECHK.TRANS64 P2, [R2+URZ+0x36830], R3 ;  /* 0x036830030200a5a7 */ /* 0x000ea4000804007f */
[----:B--2---:R-:W-:Y:S05]  /*156c0*/  @!P2 BRA `(.L_x_2274) ;  /* 0xfffffffc00f0a947 */ /* 0x004fea000383ffff */
[----:B------:R-:W-:Y:S05]  /*156d0*/  BRA `(.L_x_2273) ;  /* 0xfffffec000747947 */ /* 0x000fea000383ffff */
.L_x_2279:
[----:B-1----:R-:W-:-:S04]  /*156e0*/  IMAD.U32 R5, RZ, RZ, UR6 ;  /* 0x00000006ff057e24 */ /* 0x002fc8000f8e00ff */
[----:B------:R1:W2:Y:S03]  /*156f0*/  SYNCS.PHASECHK.TRANS64.TRYWAIT P3, [R5+URZ+0x36830], R0 ;  /* 0x03683000050075a7 */ /* 0x0002a6000806017f */
[----:B--2---:R-:W-:Y:S05]  /*15700*/  @!P3 NANOSLEEP.SYNCS 0x989680 ;  /* 0x009896800000b95d */ /* 0x004fea0003900000 */
[----:B------:R-:W2:Y:S02]  /*15710*/  @!P3 SYNCS.PHASECHK.TRANS64 P3, [R5+URZ+0x36830], R0 ;  /* 0x036830000500b5a7 */ /* 0x000ea4000806007f */
[----:B--2---:R-:W-:Y:S05]  /*15720*/  @!P3 BRA `(.L_x_2279) ;  /* 0xfffffffc00ecb947 */ /* 0x004fea000383ffff */
[----:B------:R-:W-:Y:S05]  /*15730*/  BRA `(.L_x_2278) ;  /* 0xfffffefc00a07947 */ /* 0x000fea000383ffff */
.L_x_2283:
[----:B-1----:R-:W-:-:S04]  /*15740*/  IMAD.U32 R3, RZ, RZ, UR11 ;  /* 0x0000000bff037e24 */ /* 0x002fc8000f8e00ff */
[----:B------:R1:W2:Y:S03]  /*15750*/  SYNCS.PHASECHK.TRANS64.TRYWAIT P3, [R3+URZ+0x36850], R0 ;  /* 0x03685000030075a7 */ /* 0x0002a6000806017f */
[----:B--2---:R-:W-:Y:S05]  /*15760*/  @!P3 NANOSLEEP.SYNCS 0x989680 ;  /* 0x009896800000b95d */ /* 0x004fea0003900000 */
[----:B------:R-:W2:Y:S02]  /*15770*/  @!P3 SYNCS.PHASECHK.TRANS64 P3, [R3+URZ+0x36850], R0 ;  /* 0x036850000300b5a7 */ /* 0x000ea4000806007f */
[----:B--2---:R-:W-:Y:S05]  /*15780*/  @!P3 BRA `(.L_x_2283) ;  /* 0xfffffffc00ecb947 */ /* 0x004fea000383ffff */
[----:B------:R-:W-:Y:S05]  /*15790*/  BRA `(.L_x_2282) ;  /* 0xffffff2000e87947 */ /* 0x000fea000383ffff */
.L_x_2289:
[----:B-1----:R-:W-:-:S04]  /*157a0*/  IMAD.U32 R5, RZ, RZ, UR4 ;  /* 0x00000004ff057e24 */ /* 0x002fc8000f8e00ff */
[----:B------:R1:W2:Y:S03]  /*157b0*/  SYNCS.PHASECHK.TRANS64.TRYWAIT P2, [R5+URZ+0x36830], R0 ;  /* 0x03683000050075a7 */ /* 0x0002a6000804017f */
[----:B--2---:R-:W-:Y:S05]  /*157c0*/  @!P2 NANOSLEEP.SYNCS 0x989680 ;  /* 0x009896800000a95d */ /* 0x004fea0003900000 */
[----:B------:R-:W2:Y:S02]  /*157d0*/  @!P2 SYNCS.PHASECHK.TRANS64 P2, [R5+URZ+0x36830], R0 ;  /* 0x036830000500a5a7 */ /* 0x000ea4000804007f */
[----:B--2---:R-:W-:Y:S05]  /*157e0*/  @!P2 BRA `(.L_x_2289) ;  /* 0xfffffffc00eca947 */ /* 0x004fea000383ffff */
[----:B------:R-:W-:Y:S05]  /*157f0*/  BRA `(.L_x_2288) ;  /* 0xffffff4000647947 */ /* 0x000fea000383ffff */
.L_x_2293:
[----:B-1----:R-:W-:-:S04]  /*15800*/  IMAD.U32 R3, RZ, RZ, UR10 ;  /* 0x0000000aff037e24 */ /* 0x002fc8000f8e00ff */
[----:B------:R1:W2:Y:S03]  /*15810*/  SYNCS.PHASECHK.TRANS64.TRYWAIT P2, [R3+URZ+0x36850], R0 ;  /* 0x03685000030075a7 */ /* 0x0002a6000804017f */
[----:B--2---:R-:W-:Y:S05]  /*15820*/  @!P2 NANOSLEEP.SYNCS 0x989680 ;  /* 0x009896800000a95d */ /* 0x004fea0003900000 */
[----:B------:R-:W2:Y:S02]  /*15830*/  @!P2 SYNCS.PHASECHK.TRANS64 P2, [R3+URZ+0x36850], R0 ;  /* 0x036850000300a5a7 */ /* 0x000ea4000804007f */
[----:B--2---:R-:W-:Y:S05]  /*15840*/  @!P2 BRA `(.L_x_2293) ;  /* 0xfffffffc00eca947 */ /* 0x004fea000383ffff */
[----:B------:R-:W-:Y:S05]  /*15850*/  BRA `(.L_x_2292) ;  /* 0xffffff6400ac7947 */ /* 0x000fea000383ffff */
.L_x_2298:
[----:B-1----:R-:W-:-:S04]  /*15860*/  IMAD.U32 R3, RZ, RZ, UR5 ;  /* 0x00000005ff037e24 */ /* 0x002fc8000f8e00ff */
[----:B------:R1:W2:Y:S03]  /*15870*/  SYNCS.PHASECHK.TRANS64.TRYWAIT P0, [R3+URZ+0x36850], R2 ;  /* 0x03685002030075a7 */ /* 0x0002a6000800017f */
[----:B--2---:R-:W-:Y:S05]  /*15880*/  @!P0 NANOSLEEP.SYNCS 0x989680 ;  /* 0x009896800000895d */ /* 0x004fea0003900000 */
[----:B------:R-:W2:Y:S02]  /*15890*/  @!P0 SYNCS.PHASECHK.TRANS64 P0, [R3+URZ+0x36850], R2 ;  /* 0x03685002030085a7 */ /* 0x000ea4000800007f */
[----:B--2---:R-:W-:Y:S05]  /*158a0*/  @!P0 BRA `(.L_x_2298) ;  /* 0xfffffffc00ec8947 */ /* 0x004fea000383ffff */
[----:B------:R-:W-:Y:S05]  /*158b0*/  BRA `(.L_x_2297) ;  /* 0xffffff8000707947 */ /* 0x000fea000383ffff */
.L_x_2328:
[----:B------:R-:W-:Y:S02]  /*158c0*/  IMAD.MOV.U32 R13, RZ, RZ, R0 ;  /* 0x000000ffff0d7224 */ /* 0x000fe400078e0000 */
[----:B------:R-:W-:Y:S02]  /*158d0*/  IMAD.MOV.U32 R12, RZ, RZ, RZ ;  /* 0x000000ffff0c7224 */ /* 0x000fe400078e00ff */
[----:B------:R-:W-:Y:S02]  /*158e0*/  IMAD.MOV.U32 R11, RZ, RZ, 0x1f ;  /* 0x0000001fff0b7424 */ /* 0x000fe400078e00ff */
[----:B------:R-:W-:-:S07]  /*158f0*/  IMAD.MOV.U32 R15, RZ, RZ, -0x1 ;  /* 0xffffffffff0f7424 */ /* 0x000fce00078e00ff */
[----:B0-----:R-:W-:Y:S05]  /*15900*/  WARPSYNC.COLLECTIVE R15, `(.L_x_2425) ;  /* 0x000000000f087348 */ /* 0x001fea0003c00000 */
[----:B------:R1:W2:Y:S02]  /*15910*/  SHFL.IDX P6, R14, R13, R12, R11 ;  /* 0x0000000c0d0e7389 */ /* 0x0002a400000c000b */
[----:B012---:R-:W-:Y:S01]  /*15920*/  ENDCOLLECTIVE ;  /* 0x000000000000791b */ /* 0x007fe20003800000 */
.L_x_2425:
[----:B------:R-:W-:Y:S05]  /*15930*/  BRA `(.L_x_2426) ;  /* 0xffffffbc00407947 */ /* 0x000fea000383ffff */
.L_x_2330:
[----:B------:R-:W-:Y:S01]  /*15940*/  BSSY B0, `(.L_x_2427) ;  /* 0x0000006000007945 */ /* 0x000fe20003800000 */
[----:B------:R-:W-:-:S07]  /*15950*/  IMAD.MOV.U32 R15, RZ, RZ, -0x1 ;  /* 0xffffffffff0f7424 */ /* 0x000fce00078e00ff */
[----:B01----:R-:W-:Y:S05]  /*15960*/  WARPSYNC.COLLECTIVE R15, `(.L_x_2428) ;  /* 0x000000000f0c7348 */ /* 0x003fea0003c00000 */
[----:B------:R-:W-:Y:S02]  /*15970*/  ELECT P6, UR62, PT ;  /* 0x00000000003e782f */ /* 0x000fe400038c0000 */
[----:B------:R-:W-:Y:S01]  /*15980*/  MOV R14, UR62 ;  /* 0x0000003e000e7c02 */ /* 0x000fe20008000f00 */
[----:B01----:R-:W-:Y:S10]  /*15990*/  ENDCOLLECTIVE ;  /* 0x000000000000791b */ /* 0x003ff40003800000 */
.L_x_2428:
[----:B------:R-:W-:Y:S05]  /*159a0*/  BSYNC B0 ;  /* 0x0000000000007941 */ /* 0x000fea0003800000 */
.L_x_2427:
[----:B------:R-:W-:Y:S05]  /*159b0*/  BRA `(.L_x_2429) ;  /* 0xffffffbc00407947 */ /* 0x000fea000383ffff */
.L_x_2332:
[----:B-1----:R1:W2:Y:S02]  /*159c0*/  SYNCS.PHASECHK.TRANS64.TRYWAIT P0, [R2+URZ+0x36840], R0 ;  /* 0x03684000020075a7 */ /* 0x0022a4000800017f */
[----:B--2---:R-:W-:Y:S05]  /*159d0*/  @!P0 NANOSLEEP.SYNCS 0x989680 ;  /* 0x009896800000895d */ /* 0x004fea0003900000 */
[----:B------:R-:W2:Y:S02]  /*159e0*/  @!P0 SYNCS.PHASECHK.TRANS64 P0, [R2+URZ+0x36840], R0 ;  /* 0x03684000020085a7 */ /* 0x000ea4000800007f */
[----:B--2---:R-:W-:Y:S05]  /*159f0*/  @!P0 BRA `(.L_x_2332) ;  /* 0xfffffffc00f08947 */ /* 0x004fea000383ffff */
[----:B------:R-:W-:Y:S05]  /*15a00*/  BRA `(.L_x_2430) ;  /* 0xffffffbc00947947 */ /* 0x000fea000383ffff */
.L_x_2336:
[----:B------:R-:W-:Y:S01]  /*15a10*/  IMAD.MOV.U32 R13, RZ, RZ, R4 ;  /* 0x000000ffff0d7224 */ /* 0x000fe200078e0004 */
[----:B------:R-:W-:Y:S01]  /*15a20*/  LOP3.LUT R6, R6, 0x7f, RZ, 0xc0, !PT ;  /* 0x0000007f06067812 */ /* 0x000fe200078ec0ff */
[----:B------:R-:W-:Y:S02]  /*15a30*/  IMAD.MOV.U32 R12, RZ, RZ, RZ ;  /* 0x000000ffff0c7224 */ /* 0x000fe400078e00ff */
[----:B------:R-:W-:Y:S01]  /*15a40*/  IMAD.MOV.U32 R11, RZ, RZ, 0x181f ;  /* 0x0000181fff0b7424 */ /* 0x000fe200078e00ff */
[----:B------:R-:W-:Y:S01]  /*15a50*/  SHF.R.U32.HI R2, RZ, 0x3, R6 ;  /* 0x00000003ff027819 */ /* 0x000fe20000011606 */
[----:B------:R-:W-:-:S04]  /*15a60*/  IMAD.MOV.U32 R15, RZ, RZ, -0x1 ;  /* 0xffffffffff0f7424 */ /* 0x000fc800078e00ff */
[----:B------:R-:W-:-:S07]  /*15a70*/  IMAD R2, R8, 0x80, R2 ;  /* 0x0000008008027824 */ /* 0x000fce00078e0202 */
[----:B-----5:R-:W-:Y:S05]  /*15a80*/  WARPSYNC.COLLECTIVE R15, `(.L_x_2431) ;  /* 0x000000000f087348 */ /* 0x020fea0003c00000 */
[----:B------:R0:W1:Y:S02]  /*15a90*/  SHFL.IDX P6, R14, R13, R12, R11 ;  /* 0x0000000c0d0e7389 */ /* 0x00006400000c000b */
[----:B01---5:R-:W-:Y:S01]  /*15aa0*/  ENDCOLLECTIVE ;  /* 0x000000000000791b */ /* 0x023fe20003800000 */
.L_x_2431:
[----:B------:R-:W-:Y:S02]  /*15ab0*/  VIADD R8, R2, 0x10 ;  /* 0x0000001002087836 */ /* 0x000fe40000000000 */
[----:B------:R-:W-:Y:S02]  /*15ac0*/  IMAD.MOV.U32 R13, RZ, RZ, R0 ;  /* 0x000000ffff0d7224 */ /* 0x000fe400078e0000 */
[----:B------:R-:W-:-:S07]  /*15ad0*/  IMAD.MOV.U32 R5, RZ, RZ, R14 ;  /* 0x000000ffff057224 */ /* 0x000fce00078e000e */
[----:B------:R-:W-:Y:S05]  /*15ae0*/  WARPSYNC.COLLECTIVE R15, `(.L_x_2432) ;  /* 0x000000000f087348 */ /* 0x000fea0003c00000 */
[----:B------:R0:W1:Y:S02]  /*15af0*/  SHFL.IDX P6, R14, R13, R12, R11 ;  /* 0x0000000c0d0e7389 */ /* 0x00006400000c000b */
[----:B01----:R-:W-:Y:S01]  /*15b00*/  ENDCOLLECTIVE ;  /* 0x000000000000791b */ /* 0x003fe20003800000 */
.L_x_2432:
        /* <DEDUP_REMOVED lines=20> */
.L_x_2433:
[----:B------:R-:W-:Y:S02]  /*15c50*/  IMAD.MOV.U32 R13, RZ, RZ, R0 ;  /* 0x000000ffff0d7224 */ /* 0x000fe400078e0000 */
[----:B------:R-:W-:-:S07]  /*15c60*/  IMAD.MOV.U32 R5, RZ, RZ, R14 ;  /* 0x000000ffff057224 */ /* 0x000fce00078e000e */
[----:B------:R-:W-:Y:S05]  /*15c70*/  WARPSYNC.COLLECTIVE R15, `(.L_x_2434) ;  /* 0x000000000f087348 */ /* 0x000fea0003c00000 */
[----:B------:R0:W1:Y:S02]  /*15c80*/  SHFL.IDX P6, R14, R13, R12, R11 ;  /* 0x0000000c0d0e7389 */ /* 0x00006400000c000b */
[----:B01----:R-:W-:Y:S01]  /*15c90*/  ENDCOLLECTIVE ;  /* 0x000000000000791b */ /* 0x003fe20003800000 */
.L_x_2434:
        /* <DEDUP_REMOVED lines=18> */
.L_x_2435:
[----:B------:R-:W-:Y:S02]  /*15dc0*/  IMAD.MOV.U32 R13, RZ, RZ, R0 ;  /* 0x000000ffff0d7224 */ /* 0x000fe400078e0000 */
[----:B------:R-:W-:-:S07]  /*15dd0*/  IMAD.MOV.U32 R5, RZ, RZ, R14 ;  /* 0x000000ffff057224 */ /* 0x000fce00078e000e */
[----:B------:R-:W-:Y:S05]  /*15de0*/  WARPSYNC.COLLECTIVE R15, `(.L_x_2436) ;  /* 0x000000000f087348 */ /* 0x000fea0003c00000 */
[----:B------:R0:W1:Y:S02]  /*15df0*/  SHFL.IDX P6, R14, R13, R12, R11 ;  /* 0x0000000c0d0e7389 */ /* 0x00006400000c000b */
[----:B01----:R-:W-:Y:S01]  /*15e00*/  ENDCOLLECTIVE ;  /* 0x000000000000791b */ /* 0x003fe20003800000 */
.L_x_2436:
        /* <DEDUP_REMOVED lines=18> */
.L_x_2437:
[----:B------:R-:W-:Y:S02]  /*15f30*/  IMAD.MOV.U32 R13, RZ, RZ, R0 ;  /* 0x000000ffff0d7224 */ /* 0x000fe400078e0000 */
[----:B------:R-:W-:-:S07]  /*15f40*/  IMAD.MOV.U32 R5, RZ, RZ, R14 ;  /* 0x000000ffff057224 */ /* 0x000fce00078e000e */
[----:B------:R-:W-:Y:S05]  /*15f50*/  WARPSYNC.COLLECTIVE R15, `(.L_x_2438) ;  /* 0x000000000f087348 */ /* 0x000fea0003c00000 */
[----:B------:R0:W1:Y:S02]  /*15f60*/  SHFL.IDX P6, R14, R13, R12, R11 ;  /* 0x0000000c0d0e7389 */ /* 0x00006400000c000b */
[----:B01----:R-:W-:Y:S01]  /*15f70*/  ENDCOLLECTIVE ;  /* 0x000000000000791b */ /* 0x003fe20003800000 */
.L_x_2438:
        /* <DEDUP_REMOVED lines=18> */
.L_x_2439:
[----:B------:R-:W-:Y:S02]  /*160a0*/  IMAD.MOV.U32 R13, RZ, RZ, R0 ;  /* 0x000000ffff0d7224 */ /* 0x000fe400078e0000 */
[----:B------:R-:W-:-:S07]  /*160b0*/  IMAD.MOV.U32 R5, RZ, RZ, R14 ;  /* 0x000000ffff057224 */ /* 0x000fce00078e000e */
[----:B------:R-:W-:Y:S05]  /*160c0*/  WARPSYNC.COLLECTIVE R15, `(.L_x_2440) ;  /* 0x000000000f087348 */ /* 0x000fea0003c00000 */
[----:B------:R0:W1:Y:S02]  /*160d0*/  SHFL.IDX P6, R14, R13, R12, R11 ;  /* 0x0000000c0d0e7389 */ /* 0x00006400000c000b */
[----:B01----:R-:W-:Y:S01]  /*160e0*/  ENDCOLLECTIVE ;  /* 0x000000000000791b */ /* 0x003fe20003800000 */
.L_x_2440:
        /* <DEDUP_REMOVED lines=18> */
.L_x_2441:
[----:B------:R-:W-:Y:S02]  /*16210*/  IMAD.MOV.U32 R13, RZ, RZ, R0 ;  /* 0x000000ffff0d7224 */ /* 0x000fe400078e0000 */
[----:B------:R-:W-:-:S07]  /*16220*/  IMAD.MOV.U32 R5, RZ, RZ, R14 ;  /* 0x000000ffff057224 */ /* 0x000fce00078e000e */
[----:B------:R-:W-:Y:S05]  /*16230*/  WARPSYNC.COLLECTIVE R15, `(.L_x_2442) ;  /* 0x000000000f087348 */ /* 0x000fea0003c00000 */
[----:B------:R0:W1:Y:S02]  /*16240*/  SHFL.IDX P6, R14, R13, R12, R11 ;  /* 0x0000000c0d0e7389 */ /* 0x00006400000c000b */
[----:B01----:R-:W-:Y:S01]  /*16250*/  ENDCOLLECTIVE ;  /* 0x000000000000791b */ /* 0x003fe20003800000 */
.L_x_2442:
        /* <DEDUP_REMOVED lines=18> */
.L_x_2443:
[----:B------:R-:W-:Y:S02]  /*16380*/  IMAD.MOV.U32 R13, RZ, RZ, R0 ;  /* 0x000000ffff0d7224 */ /* 0x000fe400078e0000 */
[----:B------:R-:W-:-:S07]  /*16390*/  IMAD.MOV.U32 R5, RZ, RZ, R14 ;  /* 0x000000ffff057224 */ /* 0x000fce00078e000e */
[----:B------:R-:W-:Y:S05]  /*163a0*/  WARPSYNC.COLLECTIVE R15, `(.L_x_2444) ;  /* 0x000000000f087348 */ /* 0x000fea0003c00000 */
[----:B------:R0:W1:Y:S02]  /*163b0*/  SHFL.IDX P6, R14, R13, R12, R11 ;  /* 0x0000000c0d0e7389 */ /* 0x00006400000c000b */
[----:B01----:R-:W-:Y:S01]  /*163c0*/  ENDCOLLECTIVE ;  /* 0x000000000000791b */ /* 0x003fe20003800000 */
.L_x_2444:
        /* <DEDUP_REMOVED lines=16> */
.L_x_2445:
[----:B------:R-:W-:Y:S02]  /*164d0*/  IMAD.MOV.U32 R13, RZ, RZ, R0 ;  /* 0x000000ffff0d7224 */ /* 0x000fe400078e0000 */
[----:B------:R-:W-:-:S07]  /*164e0*/  IMAD.MOV.U32 R4, RZ, RZ, R14 ;  /* 0x000000ffff047224 */ /* 0x000fce00078e000e */
[----:B------:R-:W-:Y:S05]  /*164f0*/  WARPSYNC.COLLECTIVE R15, `(.L_x_2446) ;  /* 0x000000000f087348 */ /* 0x000fea0003c00000 */
[----:B------:R0:W1:Y:S02]  /*16500*/  SHFL.IDX P6, R14, R13, R12, R11 ;  /* 0x0000000c0d0e7389 */ /* 0x00006400000c000b */
[----:B01----:R-:W-:Y:S01]  /*16510*/  ENDCOLLECTIVE ;  /* 0x000000000000791b */ /* 0x003fe20003800000 */
.L_x_2446:
[----:B------:R-:W-:Y:S01]  /*16520*/  IMAD.MOV.U32 R0, RZ, RZ, R14 ;  /* 0x000000ffff007224 */ /* 0x000fe200078e000e */
[----:B------:R-:W-:Y:S06]  /*16530*/  BRA `(.L_x_2447) ;  /* 0xffffffbc00fc7947 */ /* 0x000fec000383ffff */
.L_x_2341:
[----:B0-----:R0:W1:Y:S02]  /*16540*/  SYNCS.PHASECHK.TRANS64.TRYWAIT P0, [R17+URZ+0x36820], R0 ;  /* 0x03682000110075a7 */ /* 0x001064000800017f */
[----:B-1----:R-:W-:Y:S05]  /*16550*/  @!P0 NANOSLEEP.SYNCS 0x989680 ;  /* 0x009896800000895d */ /* 0x002fea0003900000 */
[----:B------:R-:W1:Y:S02]  /*16560*/  @!P0 SYNCS.PHASECHK.TRANS64 P0, [R17+URZ+0x36820], R0 ;  /* 0x03682000110085a7 */ /* 0x000e64000800007f */
[----:B-1----:R-:W-:Y:S05]  /*16570*/  @!P0 BRA `(.L_x_2341) ;  /* 0xfffffffc00f08947 */ /* 0x002fea000383ffff */
[----:B------:R-:W-:Y:S05]  /*16580*/  BRA `(.L_x_2448) ;  /* 0xffffffc000747947 */ /* 0x000fea000383ffff */
.L_x_2348:
[----:B0-----:R0:W1:Y:S02]  /*16590*/  SYNCS.PHASECHK.TRANS64.TRYWAIT P0, [R2+URZ+0x36840], R3 ;  /* 0x03684003020075a7 */ /* 0x001064000800017f */
[----:B-1----:R-:W-:Y:S05]  /*165a0*/  @!P0 NANOSLEEP.SYNCS 0x989680 ;  /* 0x009896800000895d */ /* 0x002fea0003900000 */
[----:B------:R-:W1:Y:S02]  /*165b0*/  @!P0 SYNCS.PHASECHK.TRANS64 P0, [R2+URZ+0x36840], R3 ;  /* 0x03684003020085a7 */ /* 0x000e64000800007f */
[----:B-1----:R-:W-:Y:S05]  /*165c0*/  @!P0 BRA `(.L_x_2348) ;  /* 0xfffffffc00f08947 */ /* 0x002fea000383ffff */
[----:B------:R-:W-:Y:S05]  /*165d0*/  BRA `(.L_x_2449) ;  /* 0xffffffc400287947 */ /* 0x000fea000383ffff */
.L_x_2355:
[----:B0-----:R0:W1:Y:S02]  /*165e0*/  SYNCS.PHASECHK.TRANS64.TRYWAIT P0, [R3+URZ+0x60], R2 ;  /* 0x00006002030075a7 */ /* 0x001064000800017f */
[----:B-1----:R-:W-:Y:S05]  /*165f0*/  @!P0 NANOSLEEP.SYNCS 0x989680 ;  /* 0x009896800000895d */ /* 0x002fea0003900000 */
[----:B------:R-:W1:Y:S02]  /*16600*/  @!P0 SYNCS.PHASECHK.TRANS64 P0, [R3+URZ+0x60], R2 ;  /* 0x00006002030085a7 */ /* 0x000e64000800007f */
[----:B-1----:R-:W-:Y:S05]  /*16610*/  @!P0 BRA `(.L_x_2355) ;  /* 0xfffffffc00f08947 */ /* 0x002fea000383ffff */
[----:B------:R-:W-:Y:S05]  /*16620*/  BRA `(.L_x_2450) ;  /* 0xffffffc800307947 */ /* 0x000fea000383ffff */
.L_x_2366:
[----:B-1----:R1:W2:Y:S02]  /*16630*/  SYNCS.PHASECHK.TRANS64.TRYWAIT P0, [R3+URZ+0x36840], R2 ;  /* 0x03684002030075a7 */ /* 0x0022a4000800017f */
[----:B--2---:R-:W-:Y:S05]  /*16640*/  @!P0 NANOSLEEP.SYNCS 0x989680 ;  /* 0x009896800000895d */ /* 0x004fea0003900000 */
[----:B------:R-:W2:Y:S02]  /*16650*/  @!P0 SYNCS.PHASECHK.TRANS64 P0, [R3+URZ+0x36840], R2 ;  /* 0x03684002030085a7 */ /* 0x000ea4000800007f */
[----:B--2---:R-:W-:Y:S05]  /*16660*/  @!P0 BRA `(.L_x_2366) ;  /* 0xfffffffc00f08947 */ /* 0x004fea000383ffff */
[----:B------:R-:W-:Y:S05]  /*16670*/  BRA `(.L_x_2451) ;  /* 0xffffffcc00f07947 */ /* 0x000fea000383ffff */
.L_x_2373:
[----:B0-----:R0:W1:Y:S02]  /*16680*/  SYNCS.PHASECHK.TRANS64.TRYWAIT P0, [R2+URZ+0x60], R3 ;  /* 0x00006003020075a7 */ /* 0x001064000800017f */
[----:B-1----:R-:W-:Y:S05]  /*16690*/  @!P0 NANOSLEEP.SYNCS 0x989680 ;  /* 0x009896800000895d */ /* 0x002fea0003900000 */
[----:B------:R-:W1:Y:S02]  /*166a0*/  @!P0 SYNCS.PHASECHK.TRANS64 P0, [R2+URZ+0x60], R3 ;  /* 0x00006003020085a7 */ /* 0x000e64000800007f */
[----:B-1----:R-:W-:Y:S05]  /*166b0*/  @!P0 BRA `(.L_x_2373) ;  /* 0xfffffffc00f08947 */ /* 0x002fea000383ffff */
[----:B------:R-:W-:Y:S05]  /*166c0*/  BRA `(.L_x_2452) ;  /* 0xffffffd400007947 */ /* 0x000fea000383ffff */
.L_x_2383:
[----:B--2---:R2:W3:Y:S02]  /*166d0*/  SYNCS.PHASECHK.TRANS64.TRYWAIT P0, [R2+URZ+0x36840], R3 ;  /* 0x03684003020075a7 */ /* 0x0044e4000800017f */
[----:B---3--:R-:W-:Y:S05]  /*166e0*/  @!P0 NANOSLEEP.SYNCS 0x989680 ;  /* 0x009896800000895d */ /* 0x008fea0003900000 */
[----:B------:R-:W3:Y:S02]  /*166f0*/  @!P0 SYNCS.PHASECHK.TRANS64 P0, [R2+URZ+0x36840], R3 ;  /* 0x03684003020085a7 */ /* 0x000ee4000800007f */
[----:B---3--:R-:W-:Y:S05]  /*16700*/  @!P0 BRA `(.L_x_2383) ;  /* 0xfffffffc00f08947 */ /* 0x008fea000383ffff */
[----:B------:R-:W-:Y:S05]  /*16710*/  BRA `(.L_x_2453) ;  /* 0xffffffd800947947 */ /* 0x000fea000383ffff */
.L_x_2390:
[----:B0-----:R0:W1:Y:S02]  /*16720*/  SYNCS.PHASECHK.TRANS64.TRYWAIT P0, [R2+URZ+0x60], R5 ;  /* 0x00006005020075a7 */ /* 0x001064000800017f */
[----:B-1----:R-:W-:Y:S05]  /*16730*/  @!P0 NANOSLEEP.SYNCS 0x989680 ;  /* 0x009896800000895d */ /* 0x002fea0003900000 */
[----:B------:R-:W1:Y:S02]  /*16740*/  @!P0 SYNCS.PHASECHK.TRANS64 P0, [R2+URZ+0x60], R5 ;  /* 0x00006005020085a7 */ /* 0x000e64000800007f */
[----:B-1----:R-:W-:Y:S05]  /*16750*/  @!P0 BRA `(.L_x_2390) ;  /* 0xfffffffc00f08947 */ /* 0x002fea000383ffff */
[----:B------:R-:W-:Y:S05]  /*16760*/  BRA `(.L_x_2454) ;  /* 0xffffffdc00a47947 */ /* 0x000fea000383ffff */
.L_x_2402:
[----:B0-----:R0:W1:Y:S02]  /*16770*/  SYNCS.PHASECHK.TRANS64.TRYWAIT P0, [R2+URZ+0x36860], R3 ;  /* 0x03686003020075a7 */ /* 0x001064000800017f */
[----:B-1----:R-:W-:Y:S05]  /*16780*/  @!P0 NANOSLEEP.SYNCS 0x989680 ;  /* 0x009896800000895d */ /* 0x002fea0003900000 */
[----:B------:R-:W1:Y:S02]  /*16790*/  @!P0 SYNCS.PHASECHK.TRANS64 P0, [R2+URZ+0x36860], R3 ;  /* 0x03686003020085a7 */ /* 0x000e64000800007f */
[----:B-1----:R-:W-:Y:S05]  /*167a0*/  @!P0 BRA `(.L_x_2402) ;  /* 0xfffffffc00f08947 */ /* 0x002fea000383ffff */
[----:B------:R-:W-:Y:S05]  /*167b0*/  BRA `(.L_x_2455) ;  /* 0xffffffe400247947 */ /* 0x000fea000383ffff */
.L_x_2410:
[----:B------:R-:W-:Y:S01]  /*167c0*/  BSSY B0, `(.L_x_2456) ;  /* 0x0000008000007945 */ /* 0x000fe20003800000 */
[----:B-----5:R-:W-:Y:S02]  /*167d0*/  IMAD.MOV.U32 R13, RZ, RZ, R2 ;  /* 0x000000ffff0d7224 */ /* 0x020fe400078e0002 */
[----:B------:R-:W-:Y:S02]  /*167e0*/  IMAD.MOV.U32 R12, RZ, RZ, RZ ;  /* 0x000000ffff0c7224 */ /* 0x000fe400078e00ff */
[----:B------:R-:W-:Y:S02]  /*167f0*/  IMAD.MOV.U32 R11, RZ, RZ, 0x1f ;  /* 0x0000001fff0b7424 */ /* 0x000fe400078e00ff */
[----:B------:R-:W-:-:S07]  /*16800*/  IMAD.MOV.U32 R15, RZ, RZ, -0x1 ;  /* 0xffffffffff0f7424 */ /* 0x000fce00078e00ff */
[----:B-1----:R-:W-:Y:S05]  /*16810*/  WARPSYNC.COLLECTIVE R15, `(.L_x_2457) ;  /* 0x000000000f087348 */ /* 0x002fea0003c00000 */
[----:B------:R0:W2:Y:S02]  /*16820*/  SHFL.IDX P6, R14, R13, R12, R11 ;  /* 0x0000000c0d0e7389 */ /* 0x0000a400000c000b */
[----:B012---:R-:W-:Y:S01]  /*16830*/  ENDCOLLECTIVE ;  /* 0x000000000000791b */ /* 0x007fe20003800000 */
.L_x_2457:
[----:B------:R-:W-:Y:S05]  /*16840*/  BSYNC B0 ;  /* 0x0000000000007941 */ /* 0x000fea0003800000 */
.L_x_2456:
[----:B------:R-:W-:Y:S05]  /*16850*/  BRA `(.L_x_2458) ;  /* 0xffffffe800587947 */ /* 0x000fea000383ffff */
.L_x_2413:
[----:B0-----:R0:W1:Y:S02]  /*16860*/  SYNCS.PHASECHK.TRANS64.TRYWAIT P0, [R0+URZ+0x36820], R3 ;  /* 0x03682003000075a7 */ /* 0x001064000800017f */
[----:B-1----:R-:W-:Y:S05]  /*16870*/  @!P0 NANOSLEEP.SYNCS 0x989680 ;  /* 0x009896800000895d */ /* 0x002fea0003900000 */
[----:B------:R-:W1:Y:S02]  /*16880*/  @!P0 SYNCS.PHASECHK.TRANS64 P0, [R0+URZ+0x36820], R3 ;  /* 0x03682003000085a7 */ /* 0x000e64000800007f */
[----:B-1----:R-:W-:Y:S05]  /*16890*/  @!P0 BRA `(.L_x_2413) ;  /* 0xfffffffc00f08947 */ /* 0x002fea000383ffff */
[----:B------:R-:W-:Y:S05]  /*168a0*/  BRA `(.L_x_2459) ;  /* 0xffffffe800a47947 */ /* 0x000fea000383ffff */
.L_x_2414:
        /* <DEDUP_REMOVED lines=11> */
.L_x_2461:
[----:B------:R-:W-:Y:S05]  /*16960*/  BSYNC B0 ;  /* 0x0000000000007941 */ /* 0x000fea0003800000 */
.L_x_2460:
[----:B------:R-:W-:Y:S05]  /*16970*/  BRA `(.L_x_2462) ;  /* 0xffffffe8008c7947 */ /* 0x000fea000383ffff */
.L_x_2417:
[----:B------:R-:W-:Y:S01]  /*16980*/  BSSY B1, `(.L_x_2463) ;  /* 0x0000006000017945 */ /* 0x000fe20003800000 */
[----:B------:R-:W-:-:S07]  /*16990*/  IMAD.MOV.U32 R15, RZ, RZ, -0x1 ;  /* 0xffffffffff0f7424 */ /* 0x000fce00078e00ff */
[----:B01----:R-:W-:Y:S05]  /*169a0*/  WARPSYNC.COLLECTIVE R15, `(.L_x_2464) ;  /* 0x000000000f0c7348 */ /* 0x003fea0003c00000 */
[----:B------:R-:W-:Y:S02]  /*169b0*/  ELECT P6, UR62, PT ;  /* 0x00000000003e782f */ /* 0x000fe400038c0000 */
[----:B------:R-:W-:Y:S01]  /*169c0*/  MOV R14, UR62 ;  /* 0x0000003e000e7c02 */ /* 0x000fe20008000f00 */
[----:B01----:R-:W-:Y:S10]  /*169d0*/  ENDCOLLECTIVE ;  /* 0x000000000000791b */ /* 0x003ff40003800000 */
.L_x_2464:
[----:B------:R-:W-:Y:S05]  /*169e0*/  BSYNC B1 ;  /* 0x0000000000017941 */ /* 0x000fea0003800000 */
.L_x_2463:
[----:B------:R-:W-:Y:S05]  /*169f0*/  BRA `(.L_x_2465) ;  /* 0xffffffe800847947 */ /* 0x000fea000383ffff */
.L_x_2419:
[----:B0-----:R0:W1:Y:S02]  /*16a00*/  SYNCS.PHASECHK.TRANS64.TRYWAIT P0, [R6+URZ], R5 ;  /* 0x00000005060075a7 */ /* 0x001064000800017f */
[----:B-1----:R-:W-:Y:S05]  /*16a10*/  @!P0 NANOSLEEP.SYNCS 0x989680 ;  /* 0x009896800000895d */ /* 0x002fea0003900000 */
[----:B------:R-:W1:Y:S02]  /*16a20*/  @!P0 SYNCS.PHASECHK.TRANS64 P0, [R6+URZ], R5 ;  /* 0x00000005060085a7 */ /* 0x000e64000800007f */
[----:B-1----:R-:W-:Y:S05]  /*16a30*/  @!P0 BRA `(.L_x_2419) ;  /* 0xfffffffc00f08947 */ /* 0x002fea000383ffff */
[----:B------:R-:W-:Y:S05]  /*16a40*/  BRA `(.L_x_2466) ;  /* 0xffffffe800bc7947 */ /* 0x000fea000383ffff */
.L_x_2420:
[----:B-1----:R1:W2:Y:S02]  /*16a50*/  SYNCS.PHASECHK.TRANS64.TRYWAIT P0, [R3+URZ], R2 ;  /* 0x00000002030075a7 */ /* 0x0022a4000800017f */
[----:B--2---:R-:W-:Y:S05]  /*16a60*/  @!P0 NANOSLEEP.SYNCS 0x989680 ;  /* 0x009896800000895d */ /* 0x004fea0003900000 */
[----:B------:R-:W2:Y:S02]  /*16a70*/  @!P0 SYNCS.PHASECHK.TRANS64 P0, [R3+URZ], R2 ;  /* 0x00000002030085a7 */ /* 0x000ea4000800007f */
[----:B--2---:R-:W-:Y:S05]  /*16a80*/  @!P0 BRA `(.L_x_2420) ;  /* 0xfffffffc00f08947 */ /* 0x004fea000383ffff */
[----:B------:R-:W-:Y:S05]  /*16a90*/  BRA `(.L_x_2467) ;  /* 0xffffffe800b07947 */ /* 0x000fea000383ffff */
.L_x_2422:
[----:B-1----:R1:W2:Y:S02]  /*16aa0*/  SYNCS.PHASECHK.TRANS64.TRYWAIT P0, [R18+URZ], R5 ;  /* 0x00000005120075a7 */ /* 0x0022a4000800017f */
[----:B--2---:R-:W-:Y:S05]  /*16ab0*/  @!P0 NANOSLEEP.SYNCS 0x989680 ;  /* 0x009896800000895d */ /* 0x004fea0003900000 */
[----:B------:R-:W2:Y:S02]  /*16ac0*/  @!P0 SYNCS.PHASECHK.TRANS64 P0, [R18+URZ], R5 ;  /* 0x00000005120085a7 */ /* 0x000ea4000800007f */
[----:B--2---:R-:W-:Y:S05]  /*16ad0*/  @!P0 BRA `(.L_x_2422) ;  /* 0xfffffffc00f08947 */ /* 0x004fea000383ffff */
[----:B------:R-:W-:Y:S05]  /*16ae0*/  BRA `(.L_x_2468) ;  /* 0xffffffe800b47947 */ /* 0x000fea000383ffff */
.L_x_2469:
        /* <DEDUP_REMOVED lines=9> */
.L_x_3246:


//--------------------- .text._ZN7cutlass13device_kernelIN5flash11enable_sm90INS1_16FlashAttnFwdSm90INS1_25CollectiveMainloopFwdSm90ILi2EN4cute5tupleIJNS5_1CILi1EEES8_S8_EEENS6_IJNS7_ILi128EEENS7_ILi112EEENS7_ILi192EEEEEELi192ENS_10bfloat16_tEfNS_4arch4Sm90ELb1ELb0ELb0ELb1ELb0ELb0ELb0ELb1ELb1ELb1ELb0ELb0EEENS1_21CollectiveEpilogueFwdINS6_IJSA_SC_SB_EEES9_SE_SG_Li256ELb1ELb1ELb0ELb0EEENS1_36VarlenDynamicPersistentTileSchedulerILi128ELi112ELi256ELi128ELb0ELb1ELb1ELb1ELb1ELb1EEEEEEEEEvNT_6ParamsE --------------------------
	.section	.text._ZN7cutlass13device_kernelIN5flash11enable_sm90INS1_16FlashAttnFwdSm90INS1_25CollectiveMainloopFwdSm90ILi2EN4cute5tupleIJNS5_1CILi1EEES8_S8_EEENS6_IJNS7_ILi128EEENS7_ILi112EEENS7_ILi192EEEEEELi192ENS_10bfloat16_tEfNS_4arch4Sm90ELb1ELb0ELb0ELb1ELb0ELb0ELb0ELb1ELb1ELb1ELb0ELb0EEENS1_21CollectiveEpilogueFwdINS6_IJSA_SC_SB_EEES9_SE_SG_Li256ELb1ELb1ELb0ELb0EEENS1_36VarlenDynamicPersistentTileSchedulerILi128ELi112ELi256ELi128ELb0ELb1ELb1ELb1ELb1ELb1EEEEEEEEEvNT_6ParamsE,"ax",@progbits
	.align	128
.text._ZN7cutlass13device_kernelIN5flash11enable_sm90INS1_16FlashAttnFwdSm90INS1_25CollectiveMainloopFwdSm90ILi2EN4cute5tupleIJNS5_1CILi1EEES8_S8_EEENS6_IJNS7_ILi128EEENS7_ILi112EEENS7_ILi192EEEEEELi192ENS_10bfloat16_tEfNS_4arch4Sm90ELb1ELb0ELb0ELb1ELb0ELb0ELb0ELb1ELb1ELb1ELb0ELb0EEENS1_21CollectiveEpilogueFwdINS6_IJSA_SC_SB_EEES9_SE_SG_Li256ELb1ELb1ELb0ELb0EEENS1_36VarlenDynamicPersistentTileSchedulerILi128ELi112ELi256ELi128ELb0ELb1ELb1ELb1ELb1ELb1EEEEEEEEEvNT_6ParamsE:
        .type           _ZN7cutlass13device_kernelIN5flash11enable_sm90INS1_16FlashAttnFwdSm90INS1_25CollectiveMainloopFwdSm90ILi2EN4cute5tupleIJNS5_1CILi1EEES8_S8_EEENS6_IJNS7_ILi128EEENS7_ILi112EEENS7_ILi192EEEEEELi192ENS_10bfloat16_tEfNS_4arch4Sm90ELb1ELb0ELb0ELb1ELb0ELb0ELb0ELb1ELb1ELb1ELb0ELb0EEENS1_21CollectiveEpilogueFwdINS6_IJSA_SC_SB_EEES9_SE_SG_Li256ELb1ELb1ELb0ELb0EEENS1_36VarlenDynamicPersistentTileSchedulerILi128ELi112ELi256ELi128ELb0ELb1ELb1ELb1ELb1ELb1EEEEEEEEEvNT_6ParamsE,@function
        .size           _ZN7cutlass13device_kernelIN5flash11enable_sm90INS1_16FlashAttnFwdSm90INS1_25CollectiveMainloopFwdSm90ILi2EN4cute5tupleIJNS5_1CILi1EEES8_S8_EEENS6_IJNS7_ILi128EEENS7_ILi112EEENS7_ILi192EEEEEELi192ENS_10bfloat16_tEfNS_4arch4Sm90ELb1ELb0ELb0ELb1ELb0ELb0ELb0ELb1ELb1ELb1ELb0ELb0EEENS1_21CollectiveEpilogueFwdINS6_IJSA_SC_SB_EEES9_SE_SG_Li256ELb1ELb1ELb0ELb0EEENS1_36VarlenDynamicPersistentTileSchedulerILi128ELi112ELi256ELi128ELb0ELb1ELb1ELb1ELb1ELb1EEEEEEEEEvNT_6ParamsE,(.L_x_3247 - _ZN7cutlass13device_kernelIN5flash11enable_sm90INS1_16FlashAttnFwdSm90INS1_25CollectiveMainloopFwdSm90ILi2EN4cute5tupleIJNS5_1CILi1EEES8_S8_EEENS6_IJNS7_ILi128EEENS7_ILi112EEENS7_ILi192EEEEEELi192ENS_10bfloat16_tEfNS_4arch4Sm90ELb1ELb0ELb0ELb1ELb0ELb0ELb0ELb1ELb1ELb1ELb0ELb0EEENS1_21CollectiveEpilogueFwdINS6_IJSA_SC_SB_EEES9_SE_SG_Li256ELb1ELb1ELb0ELb0EEENS1_36VarlenDynamicPersistentTileSchedulerILi128ELi112ELi256ELi128ELb0ELb1ELb1ELb1ELb1ELb1EEEEEEEEEvNT_6ParamsE)
        .other          _ZN7cutlass13device_kernelIN5flash11enable_sm90INS1_16FlashAttnFwdSm90INS1_25CollectiveMainloopFwdSm90ILi2EN4cute5tupleIJNS5_1CILi1EEES8_S8_EEENS6_IJNS7_ILi128EEENS7_ILi112EEENS7_ILi192EEEEEELi192ENS_10bfloat16_tEfNS_4arch4Sm90ELb1ELb0ELb0ELb1ELb0ELb0ELb0ELb1ELb1ELb1ELb0ELb0EEENS1_21CollectiveEpilogueFwdINS6_IJSA_SC_SB_EEES9_SE_SG_Li256ELb1ELb1ELb0ELb0EEENS1_36VarlenDynamicPersistentTileSchedulerILi128ELi112ELi256ELi128ELb0ELb1ELb1ELb1ELb1ELb1EEEEEEEEEvNT_6ParamsE,@"STO_CUDA_ENTRY STV_DEFAULT"
_ZN7cutlass13device_kernelIN5flash11enable_sm90INS1_16FlashAttnFwdSm90INS1_25CollectiveMainloopFwdSm90ILi2EN4cute5tupleIJNS5_1CILi1EEES8_S8_EEENS6_IJNS7_ILi128EEENS7_ILi112EEENS7_ILi192EEEEEELi192ENS_10bfloat16_tEfNS_4arch4Sm90ELb1ELb0ELb0ELb1ELb0ELb0ELb0ELb1ELb1ELb1ELb0ELb0EEENS1_21CollectiveEpilogueFwdINS6_IJSA_SC_SB_EEES9_SE_SG_Li256ELb1ELb1ELb0ELb0EEENS1_36VarlenDynamicPersistentTileSchedulerILi128ELi112ELi256ELi128ELb0ELb1ELb1ELb1ELb1ELb1EEEEEEEEEvNT_6ParamsE:
        /* <DEDUP_REMOVED lines=18> */
.L_x_2471:
[----:B------:R-:W-:Y:S05]  /*0120*/  BSYNC B0 ;  /* 0x0000000000007941 */ /* 0x000fea0003800000 */
.L_x_2470:
        /* <DEDUP_REMOVED lines=41> */
.L_x_2472:
        /* <DEDUP_REMOVED lines=22> */
.L_x_2473:
        /* <DEDUP_REMOVED lines=18> */
.L_x_2474:
        /* <DEDUP_REMOVED lines=22> */
.L_x_2475:
        /* <DEDUP_REMOVED lines=22> */
.L_x_2476:
        /* <DEDUP_REMOVED lines=8> */
.L_x_2478:
        /* <DEDUP_REMOVED lines=50> */
[----:B------:R-:W-:Y:S01]  /*0ca0*/  SHF.R.S32.HI R209, RZ, 0x3, R3 ;  /* 0x00000003ffd17819 */ /* 0x000fe20000011403 */
[----:B------:R-:W-:Y:S01]  /*0cb0*/  IMAD.IADD R5, R220, 0x1, -R5 ;  /* 0x00000001dc057824 */ /* 0x000fe200078e0a05 */
[----:B------:R-:W-:Y:S01]  /*0cc0*/  LOP3.LUT R2, R2, 0x1ffffffe, RZ, 0xc0, !PT ;  /* 0x1ffffffe02027812 */ /* 0x000fe200078ec0ff */
[----:B------:R-:W-:Y:S02]  /*0cd0*/  ULOP3.LUT UR7, UR4, 0x1, URZ, 0xfc, !UPT ;  /* 0x0000000104077892 */ /* 0x000fe4000f8efc3f */
[----:B------:R-:W-:Y:S01]  /*0ce0*/  IMAD R5, R5, 0x40, R4 ;  /* 0x0000004005057824 */ /* 0x000fe200078e0204 */
[----:B------:R-:W-:Y:S01]  /*0cf0*/  UMOV UR4, URZ ;  /* 0x0000003f00047c82 */ /* 0x000fe20008000000 */
[----:B------:R-:W-:Y:S01]  /*0d00*/  IMAD.IADD R2, R7, 0x1, -R2 ;  /* 0x0000000107027824 */ /* 0x000fe200078e0a02 */
[----:B------:R-:W-:Y:S01]  /*0d10*/  LOP3.LUT R7, R10, 0xfffffffc, RZ, 0xc0, !PT ;  /* 0xfffffffc0a077812 */ /* 0x000fe200078ec0ff */
[----:B------:R-:W-:Y:S02]  /*0d20*/  IMAD.U32 R216, RZ, RZ, UR7 ;  /* 0x00000007ffd87e24 */ /* 0x000fe4000f8e00ff */
[----:B------:R-:W-:-:S02]  /*0d30*/  IMAD R215, R2, 0x8, R5 ;  /* 0x0000000802d77824 */ /* 0x000fc400078e0205 */
[----:B------:R-:W-:Y:S01]  /*0d40*/  IMAD.IADD R4, R220, 0x1, -R7 ;  /* 0x00000001dc047824 */ /* 0x000fe200078e0a07 */
[----:B------:R-:W-:Y:S01]  /*0d50*/  LOP3.LUT R7, R3, 0xfffffff8, RZ, 0xc0, !PT ;  /* 0xfffffff803077812 */ /* 0x000fe200078ec0ff */
[----:B------:R-:W-:Y:S01]  /*0d60*/  IMAD.U32 R211, RZ, RZ, UR4 ;  /* 0x00000004ffd37e24 */ /* 0x000fe2000f8e00ff */
[----:B------:R-:W-:Y:S02]  /*0d70*/  LOP3.LUT R3, R6, 0x7ffffffc, RZ, 0xc0, !PT ;  /* 0x7ffffffc06037812 */ /* 0x000fe400078ec0ff */
[----:B------:R-:W-:Y:S01]  /*0d80*/  LEA.HI R10, R4, R4, RZ, 0x1 ;  /* 0x00000004040a7211 */ /* 0x000fe200078f08ff */
[----:B------:R-:W-:Y:S02]  /*0d90*/  IMAD.IADD R206, R220, 0x1, -R7 ;  /* 0x00000001dcce7824 */ /* 0x000fe400078e0a07 */
[----:B------:R-:W-:Y:S01]  /*0da0*/  IMAD.IADD R22, R212, 0x1, -R3 ;  /* 0x00000001d4167824 */ /* 0x000fe200078e0a03 */
[----:B------:R-:W-:Y:S01]  /*0db0*/  LOP3.LUT R11, R10, 0x1ffffffe, RZ, 0xc0, !PT ;  /* 0x1ffffffe0a0b7812 */ /* 0x000fe200078ec0ff */
[----:B------:R-:W-:-:S04]  /*0dc0*/  IMAD.SHL.U32 R16, R206, 0x8, RZ ;  /* 0x00000008ce107824 */ /* 0x000fc800078e00ff */
[C---:B------:R-:W-:Y:S01]  /*0dd0*/  VIADD R204, R16.reuse, 0x40 ;  /* 0x0000004010cc7836 */ /* 0x040fe20000000000 */
[----:B------:R-:W-:Y:S01]  /*0de0*/  SHF.R.S32.HI R219, RZ, 0x1f, R16 ;  /* 0x0000001fffdb7819 */ /* 0x000fe20000011410 */
[----:B------:R-:W-:Y:S02]  /*0df0*/  VIADD R205, R16, 0x80 ;  /* 0x0000008010cd7836 */ /* 0x000fe40000000000 */
[----:B------:R-:W-:Y:S01]  /*0e00*/  IMAD.IADD R11, R4, 0x1, -R11 ;  /* 0x00000001040b7824 */ /* 0x000fe200078e0a0b */
[----:B------:R-:W-:Y:S02]  /*0e10*/  SHF.R.S32.HI R218, RZ, 0x1f, R204 ;  /* 0x0000001fffda7819 */ /* 0x000fe400000114cc */
[----:B------:R-:W-:Y:S01]  /*0e20*/  SHF.R.S32.HI R217, RZ, 0x1f, R205 ;  /* 0x0000001fffd97819 */ /* 0x000fe200000114cd */
[----:B------:R-:W-:-:S07]  /*0e30*/  IMAD R23, R11, 0x8, R214 ;  /* 0x000000080b177824 */ /* 0x000fce00078e02d6 */
.L_x_2532:
[----:B0-2---:R-:W0:Y:S01]  /*0e40*/  LDC.64 R2, c[0x0][0xc88] ;  /* 0x00032200ff027b82 */ /* 0x005e220000000a00 */
[----:B------:R-:W-:Y:S01]  /*0e50*/  ULDC.64 UR12, c[0x0][0x208] ;  /* 0x00008200000c7ab9 */ /* 0x000fe20000000a00 */
[----:B------:R-:W-:Y:S01]  /*0e60*/  ULDC.64 UR8, c[0x0][0xa28] ;  /* 0x00028a0000087ab9 */ /* 0x000fe20000000a00 */
[----:B------:R-:W-:Y:S01]  /*0e70*/  ULDC.64 UR10, c[0x0][0xa18] ;  /* 0x00028600000a7ab9 */ /* 0x000fe20000000a00 */
[----:B0-----:R-:W-:-:S06]  /*0e80*/  IMAD.WIDE R2, R39, 0x4, R2 ;  /* 0x0000000427027825 */ /* 0x001fcc00078e0202 */
[----:B------:R-:W2:Y:S01]  /*0e90*/  LDG.E R2, desc[UR12][R2.64] ;  /* 0x0000000c02027981 */ /* 0x000ea2000c1e1900 */
[----:B------:R-:W-:Y:S02]  /*0ea0*/  UISETP.NE.U32.AND UP0, UPT, UR8, URZ, UPT ;  /* 0x0000003f0800728c */ /* 0x000fe4000bf05070 */
[----:B------:R-:W-:Y:S02]  /*0eb0*/  UISETP.NE.U32.AND UP1, UPT, UR10, URZ, UPT ;  /* 0x0000003f0a00728c */ /* 0x000fe4000bf25070 */
[----:B------:R-:W-:Y:S02]  /*0ec0*/  UISETP.NE.AND.EX UP0, UPT, UR9, URZ, UPT, UP0 ;  /* 0x0000003f0900728c */ /* 0x000fe4000bf05300 */
[----:B------:R-:W-:-:S04]  /*0ed0*/  UISETP.NE.AND.EX UP1, UPT, UR11, URZ, UPT, UP1 ;  /* 0x0000003f0b00728c */ /* 0x000fc8000bf25310 */
[----:B------:R-:W-:Y:S02]  /*0ee0*/  PLOP3.LUT P0, PT, PT, PT, UP0, 0x80, 0x0 ;  /* 0x000000000000781c */ /* 0x000fe40003f0f008 */
[----:B------:R-:W-:Y:S02]  /*0ef0*/  PLOP3.LUT P2, PT, PT, PT, UP1, 0x80, 0x0 ;  /* 0x000000000000781c */ /* 0x000fe40003f4f018 */
[----:B--2---:R-:W-:-:S13]  /*0f00*/  R2UR UR4, R2 ;  /* 0x00000000020472ca */ /* 0x004fda00000e0000 */
[----:B------:R-:W-:Y:S02]  /*0f10*/  USHF.R.S32.HI UR7, URZ, 0x1f, UR4 ;  /* 0x0000001f3f077899 */ /* 0x000fe40008011404 */
[----:B------:R-:W-:Y:S01]  /*0f20*/  IMAD.U32 R207, RZ, RZ, UR4 ;  /* 0x00000004ffcf7e24 */ /* 0x000fe2000f8e00ff */
[----:B------:R-:W-:-:S04]  /*0f30*/  @UP0 ULEA UR8, UP2, UR4, UR8, 0x2 ;  /* 0x0000000804080291 */ /* 0x000fc8000f84103f */
[----:B------:R-:W-:Y:S02]  /*0f40*/  @UP0 ULEA.HI.X UR9, UR4, UR9, UR7, 0x2, UP2 ;  /* 0x0000000904090291 */ /* 0x000fe400090f1407 */
[----:B------:R-:W-:Y:S01]  /*0f50*/  IMAD.U32 R210, RZ, RZ, UR7 ;  /* 0x00000007ffd27e24 */ /* 0x000fe2000f8e00ff */
[----:B------:R-:W-:Y:S01]  /*0f60*/  @UP1 ULEA UR10, UP0, UR4, UR10, 0x2 ;  /* 0x0000000a040a1291 */ /* 0x000fe2000f80103f */
[----:B------:R-:W-:-:S03]  /*0f70*/  IMAD.U32 R2, RZ, RZ, UR8 ;  /* 0x00000008ff027e24 */ /* 0x000fc6000f8e00ff */
[----:B------:R-:W-:Y:S01]  /*0f80*/  @UP1 ULEA.HI.X UR11, UR4, UR11, UR7, 0x2, UP0 ;  /* 0x0000000b040b1291 */ /* 0x000fe200080f1407 */
[----:B------:R-:W-:Y:S01]  /*0f90*/  IMAD.U32 R3, RZ, RZ, UR9 ;  /* 0x00000009ff037e24 */ /* 0x000fe2000f8e00ff */
[----:B------:R-:W-:Y:S01]  /*0fa0*/  ULDC.64 UR8, c[0x0][0x418] ;  /* 0x0001060000087ab9 */ /* 0x000fe20000000a00 */
[----:B------:R-:W-:Y:S01]  /*0fb0*/  IMAD.U32 R4, RZ, RZ, UR10 ;  /* 0x0000000aff047e24 */ /* 0x000fe2000f8e00ff */
[----:B------:R-:W-:Y:S02]  /*0fc0*/  ULDC UR7, c[0x0][0x424] ;  /* 0x0001090000077ab9 */ /* 0x000fe40000000800 */
[----:B------:R-:W-:Y:S01]  /*0fd0*/  IMAD.U32 R5, RZ, RZ, UR11 ;  /* 0x0000000bff057e24 */ /* 0x000fe2000f8e00ff */
[----:B------:R-:W2:Y:S01]  /*0fe0*/  @P0 LDG.E R2, desc[UR12][R2.64] ;  /* 0x0000000c02020981 */ /* 0x000ea2000c1e1900 */
[----:B------:R-:W-:Y:S01]  /*0ff0*/  UISETP.NE.U32.AND UP0, UPT, UR8, URZ, UPT ;  /* 0x0000003f0800728c */ /* 0x000fe2000bf05070 */
[----:B------:R-:W-:Y:S02]  /*1000*/  ULDC.64 UR10, c[0x0][0xa20] ;  /* 0x00028800000a7ab9 */ /* 0x000fe40000000a00 */
[----:B---3--:R-:W3:Y:S01]  /*1010*/  @P2 LDG.E R4, desc[UR12][R4.64] ;  /* 0x0000000c04042981 */ /* 0x008ee2000c1e1900 */
[----:B------:R-:W-:Y:S01]  /*1020*/  ULDC UR12, c[0x0][0x288] ;  /* 0x0000a200000c7ab9 */ /* 0x000fe20000000800 */
[----:B------:R-:W-:Y:S01]  /*1030*/  UISETP.NE.AND.EX UP0, UPT, UR9, URZ, UPT, UP0 ;  /* 0x0000003f0900728c */ /* 0x000fe2000bf05300 */
[----:B------:R-:W-:Y:S01]  /*1040*/  ISETP.NE.U32.AND P1, PT, RZ, UR10, PT ;  /* 0x0000000aff007c0c */ /* 0x000fe2000bf25070 */
[----:B------:R-:W-:Y:S01]  /*1050*/  ULDC UR8, c[0x0][0x2f0] ;  /* 0x0000bc0000087ab9 */ /* 0x000fe20000000800 */
[----:B------:R-:W-:Y:S01]  /*1060*/  UMOV UR4, URZ ;  /* 0x0000003f00047c82 */ /* 0x000fe20008000000 */
[----:B------:R-:W-:Y:S01]  /*1070*/  USEL UR7, UR7, 0x1, UP0 ;  /* 0x0000000107077887 */ /* 0x000fe20008000000 */
[----:B------:R-:W-:Y:S01]  /*1080*/  ISETP.NE.AND.EX P1, PT, RZ, UR11, PT, P1 ;  /* 0x0000000bff007c0c */ /* 0x000fe2000bf25310 */
[----:B------:R-:W-:-:S02]  /*1090*/  IMAD.U32 R208, RZ, RZ, UR6 ;  /* 0x00000006ffd07e24 */ /* 0x000fc4000f8e00ff */
[----:B------:R-:W-:Y:S01]  /*10a0*/  UIMAD UR8, UR7, UR8, URZ ;  /* 0x00000008070872a4 */ /* 0x000fe2000f8e023f */
[----:B--2---:R-:W-:Y:S02]  /*10b0*/  @P0 R2UR UR4, R2 ;  /* 0x00000000020402ca */ /* 0x004fe400000e0000 */
[----:B---3--:R-:W-:-:S13]  /*10c0*/  @P2 R2UR UR12, R4 ;  /* 0x00000000040c22ca */ /* 0x008fda00000e0000 */
[----:B------:R-:W-:Y:S01]  /*10d0*/  IMAD.U32 R17, RZ, RZ, UR12 ;  /* 0x0000000cff117e24 */ /* 0x000fe2000f8e00ff */
[----:B-1--4-:R-:W-:Y:S06]  /*10e0*/  @P2 BRA `(.L_x_2479) ;  /* 0x0000000000402947 */ /* 0x012fec0003800000 */
[----:B------:R-:W-:Y:S02]  /*10f0*/  ULDC.64 UR6, c[0x0][0xa00] ;  /* 0x0002800000067ab9 */ /* 0x000fe40000000a00 */
[----:B------:R-:W-:-:S04]  /*1100*/  ISETP.NE.U32.AND P0, PT, RZ, UR6, PT ;  /* 0x00000006ff007c0c */ /* 0x000fc8000bf05070 */
[----:B------:R-:W-:-:S13]  /*1110*/  ISETP.NE.AND.EX P0, PT, RZ, UR7, PT, P0 ;  /* 0x00000007ff007c0c */ /* 0x000fda000bf05300 */
[----:B------:R-:W-:Y:S05]  /*1120*/  @!P0 BRA `(.L_x_2479) ;  /* 0x0000000000308947 */ /* 0x000fea0003800000 */
[----:B------:R-:W-:Y:S01]  /*1130*/  R2UR UR9, R207 ;  /* 0x00000000cf0972ca */ /* 0x000fe200000e0000 */
[----:B------:R-:W-:Y:S01]  /*1140*/  ULDC.64 UR6, c[0x0][0xa00] ;  /* 0x0002800000067ab9 */ /* 0x000fe20000000a00 */
[----:B------:R-:W-:-:S11]  /*1150*/  ULDC.64 UR12, c[0x0][0x208] ;  /* 0x00008200000c7ab9 */ /* 0x000fd60000000a00 */
[----:B------:R-:W-:-:S06]  /*1160*/  UIMAD.WIDE UR6, UR9, 0x4, UR6 ;  /* 0x00000004090678a5 */ /* 0x000fcc000f8e0206 */
[----:B------:R-:W-:Y:S02]  /*1170*/  IMAD.U32 R2, RZ, RZ, UR6 ;  /* 0x00000006ff027e24 */ /* 0x000fe4000f8e00ff */
[----:B------:R-:W-:-:S05]  /*1180*/  IMAD.U32 R3, RZ, RZ, UR7 ;  /* 0x00000007ff037e24 */ /* 0x000fca000f8e00ff */
[----:B------:R-:W2:Y:S04]  /*1190*/  LDG.E R4, desc[UR12][R2.64] ;  /* 0x0000000c02047981 */ /* 0x000ea8000c1e1900 */
[----:B------:R-:W3:Y:S01]  /*11a0*/  LDG.E R0, desc[UR12][R2.64+0x4] ;  /* 0x0000040c02007981 */ /* 0x000ee2000c1e1900 */
[----:B--2---:R-:W-:Y:S02]  /*11b0*/  R2UR UR6, R4 ;  /* 0x00000000040672ca */ /* 0x004fe400000e0000 */
[----:B---3--:R-:W-:-:S13]  /*11c0*/  R2UR UR7, R0 ;  /* 0x00000000000772ca */ /* 0x008fda00000e0000 */
[----:B------:R-:W-:-:S06]  /*11d0*/  UIADD3 UR6, -UR6, UR7, URZ ;  /* 0x0000000706067290 */ /* 0x000fcc000fffe13f */
[----:B------:R-:W-:-:S07]  /*11e0*/  IMAD.U32 R17, RZ, RZ, UR6 ;  /* 0x00000006ff117e24 */ /* 0x000fce000f8e00ff */
.L_x_2479:
[----:B------:R-:W-:Y:S05]  /*11f0*/  @!P1 BRA `(.L_x_2480) ;  /* 0x0000000000289947 */ /* 0x000fea0003800000 */
[----:B------:R-:W-:Y:S01]  /*1200*/  R2UR UR7, R207 ;  /* 0x00000000cf0772ca */ /* 0x000fe200000e0000 */
[----:B------:R-:W-:Y:S01]  /*1210*/  ULDC.64 UR8, c[0x0][0x208] ;  /* 0x0000820000087ab9 */ /* 0x000fe20000000a00 */
[----:B------:R-:W-:-:S11]  /*1220*/  R2UR UR12, R210 ;  /* 0x00000000d20c72ca */ /* 0x000fd600000e0000 */
[----:B------:R-:W-:-:S04]  /*1230*/  ULEA UR6, UP0, UR7, UR10, 0x2 ;  /* 0x0000000a07067291 */ /* 0x000fc8000f80103f */
[----:B------:R-:W-:Y:S02]  /*1240*/  ULEA.HI.X UR7, UR7, UR11, UR12, 0x2, UP0 ;  /* 0x0000000b07077291 */ /* 0x000fe400080f140c */
[----:B------:R-:W-:-:S04]  /*1250*/  IMAD.U32 R2, RZ, RZ, UR6 ;  /* 0x00000006ff027e24 */ /* 0x000fc8000f8e00ff */
[----:B------:R-:W-:-:S05]  /*1260*/  IMAD.U32 R3, RZ, RZ, UR7 ;  /* 0x00000007ff037e24 */ /* 0x000fca000f8e00ff */
[----:B------:R-:W2:Y:S02]  /*1270*/  LDG.E R2, desc[UR8][R2.64] ;  /* 0x0000000802027981 */ /* 0x000ea4000c1e1900 */
[----:B--2---:R-:W-:Y:S01]  /*1280*/  R2UR UR8, R2 ;  /* 0x00000000020872ca */ /* 0x004fe200000e0000 */
[----:B------:R-:W-:-:S14]  /*1290*/  BRA `(.L_x_2481) ;  /* 0x00000000003c7947 */ /* 0x000fdc0003800000 */
.L_x_2480:
        /* <DEDUP_REMOVED lines=14> */
[----:B------:R-:W-:-:S12]  /*1380*/  UIADD3 UR8, -UR8, UR6, URZ ;  /* 0x0000000608087290 */ /* 0x000fd8000fffe13f */
.L_x_2481:
[----:B------:R-:W-:Y:S01]  /*1390*/  UIADD3 UR9, -UR4, UR8, URZ ;  /* 0x0000000804097290 */ /* 0x000fe2000fffe13f */
[----:B------:R-:W-:Y:S01]  /*13a0*/  R2UR UR7, R17 ;  /* 0x00000000110772ca */ /* 0x000fe200000e0000 */
[----:B------:R-:W-:Y:S01]  /*13b0*/  USHF.L.U32 UR5, UR5, 0x7, URZ ;  /* 0x0000000705057899 */ /* 0x000fe2000800063f */
[----:B------:R-:W-:Y:S01]  /*13c0*/  PLOP3.LUT P0, PT, PT, PT, PT, 0x80, 0x0 ;  /* 0x000000000000781c */ /* 0x000fe20003f0f070 */
[----:B------:R-:W-:Y:S01]  /*13d0*/  ULDC UR4, c[0x0][0x448] ;  /* 0x0001120000047ab9 */ /* 0x000fe20000000800 */
[----:B------:R-:W-:Y:S01]  /*13e0*/  CS2R R2, SRZ ;  /* 0x0000000000027805 */ /* 0x000fe2000001ff00 */
[----:B------:R-:W-:Y:S01]  /*13f0*/  UISETP.NE.AND UP0, UPT, UR4, 0x1, UPT ;  /* 0x000000010400788c */ /* 0x000fe2000bf05270 */
[----:B------:R-:W-:Y:S01]  /*1400*/  IMAD.U32 R18, RZ, RZ, UR9 ;  /* 0x00000009ff127e24 */ /* 0x000fe2000f8e00ff */
[----:B------:R-:W-:Y:S02]  /*1410*/  UIADD3 UR6, UR5, 0x7f, URZ ;  /* 0x0000007f05067890 */ /* 0x000fe4000fffe03f */
[----:B------:R-:W-:Y:S01]  /*1420*/  IMAD.U32 R19, RZ, RZ, UR5 ;  /* 0x00000005ff137e24 */ /* 0x000fe2000f8e00ff */
[----:B------:R-:W-:-:S02]  /*1430*/  CS2R R118, SRZ ;  /* 0x0000000000767805 */ /* 0x000fc4000001ff00 */
[----:B------:R-:W-:Y:S02]  /*1440*/  CS2R R116, SRZ ;  /* 0x0000000000747805 */ /* 0x000fe4000001ff00 */
[----:B------:R-:W-:Y:S02]  /*1450*/  CS2R R114, SRZ ;  /* 0x0000000000727805 */ /* 0x000fe4000001ff00 */
[----:B------:R-:W-:Y:S01]  /*1460*/  CS2R R112, SRZ ;  /* 0x0000000000707805 */ /* 0x000fe2000001ff00 */
[----:B------:R-:W-:Y:S01]  /*1470*/  UIADD3 UR7, UR9, 0x70, -UR7 ;  /* 0x0000007009077890 */ /* 0x000fe2000fffe807 */
[----:B------:R-:W-:Y:S02]  /*1480*/  CS2R R110, SRZ ;  /* 0x00000000006e7805 */ /* 0x000fe4000001ff00 */
[----:B------:R-:W-:Y:S01]  /*1490*/  CS2R R108, SRZ ;  /* 0x00000000006c7805 */ /* 0x000fe2000001ff00 */
[----:B------:R-:W-:Y:S01]  /*14a0*/  @UP0 ULDC UR4, c[0x0][0x44c] ;  /* 0x0001130000040ab9 */ /* 0x000fe20000000800 */
[----:B------:R-:W-:Y:S01]  /*14b0*/  @UP0 ULDC UR8, c[0x0][0x450] ;  /* 0x0001140000080ab9 */ /* 0x000fe20000000800 */
[----:B------:R-:W-:Y:S01]  /*14c0*/  UIMAD.WIDE.U32 UR4, UR6, UR4, URZ ;  /* 0x00000004060472a5 */ /* 0x000fe2000f8e003f */
[----:B------:R-:W-:-:S02]  /*14d0*/  CS2R R106, SRZ ;  /* 0x00000000006a7805 */ /* 0x000fc4000001ff00 */
[----:B------:R-:W-:Y:S02]  /*14e0*/  CS2R R104, SRZ ;  /* 0x0000000000687805 */ /* 0x000fe4000001ff00 */
[----:B------:R-:W-:Y:S01]  /*14f0*/  CS2R R42, SRZ ;  /* 0x00000000002a7805 */ /* 0x000fe2000001ff00 */
[----:B------:R-:W-:Y:S01]  /*1500*/  @UP0 USHF.R.U32.HI UR6, URZ, UR8, UR5 ;  /* 0x000000083f060299 */ /* 0x000fe20008011605 */
[----:B------:R-:W-:Y:S01]  /*1510*/  CS2R R98, SRZ ;  /* 0x0000000000627805 */ /* 0x000fe2000001ff00 */
[----:B------:R-:W-:Y:S01]  /*1520*/  UIADD3 UR5, UR9, 0x6f, URZ ;  /* 0x0000006f09057890 */ /* 0x000fe2000fffe03f */
[----:B------:R-:W-:Y:S01]  /*1530*/  CS2R R100, SRZ ;  /* 0x0000000000647805 */ /* 0x000fe2000001ff00 */
[----:B------:R-:W-:Y:S01]  /*1540*/  UIADD3 UR7, UR7, UR6, URZ ;  /* 0x0000000607077290 */ /* 0x000fe2000fffe03f */
[----:B------:R-:W-:Y:S01]  /*1550*/  CS2R R96, SRZ ;  /* 0x0000000000607805 */ /* 0x000fe2000001ff00 */
[----:B------:R-:W-:Y:S01]  /*1560*/  UMOV UR4, URZ ;  /* 0x0000003f00047c82 */ /* 0x000fe20008000000 */
[----:B------:R-:W-:Y:S01]  /*1570*/  UMOV UR6, URZ ;  /* 0x0000003f00067c82 */ /* 0x000fe20008000000 */
[----:B------:R-:W-:Y:S01]  /*1580*/  UIMAD.WIDE UR4, UR5, -0x6db6db6d, UR4 ;  /* 0x92492493050478a5 */ /* 0x000fe2000f8e0204 */
[----:B------:R-:W-:Y:S01]  /*1590*/  CS2R R94, SRZ ;  /* 0x00000000005e7805 */ /* 0x000fe2000001ff00 */
[----:B------:R-:W-:Y:S01]  /*15a0*/  UIMAD.WIDE UR6, UR7, -0x6db6db6d, UR6 ;  /* 0x92492493070678a5 */ /* 0x000fe2000f8e0206 */
[----:B------:R-:W-:Y:S01]  /*15b0*/  CS2R R92, SRZ ;  /* 0x00000000005c7805 */ /* 0x000fe2000001ff00 */
[----:B------:R-:W-:Y:S01]  /*15c0*/  USHF.R.U32.HI UR4, URZ, 0x1f, UR5 ;  /* 0x0000001f3f047899 */ /* 0x000fe20008011605 */
[----:B------:R-:W-:Y:S01]  /*15d0*/  CS2R R90, SRZ ;  /* 0x00000000005a7805 */ /* 0x000fe2000001ff00 */
[----:B------:R-:W-:Y:S01]  /*15e0*/  USHF.R.U32.HI UR6, URZ, 0x1f, UR7 ;  /* 0x0000001f3f067899 */ /* 0x000fe20008011607 */
[----:B------:R-:W-:Y:S01]  /*15f0*/  CS2R R88, SRZ ;  /* 0x0000000000587805 */ /* 0x000fe2000001ff00 */
[----:B------:R-:W-:Y:S01]  /*1600*/  ULEA.HI.SX32 UR4, UR5, UR4, 0x1a ;  /* 0x0000000405047291 */ /* 0x000fe2000f8fd23f */
        /* <DEDUP_REMOVED lines=9> */
[----:B------:R-:W-:Y:S01]  /*16a0*/  USEL UR38, UR4, UR6, UP0 ;  /* 0x0000000604267287 */ /* 0x000fe20008000000 */
[----:B------:R-:W-:-:S02]  /*16b0*/  CS2R R72, SRZ ;  /* 0x0000000000487805 */ /* 0x000fc4000001ff00 */
[----:B------:R-:W-:Y:S02]  /*16c0*/  CS2R R70, SRZ ;  /* 0x0000000000467805 */ /* 0x000fe4000001ff00 */
[----:B------:R-:W-:Y:S01]  /*16d0*/  CS2R R68, SRZ ;  /* 0x0000000000447805 */ /* 0x000fe2000001ff00 */
[----:B------:R-:W-:Y:S01]  /*16e0*/  UISETP.GE.AND UP0, UPT, UR38, 0x1, UPT ;  /* 0x000000012600788c */ /* 0x000fe2000bf06270 */
[----:B------:R-:W-:Y:S02]  /*16f0*/  CS2R R66, SRZ ;  /* 0x0000000000427805 */ /* 0x000fe4000001ff00 */
[----:B------:R-:W-:Y:S02]  /*1700*/  CS2R R64, SRZ ;  /* 0x0000000000407805 */ /* 0x000fe4000001ff00 */
[----:B------:R-:W-:Y:S02]  /*1710*/  CS2R R62, SRZ ;  /* 0x00000000003e7805 */ /* 0x000fe4000001ff00 */
[----:B------:R-:W-:-:S02]  /*1720*/  CS2R R60, SRZ ;  /* 0x00000000003c7805 */ /* 0x000fc4000001ff00 */
[----:B------:R-:W-:Y:S02]  /*1730*/  CS2R R58, SRZ ;  /* 0x00000000003a7805 */ /* 0x000fe4000001ff00 */
[----:B------:R-:W-:Y:S02]  /*1740*/  PLOP3.LUT P1, PT, PT, PT, UP0, 0x80, 0x0 ;  /* 0x000000000000781c */ /* 0x000fe40003f2f008 */
        /* <DEDUP_REMOVED lines=51> */
.L_x_2483:
        /* <DEDUP_REMOVED lines=11> */
.L_x_2661:
[----:B------:R-:W-:Y:S05]  /*1b30*/  @!P0 BRA `(.L_x_2485) ;  /* 0x0000000000048947 */ /* 0x000fea0003800000 */
[----:B------:R-:W-:Y:S01]  /*1b40*/  BPT.TRAP 0x1 ;  /* 0x000000040000795c */ /* 0x000fe20000300000 */
.L_x_2485:
[----:B------:R-:W-:Y:S02]  /*1b50*/  IMAD.U32 R2, RZ, RZ, UR36 ;  /* 0x00000024ff027e24 */ /* 0x000fe4000f8e00ff */
[----:B0-----:R-:W-:-:S03]  /*1b60*/  IMAD.U32 R3, RZ, RZ, UR61 ;  /* 0x0000003dff037e24 */ /* 0x001fc6000f8e00ff */
[----:B------:R-:W-:Y:S02]  /*1b70*/  LEA R2, R2, UR60, 0x3 ;  /* 0x0000003c02027c11 */ /* 0x000fe4000f8e18ff */
[----:B------:R-:W-:-:S04]  /*1b80*/  SHF.L.U32 R3, R3, 0x1f, RZ ;  /* 0x0000001f03037819 */ /* 0x000fc800000006ff */
[----:B------:R0:W1:Y:S01]  /*1b90*/  SYNCS.PHASECHK.TRANS64.TRYWAIT P2, [R2+URZ+0x36830], R3 ;  /* 0x03683003020075a7 */ /* 0x000062000804017f */
[----:B------:R-:W-:Y:S05]  /*1ba0*/  @!P0 BRA `(.L_x_2486) ;  /* 0x0000000000048947 */ /* 0x000fea0003800000 */
[----:B------:R-:W-:Y:S01]  /*1bb0*/  BPT.TRAP 0x1 ;  /* 0x000000040000795c */ /* 0x000fe20000300000 */
.L_x_2486:
[----:B------:R-:W2:Y:S02]  /*1bc0*/  S2R R0, SR_TID.X ;  /* 0x0000000000007919 */ /* 0x000ea40000002100 */
[----:B--2---:R-:W-:Y:S01]  /*1bd0*/  LOP3.LUT P1, RZ, R0, 0x7f, RZ, 0xc0, !PT ;  /* 0x0000007f00ff7812 */ /* 0x004fe2000782c0ff */
[----:B-1----:R-:W-:-:S12]  /*1be0*/  @P2 BRA `(.L_x_2487) ;  /* 0x0000000000082947 */ /* 0x002fd80003800000 */
[----:B------:R-:W1:Y:S02]  /*1bf0*/  SYNCS.PHASECHK.TRANS64.TRYWAIT P2, [R2+URZ+0x36830], R3 ;  /* 0x03683003020075a7 */ /* 0x000e64000804017f */
[----:B-1----:R-:W-:Y:S05]  /*1c00*/  @!P2 BRA `(.L_x_2488) ;  /* 0x000001640038a947 */ /* 0x002fea0003800000 */
.L_x_2487:
[----:B------:R-:W-:Y:S05]  /*1c10*/  WARPSYNC.ALL ;  /* 0x0000000000007948 */ /* 0x000fea0003800000 */
[----:B------:R-:W-:Y:S01]  /*1c20*/  UIADD3 UR4, UR60, 0x21400, URZ ;  /* 0x000214003c047890 */ /* 0x000fe2000fffe03f */
[----:B------:R-:W-:Y:S01]  /*1c30*/  WARPGROUP.ARRIVE ;  /* 0x00000000000079c5 */ /* 0x000fe20000000000 */
[----:B------:R-:W-:Y:S01]  /*1c40*/  UMOV UR7, 0x40000040 ;  /* 0x4000004000077882 */ /* 0x000fe20000000000 */
[----:B------:R-:W-:Y:S01]  /*1c50*/  UMOV UR11, 0x40000040 ;  /* 0x40000040000b7882 */ /* 0x000fe20000000000 */
[----:B------:R-:W-:Y:S01]  /*1c60*/  USHF.R.U32.HI UR4, URZ, 0x4, UR4 ;  /* 0x000000043f047899 */ /* 0x000fe20008011604 */
[----:B------:R-:W-:Y:S01]  /*1c70*/  R2UR UR39, R17 ;  /* 0x00000000112772ca */ /* 0x000fe200000e0000 */
[----:B------:R-:W-:Y:S01]  /*1c80*/  UMOV UR15, 0x40000040 ;  /* 0x40000040000f7882 */ /* 0x000fe20000000000 */
[----:B------:R-:W-:Y:S01]  /*1c90*/  UMOV UR19, 0x40000040 ;  /* 0x4000004000137882 */ /* 0x000fe20000000000 */
[----:B------:R-:W-:Y:S01]  /*1ca0*/  ULOP3.LUT UR4, UR4, 0x3fff, URZ, 0xc0, !UPT ;  /* 0x00003fff04047892 */ /* 0x000fe2000f8ec03f */
[----:B01----:R-:W-:Y:S01]  /*1cb0*/  @!P1 VIADD R2, R2, 0x36840 ;  /* 0x0003684002029836 */ /* 0x003fe20000000000 */
[----:B------:R-:W-:Y:S01]  /*1cc0*/  UMOV UR23, 0x40000040 ;  /* 0x4000004000177882 */ /* 0x000fe20000000000 */
[----:B------:R-:W-:Y:S01]  /*1cd0*/  UMOV UR27, 0x40000040 ;  /* 0x40000040001b7882 */ /* 0x000fe20000000000 */
[----:B------:R-:W-:Y:S01]  /*1ce0*/  ULOP3.LUT UR5, UR4, 0x10000, URZ, 0xfc, !UPT ;  /* 0x0001000004057892 */ /* 0x000fe2000f8efc3f */
[----:B------:R-:W-:Y:S01]  /*1cf0*/  CS2R R118, SRZ ;  /* 0x0000000000767805 */ /* 0x000fe2000001ff00 */
[----:B------:R-:W-:Y:S01]  /*1d00*/  ULOP3.LUT UR4, UR37, 0x10000, URZ, 0xfc, !UPT ;  /* 0x0001000025047892 */ /* 0x000fe2000f8efc3f */
[----:B------:R-:W-:Y:S01]  /*1d10*/  R2UR UR37, R18 ;  /* 0x00000000122572ca */ /* 0x000fe200000e0000 */
[----:B------:R-:W-:Y:S01]  /*1d20*/  UIMAD UR6, UR36, 0xa80, UR5 ;  /* 0x00000a80240678a4 */ /* 0x000fe2000f8e0205 */
[----:B------:R-:W-:Y:S01]  /*1d30*/  @!P1 PRMT R2, RZ, 0x654, R2 ;  /* 0x00000654ff029816 */ /* 0x000fe20000000002 */
[----:B------:R-:W-:Y:S01]  /*1d40*/  IMAD.U32 R8, RZ, RZ, UR5 ;  /* 0x00000005ff087e24 */ /* 0x000fe2000f8e00ff */
[----:B------:R-:W-:Y:S01]  /*1d50*/  UMOV UR5, 0x40000040 ;  /* 0x4000004000057882 */ /* 0x000fe20000000000 */
[----:B------:R-:W-:Y:S01]  /*1d60*/  UIADD3 UR10, UR6, 0x80, URZ ;  /* 0x00000080060a7890 */ /* 0x000fe2000fffe03f */
[----:B------:R-:W-:Y:S01]  /*1d70*/  CS2R R116, SRZ ;  /* 0x0000000000747805 */ /* 0x000fe2000001ff00 */
[----:B------:R-:W-:Y:S01]  /*1d80*/  UMOV UR8, UR4 ;  /* 0x0000000400087c82 */ /* 0x000fe20008000000 */
[----:B------:R-:W-:Y:S01]  /*1d90*/  UMOV UR9, UR5 ;  /* 0x0000000500097c82 */ /* 0x000fe20008000000 */
[----:B------:R-:W-:-:S02]  /*1da0*/  UIADD3 UR14, UR6, 0x200, URZ ;  /* 0x00000200060e7890 */ /* 0x000fc4000fffe03f */
[----:B------:R-:W-:Y:S01]  /*1db0*/  HGMMA.64x16x16.F32.BF16 R72, gdesc[UR4], RZ, !UPT, gsb0 ;  /* 0x00200000044879f0 */ /* 0x000fe2000c0018ff */
[----:B------:R-:W-:Y:S01]  /*1dc0*/  UMOV UR12, UR4 ;  /* 0x00000004000c7c82 */ /* 0x000fe20008000000 */
[----:B------:R-:W-:Y:S01]  /*1dd0*/  UMOV UR13, UR5 ;  /* 0x00000005000d7c82 */ /* 0x000fe20008000000 */
[----:B------:R-:W-:Y:S01]  /*1de0*/  UIADD3 UR18, UR6, 0x280, URZ ;  /* 0x0000028006127890 */ /* 0x000fe2000fffe03f */
[----:B------:R-:W-:Y:S01]  /*1df0*/  UMOV UR16, UR4 ;  /* 0x0000000400107c82 */ /* 0x000fe20008000000 */
[----:B------:R-:W-:Y:S01]  /*1e00*/  UMOV UR17, UR5 ;  /* 0x0000000500117c82 */ /* 0x000fe20008000000 */
[----:B------:R-:W-:Y:S02]  /*1e10*/  UIADD3 UR7, UR4, 0x2, URZ ;  /* 0x0000000204077890 */ /* 0x000fe4000fffe03f */
[----:B------:R-:W-:Y:S02]  /*1e20*/  UIADD3 UR22, UR6, 0x284, URZ ;  /* 0x0000028406167890 */ /* 0x000fe4000fffe03f */
        /* <DEDUP_REMOVED lines=99> */
[----:B------:R-:W-:Y:S01]  /*2460*/  ULDC UR10, c[0x0][0x448] ;  /* 0x00011200000a7ab9 */ /* 0x000fe20000000800 */
[----:B------:R-:W-:Y:S01]  /*2470*/  R2UR UR11, R19 ;  /* 0x00000000130b72ca */ /* 0x000fe200000e0000 */
[----:B------:R-:W-:-:S03]  /*2480*/  UISETP.NE.AND UP0, UPT, UR10, 0x1, UPT ;  /* 0x000000010a00788c */ /* 0x000fc6000bf05270 */
[----:B------:R-:W-:Y:S02]  /*2490*/  UMOV UR10, 0xffffff90 ;  /* 0xffffff90000a7882 */ /* 0x000fe40000000000 */
[----:B------:R-:W-:Y:S01]  /*24a0*/  UIMAD UR10, UR38, UR10, 0x71 ;  /* 0x00000071260a74a4 */ /* 0x000fe2000f8e020a */
[----:B------:R-:W-:-:S05]  /*24b0*/  PLOP3.LUT P2, PT, PT, PT, UP0, 0x80, 0x0 ;  /* 0x000000000000781c */ /* 0x000fca0003f4f008 */
[----:B------:R-:W-:Y:S01]  /*24c0*/  IMAD.U32 R7, RZ, RZ, UR10 ;  /* 0x0000000aff077e24 */ /* 0x000fe2000f8e00ff */
[----:B------:R-:W-:Y:S01]  /*24d0*/  UMOV UR10, UR11 ;  /* 0x0000000b000a7c82 */ /* 0x000fe20008000000 */
[----:B------:R-:W-:Y:S02]  /*24e0*/  VIADD R0, R23, UR11 ;  /* 0x0000000b17007c36 */ /* 0x000fe40008000000 */
[----:B------:R-:W-:Y:S02]  /*24f0*/  IMAD R4, R22, -0x2, R7 ;  /* 0xfffffffe16047824 */ /* 0x000fe400078e0207 */
[----:B------:R-:W-:-:S05]  /*2500*/  IMAD.U32 R7, RZ, RZ, UR39 ;  /* 0x00000027ff077e24 */ /* 0x000fca000f8e00ff */
[----:B------:R-:W-:Y:S01]  /*2510*/  IADD3 R4, -R7, UR37, R4 ;  /* 0x0000002507047c10 */ /* 0x000fe2000fffe104 */
        /* <DEDUP_REMOVED lines=347> */
[----:B------:R-:W-:Y:S02]  /*3ad0*/  @UP0 ULDC UR7, c[0x0][0x44c] ;  /* 0x0001130000070ab9 */ /* 0x000fe40000000800 */
[----:B------:R-:W-:Y:S01]  /*3ae0*/  @P2 IMAD.HI.U32 R3, R0, UR7, RZ ;  /* 0x0000000700032c27 */ /* 0x000fe2000f8e00ff */
[----:B------:R-:W-:-:S04]  /*3af0*/  @UP0 ULDC UR7, c[0x0][0x450] ;  /* 0x0001140000070ab9 */ /* 0x000fc80000000800 */
[----:B------:R-:W-:Y:S01]  /*3b00*/  @P2 SHF.R.U32.HI R0, RZ, UR7, R3 ;  /* 0x00000007ff002c19 */ /* 0x000fe20008011603 */
[----:B------:R-:W-:Y:S02]  /*3b10*/  UIMAD UR7, UR38, -0x70, UR37 ;  /* 0xffffff90260778a4 */ /* 0x000fe4000f8e0225 */
[----:B------:R-:W-:Y:S02]  /*3b20*/  UIADD3 UR38, UR38, -0x2, URZ ;  /* 0xfffffffe26267890 */ /* 0x000fe4000fffe03f */
[----:B------:R-:W0:Y:S01]  /*3b30*/  SHFL.IDX PT, R5, R0, 0x1, 0x1c1f ;  /* 0x003c1f0000057f89 */ /* 0x000e2200000e0000 */
[----:B------:R-:W-:-:S06]  /*3b40*/  UIADD3 UR7, UR7, 0x70, URZ ;  /* 0x0000007007077890 */ /* 0x000fcc000fffe03f */
[----:B------:R-:W-:-:S04]  /*3b50*/  IMAD.U32 R3, RZ, RZ, UR7 ;  /* 0x00000007ff037e24 */ /* 0x000fc8000f8e00ff */
[----:B------:R-:W-:-:S05]  /*3b60*/  IMAD R3, R22, -0x2, R3 ;  /* 0xfffffffe16037824 */ /* 0x000fca00078e0203 */
[----:B0-----:R-:W-:-:S04]  /*3b70*/  VIADDMNMX R5, R5, R4, R3, PT ;  /* 0x0000000405057246 */ /* 0x001fc80003800103 */
[C---:B------:R-:W-:Y:S02]  /*3b80*/  ISETP.GT.AND P3, PT, R5.reuse, RZ, PT ;  /* 0x000000ff0500720c */ /* 0x040fe40003f64270 */
[C---:B------:R-:W-:Y:S02]  /*3b90*/  ISETP.GT.AND P4, PT, R5.reuse, 0x1, PT ;  /* 0x000000010500780c */ /* 0x040fe40003f84270 */
[----:B------:R-:W-:Y:S01]  /*3ba0*/  ISETP.GT.AND P5, PT, R5, 0x8, PT ;  /* 0x000000080500780c */ /* 0x000fe20003fa4270 */
        /* <DEDUP_REMOVED lines=21> */
[----:B------:R-:W-:Y:S02]  /*3d00*/  ISETP.GT.AND P4, PT, R5, 0x10, PT ;  /* 0x000000100500780c */ /* 0x000fe40003f84270 */
[----:B------:R-:W-:Y:S02]  /*3d10*/  FSEL R79, R79, -INF , P3 ;  /* 0xff8000004f4f7808 */ /* 0x000fe40001800000 */
[----:B------:R-:W-:Y:S02]  /*3d20*/  FMNMX.FTZ R6, R13, R6, !PT ;  /* 0x000000060d067209 */ /* 0x000fe40007810000 */
[----:B------:R-:W-:Y:S02]  /*3d30*/  ISETP.GT.AND P3, PT, R5, 0x11, PT ;  /* 0x000000110500780c */ /* 0x000fe40003f64270 */
[----:B------:R-:W-:Y:S01]  /*3d40*/  FMNMX.FTZ R6, R79, R6, !PT ;  /* 0x000000064f067209 */ /* 0x000fe20007810000 */
[----:B------:R-:W-:Y:S02]  /*3d50*/  WARPGROUP.DEPBAR.LE gsb0, 0x0 ;  /* 0x00008000000079c5 */ /* 0x000fe40000010000 */
[----:B------:R-:W-:Y:S01]  /*3d60*/  WARPGROUP.ARRIVE ;  /* 0x00000000000079c5 */ /* 0x000fe20000000000 */
[----:B------:R-:W-:-:S02]  /*3d70*/  FSEL R21, R66, -INF , P4 ;  /* 0xff80000042157808 */ /* 0x000fc40002000000 */
[----:B------:R-:W-:Y:S02]  /*3d80*/  ISETP.GT.AND P4, PT, R5, 0x18, PT ;  /* 0x000000180500780c */ /* 0x000fe40003f84270 */
        /* <DEDUP_REMOVED lines=56> */
[----:B------:R-:W-:Y:S01]  /*4110*/  ISETP.GT.AND P3, PT, R5, 0x49, PT ;  /* 0x000000490500780c */ /* 0x000fe20003f64270 */
[----:B------:R-:W-:Y:S01]  /*4120*/  ULDC UR6, c[0x0][0x988] ;  /* 0x0002620000067ab9 */ /* 0x000fe20000000800 */
        /* <DEDUP_REMOVED lines=28> */
[----:B------:R-:W-:Y:S02]  /*42f0*/  ISETP.GT.AND P3, PT, R5, 0x69, PT ;  /* 0x000000690500780c */ /* 0x000fe40003f64270 */
[----:B------:R-:W-:Y:S02]  /*4300*/  FSEL R113, R30, -INF , P4 ;  /* 0xff8000001e717808 */ /* 0x000fe40002000000 */
[----:B------:R-:W-:Y:S02]  /*4310*/  FMNMX.FTZ R6, R111, R6, !PT ;  /* 0x000000066f067209 */ /* 0x000fe40007810000 */
[----:B------:R-:W-:-:S02]  /*4320*/  FSEL R115, R31, -INF , P3 ;  /* 0xff8000001f737808 */ /* 0x000fc40001800000 */
[----:B------:R-:W-:-:S04]  /*4330*/  FMNMX.FTZ R6, R113, R6, !PT ;  /* 0x0000000671067209 */ /* 0x000fc80007810000 */
[----:B------:R-:W-:-:S05]  /*4340*/  FMNMX.FTZ R9, R115, R6, !PT ;  /* 0x0000000673097209 */ /* 0x000fca0007810000 */
[----:B------:R-:W1:Y:S02]  /*4350*/  SHFL.BFLY PT, R6, R9, 0x2, 0x1f ;  /* 0x0c401f0009067f89 */ /* 0x000e6400000e0000 */
[----:B-1----:R-:W-:Y:S02]  /*4360*/  FMNMX.FTZ R10, R9, R6, !PT ;  /* 0x00000006090a7209 */ /* 0x002fe40007810000 */
[----:B------:R1:W2:Y:S04]  /*4370*/  SHFL.IDX PT, R6, R0, RZ, 0x1c1f ;  /* 0x001c1fff00067589 */ /* 0x0002a800000e0000 */
[----:B------:R-:W3:Y:S01]  /*4380*/  SHFL.BFLY PT, R5, R10, 0x1, 0x1f ;  /* 0x0c201f000a057f89 */ /* 0x000ee200000e0000 */
[----:B-1----:R-:W-:Y:S01]  /*4390*/  IMAD.U32 R0, RZ, RZ, UR6 ;  /* 0x00000006ff007e24 */ /* 0x002fe2000f8e00ff */
[----:B------:R-:W-:-:S02]  /*43a0*/  @UP0 ULDC UR6, c[0x0][0x44c] ;  /* 0x0001130000060ab9 */ /* 0x000fc40000000800 */
[----:B------:R-:W-:-:S03]  /*43b0*/  UIMAD.WIDE.U32 UR6, UR11, UR6, URZ ;  /* 0x000000060b0672a5 */ /* 0x000fc6000f8e003f */
[----:B------:R-:W-:Y:S02]  /*43c0*/  @UP0 ULDC UR11, c[0x0][0x450] ;  /* 0x00011400000b0ab9 */ /* 0x000fe40000000800 */
[----:B------:R-:W-:Y:S02]  /*43d0*/  @UP0 USHF.R.U32.HI UR10, URZ, UR11, UR7 ;  /* 0x0000000b3f0a0299 */ /* 0x000fe40008011607 */
[----:B------:R-:W-:Y:S02]  /*43e0*/  UMOV UR6, URZ ;  /* 0x0000003f00067c82 */ /* 0x000fe40008000000 */
[----:B------:R-:W-:Y:S01]  /*43f0*/  UIADD3 UR7, UR10, UR37, -UR39 ;  /* 0x000000250a077290 */ /* 0x000fe2000fffe827 */
[----:B--2---:R-:W-:-:S03]  /*4400*/  VIADDMNMX R3, R6, R4, R3, PT ;  /* 0x0000000406037246 */ /* 0x004fc60003800103 */
[----:B------:R-:W-:Y:S01]  /*4410*/  UIMAD.WIDE UR6, UR7, -0x6db6db6d, UR6 ;  /* 0x92492493070678a5 */ /* 0x000fe2000f8e0206 */
[----:B---3--:R-:W-:-:S03]  /*4420*/  FMNMX.FTZ R5, R10, R5, !PT ;  /* 0x000000050a057209 */ /* 0x008fc60007810000 */
[----:B------:R-:W-:Y:S01]  /*4430*/  USHF.R.U32.HI UR6, URZ, 0x1f, UR7 ;  /* 0x0000001f3f067899 */ /* 0x000fe20008011607 */
[----:B------:R-:W-:Y:S02]  /*4440*/  ISETP.GT.AND P4, PT, R3, 0x1, PT ;  /* 0x000000010300780c */ /* 0x000fe40003f84270 */
[C---:B------:R-:W-:Y:S01]  /*4450*/  FSETP.NEU.FTZ.AND P3, PT, R5.reuse, -INF , PT ;  /* 0xff8000000500780b */ /* 0x040fe20003f7d000 */
[----:B------:R-:W-:Y:S01]  /*4460*/  FMUL.FTZ R11, R5, R0 ;  /* 0x00000000050b7220 */ /* 0x000fe20000410000 */
[----:B------:R-:W-:Y:S01]  /*4470*/  ISETP.GT.AND P5, PT, R3, 0x8, PT ;  /* 0x000000080300780c */ /* 0x000fe20003fa4270 */
[----:B------:R-:W-:Y:S01]  /*4480*/  ULEA.HI.SX32 UR6, UR7, UR6, 0x1a ;  /* 0x0000000607067291 */ /* 0x000fe2000f8fd23f */
[----:B------:R-:W-:Y:S02]  /*4490*/  FSEL R73, R73, -INF , P4 ;  /* 0xff80000049497808 */ /* 0x000fe40002000000 */
[----:B------:R-:W-:Y:S01]  /*44a0*/  FSEL R26, R11, RZ, P3 ;  /* 0x000000ff0b1a7208 */ /* 0x000fe20001800000 */
[----:B------:R-:W-:Y:S01]  /*44b0*/  UISETP.LT.AND UP1, UPT, URZ, UR6, UPT ;  /* 0x000000063f00728c */ /* 0x000fe2000bf21270 */
[----:B------:R-:W-:-:S02]  /*44c0*/  ISETP.GT.AND P3, PT, R3, RZ, PT ;  /* 0x000000ff0300720c */ /* 0x000fc40003f64270 */
[----:B------:R-:W-:Y:S01]  /*44d0*/  FSEL R9, R76, -INF , P5 ;  /* 0xff8000004c097808 */ /* 0x000fe20002800000 */
[-CC-:B------:R-:W-:Y:S01]  /*44e0*/  FFMA.FTZ R201, R7, R0.reuse, -R26.reuse ;  /* 0x0000000007c97223 */ /* 0x180fe2000001081a */
[----:B------:R-:W-:Y:S01]  /*44f0*/  FSEL R7, R72, -INF , P3 ;  /* 0xff80000048077808 */ /* 0x000fe20001800000 */
[-CC-:B------:R-:W-:Y:S01]  /*4500*/  FFMA.FTZ R203, R13, R0.reuse, -R26.reuse ;  /* 0x000000000dcb7223 */ /* 0x180fe2000001081a */
[----:B------:R-:W-:Y:S01]  /*4510*/  ISETP.GT.AND P3, PT, R3, 0x9, PT ;  /* 0x000000090300780c */ /* 0x000fe20003f64270 */
[-CC-:B------:R-:W-:Y:S01]  /*4520*/  FFMA.FTZ R197, R21, R0.reuse, -R26.reuse ;  /* 0x0000000015c57223 */ /* 0x180fe2000001081a */
[----:B------:R-:W-:Y:S01]  /*4530*/  FMNMX.FTZ R4, R7, R73, !PT ;  /* 0x0000004907047209 */ /* 0x000fe20007810000 */
[-CC-:B------:R-:W-:Y:S01]  /*4540*/  FFMA.FTZ R6, R75, R0.reuse, -R26.reuse ;  /* 0x000000004b067223 */ /* 0x180fe2000001081a */
[----:B------:R-:W-:Y:S01]  /*4550*/  FSEL R77, R77, -INF , P3 ;  /* 0xff8000004d4d7808 */ /* 0x000fe20001800000 */
[----:B------:R-:W-:Y:S01]  /*4560*/  MUFU.EX2 R201, R201 ;  /* 0x000000c900c97308 */ /* 0x000fe20000000800 */
[----:B------:R-:W-:Y:S01]  /*4570*/  ISETP.GT.AND P3, PT, R3, 0x10, PT ;  /* 0x000000100300780c */ /* 0x000fe20003f64270 */
[--C-:B------:R-:W-:Y:S01]  /*4580*/  FFMA.FTZ R10, R79, R0, -R26.reuse ;  /* 0x000000004f0a7223 */ /* 0x100fe2000001081a */
[----:B------:R-:W-:Y:S01]  /*4590*/  FMNMX.FTZ R4, R9, R4, !PT ;  /* 0x0000000409047209 */ /* 0x000fe20007810000 */
[-CC-:B------:R-:W-:Y:S01]  /*45a0*/  FFMA.FTZ R12, R67, R0.reuse, -R26.reuse ;  /* 0x00000000430c7223 */ /* 0x180fe2000001081a */
[----:B------:R-:W-:Y:S01]  /*45b0*/  ISETP.GT.AND P4, PT, R3, 0x11, PT ;  /* 0x000000110300780c */ /* 0x000fe20003f84270 */
[--C-:B------:R-:W-:Y:S01]  /*45c0*/  FFMA.FTZ R199, R81, R0, -R26.reuse ;  /* 0x0000000051c77223 */ /* 0x100fe2000001081a */
[----:B------:R-:W-:Y:S01]  /*45d0*/  FSEL R11, R64, -INF , P3 ;  /* 0xff800000400b7808 */ /* 0x000fe20001800000 */
[----:B------:R-:W1:Y:S01]  /*45e0*/  MUFU.EX2 R6, R6 ;  /* 0x0000000600067308 */ /* 0x000e620000000800 */
[----:B------:R-:W-:Y:S01]  /*45f0*/  FMNMX.FTZ R4, R77, R4, !PT ;  /* 0x000000044d047209 */ /* 0x000fe20007810000 */
[-CC-:B------:R-:W-:Y:S01]  /*4600*/  FFMA.FTZ R14, R71, R0.reuse, -R26.reuse ;  /* 0x00000000470e7223 */ /* 0x180fe2000001081a */
[----:B------:R-:W-:Y:S01]  /*4610*/  ISETP.GT.AND P3, PT, R3, 0x18, PT ;  /* 0x000000180300780c */ /* 0x000fe20003f64270 */
[-CC-:B------:R-:W-:Y:S01]  /*4620*/  FFMA.FTZ R193, R83, R0.reuse, -R26.reuse ;  /* 0x0000000053c17223 */ /* 0x180fe2000001081a */
[----:B------:R-:W-:Y:S01]  /*4630*/  FSEL R65, R65, -INF , P4 ;  /* 0xff80000041417808 */ /* 0x000fe20002000000 */
[--C-:B------:R-:W-:Y:S01]  /*4640*/  FFMA.FTZ R20, R59, R0, -R26.reuse ;  /* 0x000000003b147223 */ /* 0x100fe2000001081a */
[----:B------:R-:W-:Y:S01]  /*4650*/  FMNMX.FTZ R4, R11, R4, !PT ;  /* 0x000000040b047209 */ /* 0x000fe20007810000 */
[----:B------:R-:W-:Y:S01]  /*4660*/  MUFU.EX2 R203, R203 ;  /* 0x000000cb00cb7308 */ /* 0x000fe20000000800 */
[----:B------:R-:W-:Y:S01]  /*4670*/  ISETP.GT.AND P4, PT, R3, 0x19, PT ;  /* 0x000000190300780c */ /* 0x000fe20003f84270 */
[-CC-:B------:R-:W-:Y:S01]  /*4680*/  FFMA.FTZ R195, R85, R0.reuse, -R26.reuse ;  /* 0x0000000055c37223 */ /* 0x180fe2000001081a */
[----:B------:R-:W-:Y:S01]  /*4690*/  FSEL R13, R68, -INF , P3 ;  /* 0xff800000440d7808 */ /* 0x000fe20001800000 */
[--C-:B------:R-:W-:Y:S01]  /*46a0*/  FFMA.FTZ R63, R63, R0, -R26.reuse ;  /* 0x000000003f3f7223 */ /* 0x100fe2000001081a */
        /* <DEDUP_REMOVED lines=11> */
[----:B------:R-:W-:Y:S01]  /*4760*/  MUFU.EX2 R197, R197 ;  /* 0x000000c500c57308 */ /* 0x000fe20000000800 */
        /* <DEDUP_REMOVED lines=25> */
[----:B------:R-:W-:Y:S01]  /*4900*/  FFMA.FTZ R113, R113, R0, -R26 ;  /* 0x0000000071717223 */ /* 0x000fe2000001081a */
[----:B------:R-:W-:Y:S01]  /*4910*/  ISETP.GT.AND P3, PT, R3, 0x38, PT ;  /* 0x000000380300780c */ /* 0x000fe20003f64270 */
[----:B------:R-:W-:Y:S01]  /*4920*/  USEL UR11, URZ, UR6, !UP1 ;  /* 0x000000063f0b7287 */ /* 0x000fe2000c800000 */
[----:B------:R-:W-:-:S02]  /*4930*/  FSEL R49, R49, -INF , P4 ;  /* 0xff80000031317808 */ /* 0x000fc40002000000 */
[----:B------:R-:W-:Y:S02]  /*4940*/  CS2R R84, SRZ ;  /* 0x0000000000547805 */ /* 0x000fe4000001ff00 */
[----:B------:R-:W-:Y:S01]  /*4950*/  FMNMX.FTZ R4, R27, R4, !PT ;  /* 0x000000041b047209 */ /* 0x000fe20007810000 */
[----:B------:R-:W-:Y:S01]  /*4960*/  MUFU.EX2 R193, R193 ;  /* 0x000000c100c17308 */ /* 0x000fe20000000800 */
[----:B------:R-:W-:Y:S01]  /*4970*/  ISETP.GT.AND P4, PT, R3, 0x39, PT ;  /* 0x000000390300780c */ /* 0x000fe20003f84270 */
[----:B------:R-:W-:Y:S01]  /*4980*/  UISETP.GE.AND UP1, UPT, UR38, UR11, UPT ;  /* 0x0000000b2600728c */ /* 0x000fe2000bf26270 */
[----:B------:R-:W-:Y:S02]  /*4990*/  FSEL R31, R52, -INF , P3 ;  /* 0xff800000341f7808 */ /* 0x000fe40001800000 */
[----:B------:R-:W-:Y:S02]  /*49a0*/  CS2R R82, SRZ ;  /* 0x0000000000527805 */ /* 0x000fe4000001ff00 */
[----:B------:R-:W-:-:S02]  /*49b0*/  FMNMX.FTZ R4, R49, R4, !PT ;  /* 0x0000000431047209 */ /* 0x000fc40007810000 */
[----:B------:R-:W-:Y:S02]  /*49c0*/  CS2R R80, SRZ ;  /* 0x0000000000507805 */ /* 0x000fe4000001ff00 */
[----:B------:R-:W-:Y:S01]  /*49d0*/  FSEL R53, R53, -INF , P4 ;  /* 0xff80000035357808 */ /* 0x000fe20002000000 */
[----:B------:R-:W-:Y:S01]  /*49e0*/  MUFU.EX2 R20, R20 ;  /* 0x0000001400147308 */ /* 0x000fe20000000800 */
[----:B------:R-:W-:Y:S02]  /*49f0*/  ISETP.GT.AND P3, PT, R3, 0x40, PT ;  /* 0x000000400300780c */ /* 0x000fe40003f64270 */
[----:B------:R-:W-:Y:S02]  /*4a00*/  CS2R R78, SRZ ;  /* 0x00000000004e7805 */ /* 0x000fe4000001ff00 */
[----:B------:R-:W-:Y:S02]  /*4a10*/  FMNMX.FTZ R4, R31, R4, !PT ;  /* 0x000000041f047209 */ /* 0x000fe40007810000 */
[----:B------:R-:W-:-:S02]  /*4a20*/  CS2R R74, SRZ ;  /* 0x00000000004a7805 */ /* 0x000fc4000001ff00 */
[----:B------:R-:W-:Y:S02]  /*4a30*/  ISETP.GT.AND P4, PT, R3, 0x41, PT ;  /* 0x000000410300780c */ /* 0x000fe40003f84270 */
[----:B------:R-:W-:Y:S02]  /*4a40*/  CS2R R70, SRZ ;  /* 0x0000000000467805 */ /* 0x000fe4000001ff00 */
[----:B------:R-:W-:Y:S01]  /*4a50*/  FSEL R35, R40, -INF , P3 ;  /* 0xff80000028237808 */ /* 0x000fe20001800000 */
[----:B------:R-:W-:Y:S01]  /*4a60*/  MUFU.EX2 R195, R195 ;  /* 0x000000c300c37308 */ /* 0x000fe20000000800 */
[----:B------:R-:W-:Y:S02]  /*4a70*/  FMNMX.FTZ R4, R53, R4, !PT ;  /* 0x0000000435047209 */ /* 0x000fe40007810000 */
[----:B------:R-:W-:Y:S02]  /*4a80*/  CS2R R66, SRZ ;  /* 0x0000000000427805 */ /* 0x000fe4000001ff00 */
[----:B------:R-:W-:-:S02]  /*4a90*/  ISETP.GT.AND P3, PT, R3, 0x48, PT ;  /* 0x000000480300780c */ /* 0x000fc40003f64270 */
[----:B------:R-:W-:Y:S02]  /*4aa0*/  CS2R R58, SRZ ;  /* 0x00000000003a7805 */ /* 0x000fe4000001ff00 */
[----:B------:R-:W-:Y:S02]  /*4ab0*/  FSEL R41, R41, -INF , P4 ;  /* 0xff80000029297808 */ /* 0x000fe40002000000 */
[----:B------:R-:W-:Y:S01]  /*4ac0*/  FMNMX.FTZ R4, R35, R4, !PT ;  /* 0x0000000423047209 */ /* 0x000fe20007810000 */
[----:B------:R2:W-:Y:S01]  /*4ad0*/  MUFU.EX2 R30, R63 ;  /* 0x0000003f001e7308 */ /* 0x0005e20000000800 */
[----:B------:R-:W-:Y:S02]  /*4ae0*/  ISETP.GT.AND P4, PT, R3, 0x49, PT ;  /* 0x000000490300780c */ /* 0x000fe40003f84270 */
[----:B------:R-:W-:Y:S01]  /*4af0*/  FSEL R39, R44, -INF , P3 ;  /* 0xff8000002c277808 */ /* 0x000fe20001800000 */
[----:B-1----:R-:W-:Y:S01]  /*4b00*/  FADD.FTZ R44, R201, R6 ;  /* 0x00000006c92c7221 */ /* 0x002fe20000010000 */
[----:B------:R-:W-:-:S02]  /*4b10*/  FMNMX.FTZ R4, R41, R4, !PT ;  /* 0x0000000429047209 */ /* 0x000fc40007810000 */
[----:B------:R-:W-:Y:S01]  /*4b20*/  FSEL R45, R45, -INF , P4 ;  /* 0xff8000002d2d7808 */ /* 0x000fe20002000000 */
[----:B------:R-:W-:Y:S01]  /*4b30*/  MUFU.EX2 R87, R87 ;  /* 0x0000005700577308 */ /* 0x000fe20000000800 */
[----:B------:R-:W-:Y:S02]  /*4b40*/  ISETP.GT.AND P3, PT, R3, 0x50, PT ;  /* 0x000000500300780c */ /* 0x000fe40003f64270 */
[----:B--2---:R-:W-:Y:S02]  /*4b50*/  CS2R R62, SRZ ;  /* 0x00000000003e7805 */ /* 0x004fe4000001ff00 */
[----:B------:R-:W-:Y:S02]  /*4b60*/  FMNMX.FTZ R4, R39, R4, !PT ;  /* 0x0000000427047209 */ /* 0x000fe40007810000 */
[----:B------:R-:W-:Y:S02]  /*4b70*/  ISETP.GT.AND P4, PT, R3, 0x51, PT ;  /* 0x000000510300780c */ /* 0x000fe40003f84270 */
[----:B------:R-:W-:Y:S01]  /*4b80*/  FSEL R43, R32, -INF , P3 ;  /* 0xff800000202b7808 */ /* 0x000fe20001800000 */
[----:B------:R-:W-:Y:S01]  /*4b90*/  MUFU.EX2 R91, R91 ;  /* 0x0000005b005b7308 */ /* 0x000fe20000000800 */
[----:B------:R-:W-:-:S02]  /*4ba0*/  FMNMX.FTZ R4, R45, R4, !PT ;  /* 0x000000042d047209 */ /* 0x000fc40007810000 */
[----:B------:R-:W-:Y:S02]  /*4bb0*/  ISETP.GT.AND P3, PT, R3, 0x58, PT ;  /* 0x000000580300780c */ /* 0x000fe40003f64270 */
[----:B------:R-:W-:Y:S02]  /*4bc0*/  FSEL R33, R33, -INF , P4 ;  /* 0xff80000021217808 */ /* 0x000fe40002000000 */
[----:B------:R-:W-:Y:S01]  /*4bd0*/  FMNMX.FTZ R4, R43, R4, !PT ;  /* 0x000000042b047209 */ /* 0x000fe20007810000 */
[----:B------:R-:W-:Y:S01]  /*4be0*/  MUFU.EX2 R93, R93 ;  /* 0x0000005d005d7308 */ /* 0x000fe20000000800 */
[----:B------:R-:W-:Y:S02]  /*4bf0*/  ISETP.GT.AND P4, PT, R3, 0x59, PT ;  /* 0x000000590300780c */ /* 0x000fe40003f84270 */
[----:B------:R-:W-:Y:S02]  /*4c00*/  FSEL R47, R36, -INF , P3 ;  /* 0xff800000242f7808 */ /* 0x000fe40001800000 */
[----:B------:R-:W-:-:S02]  /*4c10*/  FMNMX.FTZ R4, R33, R4, !PT ;  /* 0x0000000421047209 */ /* 0x000fc40007810000 */
[----:B------:R-:W-:Y:S01]  /*4c20*/  FSEL R37, R37, -INF , P4 ;  /* 0xff80000025257808 */ /* 0x000fe20002000000 */
[----:B------:R1:W2:Y:S01]  /*4c30*/  MUFU.EX2 R34, R95 ;  /* 0x0000005f00227308 */ /* 0x0002a20000000800 */
[----:B------:R-:W-:Y:S02]  /*4c40*/  ISETP.GT.AND P3, PT, R3, 0x60, PT ;  /* 0x000000600300780c */ /* 0x000fe40003f64270 */
[----:B------:R-:W-:Y:S02]  /*4c50*/  FMNMX.FTZ R4, R47, R4, !PT ;  /* 0x000000042f047209 */ /* 0x000fe40007810000 */
[----:B------:R-:W-:Y:S02]  /*4c60*/  ISETP.GT.AND P4, PT, R3, 0x61, PT ;  /* 0x000000610300780c */ /* 0x000fe40003f84270 */
[----:B------:R-:W-:Y:S01]  /*4c70*/  FSEL R51, R24, -INF , P3 ;  /* 0xff80000018337808 */ /* 0x000fe20001800000 */
[--C-:B------:R-:W-:Y:S01]  /*4c80*/  FFMA.FTZ R24, R55, R0, -R26.reuse ;  /* 0x0000000037187223 */ /* 0x100fe2000001081a */
[----:B------:R-:W-:Y:S01]  /*4c90*/  FMNMX.FTZ R4, R37, R4, !PT ;  /* 0x0000000425047209 */ /* 0x000fe20007810000 */
[----:B------:R-:W-:Y:S01]  /*4ca0*/  MUFU.EX2 R97, R97 ;  /* 0x0000006100617308 */ /* 0x000fe20000000800 */
[----:B------:R-:W-:Y:S01]  /*4cb0*/  ISETP.GT.AND P3, PT, R3, 0x68, PT ;  /* 0x000000680300780c */ /* 0x000fe20003f64270 */
[----:B------:R-:W-:Y:S01]  /*4cc0*/  FFMA.FTZ R26, R115, R0, -R26 ;  /* 0x00000000731a7223 */ /* 0x000fe2000001081a */
[----:B------:R-:W-:-:S02]  /*4cd0*/  FSEL R25, R25, -INF , P4 ;  /* 0xff80000019197808 */ /* 0x000fc40002000000 */
[----:B------:R-:W-:Y:S02]  /*4ce0*/  CS2R R114, SRZ ;  /* 0x0000000000727805 */ /* 0x000fe4000001ff00 */
[----:B------:R-:W-:Y:S02]  /*4cf0*/  FMNMX.FTZ R4, R51, R4, !PT ;  /* 0x0000000433047209 */ /* 0x000fe40007810000 */
[----:B-1----:R-:W-:Y:S02]  /*4d00*/  CS2R R94, SRZ ;  /* 0x00000000005e7805 */ /* 0x002fe4000001ff00 */
[----:B------:R-:W-:Y:S01]  /*4d10*/  ISETP.GT.AND P4, PT, R3, 0x69, PT ;  /* 0x000000690300780c */ /* 0x000fe20003f84270 */
[----:B------:R-:W1:Y:S01]  /*4d20*/  MUFU.EX2 R32, R24 ;  /* 0x0000001800207308 */ /* 0x000e620000000800 */
[----:B------:R-:W-:Y:S02]  /*4d30*/  FSEL R3, R28, -INF , P3 ;  /* 0xff8000001c037808 */ /* 0x000fe40001800000 */
[----:B------:R-:W-:-:S02]  /*4d40*/  FMNMX.FTZ R4, R25, R4, !PT ;  /* 0x0000000419047209 */ /* 0x000fc40007810000 */
[----:B------:R-:W-:Y:S02]  /*4d50*/  FSEL R29, R29, -INF , P4 ;  /* 0xff8000001d1d7808 */ /* 0x000fe40002000000 */
[----:B------:R-:W-:Y:S01]  /*4d60*/  FMNMX.FTZ R4, R3, R4, !PT ;  /* 0x0000000403047209 */ /* 0x000fe20007810000 */
[----:B------:R3:W4:Y:S01]  /*4d70*/  MUFU.EX2 R28, R89 ;  /* 0x00000059001c7308 */ /* 0x0007220000000800 */
[----:B------:R-:W-:Y:S02]  /*4d80*/  F2FP.BF16.F32.PACK_AB R201, R6, R201 ;  /* 0x000000c906c9723e */ /* 0x000fe400000010ff */
[----:B------:R-:W-:Y:S02]  /*4d90*/  FMNMX.FTZ R4, R29, R4, !PT ;  /* 0x000000041d047209 */ /* 0x000fe40007810000 */
[----:B--2---:R-:W-:-:S03]  /*4da0*/  F2FP.BF16.F32.PACK_AB R185, R34, R93 ;  /* 0x0000005d22b9723e */ /* 0x004fc600000010ff */
[----:B------:R-:W2:Y:S01]  /*4db0*/  SHFL.BFLY PT, R55, R4, 0x2, 0x1f ;  /* 0x0c401f0004377f89 */ /* 0x000ea200000e0000 */
[----:B------:R5:W0:Y:S01]  /*4dc0*/  MUFU.EX2 R36, R99 ;  /* 0x0000006300247308 */ /* 0x000a220000000800 */
[----:B-1----:R-:W-:Y:S02]  /*4dd0*/  F2FP.BF16.F32.PACK_AB R191, R32, R91 ;  /* 0x0000005b20bf723e */ /* 0x002fe400000010ff */
[----:B---3--:R-:W-:-:S05]  /*4de0*/  CS2R R88, SRZ ;  /* 0x0000000000587805 */ /* 0x008fca000001ff00 */
[----:B------:R-:W-:Y:S01]  /*4df0*/  MUFU.EX2 R101, R101 ;  /* 0x0000006500657308 */ /* 0x000fe20000000800 */
[----:B----4-:R-:W-:Y:S02]  /*4e00*/  F2FP.BF16.F32.PACK_AB R189, R28, R87 ;  /* 0x000000571cbd723e */ /* 0x010fe400000010ff */
[----:B-----5:R-:W-:-:S05]  /*4e10*/  CS2R R98, SRZ ;  /* 0x0000000000627805 */ /* 0x020fca000001ff00 */
[----:B------:R1:W3:Y:S01]  /*4e20*/  MUFU.EX2 R38, R103 ;  /* 0x0000006700267308 */ /* 0x0002e20000000800 */
[----:B0-----:R-:W-:Y:S02]  /*4e30*/  F2FP.BF16.F32.PACK_AB R187, R36, R97 ;  /* 0x0000006124bb723e */ /* 0x001fe400000010ff */
[----:B--2---:R-:W-:-:S05]  /*4e40*/  FMNMX.FTZ R55, R4, R55, !PT ;  /* 0x0000003704377209 */ /* 0x004fca0007810000 */
[----:B------:R-:W-:Y:S01]  /*4e50*/  MUFU.EX2 R105, R105 ;  /* 0x0000006900697308 */ /* 0x000fe20000000800 */
[----:B-1----:R-:W-:Y:S01]  /*4e60*/  CS2R R102, SRZ ;  /* 0x0000000000667805 */ /* 0x002fe2000001ff00 */
[----:B------:R-:W0:Y:S06]  /*4e70*/  SHFL.BFLY PT, R4, R55, 0x1, 0x1f ;  /* 0x0c201f0037047f89 */ /* 0x000e2c00000e0000 */
[----:B------:R1:W2:Y:S01]  /*4e80*/  MUFU.EX2 R40, R107 ;  /* 0x0000006b00287308 */ /* 0x0002a20000000800 */
[----:B---3--:R-:W-:-:S07]  /*4e90*/  F2FP.BF16.F32.PACK_AB R181, R38, R101 ;  /* 0x0000006526b5723e */ /* 0x008fce00000010ff */
[----:B------:R-:W-:Y:S01]  /*4ea0*/  MUFU.EX2 R109, R109 ;  /* 0x0000006d006d7308 */ /* 0x000fe20000000800 */
[----:B-1----:R-:W-:-:S07]  /*4eb0*/  CS2R R106, SRZ ;  /* 0x00000000006a7805 */ /* 0x002fce000001ff00 */
[----:B------:R1:W-:Y:S01]  /*4ec0*/  MUFU.EX2 R42, R111 ;  /* 0x0000006f002a7308 */ /* 0x0003e20000000800 */
[----:B--2---:R-:W-:Y:S02]  /*4ed0*/  F2FP.BF16.F32.PACK_AB R183, R40, R105 ;  /* 0x0000006928b7723e */ /* 0x004fe400000010ff */
[----:B0-----:R-:W-:Y:S01]  /*4ee0*/  FMNMX.FTZ R4, R55, R4, !PT ;  /* 0x0000000437047209 */ /* 0x001fe20007810000 */
[----:B------:R-:W-:Y:S01]  /*4ef0*/  FADD.FTZ R55, R203, R44 ;  /* 0x0000002ccb377221 */ /* 0x000fe20000010000 */
[----:B------:R-:W-:Y:S02]  /*4f00*/  F2FP.BF16.F32.PACK_AB R203, R10, R203 ;  /* 0x000000cb0acb723e */ /* 0x000fe400000010ff */
[C---:B------:R-:W-:Y:S01]  /*4f10*/  FSETP.NEU.FTZ.AND P3, PT, R4.reuse, -INF , PT ;  /* 0xff8000000400780b */ /* 0x040fe20003f7d000 */
[----:B------:R-:W-:Y:S01]  /*4f20*/  FMUL.FTZ R24, R4, R0 ;  /* 0x0000000004187220 */ /* 0x000fe20000410000 */
[----:B------:R-:W-:Y:S01]  /*4f30*/  FADD.FTZ R44, R10, R55 ;  /* 0x000000370a2c7221 */ /* 0x000fe20000010000 */
[----:B------:R-:W-:Y:S01]  /*4f40*/  MUFU.EX2 R113, R113 ;  /* 0x0000007100717308 */ /* 0x000fe20000000800 */
[----:B-1----:R-:W-:-:S02]  /*4f50*/  CS2R R110, SRZ ;  /* 0x00000000006e7805 */ /* 0x002fc4000001ff00 */
[----:B------:R-:W-:Y:S01]  /*4f60*/  FSEL R24, R24, RZ, P3 ;  /* 0x000000ff18187208 */ /* 0x000fe20001800000 */
[----:B------:R-:W-:Y:S01]  /*4f70*/  FADD.FTZ R55, R197, R44 ;  /* 0x0000002cc5377221 */ /* 0x000fe20000010000 */
[----:B------:R-:W-:Y:S02]  /*4f80*/  PLOP3.LUT P3, PT, PT, PT, UP1, 0x80, 0x0 ;  /* 0x000000000000781c */ /* 0x000fe40003f6f018 */
[C---:B------:R-:W-:Y:S01]  /*4f90*/  F2FP.BF16.F32.PACK_AB R197, R12.reuse, R197 ;  /* 0x000000c50cc5723e */ /* 0x040fe200000010ff */
        /* <DEDUP_REMOVED lines=13> */
[----:B------:R-:W0:Y:S01]  /*5070*/  MUFU.EX2 R7, R7 ;  /* 0x0000000700077308 */ /* 0x000e220000000800 */
[----:B------:R-:W-:Y:S01]  /*5080*/  FADD.FTZ R46, R12, R55 ;  /* 0x000000370c2e7221 */ /* 0x000fe20000010000 */
        /* <DEDUP_REMOVED lines=10> */
[-CC-:B------:R-:W-:Y:S01]  /*5130*/  FFMA.FTZ R45, R45, R0.reuse, -R24.reuse ;  /* 0x000000002d2d7223 */ /* 0x180fe20000010818 */
[-CC-:B------:R-:W-:Y:S01]  /*5140*/  FFMA.FTZ R43, R43, R0.reuse, -R24.reuse ;  /* 0x000000002b2b7223 */ /* 0x180fe20000010818 */
[-CC-:B------:R-:W-:Y:S01]  /*5150*/  FFMA.FTZ R33, R33, R0.reuse, -R24.reuse ;  /* 0x0000000021217223 */ /* 0x180fe20000010818 */
[-C--:B------:R-:W-:Y:S01]  /*5160*/  FFMA.FTZ R47, R47, R0.reuse, -R24 ;  /* 0x000000002f2f7223 */ /* 0x080fe20000010818 */
[----:B------:R2:W3:Y:S01]  /*5170*/  MUFU.EX2 R202, R77 ;  /* 0x0000004d00ca7308 */ /* 0x0004e20000000800 */
[----:B0-----:R-:W-:Y:S01]  /*5180*/  FADD.FTZ R44, R7, R200 ;  /* 0x000000c8072c7221 */ /* 0x001fe20000010000 */
[-CC-:B------:R-:W-:Y:S01]  /*5190*/  FFMA.FTZ R37, R37, R0.reuse, -R24.reuse ;  /* 0x0000000025257223 */ /* 0x180fe20000010818 */
[-CC-:B------:R-:W-:Y:S01]  /*51a0*/  FFMA.FTZ R51, R51, R0.reuse, -R24.reuse ;  /* 0x0000000033337223 */ /* 0x180fe20000010818 */
[-CC-:B------:R-:W-:Y:S01]  /*51b0*/  FFMA.FTZ R25, R25, R0.reuse, -R24.reuse ;  /* 0x0000000019197223 */ /* 0x180fe20000010818 */
[-CC-:B------:R-:W-:Y:S01]  /*51c0*/  FFMA.FTZ R3, R3, R0.reuse, -R24.reuse ;  /* 0x0000000003037223 */ /* 0x180fe20000010818 */
[----:B------:R-:W-:Y:S01]  /*51d0*/  FFMA.FTZ R24, R29, R0, -R24 ;  /* 0x000000001d187223 */ /* 0x000fe20000010818 */
[----:B------:R-:W-:Y:S01]  /*51e0*/  F2FP.BF16.F32.PACK_AB R200, R200, R7 ;  /* 0x00000007c8c8723e */ /* 0x000fe200000010ff */
[----:B------:R-:W0:Y:S01]  /*51f0*/  MUFU.EX2 R11, R11 ;  /* 0x0000000b000b7308 */ /* 0x000e220000000800 */
[----:B------:R-:W-:Y:S01]  /*5200*/  IMAD.U32 R12, RZ, RZ, UR11 ;  /* 0x0000000bff0c7e24 */ /* 0x000fe2000f8e00ff */
[----:B------:R-:W-:-:S02]  /*5210*/  F2FP.BF16.F32.PACK_AB R177, R42, R109 ;  /* 0x0000006d2ab1723e */ /* 0x000fc400000010ff */
[----:B--2---:R-:W-:Y:S02]  /*5220*/  CS2R R76, SRZ ;  /* 0x00000000004c7805 */ /* 0x004fe4000001ff00 */
[----:B------:R-:W-:Y:S02]  /*5230*/  F2FP.BF16.F32.PACK_AB R199, R14, R199 ;  /* 0x000000c70ec7723e */ /* 0x000fe400000010ff */
[----:B------:R-:W-:Y:S02]  /*5240*/  CS2R R72, SRZ ;  /* 0x0000000000487805 */ /* 0x000fe4000001ff00 */
[----:B------:R-:W-:Y:S01]  /*5250*/  CS2R R54, SRZ ;  /* 0x0000000000367805 */ /* 0x000fe2000001ff00 */
[----:B------:R2:W4:Y:S08]  /*5260*/  MUFU.EX2 R196, R65 ;  /* 0x0000004100c47308 */ /* 0x0005300000000800 */
[----:B------:R-:W5:Y:S01]  /*5270*/  MUFU.EX2 R13, R13 ;  /* 0x0000000d000d7308 */ /* 0x000f620000000800 */
[----:B--2---:R-:W-:-:S07]  /*5280*/  CS2R R64, SRZ ;  /* 0x0000000000407805 */ /* 0x004fce000001ff00 */
[----:B------:R1:W-:Y:S08]  /*5290*/  MUFU.EX2 R188, R49 ;  /* 0x0000003100bc7308 */ /* 0x0003f00000000800 */
[----:B------:R2:W5:Y:S01]  /*52a0*/  MUFU.EX2 R198, R69 ;  /* 0x0000004500c67308 */ /* 0x0005620000000800 */
[----:B-1----:R-:W-:-:S04]  /*52b0*/  FADD.FTZ R49, R9, R44 ;  /* 0x0000002c09317221 */ /* 0x002fc80000010000 */
[C---:B---3--:R-:W-:Y:S01]  /*52c0*/  FADD.FTZ R44, R202.reuse, R49 ;  /* 0x00000031ca2c7221 */ /* 0x048fe20000010000 */
[----:B------:R-:W-:Y:S02]  /*52d0*/  F2FP.BF16.F32.PACK_AB R202, R202, R9 ;  /* 0x00000009caca723e */ /* 0x000fe400000010ff */
[----:B------:R-:W1:Y:S01]  /*52e0*/  MUFU.EX2 R15, R15 ;  /* 0x0000000f000f7308 */ /* 0x000e620000000800 */
[----:B0-----:R-:W-:Y:S01]  /*52f0*/  FADD.FTZ R49, R11, R44 ;  /* 0x0000002c0b317221 */ /* 0x001fe20000010000 */
[----:B--2---:R-:W-:-:S03]  /*5300*/  CS2R R68, SRZ ;  /* 0x0000000000447805 */ /* 0x004fc6000001ff00 */
[C---:B----4-:R-:W-:Y:S01]  /*5310*/  FADD.FTZ R44, R196.reuse, R49 ;  /* 0x00000031c42c7221 */ /* 0x050fe20000010000 */
[----:B------:R-:W-:Y:S02]  /*5320*/  F2FP.BF16.F32.PACK_AB R196, R196, R11 ;  /* 0x0000000bc4c4723e */ /* 0x000fe400000010ff */
[----:B------:R0:W2:Y:S01]  /*5330*/  MUFU.EX2 R192, R57 ;  /* 0x0000003900c07308 */ /* 0x0000a20000000800 */
[----:B-----5:R-:W-:-:S04]  /*5340*/  FADD.FTZ R49, R13, R44 ;  /* 0x0000002c0d317221 */ /* 0x020fc80000010000 */
[C---:B------:R-:W-:Y:S01]  /*5350*/  FADD.FTZ R44, R198.reuse, R49 ;  /* 0x00000031c62c7221 */ /* 0x040fe20000010000 */
[----:B------:R-:W-:Y:S02]  /*5360*/  F2FP.BF16.F32.PACK_AB R198, R198, R13 ;  /* 0x0000000dc6c6723e */ /* 0x000fe400000010ff */
[----:B------:R-:W3:Y:S01]  /*5370*/  MUFU.EX2 R21, R21 ;  /* 0x0000001500157308 */ /* 0x000ee20000000800 */
[----:B0-----:R-:W-:-:S07]  /*5380*/  CS2R R56, SRZ ;  /* 0x0000000000387805 */ /* 0x001fce000001ff00 */
[----:B------:R0:W4:Y:S08]  /*5390*/  MUFU.EX2 R194, R61 ;  /* 0x0000003d00c27308 */ /* 0x0001300000000800 */
[----:B------:R-:W5:Y:S01]  /*53a0*/  MUFU.EX2 R27, R27 ;  /* 0x0000001b001b7308 */ /* 0x000f620000000800 */
[----:B0-----:R-:W-:-:S07]  /*53b0*/  CS2R R60, SRZ ;  /* 0x00000000003c7805 */ /* 0x001fce000001ff00 */
[----:B------:R0:W-:Y:S08]  /*53c0*/  MUFU.EX2 R190, R53 ;  /* 0x0000003500be7308 */ /* 0x0001f00000000800 */
[----:B------:R1:W-:Y:S01]  /*53d0*/  MUFU.EX2 R184, R41 ;  /* 0x0000002900b87308 */ /* 0x0003e20000000800 */
[----:B0-----:R-:W-:Y:S01]  /*53e0*/  FADD.FTZ R53, R193, R46 ;  /* 0x0000002ec1357221 */ /* 0x001fe20000010000 */
[----:B------:R-:W-:-:S03]  /*53f0*/  F2FP.BF16.F32.PACK_AB R193, R20, R193 ;  /* 0x000000c114c1723e */ /* 0x000fc600000010ff */
[----:B------:R-:W-:-:S03]  /*5400*/  FADD.FTZ R46, R20, R53 ;  /* 0x00000035142e7221 */ /* 0x000fc60000010000 */
[----:B------:R-:W0:Y:S01]  /*5410*/  MUFU.EX2 R31, R31 ;  /* 0x0000001f001f7308 */ /* 0x000e220000000800 */
[----:B-1----:R-:W-:Y:S01]  /*5420*/  FADD.FTZ R41, R15, R44 ;  /* 0x0000002c0f297221 */ /* 0x002fe20000010000 */
[----:B------:R-:W-:Y:S01]  /*5430*/  FADD.FTZ R53, R195, R46 ;  /* 0x0000002ec3357221 */ /* 0x000fe20000010000 */
[----:B------:R-:W-:Y:S02]  /*5440*/  F2FP.BF16.F32.PACK_AB R195, R30, R195 ;  /* 0x000000c31ec3723e */ /* 0x000fe400000010ff */
[----:B--2---:R-:W-:Y:S01]  /*5450*/  FADD.FTZ R2, R192, R41 ;  /* 0x00000029c0027221 */ /* 0x004fe20000010000 */
[----:B------:R-:W-:Y:S01]  /*5460*/  FADD.FTZ R46, R30, R53 ;  /* 0x000000351e2e7221 */ /* 0x000fe20000010000 */
[----:B------:R-:W-:Y:S01]  /*5470*/  F2FP.BF16.F32.PACK_AB R192, R192, R15 ;  /* 0x0000000fc0c0723e */ /* 0x000fe200000010ff */
[----:B------:R-:W1:Y:S01]  /*5480*/  MUFU.EX2 R35, R35 ;  /* 0x0000002300237308 */ /* 0x000e620000000800 */
[----:B---3--:R-:W-:Y:S01]  /*5490*/  FADD.FTZ R41, R21, R2 ;  /* 0x0000000215297221 */ /* 0x008fe20000010000 */
[----:B------:R-:W-:Y:S01]  /*54a0*/  FADD.FTZ R49, R87, R46 ;  /* 0x0000002e57317221 */ /* 0x000fe20000010000 */
[----:B------:R-:W-:-:S02]  /*54b0*/  CS2R R86, SRZ ;  /* 0x0000000000567805 */ /* 0x000fc4000001ff00 */
[----:B------:R-:W-:Y:S01]  /*54c0*/  CS2R R52, SRZ ;  /* 0x0000000000347805 */ /* 0x000fe2000001ff00 */
[----:B----4-:R-:W-:Y:S01]  /*54d0*/  FADD.FTZ R2, R194, R41 ;  /* 0x00000029c2027221 */ /* 0x010fe20000010000 */
[----:B------:R-:W-:Y:S01]  /*54e0*/  FADD.FTZ R44, R28, R49 ;  /* 0x000000311c2c7221 */ /* 0x000fe20000010000 */
[----:B------:R-:W-:Y:S01]  /*54f0*/  F2FP.BF16.F32.PACK_AB R194, R194, R21 ;  /* 0x00000015c2c2723e */ /* 0x000fe200000010ff */
[----:B------:R-:W2:Y:S01]  /*5500*/  MUFU.EX2 R39, R39 ;  /* 0x0000002700277308 */ /* 0x000ea20000000800 */
[----:B-----5:R-:W-:Y:S01]  /*5510*/  FADD.FTZ R41, R27, R2 ;  /* 0x000000021b297221 */ /* 0x020fe20000010000 */
[----:B------:R-:W-:Y:S01]  /*5520*/  FADD.FTZ R49, R91, R44 ;  /* 0x0000002c5b317221 */ /* 0x000fe20000010000 */
[----:B------:R-:W-:Y:S02]  /*5530*/  CS2R R90, SRZ ;  /* 0x00000000005a7805 */ /* 0x000fe4000001ff00 */
[----:B------:R-:W-:Y:S01]  /*5540*/  FADD.FTZ R2, R188, R41 ;  /* 0x00000029bc027221 */ /* 0x000fe20000010000 */
[----:B------:R-:W-:Y:S01]  /*5550*/  FADD.FTZ R44, R32, R49 ;  /* 0x00000031202c7221 */ /* 0x000fe20000010000 */
[----:B------:R-:W-:Y:S01]  /*5560*/  F2FP.BF16.F32.PACK_AB R188, R188, R27 ;  /* 0x0000001bbcbc723e */ /* 0x000fe200000010ff */
[----:B------:R3:W4:Y:S01]  /*5570*/  MUFU.EX2 R186, R45 ;  /* 0x0000002d00ba7308 */ /* 0x0007220000000800 */
[----:B0-----:R-:W-:Y:S01]  /*5580*/  FADD.FTZ R29, R31, R2 ;  /* 0x000000021f1d7221 */ /* 0x001fe20000010000 */
[----:B------:R-:W-:-:S03]  /*5590*/  CS2R R48, SRZ ;  /* 0x0000000000307805 */ /* 0x000fc6000001ff00 */
[C---:B------:R-:W-:Y:S01]  /*55a0*/  FADD.FTZ R2, R190.reuse, R29 ;  /* 0x0000001dbe027221 */ /* 0x040fe20000010000 */
[----:B------:R-:W-:Y:S02]  /*55b0*/  F2FP.BF16.F32.PACK_AB R190, R190, R31 ;  /* 0x0000001fbebe723e */ /* 0x000fe400000010ff */
[----:B------:R-:W-:Y:S01]  /*55c0*/  CS2R R30, SRZ ;  /* 0x00000000001e7805 */ /* 0x000fe2000001ff00 */
[----:B------:R-:W0:Y:S01]  /*55d0*/  MUFU.EX2 R43, R43 ;  /* 0x0000002b002b7308 */ /* 0x000e220000000800 */
[----:B---3--:R-:W-:Y:S01]  /*55e0*/  FADD.FTZ R45, R93, R44 ;  /* 0x0000002c5d2d7221 */ /* 0x008fe20000010000 */
[----:B-1----:R-:W-:Y:S01]  /*55f0*/  FADD.FTZ R29, R35, R2 ;  /* 0x00000002231d7221 */ /* 0x002fe20000010000 */
[----:B------:R-:W-:Y:S02]  /*5600*/  CS2R R92, SRZ ;  /* 0x00000000005c7805 */ /* 0x000fe4000001ff00 */
[----:B------:R-:W-:Y:S01]  /*5610*/  FADD.FTZ R44, R34, R45 ;  /* 0x0000002d222c7221 */ /* 0x000fe20000010000 */
[C---:B------:R-:W-:Y:S01]  /*5620*/  FADD.FTZ R2, R184.reuse, R29 ;  /* 0x0000001db8027221 */ /* 0x040fe20000010000 */
[----:B------:R-:W-:Y:S01]  /*5630*/  F2FP.BF16.F32.PACK_AB R184, R184, R35 ;  /* 0x00000023b8b8723e */ /* 0x000fe200000010ff */
[----:B------:R1:W3:Y:S01]  /*5640*/  MUFU.EX2 R180, R33 ;  /* 0x0000002100b47308 */ /* 0x0002e20000000800 */
[----:B------:R-:W-:Y:S01]  /*5650*/  FADD.FTZ R41, R97, R44 ;  /* 0x0000002c61297221 */ /* 0x000fe20000010000 */
[----:B--2---:R-:W-:Y:S01]  /*5660*/  FADD.FTZ R29, R39, R2 ;  /* 0x00000002271d7221 */ /* 0x004fe20000010000 */
[----:B------:R-:W-:-:S02]  /*5670*/  CS2R R96, SRZ ;  /* 0x0000000000607805 */ /* 0x000fc4000001ff00 */
[----:B------:R-:W-:Y:S01]  /*5680*/  CS2R R44, SRZ ;  /* 0x00000000002c7805 */ /* 0x000fe2000001ff00 */
[----:B------:R-:W-:Y:S01]  /*5690*/  FADD.FTZ R6, R36, R41 ;  /* 0x0000002924067221 */ /* 0x000fe20000010000 */
[C---:B----4-:R-:W-:Y:S01]  /*56a0*/  FADD.FTZ R2, R186.reuse, R29 ;  /* 0x0000001dba027221 */ /* 0x050fe20000010000 */
[----:B------:R-:W-:Y:S01]  /*56b0*/  F2FP.BF16.F32.PACK_AB R186, R186, R39 ;  /* 0x00000027baba723e */ /* 0x000fe200000010ff */
[----:B------:R-:W2:Y:S01]  /*56c0*/  MUFU.EX2 R47, R47 ;  /* 0x0000002f002f7308 */ /* 0x000ea20000000800 */
[----:B-1----:R-:W-:Y:S01]  /*56d0*/  FADD.FTZ R33, R101, R6 ;  /* 0x0000000665217221 */ /* 0x002fe20000010000 */
[----:B0-----:R-:W-:Y:S01]  /*56e0*/  FADD.FTZ R29, R43, R2 ;  /* 0x000000022b1d7221 */ /* 0x001fe20000010000 */
[----:B------:R-:W-:Y:S02]  /*56f0*/  CS2R R100, SRZ ;  /* 0x0000000000647805 */ /* 0x000fe4000001ff00 */
[----:B------:R-:W-:Y:S01]  /*5700*/  CS2R R34, SRZ ;  /* 0x0000000000227805 */ /* 0x000fe2000001ff00 */
[----:B------:R-:W-:Y:S01]  /*5710*/  FADD.FTZ R6, R38, R33 ;  /* 0x0000002126067221 */ /* 0x000fe20000010000 */
[----:B------:R-:W-:Y:S01]  /*5720*/  CS2R R38, SRZ ;  /* 0x0000000000267805 */ /* 0x000fe2000001ff00 */
[----:B------:R0:W1:Y:S01]  /*5730*/  MUFU.EX2 R182, R37 ;  /* 0x0000002500b67308 */ /* 0x0000620000000800 */
[C---:B---3--:R-:W-:Y:S01]  /*5740*/  FADD.FTZ R2, R180.reuse, R29 ;  /* 0x0000001db4027221 */ /* 0x048fe20000010000 */
[----:B------:R-:W-:Y:S01]  /*5750*/  FADD.FTZ R33, R105, R6 ;  /* 0x0000000669217221 */ /* 0x000fe20000010000 */
[----:B------:R-:W-:-:S02]  /*5760*/  F2FP.BF16.F32.PACK_AB R180, R180, R43 ;  /* 0x0000002bb4b4723e */ /* 0x000fc400000010ff */
[----:B------:R-:W-:Y:S01]  /*5770*/  CS2R R104, SRZ ;  /* 0x0000000000687805 */ /* 0x000fe2000001ff00 */
[----:B------:R-:W-:Y:S01]  /*5780*/  FADD.FTZ R6, R40, R33 ;  /* 0x0000002128067221 */ /* 0x000fe20000010000 */
[----:B------:R-:W-:Y:S01]  /*5790*/  CS2R R40, SRZ ;  /* 0x0000000000287805 */ /* 0x000fe2000001ff00 */
[----:B------:R-:W3:Y:S01]  /*57a0*/  MUFU.EX2 R51, R51 ;  /* 0x0000003300337308 */ /* 0x000ee20000000800 */
[----:B0-----:R-:W-:Y:S01]  /*57b0*/  CS2R R36, SRZ ;  /* 0x0000000000247805 */ /* 0x001fe2000001ff00 */
[----:B------:R-:W-:Y:S01]  /*57c0*/  FADD.FTZ R33, R109, R6 ;  /* 0x000000066d217221 */ /* 0x000fe20000010000 */
[----:B------:R-:W-:-:S03]  /*57d0*/  CS2R R108, SRZ ;  /* 0x00000000006c7805 */ /* 0x000fc6000001ff00 */
[----:B------:R-:W-:Y:S01]  /*57e0*/  FADD.FTZ R6, R42, R33 ;  /* 0x000000212a067221 */ /* 0x000fe20000010000 */
[----:B------:R-:W-:Y:S01]  /*57f0*/  CS2R R42, SRZ ;  /* 0x00000000002a7805 */ /* 0x000fe2000001ff00 */
[----:B------:R2:W0:Y:S01]  /*5800*/  MUFU.EX2 R176, R25 ;  /* 0x0000001900b07308 */ /* 0x0004220000000800 */
[----:B------:R-:W-:Y:S01]  /*5810*/  CS2R R32, SRZ ;  /* 0x0000000000207805 */ /* 0x000fe2000001ff00 */
[----:B------:R-:W-:-:S06]  /*5820*/  FADD.FTZ R29, R113, R6 ;  /* 0x00000006711d7221 */ /* 0x000fcc0000010000 */
[----:B------:R-:W4:Y:S01]  /*5830*/  MUFU.EX2 R3, R3 ;  /* 0x0000000300037308 */ /* 0x000f220000000800 */
[----:B--2---:R-:W-:-:S04]  /*5840*/  FADD.FTZ R25, R47, R2 ;  /* 0x000000022f197221 */ /* 0x004fc80000010000 */
[C---:B-1----:R-:W-:Y:S01]  /*5850*/  FADD.FTZ R2, R182.reuse, R25 ;  /* 0x00000019b6027221 */ /* 0x042fe20000010000 */
[----:B------:R-:W-:Y:S02]  /*5860*/  F2FP.BF16.F32.PACK_AB R182, R182, R47 ;  /* 0x0000002fb6b6723e */ /* 0x000fe400000010ff */
[----:B------:R-:W-:Y:S01]  /*5870*/  CS2R R46, SRZ ;  /* 0x00000000002e7805 */ /* 0x000fe2000001ff00 */
[----:B------:R-:W1:Y:S01]  /*5880*/  MUFU.EX2 R26, R26 ;  /* 0x0000001a001a7308 */ /* 0x000e620000000800 */
[----:B---3--:R-:W-:-:S04]  /*5890*/  FADD.FTZ R7, R51, R2 ;  /* 0x0000000233077221 */ /* 0x008fc80000010000 */
[C---:B0-----:R-:W-:Y:S01]  /*58a0*/  FADD.FTZ R2, R176.reuse, R7 ;  /* 0x00000007b0027221 */ /* 0x041fe20000010000 */
[----:B------:R-:W-:Y:S02]  /*58b0*/  F2FP.BF16.F32.PACK_AB R176, R176, R51 ;  /* 0x00000033b0b0723e */ /* 0x000fe400000010ff */
[----:B------:R-:W-:Y:S01]  /*58c0*/  CS2R R50, SRZ ;  /* 0x0000000000327805 */ /* 0x000fe2000001ff00 */
[----:B------:R-:W0:Y:S01]  /*58d0*/  MUFU.EX2 R24, R24 ;  /* 0x0000001800187308 */ /* 0x000e220000000800 */
[----:B----4-:R-:W-:Y:S01]  /*58e0*/  FADD.FTZ R7, R3, R2 ;  /* 0x0000000203077221 */ /* 0x010fe20000010000 */
[----:B------:R-:W-:Y:S02]  /*58f0*/  IMAD.MOV.U32 R2, RZ, RZ, 0x3f800000 ;  /* 0x3f800000ff027424 */ /* 0x000fe400078e00ff */
[C---:B-1----:R-:W-:Y:S01]  /*5900*/  FADD.FTZ R6, R26.reuse, R29 ;  /* 0x0000001d1a067221 */ /* 0x042fe20000010000 */
[----:B------:R-:W-:Y:S02]  /*5910*/  F2FP.BF16.F32.PACK_AB R179, R26, R113 ;  /* 0x000000711ab3723e */ /* 0x000fe400000010ff */
[----:B------:R-:W-:-:S02]  /*5920*/  CS2R R112, SRZ ;  /* 0x0000000000707805 */ /* 0x000fc4000001ff00 */
[----:B------:R-:W-:Y:S02]  /*5930*/  CS2R R28, SRZ ;  /* 0x00000000001c7805 */ /* 0x000fe4000001ff00 */
[----:B------:R-:W-:Y:S01]  /*5940*/  CS2R R26, SRZ ;  /* 0x00000000001a7805 */ /* 0x000fe2000001ff00 */
[C---:B0-----:R-:W-:Y:S01]  /*5950*/  FADD.FTZ R7, R24.reuse, R7 ;  /* 0x0000000718077221 */ /* 0x041fe20000010000 */
[----:B------:R-:W-:Y:S01]  /*5960*/  F2FP.BF16.F32.PACK_AB R178, R24, R3 ;  /* 0x0000000318b2723e */ /* 0x000fe200000010ff */
[----:B------:R-:W-:Y:S01]  /*5970*/  IMAD.MOV.U32 R3, RZ, RZ, 0x3f800000 ;  /* 0x3f800000ff037424 */ /* 0x000fe200078e00ff */
[----:B------:R-:W-:Y:S01]  /*5980*/  CS2R R24, SRZ ;  /* 0x0000000000187805 */ /* 0x000fe2000001ff00 */
[----:B------:R-:W-:Y:S06]  /*5990*/  @!P3 BRA `(.L_x_2489) ;  /* 0x000000440024b947 */ /* 0x000fec0003800000 */
[----:B------:R-:W-:Y:S01]  /*59a0*/  IMAD.MOV.U32 R9, RZ, RZ, R5 ;  /* 0x000000ffff097224 */ /* 0x000fe200078e0005 */
[----:B------:R-:W-:Y:S01]  /*59b0*/  UMOV UR37, UR36 ;  /* 0x0000002400257c82 */ /* 0x000fe20008000000 */
[----:B------:R-:W-:Y:S02]  /*59c0*/  IMAD.MOV.U32 R10, RZ, RZ, R4 ;  /* 0x000000ffff0a7224 */ /* 0x000fe400078e0004 */
[----:B------:R-:W-:Y:S02]  /*59d0*/  IMAD.MOV.U32 R3, RZ, RZ, 0x3f800000 ;  /* 0x3f800000ff037424 */ /* 0x000fe400078e00ff */
[----:B------:R-:W-:Y:S02]  /*59e0*/  IMAD.MOV.U32 R119, RZ, RZ, RZ ;  /* 0x000000ffff777224 */ /* 0x000fe400078e00ff */
[----:B------:R-:W-:-:S07]  /*59f0*/  IMAD.U32 R11, RZ, RZ, UR61 ;  /* 0x0000003dff0b7e24 */ /* 0x000fce000f8e00ff */
.L_x_2498:
[----:B------:R-:W-:Y:S01]  /*5a00*/  R2UR UR7, R11 ;  /* 0x000000000b0772ca */ /* 0x000fe200000e0000 */
[----:B------:R-:W-:-:S04]  /*5a10*/  UIADD3 UR6, UR37, 0x1, URZ ;  /* 0x0000000125067890 */ /* 0x000fc8000fffe03f */
[----:B------:R-:W-:-:S04]  /*5a20*/  UISETP.NE.AND UP1, UPT, UR6, 0x2, UPT ;  /* 0x000000020600788c */ /* 0x000fc8000bf25270 */
[----:B------:R-:W-:Y:S02]  /*5a30*/  USEL UR61, URZ, 0x1, UP1 ;  /* 0x000000013f3d7887 */ /* 0x000fe40008800000 */
[----:B------:R-:W-:Y:S02]  /*5a40*/  USEL UR36, UR6, URZ, UP1 ;  /* 0x0000003f06247287 */ /* 0x000fe40008800000 */
[----:B------:R-:W-:Y:S01]  /*5a50*/  ULOP3.LUT UR61, UR7, UR61, URZ, 0x3c, !UPT ;  /* 0x0000003d073d7292 */ /* 0x000fe2000f8e3c3f */
[----:B------:R-:W-:Y:S11]  /*5a60*/  @!P0 BRA `(.L_x_2490) ;  /* 0x0000000000048947 */ /* 0x000ff60003800000 */
[----:B------:R-:W-:Y:S01]  /*5a70*/  BPT.TRAP 0x1 ;  /* 0x000000040000795c */ /* 0x000fe20000300000 */
.L_x_2490:
[----:B------:R-:W-:Y:S01]  /*5a80*/  ULEA UR39, UR36, UR60, 0x3 ;  /* 0x0000003c24277291 */ /* 0x000fe2000f8e183f */
[----:B------:R-:W-:-:S05]  /*5a90*/  IMAD.U32 R0, RZ, RZ, UR61 ;  /* 0x0000003dff007e24 */ /* 0x000fca000f8e00ff */
[----:B------:R-:W-:-:S04]  /*5aa0*/  SHF.L.U32 R0, R0, 0x1f, RZ ;  /* 0x0000001f00007819 */ /* 0x000fc800000006ff */
[----:B------:R0:W1:Y:S01]  /*5ab0*/  SYNCS.PHASECHK.TRANS64.TRYWAIT P3, [UR39+0x36830], R0 ;  /* 0x03683000ff0075a7 */ /* 0x0000620008060167 */
[----:B------:R-:W-:Y:S05]  /*5ac0*/  @!P0 BRA `(.L_x_2491) ;  /* 0x0000000000048947 */ /* 0x000fea0003800000 */
[----:B------:R-:W-:Y:S01]  /*5ad0*/  BPT.TRAP 0x1 ;  /* 0x000000040000795c */ /* 0x000fe20000300000 */
.L_x_2491:
[----:B-1----:R-:W-:Y:S05]  /*5ae0*/  @P3 BRA `(.L_x_2492) ;  /* 0x0000000000083947 */ /* 0x002fea0003800000 */
[----:B------:R-:W1:Y:S02]  /*5af0*/  SYNCS.PHASECHK.TRANS64.TRYWAIT P3, [UR39+0x36830], R0 ;  /* 0x03683000ff0075a7 */ /* 0x000e640008060167 */
[----:B-1----:R-:W-:Y:S05]  /*5b00*/  @!P3 BRA `(.L_x_2493) ;  /* 0x00000124008cb947 */ /* 0x002fea0003800000 */
.L_x_2492:
        /* <DEDUP_REMOVED lines=602> */
.L_x_2494:
[----:B------:R-:W-:Y:S01]  /*80b0*/  R2UR UR6, R11 ;  /* 0x000000000b0672ca */ /* 0x000fe200000e0000 */
[----:B------:R-:W-:-:S12]  /*80c0*/  ULEA UR10, UR37, UR60, 0x3 ;  /* 0x0000003c250a7291 */ /* 0x000fd8000f8e183f */
[----:B01----:R-:W-:-:S05]  /*80d0*/  IMAD.U32 R0, RZ, RZ, UR6 ;  /* 0x00000006ff007e24 */ /* 0x003fca000f8e00ff */
[----:B------:R-:W-:-:S04]  /*80e0*/  SHF.L.U32 R0, R0, 0x1f, RZ ;  /* 0x0000001f00007819 */ /* 0x000fc800000006ff */
[----:B------:R0:W1:Y:S01]  /*80f0*/  SYNCS.PHASECHK.TRANS64.TRYWAIT P3, [UR10+0x36850], R0 ;  /* 0x03685000ff0075a7 */ /* 0x000062000806014a */
[----:B------:R-:W-:Y:S05]  /*8100*/  @!P0 BRA `(.L_x_2495) ;  /* 0x0000000000048947 */ /* 0x000fea0003800000 */
[----:B------:R-:W-:Y:S01]  /*8110*/  BPT.TRAP 0x1 ;  /* 0x000000040000795c */ /* 0x000fe20000300000 */
.L_x_2495:
[----:B-1----:R-:W-:Y:S05]  /*8120*/  @P3 BRA `(.L_x_2496) ;  /* 0x0000000000083947 */ /* 0x002fea0003800000 */
[----:B------:R-:W1:Y:S02]  /*8130*/  SYNCS.PHASECHK.TRANS64.TRYWAIT P3, [UR10+0x36850], R0 ;  /* 0x03685000ff0075a7 */ /* 0x000e64000806014a */
[----:B-1----:R-:W-:Y:S05]  /*8140*/  @!P3 BRA `(.L_x_2497) ;  /* 0x000001000014b947 */ /* 0x002fea0003800000 */
.L_x_2496:
[----:B------:R-:W-:Y:S01]  /*8150*/  UIADD3 UR6, UR60, 0x400, URZ ;  /* 0x000004003c067890 */ /* 0x000fe2000fffe03f */
[----:B------:R-:W-:Y:S01]  /*8160*/  WARPGROUP.ARRIVE ;  /* 0x00000000000079c5 */ /* 0x000fe20000000000 */
[----:B------:R-:W-:Y:S01]  /*8170*/  UMOV UR7, 0x40000040 ;  /* 0x4000004000077882 */ /* 0x000fe20000000000 */
[----:B------:R-:W-:Y:S01]  /*8180*/  R2UR UR18, R19 ;  /* 0x00000000131272ca */ /* 0x000fe200000e0000 */
[----:B------:R-:W-:Y:S01]  /*8190*/  USHF.R.U32.HI UR6, URZ, 0x4, UR6 ;  /* 0x000000043f067899 */ /* 0x000fe20008011606 */
[----:B------:R-:W-:Y:S02]  /*81a0*/  R2UR UR15, R17 ;  /* 0x00000000110f72ca */ /* 0x000fe400000e0000 */
[----:B------:R-:W-:Y:S01]  /*81b0*/  R2UR UR14, R18 ;  /* 0x00000000120e72ca */ /* 0x000fe200000e0000 */
[----:B------:R-:W-:-:S04]  /*81c0*/  ULOP3.LUT UR6, UR6, 0x3fff, URZ, 0xc0, !UPT ;  /* 0x00003fff06067892 */ /* 0x000fc8000f8ec03f */
[----:B------:R-:W-:-:S04]  /*81d0*/  ULOP3.LUT UR6, UR6, 0x3800000, URZ, 0xfc, !UPT ;  /* 0x0380000006067892 */ /* 0x000fc8000f8efc3f */
[----:B------:R-:W-:Y:S01]  /*81e0*/  UIMAD UR11, UR37, 0xa80, UR6 ;  /* 0x00000a80250b78a4 */ /* 0x000fe2000f8e0206 */
[----:B------:R-:W-:Y:S02]  /*81f0*/  VIADD R4, R23, UR18 ;  /* 0x0000001217047c36 */ /* 0x000fe40008000000 */
[----:B------:R-:W-:-:S04]  /*8200*/  UMOV UR37, UR36 ;  /* 0x0000002400257c82 */ /* 0x000fc80008000000 */
        /* <DEDUP_REMOVED lines=12> */
[----:B------:R-:W-:Y:S01]  /*82d0*/  @UP0 ULDC UR6, c[0x0][0x44c] ;  /* 0x0001130000060ab9 */ /* 0x000fe20000000800 */
[----:B------:R-:W-:Y:S01]  /*82e0*/  UMOV UR7, 0x40000040 ;  /* 0x4000004000077882 */ /* 0x000fe20000000000 */
[----:B01----:R-:W-:Y:S01]  /*82f0*/  @P2 IMAD.HI.U32 R0, R4, UR6, RZ ;  /* 0x0000000604002c27 */ /* 0x003fe2000f8e00ff */
[----:B------:R-:W-:-:S04]  /*8300*/  @UP0 ULDC UR6, c[0x0][0x450] ;  /* 0x0001140000060ab9 */ /* 0x000fc80000000800 */
[----:B------:R-:W-:Y:S01]  /*8310*/  @P2 SHF.R.U32.HI R4, RZ, UR6, R0 ;  /* 0x00000006ff042c19 */ /* 0x000fe20008011600 */
[----:B------:R-:W-:Y:S02]  /*8320*/  UMOV UR6, 0x1 ;  /* 0x0000000100067882 */ /* 0x000fe40000000000 */
[----:B------:R-:W-:Y:S02]  /*8330*/  UIMAD UR6, UR38, -0x70, UR6 ;  /* 0xffffff90260678a4 */ /* 0x000fe4000f8e0206 */
[----:B------:R-:W0:Y:S04]  /*8340*/  SHFL.IDX PT, R3, R4, 0x1, 0x1c1f ;  /* 0x003c1f0004037f89 */ /* 0x000e2800000e0000 */
[----:B------:R-:W-:Y:S01]  /*8350*/  IMAD.U32 R5, RZ, RZ, UR6 ;  /* 0x00000006ff057e24 */ /* 0x000fe2000f8e00ff */
[----:B------:R-:W-:Y:S01]  /*8360*/  UIADD3 UR6, UR11, 0x180, URZ ;  /* 0x000001800b067890 */ /* 0x000fe2000fffe03f */
[----:B------:R-:W1:Y:S02]  /*8370*/  SHFL.IDX PT, R203, R4, RZ, 0x1c1f ;  /* 0x001c1fff04cb7589 */ /* 0x000e6400000e0000 */
[----:B------:R-:W-:-:S02]  /*8380*/  IMAD R2, R22, -0x2, R5 ;  /* 0xfffffffe16027824 */ /* 0x000fc400078e0205 */
[----:B------:R-:W-:-:S05]  /*8390*/  IMAD.U32 R5, RZ, RZ, UR15 ;  /* 0x0000000fff057e24 */ /* 0x000fca000f8e00ff */
[----:B------:R-:W-:Y:S02]  /*83a0*/  IADD3 R2, -R5, UR14, R2 ;  /* 0x0000000e05027c10 */ /* 0x000fe4000fffe102 */
[----:B------:R-:W-:-:S03]  /*83b0*/  R2UR UR14, R12 ;  /* 0x000000000c0e72ca */ /* 0x000fc600000e0000 */
[----:B0-----:R-:W-:-:S05]  /*83c0*/  IMAD.IADD R0, R2, 0x1, R3 ;  /* 0x0000000102007824 */ /* 0x001fca00078e0203 */
[----:B------:R-:W-:Y:S01]  /*83d0*/  ISETP.GT.AND P3, PT, R0, RZ, PT ;  /* 0x000000ff0000720c */ /* 0x000fe20003f64270 */
[----:B-1----:R-:W-:Y:S01]  /*83e0*/  IMAD.IADD R2, R2, 0x1, R203 ;  /* 0x0000000102027824 */ /* 0x002fe200078e02cb */
[----:B------:R-:W-:-:S03]  /*83f0*/  ISETP.GT.AND P4, PT, R0, 0x1, PT ;  /* 0x000000010000780c */ /* 0x000fc60003f84270 */
[----:B------:R-:W-:Y:S01]  /*8400*/  UISETP.GT.AND UP1, UPT, UR38, UR14, UPT ;  /* 0x0000000e2600728c */ /* 0x000fe2000bf24270 */
[----:B------:R-:W-:Y:S01]  /*8410*/  FSEL R201, R170, -INF , P3 ;  /* 0xff800000aac97808 */ /* 0x000fe20001800000 */
[----:B------:R-:W-:Y:S01]  /*8420*/  UIADD3 UR38, UR38, -0x1, URZ ;  /* 0xffffffff26267890 */ /* 0x000fe2000fffe03f */
[C---:B------:R-:W-:Y:S02]  /*8430*/  ISETP.GT.AND P3, PT, R0.reuse, 0x8, PT ;  /* 0x000000080000780c */ /* 0x040fe40003f64270 */
[----:B------:R-:W-:Y:S02]  /*8440*/  FSEL R197, R171, -INF , P4 ;  /* 0xff800000abc57808 */ /* 0x000fe40002000000 */
[----:B------:R-:W-:Y:S02]  /*8450*/  FMNMX.FTZ R14, R201, R9, !PT ;  /* 0x00000009c90e7209 */ /* 0x000fe40007810000 */
[----:B------:R-:W-:Y:S02]  /*8460*/  ISETP.GT.AND P4, PT, R0, 0x9, PT ;  /* 0x000000090000780c */ /* 0x000fe40003f84270 */
[----:B------:R-:W-:-:S02]  /*8470*/  FSEL R199, R174, -INF , P3 ;  /* 0xff800000aec77808 */ /* 0x000fc40001800000 */
[----:B------:R-:W-:Y:S02]  /*8480*/  FMNMX.FTZ R14, R197, R14, !PT ;  /* 0x0000000ec50e7209 */ /* 0x000fe40007810000 */
        /* <DEDUP_REMOVED lines=52> */
[----:B------:R-:W-:-:S02]  /*87d0*/  FMNMX.FTZ R14, R143, R14, !PT ;  /* 0x0000000e8f0e7209 */ /* 0x000fc40007810000 */
[----:B------:R-:W-:Y:S02]  /*87e0*/  FSEL R131, R131, -INF , P4 ;  /* 0xff80000083837808 */ /* 0x000fe40002000000 */
[----:B------:R-:W-:Y:S02]  /*87f0*/  ISETP.GT.AND P4, PT, R0, 0x59, PT ;  /* 0x000000590000780c */ /* 0x000fe40003f84270 */
[----:B------:R-:W-:-:S04]  /*8800*/  ISETP.GT.AND P5, PT, R2, 0x1, PT ;  /* 0x000000010200780c */ /* 0x000fc80003fa4270 */
[----:B------:R-:W-:Y:S02]  /*8810*/  FSEL R169, R169, -INF , P5 ;  /* 0xff800000a9a97808 */ /* 0x000fe40002800000 */
        /* <DEDUP_REMOVED lines=9> */
[----:B------:R-:W-:Y:S01]  /*88b0*/  FSEL R225, R157, -INF , P5 ;  /* 0xff8000009de17808 */ /* 0x000fe20002800000 */
[----:B------:R-:W-:Y:S02]  /*88c0*/  WARPGROUP.DEPBAR.LE gsb0, 0x0 ;  /* 0x00008000000079c5 */ /* 0x000fe40000010000 */
[----:B------:R-:W-:Y:S01]  /*88d0*/  WARPGROUP.ARRIVE ;  /* 0x00000000000079c5 */ /* 0x000fe20000000000 */
[----:B------:R-:W-:Y:S02]  /*88e0*/  FSEL R193, R135, -INF , P4 ;  /* 0xff80000087c17808 */ /* 0x000fe40002000000 */
[----:B------:R-:W-:Y:S02]  /*88f0*/  ISETP.GT.AND P4, PT, R0, 0x61, PT ;  /* 0x000000610000780c */ /* 0x000fe40003f84270 */
[----:B------:R-:W-:Y:S01]  /*8900*/  ISETP.GT.AND P5, PT, R2, 0x31, PT ;  /* 0x000000310200780c */ /* 0x000fe20003fa4270 */
[----:B------:R-:W-:Y:S01]  /*8910*/  HGMMA.64x192x16.F32.BF16 R24, R188, gdesc[UR4].tnspB, R24, gsb0 ;  /* 0x42e00004bc187df0 */ /* 0x000fe20008001818 */
[----:B------:R-:W-:Y:S01]  /*8920*/  UIADD3 UR6, UR11, 0x200, URZ ;  /* 0x000002000b067890 */ /* 0x000fe2000fffe03f */
[----:B------:R-:W-:Y:S01]  /*8930*/  FSEL R123, R123, -INF , P4 ;  /* 0xff8000007b7b7808 */ /* 0x000fe20002000000 */
[----:B------:R-:W-:Y:S01]  /*8940*/  UMOV UR7, 0x40000040 ;  /* 0x4000004000077882 */ /* 0x000fe20000000000 */
[----:B------:R-:W-:-:S02]  /*8950*/  ISETP.GT.AND P4, PT, R0, 0x69, PT ;  /* 0x000000690000780c */ /* 0x000fc40003f84270 */
[----:B------:R-:W-:Y:S02]  /*8960*/  FSEL R227, R145, -INF , P5 ;  /* 0xff80000091e37808 */ /* 0x000fe40002800000 */
[----:B------:R-:W-:Y:S02]  /*8970*/  FSEL R127, R127, -INF , P4 ;  /* 0xff8000007f7f7808 */ /* 0x000fe40002000000 */
[C---:B------:R-:W-:Y:S02]  /*8980*/  ISETP.GT.AND P4, PT, R2.reuse, RZ, PT ;  /* 0x000000ff0200720c */ /* 0x040fe40003f84270 */
        /* <DEDUP_REMOVED lines=12> */
[----:B------:R-:W-:Y:S01]  /*8a50*/  ISETP.GT.AND P5, PT, R2, 0x69, PT ;  /* 0x000000690200780c */ /* 0x000fe20003fa4270 */
[----:B------:R-:W-:Y:S02]  /*8a60*/  WARPGROUP.DEPBAR.LE gsb0, 0x0 ;  /* 0x00008000000079c5 */ /* 0x000fe40000010000 */
[----:B------:R-:W-:Y:S01]  /*8a70*/  WARPGROUP.ARRIVE ;  /* 0x00000000000079c5 */ /* 0x000fe20000000000 */
[----:B------:R-:W-:Y:S02]  /*8a80*/  FSEL R189, R130, -INF , P3 ;  /* 0xff80000082bd7808 */ /* 0x000fe40001800000 */
[----:B------:R-:W-:Y:S02]  /*8a90*/  ISETP.GT.AND P3, PT, R0, 0x58, PT ;  /* 0x000000580000780c */ /* 0x000fe40003f64270 */
[----:B------:R-:W-:Y:S01]  /*8aa0*/  FMNMX.FTZ R14, R189, R14, !PT ;  /* 0x0000000ebd0e7209 */ /* 0x000fe20007810000 */
[----:B------:R-:W-:Y:S01]  /*8ab0*/  HGMMA.64x192x16.F32.BF16 R24, R184, gdesc[UR4].tnspB, R24, gsb0 ;  /* 0x42e00004b8187df0 */ /* 0x000fe20008001818 */
[----:B------:R-:W-:Y:S01]  /*8ac0*/  FSEL R191, R134, -INF , P3 ;  /* 0xff80000086bf7808 */ /* 0x000fe20001800000 */
[----:B------:R-:W-:Y:S01]  /*8ad0*/  UIADD3 UR6, UR11, 0x280, URZ ;  /* 0x000002800b067890 */ /* 0x000fe2000fffe03f */
[----:B------:R-:W-:Y:S01]  /*8ae0*/  FMNMX.FTZ R14, R131, R14, !PT ;  /* 0x0000000e830e7209 */ /* 0x000fe20007810000 */
[----:B------:R-:W-:Y:S01]  /*8af0*/  UMOV UR7, 0x40000040 ;  /* 0x4000004000077882 */ /* 0x000fe20000000000 */
[----:B------:R-:W-:-:S02]  /*8b00*/  ISETP.GT.AND P3, PT, R0, 0x60, PT ;  /* 0x000000600000780c */ /* 0x000fc40003f64270 */
[----:B------:R-:W-:Y:S02]  /*8b10*/  FMNMX.FTZ R14, R191, R14, !PT ;  /* 0x0000000ebf0e7209 */ /* 0x000fe40007810000 */
[----:B------:R-:W-:Y:S02]  /*8b20*/  FSEL R135, R122, -INF , P3 ;  /* 0xff8000007a877808 */ /* 0x000fe40001800000 */
[----:B------:R-:W-:Y:S02]  /*8b30*/  FMNMX.FTZ R14, R193, R14, !PT ;  /* 0x0000000ec10e7209 */ /* 0x000fe40007810000 */
[----:B------:R-:W-:Y:S02]  /*8b40*/  ISETP.GT.AND P3, PT, R0, 0x68, PT ;  /* 0x000000680000780c */ /* 0x000fe40003f64270 */
[----:B------:R-:W-:Y:S01]  /*8b50*/  FMNMX.FTZ R14, R135, R14, !PT ;  /* 0x0000000e870e7209 */ /* 0x000fe20007810000 */
[----:B------:R-:W0:Y:S01]  /*8b60*/  LDC R0, c[0x0][0x988] ;  /* 0x00026200ff007b82 */ /* 0x000e220000000800 */
[----:B------:R-:W-:-:S02]  /*8b70*/  FSEL R195, R126, -INF , P3 ;  /* 0xff8000007ec37808 */ /* 0x000fc40001800000 */
[----:B------:R-:W-:-:S04]  /*8b80*/  FMNMX.FTZ R14, R123, R14, !PT ;  /* 0x0000000e7b0e7209 */ /* 0x000fc80007810000 */
[----:B------:R-:W-:-:S04]  /*8b90*/  FMNMX.FTZ R14, R195, R14, !PT ;  /* 0x0000000ec30e7209 */ /* 0x000fc80007810000 */
[----:B------:R-:W-:-:S05]  /*8ba0*/  FMNMX.FTZ R14, R127, R14, !PT ;  /* 0x0000000e7f0e7209 */ /* 0x000fca0007810000 */
[----:B------:R-:W1:Y:S02]  /*8bb0*/  SHFL.BFLY PT, R5, R14, 0x2, 0x1f ;  /* 0x0c401f000e057f89 */ /* 0x000e6400000e0000 */
[----:B-1----:R-:W-:-:S05]  /*8bc0*/  FMNMX.FTZ R20, R14, R5, !PT ;  /* 0x000000050e147209 */ /* 0x002fca0007810000 */
[----:B------:R-:W1:Y:S02]  /*8bd0*/  SHFL.BFLY PT, R5, R20, 0x1, 0x1f ;  /* 0x0c201f0014057f89 */ /* 0x000e6400000e0000 */
[----:B-1----:R-:W-:-:S04]  /*8be0*/  FMNMX.FTZ R5, R20, R5, !PT ;  /* 0x0000000514057209 */ /* 0x002fc80007810000 */
[C---:B------:R-:W-:Y:S01]  /*8bf0*/  FSETP.NEU.FTZ.AND P3, PT, R5.reuse, -INF , PT ;  /* 0xff8000000500780b */ /* 0x040fe20003f7d000 */
[----:B0-----:R-:W-:-:S05]  /*8c00*/  FMUL.FTZ R122, R5, R0 ;  /* 0x00000000057a7220 */ /* 0x001fca0000410000 */
[----:B------:R-:W-:-:S05]  /*8c10*/  FSEL R14, R122, RZ, P3 ;  /* 0x000000ff7a0e7208 */ /* 0x000fca0001800000 */
        /* <DEDUP_REMOVED lines=31> */
[----:B------:R-:W-:-:S04]  /*8e10*/  FSEL R185, R168, -INF , P4 ;  /* 0xff800000a8b97808 */ /* 0x000fc80002000000 */
[----:B------:R-:W-:Y:S01]  /*8e20*/  MUFU.EX2 R131, R131 ;  /* 0x0000008300837308 */ /* 0x000fe20000000800 */
[----:B------:R-:W-:Y:S02]  /*8e30*/  ISETP.GT.AND P4, PT, R2, 0x8, PT ;  /* 0x000000080200780c */ /* 0x000fe40003f84270 */
[----:B------:R-:W-:Y:S01]  /*8e40*/  FMNMX.FTZ R4, R185, R10, !PT ;  /* 0x0000000ab9047209 */ /* 0x000fe20007810000 */
[----:B------:R-:W-:Y:S01]  /*8e50*/  HGMMA.64x192x16.F32.BF16 R24, R180, gdesc[UR4].tnspB, R24, gsb0 ;  /* 0x42e00004b4187df0 */ /* 0x000fe20008001818 */
[----:B------:R-:W-:Y:S01]  /*8e60*/  FSEL R187, R172, -INF , P4 ;  /* 0xff800000acbb7808 */ /* 0x000fe20002000000 */
[----:B------:R-:W-:Y:S01]  /*8e70*/  UIADD3 UR6, UR11, 0x300, URZ ;  /* 0x000003000b067890 */ /* 0x000fe2000fffe03f */
[----:B------:R-:W-:Y:S01]  /*8e80*/  FMNMX.FTZ R4, R169, R4, !PT ;  /* 0x00000004a9047209 */ /* 0x000fe20007810000 */
[----:B------:R-:W-:Y:S01]  /*8e90*/  UMOV UR7, 0x40000040 ;  /* 0x4000004000077882 */ /* 0x000fe20000000000 */
        /* <DEDUP_REMOVED lines=28> */
[----:B------:R-:W-:Y:S01]  /*9060*/  FSEL R167, R136, -INF , P4 ;  /* 0xff80000088a77808 */ /* 0x000fe20002000000 */
[--C-:B------:R-:W-:Y:S01]  /*9070*/  FFMA.FTZ R136, R147, R0, -R14.reuse ;  /* 0x0000000093887223 */ /* 0x100fe2000001080e */
[----:B------:R-:W-:Y:S02]  /*9080*/  FMNMX.FTZ R4, R149, R4, !PT ;  /* 0x0000000495047209 */ /* 0x000fe40007810000 */
[----:B------:R-:W-:Y:S02]  /*9090*/  ISETP.GT.AND P4, PT, R2, 0x48, PT ;  /* 0x000000480200780c */ /* 0x000fe40003f84270 */
[----:B------:R-:W-:Y:S01]  /*90a0*/  FMNMX.FTZ R4, R167, R4, !PT ;  /* 0x00000004a7047209 */ /* 0x000fe20007810000 */
[----:B------:R-:W-:Y:S01]  /*90b0*/  MUFU.EX2 R136, R136 ;  /* 0x0000008800887308 */ /* 0x000fe20000000800 */
[----:B------:R-:W-:Y:S01]  /*90c0*/  FSEL R229, R140, -INF , P4 ;  /* 0xff8000008ce57808 */ /* 0x000fe20002000000 */
[----:B------:R-:W-:Y:S01]  /*90d0*/  FFMA.FTZ R140, R193, R0, -R14 ;  /* 0x00000000c18c7223 */ /* 0x000fe2000001080e */
[----:B------:R-:W-:-:S02]  /*90e0*/  FMNMX.FTZ R4, R137, R4, !PT ;  /* 0x0000000489047209 */ /* 0x000fc40007810000 */
[----:B------:R-:W-:Y:S02]  /*90f0*/  ISETP.GT.AND P4, PT, R2, 0x50, PT ;  /* 0x000000500200780c */ /* 0x000fe40003f84270 */
[----:B------:R-:W-:Y:S01]  /*9100*/  FMNMX.FTZ R4, R229, R4, !PT ;  /* 0x00000004e5047209 */ /* 0x000fe20007810000 */
[----:B------:R-:W-:Y:S01]  /*9110*/  MUFU.EX2 R140, R140 ;  /* 0x0000008c008c7308 */ /* 0x000fe20000000800 */
[----:B------:R-:W-:Y:S02]  /*9120*/  FSEL R155, R128, -INF , P4 ;  /* 0xff800000809b7808 */ /* 0x000fe40002000000 */
[----:B------:R-:W-:Y:S02]  /*9130*/  FMNMX.FTZ R4, R141, R4, !PT ;  /* 0x000000048d047209 */ /* 0x000fe40007810000 */
[----:B------:R-:W-:Y:S02]  /*9140*/  ISETP.GT.AND P4, PT, R2, 0x58, PT ;  /* 0x000000580200780c */ /* 0x000fe40003f84270 */
[----:B------:R-:W-:Y:S01]  /*9150*/  FMNMX.FTZ R4, R155, R4, !PT ;  /* 0x000000049b047209 */ /* 0x000fe20007810000 */
[----:B------:R0:W1:Y:S01]  /*9160*/  MUFU.EX2 R128, R134 ;  /* 0x0000008600807308 */ /* 0x0000620000000800 */
[----:B------:R-:W-:Y:S01]  /*9170*/  FSEL R233, R132, -INF , P4 ;  /* 0xff80000084e97808 */ /* 0x000fe20002000000 */
[----:B------:R-:W-:Y:S01]  /*9180*/  FFMA.FTZ R132, R143, R0, -R14 ;  /* 0x000000008f847223 */ /* 0x000fe2000001080e */
[----:B------:R-:W-:-:S02]  /*9190*/  FMNMX.FTZ R4, R231, R4, !PT ;  /* 0x00000004e7047209 */ /* 0x000fc40007810000 */
[----:B------:R-:W-:Y:S02]  /*91a0*/  ISETP.GT.AND P4, PT, R2, 0x60, PT ;  /* 0x000000600200780c */ /* 0x000fe40003f84270 */
[----:B------:R-:W-:Y:S01]  /*91b0*/  FMNMX.FTZ R4, R233, R4, !PT ;  /* 0x00000004e9047209 */ /* 0x000fe20007810000 */
[----:B------:R-:W-:Y:S01]  /*91c0*/  MUFU.EX2 R132, R132 ;  /* 0x0000008400847308 */ /* 0x000fe20000000800 */
[----:B------:R-:W-:Y:S01]  /*91d0*/  FSEL R159, R120, -INF , P4 ;  /* 0xff800000789f7808 */ /* 0x000fe20002000000 */
[--C-:B0-----:R-:W-:Y:S01]  /*91e0*/  FFMA.FTZ R134, R139, R0, -R14.reuse ;  /* 0x000000008b867223 */ /* 0x101fe2000001080e */
[----:B------:R-:W-:Y:S02]  /*91f0*/  FMNMX.FTZ R4, R133, R4, !PT ;  /* 0x0000000485047209 */ /* 0x000fe40007810000 */
[----:B------:R-:W-:Y:S02]  /*9200*/  ISETP.GT.AND P4, PT, R2, 0x68, PT ;  /* 0x000000680200780c */ /* 0x000fe40003f84270 */
[----:B------:R-:W-:Y:S01]  /*9210*/  FMNMX.FTZ R4, R159, R4, !PT ;  /* 0x000000049f047209 */ /* 0x000fe20007810000 */
[----:B------:R0:W2:Y:S01]  /*9220*/  MUFU.EX2 R120, R129 ;  /* 0x0000008100787308 */ /* 0x0000a20000000800 */
[----:B------:R-:W-:Y:S01]  /*9230*/  FSEL R237, R124, -INF , P4 ;  /* 0xff8000007ced7808 */ /* 0x000fe20002000000 */
[--C-:B------:R-:W-:Y:S01]  /*9240*/  FFMA.FTZ R124, R21, R0, -R14.reuse ;  /* 0x00000000157c7223 */ /* 0x100fe2000001080e */
[----:B------:R-:W-:Y:S01]  /*9250*/  FMNMX.FTZ R4, R235, R4, !PT ;  /* 0x00000004eb047209 */ /* 0x000fe20007810000 */
[-CC-:B------:R-:W-:Y:S01]  /*9260*/  FFMA.FTZ R21, R175, R0.reuse, -R14.reuse ;  /* 0x00000000af157223 */ /* 0x180fe2000001080e */
[----:B------:R-:W-:Y:S01]  /*9270*/  FSEL R144, R125, -INF , P5 ;  /* 0xff8000007d907808 */ /* 0x000fe20002800000 */
[----:B------:R-:W-:Y:S01]  /*9280*/  FFMA.FTZ R125, R151, R0, -R14 ;  /* 0x00000000977d7223 */ /* 0x000fe2000001080e */
[----:B------:R-:W-:Y:S01]  /*9290*/  FMNMX.FTZ R121, R237, R4, !PT ;  /* 0x00000004ed797209 */ /* 0x000fe20007810000 */
[----:B------:R-:W-:Y:S01]  /*92a0*/  MUFU.EX2 R124, R124 ;  /* 0x0000007c007c7308 */ /* 0x000fe20000000800 */
[----:B-1----:R-:W-:-:S02]  /*92b0*/  F2FP.BF16.F32.PACK_AB R193, R128, R11 ;  /* 0x0000000b80c1723e */ /* 0x002fc400000010ff */
[----:B------:R-:W-:Y:S01]  /*92c0*/  FMNMX.FTZ R2, R144, R121, !PT ;  /* 0x0000007990027209 */ /* 0x000fe20007810000 */
[----:B------:R-:W-:-:S04]  /*92d0*/  FFMA.FTZ R121, R171, R0, -R14 ;  /* 0x00000000ab797223 */ /* 0x000fc8000001080e */
[----:B0-----:R-:W0:Y:S01]  /*92e0*/  SHFL.BFLY PT, R129, R2, 0x2, 0x1f ;  /* 0x0c401f0002817f89 */ /* 0x001e2200000e0000 */
[----:B------:R-:W-:Y:S01]  /*92f0*/  MUFU.EX2 R125, R125 ;  /* 0x0000007d007d7308 */ /* 0x000fe20000000800 */
[----:B--2---:R-:W-:-:S07]  /*9300*/  F2FP.BF16.F32.PACK_AB R195, R120, R13 ;  /* 0x0000000d78c3723e */ /* 0x004fce00000010ff */
[----:B------:R-:W-:Y:S08]  /*9310*/  MUFU.EX2 R121, R121 ;  /* 0x0000007900797308 */ /* 0x000ff00000000800 */
[----:B------:R-:W-:Y:S01]  /*9320*/  MUFU.EX2 R134, R134 ;  /* 0x0000008600867308 */ /* 0x000fe20000000800 */
[----:B0-----:R-:W-:Y:S01]  /*9330*/  FMNMX.FTZ R4, R2, R129, !PT ;  /* 0x0000008102047209 */ /* 0x001fe20007810000 */
[----:B------:R-:W-:Y:S01]  /*9340*/  FFMA.FTZ R129, R189, R0, -R14 ;  /* 0x00000000bd817223 */ /* 0x000fe2000001080e */
[----:B------:R-:W-:-:S05]  /*9350*/  FSEL R2, R5, RZ, P3 ;  /* 0x000000ff05027208 */ /* 0x000fca0001800000 */
[----:B------:R-:W-:Y:S01]  /*9360*/  MUFU.EX2 R21, R21 ;  /* 0x0000001500157308 */ /* 0x000fe20000000800 */
[----:B------:R-:W-:Y:S01]  /*9370*/  PLOP3.LUT P3, PT, PT, PT, UP1, 0x80, 0x0 ;  /* 0x000000000000781c */ /* 0x000fe20003f6f018 */
[----:B------:R-:W0:Y:S01]  /*9380*/  SHFL.BFLY PT, R139, R4, 0x1, 0x1f ;  /* 0x0c201f00048b7f89 */ /* 0x000e2200000e0000 */
[----:B------:R-:W-:Y:S01]  /*9390*/  F2FP.BF16.F32.PACK_AB R189, R136, R15 ;  /* 0x0000000f88bd723e */ /* 0x000fe200000010ff */
[----:B------:R-:W-:-:S04]  /*93a0*/  FADD.FTZ R9, -R2, R9 ;  /* 0x0000000902097221 */ /* 0x000fc80000010100 */
[----:B------:R-:W-:Y:S01]  /*93b0*/  FMUL.FTZ R148, R9, R0 ;  /* 0x0000000009947220 */ /* 0x000fe20000410000 */
[----:B------:R-:W-:Y:S01]  /*93c0*/  MUFU.EX2 R129, R129 ;  /* 0x0000008100817308 */ /* 0x000fe20000000800 */
[----:B0-----:R-:W-:-:S04]  /*93d0*/  FMNMX.FTZ R4, R4, R139, !PT ;  /* 0x0000008b04047209 */ /* 0x001fc80007810000 */
[C---:B------:R-:W-:Y:S01]  /*93e0*/  FSETP.NEU.FTZ.AND P4, PT, R4.reuse, -INF , PT ;  /* 0xff8000000400780b */ /* 0x040fe20003f9d000 */
[----:B------:R-:W-:-:S05]  /*93f0*/  FMUL.FTZ R146, R4, R0 ;  /* 0x0000000004927220 */ /* 0x000fca0000410000 */
[----:B------:R-:W-:-:S05]  /*9400*/  FSEL R146, R146, RZ, P4 ;  /* 0x000000ff92927208 */ /* 0x000fca0002000000 */
[-CC-:B------:R-:W-:Y:S01]  /*9410*/  FFMA.FTZ R190, R3, R0.reuse, -R146.reuse ;  /* 0x0000000003be7223 */ /* 0x180fe20000010892 */
[----:B------:R-:W-:Y:S01]  /*9420*/  FSEL R3, R4, RZ, P4 ;  /* 0x000000ff04037208 */ /* 0x000fe20002000000 */
[-CC-:B------:R-:W-:Y:S01]  /*9430*/  FFMA.FTZ R135, R185, R0.reuse, -R146.reuse ;  /* 0x00000000b9877223 */ /* 0x180fe20000010892 */
[-CC-:B------:R-:W-:Y:S01]  /*9440*/  FFMA.FTZ R200, R169, R0.reuse, -R146.reuse ;  /* 0x00000000a9c87223 */ /* 0x180fe20000010892 */
[-CC-:B------:R-:W-:Y:S01]  /*9450*/  FFMA.FTZ R202, R187, R0.reuse, -R146.reuse ;  /* 0x00000000bbca7223 */ /* 0x180fe20000010892 */
[-C--:B------:R-:W-:Y:S01]  /*9460*/  FFMA.FTZ R139, R173, R0.reuse, -R146 ;  /* 0x00000000ad8b7223 */ /* 0x080fe20000010892 */
[----:B------:R-:W-:Y:S01]  /*9470*/  FADD.FTZ R9, -R3, R10 ;  /* 0x0000000a03097221 */ /* 0x000fe20000010100 */
[-CC-:B------:R-:W-:Y:S01]  /*9480*/  FFMA.FTZ R196, R197, R0.reuse, -R146.reuse ;  /* 0x00000000c5c47223 */ /* 0x180fe20000010892 */
[----:B------:R-:W-:Y:S01]  /*9490*/  MUFU.EX2 R135, R135 ;  /* 0x0000008700877308 */ /* 0x000fe20000000800 */
[----:B------:R-:W-:Y:S02]  /*94a0*/  IMAD.U32 R10, RZ, RZ, UR39 ;  /* 0x00000027ff0a7e24 */ /* 0x000fe4000f8e00ff */
[-C--:B------:R-:W-:Y:S01]  /*94b0*/  FMUL.FTZ R2, R9, R0.reuse ;  /* 0x0000000009027220 */ /* 0x080fe20000410000 */
[----:B------:R-:W-:Y:S01]  /*94c0*/  FFMA.FTZ R9, R149, R0, -R146 ;  /* 0x0000000095097223 */ /* 0x000fe20000010892 */
[----:B------:R-:W-:-:S02]  /*94d0*/  IMAD.U32 R149, RZ, RZ, UR10 ;  /* 0x0000000aff957e24 */ /* 0x000fc4000f8e00ff */
[-CC-:B------:R-:W-:Y:S01]  /*94e0*/  FFMA.FTZ R143, R161, R0.reuse, -R146.reuse ;  /* 0x00000000a18f7223 */ /* 0x180fe20000010892 */
[----:B------:R-:W-:Y:S02]  /*94f0*/  @!P1 VIADD R10, R10, 0x36840 ;  /* 0x000368400a0a9836 */ /* 0x000fe40000000000 */
[-CC-:B------:R-:W-:Y:S01]  /*9500*/  FFMA.FTZ R198, R199, R0.reuse, -R146.reuse ;  /* 0x00000000c7c67223 */ /* 0x180fe20000010892 */
[----:B------:R-:W0:Y:S01]  /*9510*/  MUFU.EX2 R2, R2 ;  /* 0x0000000200027308 */ /* 0x000e220000000800 */
[-CC-:B------:R-:W-:Y:S01]  /*9520*/  FFMA.FTZ R147, R165, R0.reuse, -R146.reuse ;  /* 0x00000000a5937223 */ /* 0x180fe20000010892 */
[-C--:B------:R-:W-:Y:S01]  /*9530*/  FFMA.FTZ R192, R223, R0.reuse, -R146 ;  /* 0x00000000dfc07223 */ /* 0x080fe20000010892 */
[----:B------:R-:W-:Y:S01]  /*9540*/  @!P1 PRMT R10, RZ, 0x654, R10 ;  /* 0x00000654ff0a9816 */ /* 0x000fe2000000000a */
[-CC-:B------:R-:W-:Y:S01]  /*9550*/  FFMA.FTZ R151, R153, R0.reuse, -R146.reuse ;  /* 0x0000000099977223 */ /* 0x180fe20000010892 */
[-CC-:B------:R-:W-:Y:S01]  /*9560*/  FFMA.FTZ R194, R221, R0.reuse, -R146.reuse ;  /* 0x00000000ddc27223 */ /* 0x180fe20000010892 */
[-CC-:B------:R-:W-:Y:S01]  /*9570*/  FFMA.FTZ R153, R225, R0.reuse, -R146.reuse ;  /* 0x00000000e1997223 */ /* 0x180fe20000010892 */
[-CC-:B------:R-:W-:Y:S01]  /*9580*/  FFMA.FTZ R188, R163, R0.reuse, -R146.reuse ;  /* 0x00000000a3bc7223 */ /* 0x180fe20000010892 */
[----:B------:R1:W2:Y:S01]  /*9590*/  MUFU.EX2 R3, R148 ;  /* 0x0000009400037308 */ /* 0x0002a20000000800 */
[----:B------:R-:W-:Y:S01]  /*95a0*/  FFMA.FTZ R161, R227, R0, -R146 ;  /* 0x00000000e3a17223 */ /* 0x000fe20000010892 */
[----:B------:R-:W-:-:S02]  /*95b0*/  WARPGROUP.DEPBAR.LE gsb0, 0x0 ;  /* 0x00008000000079c5 */ /* 0x000fc40000010000 */
[----:B------:R-:W-:Y:S01]  /*95c0*/  WARPGROUP.ARRIVE ;  /* 0x00000000000079c5 */ /* 0x000fe20000000000 */
[-CC-:B------:R-:W-:Y:S01]  /*95d0*/  FFMA.FTZ R183, R191, R0.reuse, -R14.reuse ;  /* 0x00000000bfb77223 */ /* 0x180fe2000001080e */
[-C--:B------:R-:W-:Y:S01]  /*95e0*/  FFMA.FTZ R14, R127, R0.reuse, -R14 ;  /* 0x000000007f0e7223 */ /* 0x080fe2000001080e */
[-CC-:B------:R-:W-:Y:S01]  /*95f0*/  FFMA.FTZ R127, R141, R0.reuse, -R146.reuse ;  /* 0x000000008d7f7223 */ /* 0x180fe20000010892 */
[----:B------:R-:W3:Y:S01]  /*9600*/  MUFU.EX2 R200, R200 ;  /* 0x000000c800c87308 */ /* 0x000ee20000000800 */
[----:B-1----:R-:W-:Y:S01]  /*9610*/  @!P1 VIADD R148, R149, 0x36860 ;  /* 0x0003686095949836 */ /* 0x002fe20000000000 */
[----:B------:R-:W-:Y:S01]  /*9620*/  HGMMA.64x192x16.F32.BF16 R24, R176, gdesc[UR4].tnspB, R24, gsb0 ;  /* 0x42e00004b0187df0 */ /* 0x000fe20008001818 */
[----:B0-----:R-:W-:Y:S01]  /*9630*/  FFMA.FTZ R149, R2, R7, R135 ;  /* 0x0000000702957223 */ /* 0x001fe20000010087 */
[-CC-:B------:R-:W-:Y:S01]  /*9640*/  FFMA.FTZ R7, R137, R0.reuse, -R146.reuse ;  /* 0x0000000089077223 */ /* 0x180fe20000010892 */
[-CC-:B------:R-:W-:Y:S01]  /*9650*/  FFMA.FTZ R184, R167, R0.reuse, -R146.reuse ;  /* 0x00000000a7b87223 */ /* 0x180fe20000010892 */
[-CC-:B------:R-:W-:Y:S01]  /*9660*/  FFMA.FTZ R186, R229, R0.reuse, -R146.reuse ;  /* 0x00000000e5ba7223 */ /* 0x180fe20000010892 */
[----:B------:R-:W-:Y:S01]  /*9670*/  FFMA.FTZ R180, R155, R0, -R146 ;  /* 0x000000009bb47223 */ /* 0x000fe20000010892 */
[----:B------:R-:W0:Y:S01]  /*9680*/  MUFU.EX2 R202, R202 ;  /* 0x000000ca00ca7308 */ /* 0x000e220000000800 */
[----:B--2---:R-:W-:Y:S01]  /*9690*/  FFMA.FTZ R6, R3, R6, R20 ;  /* 0x0000000603067223 */ /* 0x004fe20000010014 */
[-CC-:B------:R-:W-:Y:S01]  /*96a0*/  FFMA.FTZ R231, R231, R0.reuse, -R146.reuse ;  /* 0x00000000e7e77223 */ /* 0x180fe20000010892 */
[-CC-:B------:R-:W-:Y:S01]  /*96b0*/  FFMA.FTZ R233, R233, R0.reuse, -R146.reuse ;  /* 0x00000000e9e97223 */ /* 0x180fe20000010892 */
[-C--:B------:R-:W-:Y:S01]  /*96c0*/  FFMA.FTZ R133, R133, R0.reuse, -R146 ;  /* 0x0000000085857223 */ /* 0x080fe20000010892 */
[----:B------:R-:W-:Y:S01]  /*96d0*/  FADD.FTZ R6, R201, R6 ;  /* 0x00000006c9067221 */ /* 0x000fe20000010000 */
[-CC-:B------:R-:W-:Y:S01]  /*96e0*/  FFMA.FTZ R159, R159, R0.reuse, -R146.reuse ;  /* 0x000000009f9f7223 */ /* 0x180fe20000010892 */
[-C--:B------:R-:W-:Y:S01]  /*96f0*/  FFMA.FTZ R235, R235, R0.reuse, -R146 ;  /* 0x00000000ebeb7223 */ /* 0x080fe20000010892 */
[----:B------:R-:W1:Y:S01]  /*9700*/  MUFU.EX2 R139, R139 ;  /* 0x0000008b008b7308 */ /* 0x000e620000000800 */
[C---:B---3--:R-:W-:Y:S01]  /*9710*/  FADD.FTZ R149, R200.reuse, R149 ;  /* 0x00000095c8957221 */ /* 0x048fe20000010000 */
[----:B------:R-:W-:Y:S01]  /*9720*/  FADD.FTZ R137, R203, R6 ;  /* 0x00000006cb897221 */ /* 0x000fe20000010000 */
[----:B------:R-:W-:Y:S01]  /*9730*/  F2FP.BF16.F32.PACK_AB R200, R200, R135 ;  /* 0x00000087c8c8723e */ /* 0x000fe200000010ff */
[-CC-:B------:R-:W-:Y:S01]  /*9740*/  FFMA.FTZ R237, R237, R0.reuse, -R146.reuse ;  /* 0x00000000eded7223 */ /* 0x180fe20000010892 */
[----:B------:R-:W-:Y:S01]  /*9750*/  FFMA.FTZ R144, R144, R0, -R146 ;  /* 0x0000000090907223 */ /* 0x000fe20000010892 */
[----:B------:R-:W-:Y:S01]  /*9760*/  FADD.FTZ R137, R122, R137 ;  /* 0x000000897a897221 */ /* 0x000fe20000010000 */
[----:B------:R-:W-:Y:S01]  /*9770*/  @!P1 PRMT R148, RZ, 0x654, R148 ;  /* 0x00000654ff949816 */ /* 0x000fe20000000094 */
[----:B------:R-:W2:Y:S01]  /*9780*/  MUFU.EX2 R196, R196 ;  /* 0x000000c400c47308 */ /* 0x000ea20000000800 */
[----:B------:R-:W-:-:S02]  /*9790*/  F2FP.BF16.F32.PACK_AB R201, R201, R20 ;  /* 0x00000014c9c9723e */ /* 0x000fc400000010ff */
[----:B------:R-:W-:Y:S02]  /*97a0*/  F2FP.BF16.F32.PACK_AB R203, R122, R203 ;  /* 0x000000cb7acb723e */ /* 0x000fe400000010ff */
[----:B------:R-:W-:Y:S02]  /*97b0*/  F2FP.BF16.F32.PACK_AB R197, R157, R126 ;  /* 0x0000007e9dc5723e */ /* 0x000fe400000010ff */
[----:B------:R-:W-:Y:S01]  /*97c0*/  F2FP.BF16.F32.PACK_AB R199, R145, R130 ;  /* 0x0000008291c7723e */ /* 0x000fe200000010ff */
[----:B------:R-:W3:Y:S01]  /*97d0*/  MUFU.EX2 R143, R143 ;  /* 0x0000008f008f7308 */ /* 0x000ee20000000800 */
[----:B------:R-:W-:Y:S02]  /*97e0*/  F2FP.BF16.F32.PACK_AB R191, R125, R124 ;  /* 0x0000007c7dbf723e */ /* 0x000fe400000010ff */
[----:B------:R-:W-:Y:S02]  /*97f0*/  F2FP.BF16.F32.PACK_AB R185, R134, R121 ;  /* 0x0000007986b9723e */ /* 0x000fe400000010ff */
[----:B------:R-:W-:-:S02]  /*9800*/  F2FP.BF16.F32.PACK_AB R187, R132, R21 ;  /* 0x0000001584bb723e */ /* 0x000fc400000010ff */
[----:B------:R-:W-:Y:S01]  /*9810*/  F2FP.BF16.F32.PACK_AB R181, R138, R129 ;  /* 0x000000818ab5723e */ /* 0x000fe200000010ff */
[----:B------:R-:W4:Y:S08]  /*9820*/  MUFU.EX2 R198, R198 ;  /* 0x000000c600c67308 */ /* 0x000f300000000800 */
        /* <DEDUP_REMOVED lines=23> */
[----:B------:R-:W-:Y:S01]  /*99a0*/  F2FP.BF16.F32.PACK_AB R177, R142, R131 ;  /* 0x000000838eb1723e */ /* 0x000fe200000010ff */
[----:B0-----:R-:W-:-:S06]  /*99b0*/  FADD.FTZ R10, R202, R149 ;  /* 0x00000095ca0a7221 */ /* 0x001fcc0000010000 */
[----:B------:R-:W-:Y:S01]  /*99c0*/  MUFU.EX2 R178, R237 ;  /* 0x000000ed00b27308 */ /* 0x000fe20000000800 */
[----:B------:R0:W-:Y:S01]  /*99d0*/  @!P1 SYNCS.ARRIVE.TRANS64.RED.A1T0 RZ, [R148+URZ], RZ ;  /* 0x000000ff94ff99a7 */ /* 0x0001e2000810043f */
[C---:B-1----:R-:W-:Y:S01]  /*99e0*/  F2FP.BF16.F32.PACK_AB R202, R139.reuse, R202 ;  /* 0x000000ca8bca723e */ /* 0x042fe200000010ff */
[----:B------:R-:W-:Y:S01]  /*99f0*/  FADD.FTZ R149, R139, R10 ;  /* 0x0000000a8b957221 */ /* 0x000fe20000010000 */
[----:B------:R-:W-:-:S03]  /*9a00*/  FADD.FTZ R10, R126, R137 ;  /* 0x000000897e0a7221 */ /* 0x000fc60000010000 */
[----:B--2---:R-:W-:Y:S01]  /*9a10*/  FADD.FTZ R6, R196, R149 ;  /* 0x00000095c4067221 */ /* 0x004fe20000010000 */
[----:B------:R-:W-:Y:S01]  /*9a20*/  FADD.FTZ R141, R157, R10 ;  /* 0x0000000a9d8d7221 */ /* 0x000fe20000010000 */
[----:B------:R-:W1:Y:S01]  /*9a30*/  MUFU.EX2 R14, R14 ;  /* 0x0000000e000e7308 */ /* 0x000e620000000800 */
[C---:B---3--:R-:W-:Y:S01]  /*9a40*/  F2FP.BF16.F32.PACK_AB R196, R143.reuse, R196 ;  /* 0x000000c48fc4723e */ /* 0x048fe200000010ff */
[----:B------:R-:W-:Y:S01]  /*9a50*/  FADD.FTZ R137, R143, R6 ;  /* 0x000000068f897221 */ /* 0x000fe20000010000 */
[----:B------:R-:W-:-:S03]  /*9a60*/  FADD.FTZ R10, R130, R141 ;  /* 0x0000008d820a7221 */ /* 0x000fc60000010000 */
[----:B----4-:R-:W-:Y:S01]  /*9a70*/  FADD.FTZ R6, R198, R137 ;  /* 0x00000089c6067221 */ /* 0x010fe20000010000 */
[----:B------:R-:W-:Y:S01]  /*9a80*/  FADD.FTZ R10, R145, R10 ;  /* 0x0000000a910a7221 */ /* 0x000fe20000010000 */
[C---:B-----5:R-:W-:Y:S02]  /*9a90*/  F2FP.BF16.F32.PACK_AB R198, R147.reuse, R198 ;  /* 0x000000c693c6723e */ /* 0x060fe400000010ff */
[----:B------:R-:W-:-:S04]  /*9aa0*/  FADD.FTZ R137, R147, R6 ;  /* 0x0000000693897221 */ /* 0x000fc80000010000 */
[----:B------:R-:W-:Y:S01]  /*9ab0*/  FADD.FTZ R6, R192, R137 ;  /* 0x00000089c0067221 */ /* 0x000fe20000010000 */
[----:B------:R-:W-:Y:S01]  /*9ac0*/  FADD.FTZ R137, R11, R10 ;  /* 0x0000000a0b897221 */ /* 0x000fe20000010000 */
[C---:B------:R-:W-:Y:S02]  /*9ad0*/  F2FP.BF16.F32.PACK_AB R192, R151.reuse, R192 ;  /* 0x000000c097c0723e */ /* 0x040fe400000010ff */
[----:B------:R-:W-:Y:S01]  /*9ae0*/  FADD.FTZ R141, R151, R6 ;  /* 0x00000006978d7221 */ /* 0x000fe20000010000 */
[----:B------:R-:W-:Y:S01]  /*9af0*/  FADD.FTZ R6, R128, R137 ;  /* 0x0000008980067221 */ /* 0x000fe20000010000 */
[----:B-1----:R-:W-:Y:S02]  /*9b00*/  F2FP.BF16.F32.PACK_AB R179, R14, R123 ;  /* 0x0000007b0eb3723e */ /* 0x002fe400000010ff */
[----:B------:R-:W-:Y:S01]  /*9b10*/  FADD.FTZ R10, R194, R141 ;  /* 0x0000008dc20a7221 */ /* 0x000fe20000010000 */
[----:B------:R-:W-:Y:S01]  /*9b20*/  FADD.FTZ R137, R13, R6 ;  /* 0x000000060d897221 */ /* 0x000fe20000010000 */
[----:B------:R-:W-:-:S02]  /*9b30*/  F2FP.BF16.F32.PACK_AB R194, R153, R194 ;  /* 0x000000c299c2723e */ /* 0x000fc400000010ff */
        /* <DEDUP_REMOVED lines=25> */
[----:B------:R-:W-:Y:S01]  /*9cd0*/  F2FP.BF16.F32.PACK_AB R180, R231, R180 ;  /* 0x000000b4e7b4723e */ /* 0x000fe200000010ff */
[----:B------:R-:W-:-:S02]  /*9ce0*/  IMAD.MOV.U32 R10, RZ, RZ, R4 ;  /* 0x000000ffff0a7224 */ /* 0x000fc400078e0004 */
[----:B------:R-:W-:Y:S01]  /*9cf0*/  FADD.FTZ R11, R231, R11 ;  /* 0x0000000be70b7221 */ /* 0x000fe20000010000 */
[----:B------:R-:W-:-:S03]  /*9d00*/  FADD.FTZ R6, R138, R7 ;  /* 0x000000078a067221 */ /* 0x000fc60000010000 */
        /* <DEDUP_REMOVED lines=15> */
[----:B------:R-:W-:Y:S01]  /*9e00*/  FADD.FTZ R6, R14, R6 ;  /* 0x000000060e067221 */ /* 0x000fe20000010000 */
[----:B------:R-:W-:Y:S01]  /*9e10*/  IMAD.U32 R11, RZ, RZ, UR61 ;  /* 0x0000003dff0b7e24 */ /* 0x000fe2000f8e00ff */
[----:B0-----:R-:W-:Y:S06]  /*9e20*/  @P3 BRA `(.L_x_2498) ;  /* 0xffffffb800f43947 */ /* 0x001fec000383ffff */
.L_x_2489:
[----:B------:R-:W-:-:S13]  /*9e30*/  ISETP.LE.AND P2, PT, RZ, UR38, PT ;  /* 0x00000026ff007c0c */ /* 0x000fda000bf43270 */
[----:B------:R-:W-:Y:S05]  /*9e40*/  @!P2 BRA `(.L_x_2499) ;  /* 0x0000003800f4a947 */ /* 0x000fea0003800000 */
[----:B------:R-:W-:Y:S01]  /*9e50*/  IMAD.MOV.U32 R9, RZ, RZ, R5 ;  /* 0x000000ffff097224 */ /* 0x000fe200078e0005 */
[----:B------:R-:W-:Y:S01]  /*9e60*/  UMOV UR39, UR61 ;  /* 0x0000003d00277c82 */ /* 0x000fe20008000000 */
[----:B------:R-:W-:Y:S01]  /*9e70*/  IMAD.MOV.U32 R11, RZ, RZ, R4 ;  /* 0x000000ffff0b7224 */ /* 0x000fe200078e0004 */
[----:B------:R-:W-:-:S06]  /*9e80*/  UMOV UR37, UR36 ;  /* 0x0000002400257c82 */ /* 0x000fcc0008000000 */
.L_x_2508:
[----:B------:R-:W-:-:S04]  /*9e90*/  UIADD3 UR36, UR37, 0x1, URZ ;  /* 0x0000000125247890 */ /* 0x000fc8000fffe03f */
[----:B------:R-:W-:-:S04]  /*9ea0*/  UISETP.NE.AND UP0, UPT, UR36, 0x2, UPT ;  /* 0x000000022400788c */ /* 0x000fc8000bf05270 */
[----:B------:R-:W-:Y:S02]  /*9eb0*/  USEL UR61, URZ, 0x1, UP0 ;  /* 0x000000013f3d7887 */ /* 0x000fe40008000000 */
[----:B------:R-:W-:Y:S02]  /*9ec0*/  USEL UR36, UR36, URZ, UP0 ;  /* 0x0000003f24247287 */ /* 0x000fe40008000000 */
[----:B------:R-:W-:Y:S01]  /*9ed0*/  ULOP3.LUT UR61, UR39, UR61, URZ, 0x3c, !UPT ;  /* 0x0000003d273d7292 */ /* 0x000fe2000f8e3c3f */
[----:B------:R-:W-:Y:S11]  /*9ee0*/  @!P0 BRA `(.L_x_2500) ;  /* 0x0000000000048947 */ /* 0x000ff60003800000 */
[----:B------:R-:W-:Y:S01]  /*9ef0*/  BPT.TRAP 0x1 ;  /* 0x000000040000795c */ /* 0x000fe20000300000 */
.L_x_2500:
[----:B------:R-:W-:Y:S01]  /*9f00*/  ULEA UR6, UR36, UR60, 0x3 ;  /* 0x0000003c24067291 */ /* 0x000fe2000f8e183f */
[----:B------:R-:W-:-:S05]  /*9f10*/  IMAD.U32 R0, RZ, RZ, UR61 ;  /* 0x0000003dff007e24 */ /* 0x000fca000f8e00ff */
[----:B------:R-:W-:-:S04]  /*9f20*/  SHF.L.U32 R0, R0, 0x1f, RZ ;  /* 0x0000001f00007819 */ /* 0x000fc800000006ff */
[----:B------:R0:W1:Y:S01]  /*9f30*/  SYNCS.PHASECHK.TRANS64.TRYWAIT P2, [UR6+0x36830], R0 ;  /* 0x03683000ff0075a7 */ /* 0x0000620008040146 */
[----:B------:R-:W-:Y:S05]  /*9f40*/  @!P0 BRA `(.L_x_2501) ;  /* 0x0000000000048947 */ /* 0x000fea0003800000 */
[----:B------:R-:W-:Y:S01]  /*9f50*/  BPT.TRAP 0x1 ;  /* 0x000000040000795c */ /* 0x000fe20000300000 */
.L_x_2501:
[----:B-1----:R-:W-:Y:S05]  /*9f60*/  @P2 BRA `(.L_x_2502) ;  /* 0x0000000000082947 */ /* 0x002fea0003800000 */
[----:B------:R-:W1:Y:S02]  /*9f70*/  SYNCS.PHASECHK.TRANS64.TRYWAIT P2, [UR6+0x36830], R0 ;  /* 0x03683000ff0075a7 */ /* 0x000e640008040146 */
[----:B-1----:R-:W-:Y:S05]  /*9f80*/  @!P2 BRA `(.L_x_2503) ;  /* 0x000000e0009ca947 */ /* 0x002fea0003800000 */
.L_x_2502:
        /* <DEDUP_REMOVED lines=602> */
.L_x_2504:
[----:B------:R-:W-:Y:S01]  /*c530*/  ULEA UR11, UR37, UR60, 0x3 ;  /* 0x0000003c250b7291 */ /* 0x000fe2000f8e183f */
[----:B01----:R-:W-:-:S05]  /*c540*/  IMAD.U32 R0, RZ, RZ, UR39 ;  /* 0x00000027ff007e24 */ /* 0x003fca000f8e00ff */
[----:B------:R-:W-:-:S04]  /*c550*/  SHF.L.U32 R0, R0, 0x1f, RZ ;  /* 0x0000001f00007819 */ /* 0x000fc800000006ff */
[----:B------:R0:W1:Y:S01]  /*c560*/  SYNCS.PHASECHK.TRANS64.TRYWAIT P2, [UR11+0x36850], R0 ;  /* 0x03685000ff0075a7 */ /* 0x000062000804014b */
[----:B------:R-:W-:Y:S05]  /*c570*/  @!P0 BRA `(.L_x_2505) ;  /* 0x0000000000048947 */ /* 0x000fea0003800000 */
[----:B------:R-:W-:Y:S01]  /*c580*/  BPT.TRAP 0x1 ;  /* 0x000000040000795c */ /* 0x000fe20000300000 */
.L_x_2505:
[----:B-1----:R-:W-:Y:S05]  /*c590*/  @P2 BRA `(.L_x_2506) ;  /* 0x0000000000082947 */ /* 0x002fea0003800000 */
[----:B------:R-:W1:Y:S02]  /*c5a0*/  SYNCS.PHASECHK.TRANS64.TRYWAIT P2, [UR11+0x36850], R0 ;  /* 0x03685000ff0075a7 */ /* 0x000e64000804014b */
[----:B-1----:R-:W-:Y:S05]  /*c5b0*/  @!P2 BRA `(.L_x_2507) ;  /* 0x000000bc0028a947 */ /* 0x002fea0003800000 */
.L_x_2506:
[----:B------:R-:W-:Y:S01]  /*c5c0*/  UIADD3 UR6, UR60, 0x400, URZ ;  /* 0x000004003c067890 */ /* 0x000fe2000fffe03f */
[----:B------:R-:W-:Y:S01]  /*c5d0*/  WARPGROUP.ARRIVE ;  /* 0x00000000000079c5 */ /* 0x000fe20000000000 */
[----:B------:R-:W-:Y:S01]  /*c5e0*/  UMOV UR7, 0x40000040 ;  /* 0x4000004000077882 */ /* 0x000fe20000000000 */
[----:B01----:R-:W-:Y:S01]  /*c5f0*/  FMNMX.FTZ R0, R168, R11, !PT ;  /* 0x0000000ba8007209 */ /* 0x003fe20007810000 */
[----:B------:R-:W-:Y:S01]  /*c600*/  USHF.R.U32.HI UR6, URZ, 0x4, UR6 ;  /* 0x000000043f067899 */ /* 0x000fe20008011606 */
[----:B------:R-:W-:Y:S01]  /*c610*/  ISETP.LT.AND P2, PT, RZ, UR38, PT ;  /* 0x00000026ff007c0c */ /* 0x000fe2000bf41270 */
[----:B------:R-:W-:Y:S01]  /*c620*/  UMOV UR39, UR61 ;  /* 0x0000003d00277c82 */ /* 0x000fe20008000000 */
[----:B------:R-:W-:Y:S01]  /*c630*/  FMNMX.FTZ R3, R169, R0, !PT ;  /* 0x00000000a9037209 */ /* 0x000fe20007810000 */
[----:B------:R-:W-:-:S03]  /*c640*/  ULOP3.LUT UR6, UR6, 0x3fff, URZ, 0xc0, !UPT ;  /* 0x00003fff06067892 */ /* 0x000fc6000f8ec03f */
        /* <DEDUP_REMOVED lines=63> */
[----:B------:R-:W-:Y:S01]  /*ca40*/  IMAD.U32 R133, RZ, RZ, UR36 ;  /* 0x00000024ff857e24 */ /* 0x000fe2000f8e00ff */
[----:B------:R-:W-:Y:S01]  /*ca50*/  FMNMX.FTZ R10, R154, R5, !PT ;  /* 0x000000059a0a7209 */ /* 0x000fe20007810000 */
[----:B------:R-:W-:Y:S03]  /*ca60*/  MUFU.EX2 R2, R2 ;  /* 0x0000000200027308 */ /* 0x000fe60000000800 */
[----:B------:R-:W-:-:S02]  /*ca70*/  FMNMX.FTZ R5, R155, R10, !PT ;  /* 0x0000000a9b057209 */ /* 0x000fc40007810000 */
[----:B------:R-:W-:Y:S02]  /*ca80*/  @!P1 LEA R133, R133, UR60, 0x3 ;  /* 0x0000003c85859c11 */ /* 0x000fe4000f8e18ff */
[----:B------:R-:W-:Y:S01]  /*ca90*/  FMNMX.FTZ R10, R158, R5, !PT ;  /* 0x000000059e0a7209 */ /* 0x000fe20007810000 */
[----:B------:R-:W0:Y:S02]  /*caa0*/  MUFU.EX2 R11, R11 ;  /* 0x0000000b000b7308 */ /* 0x000e240000000800 */
[----:B------:R-:W-:Y:S01]  /*cab0*/  @!P1 VIADD R133, R133, 0x36840 ;  /* 0x0003684085859836 */ /* 0x000fe20000000000 */
[----:B------:R-:W-:-:S04]  /*cac0*/  FMNMX.FTZ R5, R159, R10, !PT ;  /* 0x0000000a9f057209 */ /* 0x000fc80007810000 */
[----:B------:R-:W-:Y:S01]  /*cad0*/  FMNMX.FTZ R10, R146, R5, !PT ;  /* 0x00000005920a7209 */ /* 0x000fe20007810000 */
[----:B------:R-:W-:Y:S01]  /*cae0*/  MUFU.EX2 R161, R161 ;  /* 0x000000a100a17308 */ /* 0x000fe20000000800 */
[----:B------:R-:W-:Y:S02]  /*caf0*/  @!P1 PRMT R133, RZ, 0x654, R133 ;  /* 0x00000654ff859816 */ /* 0x000fe40000000085 */
[----:B------:R-:W-:-:S04]  /*cb00*/  FMNMX.FTZ R5, R147, R10, !PT ;  /* 0x0000000a93057209 */ /* 0x000fc80007810000 */
[----:B------:R-:W-:Y:S01]  /*cb10*/  FMNMX.FTZ R10, R150, R5, !PT ;  /* 0x00000005960a7209 */ /* 0x000fe20007810000 */
[----:B------:R-:W-:Y:S01]  /*cb20*/  MUFU.EX2 R13, R13 ;  /* 0x0000000d000d7308 */ /* 0x000fe20000000800 */
        /* <DEDUP_REMOVED lines=8> */
[----:B------:R-:W-:Y:S01]  /*cbb0*/  UIADD3 UR6, UR10, 0x100, URZ ;  /* 0x000001000a067890 */ /* 0x000fe2000fffe03f */
[----:B------:R-:W1:Y:S01]  /*cbc0*/  MUFU.EX2 R200, R200 ;  /* 0x000000c800c87308 */ /* 0x000e620000000800 */
[----:B------:R-:W-:Y:S01]  /*cbd0*/  UMOV UR7, 0x40000040 ;  /* 0x4000004000077882 */ /* 0x000fe20000000000 */
[----:B------:R-:W-:Y:S01]  /*cbe0*/  FMNMX.FTZ R5, R139, R10, !PT ;  /* 0x0000000a8b057209 */ /* 0x000fe20007810000 */
[----:B0-----:R-:W-:-:S03]  /*cbf0*/  FFMA.FTZ R7, R2, R7, R11 ;  /* 0x0000000702077223 */ /* 0x001fc6000001000b */
[----:B------:R-:W-:Y:S02]  /*cc00*/  FMNMX.FTZ R10, R142, R5, !PT ;  /* 0x000000058e0a7209 */ /* 0x000fe40007810000 */
[----:B------:R-:W-:Y:S02]  /*cc10*/  MUFU.EX2 R202, R202 ;  /* 0x000000ca00ca7308 */ /* 0x000fe40000000800 */
[----:B------:R-:W-:-:S04]  /*cc20*/  FMNMX.FTZ R5, R143, R10, !PT ;  /* 0x0000000a8f057209 */ /* 0x000fc80007810000 */
[----:B------:R-:W-:Y:S02]  /*cc30*/  FMNMX.FTZ R10, R130, R5, !PT ;  /* 0x00000005820a7209 */ /* 0x000fe40007810000 */
[----:B------:R-:W-:Y:S01]  /*cc40*/  MUFU.EX2 R169, R169 ;  /* 0x000000a900a97308 */ /* 0x000fe20000000800 */
[C---:B-1----:R-:W-:Y:S01]  /*cc50*/  FADD.FTZ R7, R200.reuse, R7 ;  /* 0x00000007c8077221 */ /* 0x042fe20000010000 */
[----:B------:R-:W-:Y:S02]  /*cc60*/  FMNMX.FTZ R5, R131, R10, !PT ;  /* 0x0000000a83057209 */ /* 0x000fe40007810000 */
[----:B------:R-:W-:Y:S02]  /*cc70*/  F2FP.BF16.F32.PACK_AB R200, R200, R11 ;  /* 0x0000000bc8c8723e */ /* 0x000fe400000010ff */
        /* <DEDUP_REMOVED lines=90> */
[-CC-:B------:R-:W-:Y:S01]  /*d220*/  FFMA.FTZ R136, R151, R0.reuse, -R125.reuse ;  /* 0x0000000097887223 */ /* 0x180fe2000001087d */
[----:B------:R-:W-:Y:S01]  /*d230*/  HGMMA.64x192x16.F32.BF16 R24, R180, gdesc[UR4].tnspB, R24, gsb0 ;  /* 0x42e00004b4187df0 */ /* 0x000fe20008001818 */
[----:B------:R-:W-:Y:S01]  /*d240*/  UIADD3 UR6, UR10, 0x300, URZ ;  /* 0x000003000a067890 */ /* 0x000fe2000fffe03f */
[----:B------:R-:W-:Y:S01]  /*d250*/  FFMA.FTZ R187, R142, R0, -R125 ;  /* 0x000000008ebb7223 */ /* 0x000fe2000001087d */
[----:B------:R-:W-:Y:S01]  /*d260*/  UMOV UR7, 0x40000040 ;  /* 0x4000004000077882 */ /* 0x000fe20000000000 */
        /* <DEDUP_REMOVED lines=11> */
[----:B------:R-:W-:Y:S01]  /*d320*/  MUFU.EX2 R9, R18 ;  /* 0x0000001200097308 */ /* 0x000fe20000000800 */
[----:B------:R-:W-:Y:S01]  /*d330*/  HGMMA.64x192x16.F32.BF16 R24, R176, gdesc[UR4].tnspB, R24, gsb0 ;  /* 0x42e00004b0187df0 */ /* 0x000fe20008001818 */
[-C--:B------:R-:W-:Y:S01]  /*d340*/  FMUL.FTZ R3, R3, R0.reuse ;  /* 0x0000000003037220 */ /* 0x080fe20000410000 */
[-CC-:B------:R-:W-:Y:S01]  /*d350*/  FFMA.FTZ R128, R159, R0.reuse, -R125.reuse ;  /* 0x000000009f807223 */ /* 0x180fe2000001087d */
[----:B------:R-:W-:Y:S01]  /*d360*/  FFMA.FTZ R132, R147, R0, -R125 ;  /* 0x0000000093847223 */ /* 0x000fe2000001087d */
[----:B------:R-:W-:-:S03]  /*d370*/  UIADD3 UR6, UR38, -0x1, URZ ;  /* 0xffffffff26067890 */ /* 0x000fc6000fffe03f */
[----:B------:R-:W0:Y:S04]  /*d380*/  MUFU.EX2 R3, R3 ;  /* 0x0000000300037308 */ /* 0x000e280000000800 */
[----:B------:R-:W-:-:S04]  /*d390*/  UMOV UR38, UR6 ;  /* 0x0000000600267c82 */ /* 0x000fc80008000000 */
[----:B------:R-:W1:Y:S08]  /*d3a0*/  MUFU.EX2 R18, R175 ;  /* 0x000000af00127308 */ /* 0x000e700000000800 */
[----:B------:R-:W2:Y:S01]  /*d3b0*/  MUFU.EX2 R128, R128 ;  /* 0x0000008000807308 */ /* 0x000ea20000000800 */
[----:B0-----:R-:W-:-:S04]  /*d3c0*/  FFMA.FTZ R6, R3, R6, R14 ;  /* 0x0000000603067223 */ /* 0x001fc8000001000e */
[----:B------:R-:W-:Y:S01]  /*d3d0*/  FADD.FTZ R138, R201, R6 ;  /* 0x00000006c98a7221 */ /* 0x000fe20000010000 */
[----:B------:R-:W-:Y:S01]  /*d3e0*/  FFMA.FTZ R6, R139, R0, -R125 ;  /* 0x000000008b067223 */ /* 0x000fe2000001087d */
[----:B------:R-:W-:Y:S01]  /*d3f0*/  F2FP.BF16.F32.PACK_AB R201, R201, R14 ;  /* 0x0000000ec9c9723e */ /* 0x000fe200000010ff */
[----:B------:R-:W0:Y:S08]  /*d400*/  MUFU.EX2 R132, R132 ;  /* 0x0000008400847308 */ /* 0x000e300000000800 */
[----:B------:R-:W3:Y:S08]  /*d410*/  MUFU.EX2 R6, R6 ;  /* 0x0000000600067308 */ /* 0x000ef00000000800 */
        /* <DEDUP_REMOVED lines=9> */
[----:B----4-:R-:W-:Y:S02]  /*d4b0*/  @!P1 VIADD R133, R140, 0x36860 ;  /* 0x000368608c859836 */ /* 0x010fe40000000000 */
[----:B------:R-:W-:Y:S01]  /*d4c0*/  FADD.FTZ R140, R202, R7 ;  /* 0x00000007ca8c7221 */ /* 0x000fe20000010000 */
[----:B------:R-:W-:Y:S01]  /*d4d0*/  FADD.FTZ R7, R203, R138 ;  /* 0x0000008acb077221 */ /* 0x000fe20000010000 */
[----:B-1----:R-:W-:-:S02]  /*d4e0*/  F2FP.BF16.F32.PACK_AB R203, R18, R203 ;  /* 0x000000cb12cb723e */ /* 0x002fc400000010ff */
[----:B------:R-:W-:Y:S01]  /*d4f0*/  @!P1 PRMT R133, RZ, 0x654, R133 ;  /* 0x00000654ff859816 */ /* 0x000fe20000000085 */
[----:B------:R-:W-:Y:S01]  /*d500*/  FADD.FTZ R138, R18, R7 ;  /* 0x00000007128a7221 */ /* 0x000fe20000010000 */
[----:B------:R-:W-:Y:S02]  /*d510*/  F2FP.BF16.F32.PACK_AB R202, R169, R202 ;  /* 0x000000caa9ca723e */ /* 0x000fe400000010ff */
[----:B------:R1:W-:Y:S01]  /*d520*/  @!P1 SYNCS.ARRIVE.TRANS64.RED.A1T0 RZ, [R133+URZ], RZ ;  /* 0x000000ff85ff99a7 */ /* 0x0003e2000810043f */
[----:B------:R-:W-:Y:S01]  /*d530*/  FADD.FTZ R7, R197, R138 ;  /* 0x0000008ac5077221 */ /* 0x000fe20000010000 */
[----:B------:R-:W-:-:S03]  /*d540*/  F2FP.BF16.F32.PACK_AB R197, R20, R197 ;  /* 0x000000c514c5723e */ /* 0x000fc600000010ff */
[----:B------:R-:W-:Y:S01]  /*d550*/  FADD.FTZ R130, R20, R7 ;  /* 0x0000000714827221 */ /* 0x000fe20000010000 */
[-CC-:B------:R-:W-:Y:S01]  /*d560*/  FFMA.FTZ R7, R122, R0.reuse, -R125.reuse ;  /* 0x000000007a077223 */ /* 0x180fe2000001087d */
[----:B------:R-:W-:Y:S01]  /*d570*/  FFMA.FTZ R125, R127, R0, -R125 ;  /* 0x000000007f7d7223 */ /* 0x000fe2000001087d */
[----:B-1----:R-:W-:Y:S01]  /*d580*/  FADD.FTZ R133, R169, R140 ;  /* 0x0000008ca9857221 */ /* 0x002fe20000010000 */
[----:B------:R-:W1:Y:S03]  /*d590*/  MUFU.EX2 R122, R143 ;  /* 0x0000008f007a7308 */ /* 0x000e660000000800 */
[----:B------:R-:W-:Y:S01]  /*d5a0*/  FADD.FTZ R140, R196, R133 ;  /* 0x00000085c48c7221 */ /* 0x000fe20000010000 */
[----:B------:R-:W-:-:S03]  /*d5b0*/  F2FP.BF16.F32.PACK_AB R196, R161, R196 ;  /* 0x000000c4a1c4723e */ /* 0x000fc600000010ff */
[----:B------:R-:W-:Y:S01]  /*d5c0*/  FADD.FTZ R133, R161, R140 ;  /* 0x0000008ca1857221 */ /* 0x000fe20000010000 */
[----:B------:R4:W5:Y:S03]  /*d5d0*/  MUFU.EX2 R177, R7 ;  /* 0x0000000700b17308 */ /* 0x0009660000000800 */
[----:B------:R-:W-:Y:S01]  /*d5e0*/  FADD.FTZ R138, R198, R133 ;  /* 0x00000085c68a7221 */ /* 0x000fe20000010000 */
[----:B------:R-:W-:Y:S01]  /*d5f0*/  FADD.FTZ R133, R199, R130 ;  /* 0x00000082c7857221 */ /* 0x000fe20000010000 */
[C---:B------:R-:W-:Y:S02]  /*d600*/  F2FP.BF16.F32.PACK_AB R198, R13.reuse, R198 ;  /* 0x000000c60dc6723e */ /* 0x040fe400000010ff */
[----:B------:R-:W-:Y:S01]  /*d610*/  FADD.FTZ R139, R13, R138 ;  /* 0x0000008a0d8b7221 */ /* 0x000fe20000010000 */
[C---:B------:R-:W-:Y:S01]  /*d620*/  FADD.FTZ R130, R120.reuse, R133 ;  /* 0x0000008578827221 */ /* 0x040fe20000010000 */
[----:B------:R-:W5:Y:S01]  /*d630*/  MUFU.EX2 R125, R125 ;  /* 0x0000007d007d7308 */ /* 0x000f620000000800 */
[----:B------:R-:W-:Y:S01]  /*d640*/  F2FP.BF16.F32.PACK_AB R199, R120, R199 ;  /* 0x000000c778c7723e */ /* 0x000fe200000010ff */
        /* <DEDUP_REMOVED lines=16> */
[C---:B0-----:R-:W-:Y:S01]  /*d750*/  FADD.FTZ R14, R132.reuse, R11 ;  /* 0x0000000b840e7221 */ /* 0x041fe20000010000 */
        /* <DEDUP_REMOVED lines=9> */
[C---:B---3--:R-:W-:Y:S02]  /*d7f0*/  F2FP.BF16.F32.PACK_AB R185, R6.reuse, R185 ;  /* 0x000000b906b9723e */ /* 0x048fe400000010ff */
[C---:B------:R-:W-:Y:S01]  /*d800*/  FADD.FTZ R13, R21.reuse, R18 ;  /* 0x00000012150d7221 */ /* 0x040fe20000010000 */
[----:B------:R-:W-:Y:S01]  /*d810*/  FADD.FTZ R14, R6, R11 ;  /* 0x0000000b060e7221 */ /* 0x000fe20000010000 */
[----:B------:R-:W-:-:S02]  /*d820*/  F2FP.BF16.F32.PACK_AB R184, R21, R184 ;  /* 0x000000b815b8723e */ /* 0x000fc400000010ff */
[----:B------:R-:W-:Y:S01]  /*d830*/  FADD.FTZ R18, R186, R13 ;  /* 0x0000000dba127221 */ /* 0x000fe20000010000 */
[----:B------:R-:W-:Y:S01]  /*d840*/  FADD.FTZ R11, R187, R14 ;  /* 0x0000000ebb0b7221 */ /* 0x000fe20000010000 */
[C---:B------:R-:W-:Y:S02]  /*d850*/  F2FP.BF16.F32.PACK_AB R186, R137.reuse, R186 ;  /* 0x000000ba89ba723e */ /* 0x040fe400000010ff */
[----:B------:R-:W-:Y:S01]  /*d860*/  FADD.FTZ R13, R137, R18 ;  /* 0x00000012890d7221 */ /* 0x000fe20000010000 */
[C---:B-1----:R-:W-:Y:S01]  /*d870*/  FADD.FTZ R14, R122.reuse, R11 ;  /* 0x0000000b7a0e7221 */ /* 0x042fe20000010000 */
[----:B------:R-:W-:Y:S01]  /*d880*/  F2FP.BF16.F32.PACK_AB R187, R122, R187 ;  /* 0x000000bb7abb723e */ /* 0x000fe200000010ff */
[----:B------:R-:W-:Y:S02]  /*d890*/  IMAD.MOV.U32 R11, RZ, RZ, R4 ;  /* 0x000000ffff0b7224 */ /* 0x000fe400078e0004 */
[----:B------:R-:W-:Y:S01]  /*d8a0*/  FADD.FTZ R18, R180, R13 ;  /* 0x0000000db4127221 */ /* 0x000fe20000010000 */
[----:B------:R-:W-:Y:S01]  /*d8b0*/  FADD.FTZ R14, R181, R14 ;  /* 0x0000000eb50e7221 */ /* 0x000fe20000010000 */
[----:B------:R-:W-:-:S02]  /*d8c0*/  F2FP.BF16.F32.PACK_AB R180, R141, R180 ;  /* 0x000000b48db4723e */ /* 0x000fc400000010ff */
[----:B----4-:R-:W-:Y:S01]  /*d8d0*/  FADD.FTZ R7, R141, R18 ;  /* 0x000000128d077221 */ /* 0x010fe20000010000 */
        /* <DEDUP_REMOVED lines=20> */
.L_x_2499:
        /* <DEDUP_REMOVED lines=99> */
.L_x_2509:
[----:B------:R-:W-:Y:S01]  /*e050*/  ULEA UR5, UR36, UR60, 0x3 ;  /* 0x0000003c24057291 */ /* 0x000fe2000f8e183f */
[----:B------:R-:W-:-:S05]  /*e060*/  IMAD.U32 R2, RZ, RZ, UR61 ;  /* 0x0000003dff027e24 */ /* 0x000fca000f8e00ff */
[----:B------:R-:W-:-:S04]  /*e070*/  SHF.L.U32 R2, R2, 0x1f, RZ ;  /* 0x0000001f02027819 */ /* 0x000fc800000006ff */
[----:B------:R0:W1:Y:S01]  /*e080*/  SYNCS.PHASECHK.TRANS64.TRYWAIT P2, [UR5+0x36850], R2 ;  /* 0x03685002ff0075a7 */ /* 0x0000620008040145 */
[----:B------:R-:W-:Y:S05]  /*e090*/  @!P0 BRA `(.L_x_2510) ;  /* 0x0000000000048947 */ /* 0x000fea0003800000 */
[----:B------:R-:W-:Y:S01]  /*e0a0*/  BPT.TRAP 0x1 ;  /* 0x000000040000795c */ /* 0x000fe20000300000 */
.L_x_2510:
[----:B-1----:R-:W-:Y:S05]  /*e0b0*/  @P2 BRA `(.L_x_2511) ;  /* 0x0000000000082947 */ /* 0x002fea0003800000 */
[----:B------:R-:W1:Y:S02]  /*e0c0*/  SYNCS.PHASECHK.TRANS64.TRYWAIT P0, [UR5+0x36850], R2 ;  /* 0x03685002ff0075a7 */ /* 0x000e640008000145 */
[----:B-1----:R-:W-:Y:S05]  /*e0d0*/  @!P0 BRA `(.L_x_2512) ;  /* 0x000000a000788947 */ /* 0x002fea0003800000 */
.L_x_2511:
[----:B------:R-:W-:Y:S01]  /*e0e0*/  UIADD3 UR60, UR60, 0x400, URZ ;  /* 0x000004003c3c7890 */ /* 0x000fe2000fffe03f */
[----:B------:R-:W-:Y:S01]  /*e0f0*/  WARPGROUP.ARRIVE ;  /* 0x00000000000079c5 */ /* 0x000fe20000000000 */
[----:B------:R-:W-:Y:S01]  /*e100*/  UMOV UR7, 0x40000040 ;  /* 0x4000004000077882 */ /* 0x000fe20000000000 */
[----:B01----:R-:W0:Y:S01]  /*e110*/  SHFL.BFLY PT, R2, R7, 0x2, 0x1f ;  /* 0x0c401f0007027f89 */ /* 0x003e2200000e0000 */
[----:B------:R-:W-:Y:S01]  /*e120*/  USHF.R.U32.HI UR60, URZ, 0x4, UR60 ;  /* 0x000000043f3c7899 */ /* 0x000fe2000801163c */
[----:B------:R-:W-:Y:S01]  /*e130*/  IMAD.MOV.U32 R11, RZ, RZ, RZ ;  /* 0x000000ffff0b7224 */ /* 0x000fe200078e00ff */
[----:B------:R-:W-:Y:S01]  /*e140*/  R2UR UR8, R211 ;  /* 0x00000000d30872ca */ /* 0x000fe200000e0000 */
[----:B------:R-:W1:Y:S01]  /*e150*/  SHFL.BFLY PT, R3, R6, 0x2, 0x1f ;  /* 0x0c401f0006037f89 */ /* 0x000e6200000e0000 */
[----:B------:R-:W-:-:S04]  /*e160*/  ULOP3.LUT UR60, UR60, 0x3fff, URZ, 0xc0, !UPT ;  /* 0x00003fff3c3c7892 */ /* 0x000fc8000f8ec03f */
        /* <DEDUP_REMOVED lines=12> */
[----:B------:R-:W-:Y:S01]  /*e230*/  IMAD.U32 R6, RZ, RZ, UR5 ;  /* 0x00000005ff067e24 */ /* 0x000fe2000f8e00ff */
[----:B------:R-:W0:Y:S01]  /*e240*/  SHFL.BFLY PT, R3, R2, 0x1, 0x1f ;  /* 0x0c201f0002037f89 */ /* 0x000e2200000e0000 */
[----:B------:R-:W-:-:S03]  /*e250*/  USEL UR36, UR36, URZ, UP0 ;  /* 0x0000003f24247287 */ /* 0x000fc60008000000 */
[----:B------:R-:W1:Y:S01]  /*e260*/  SHFL.BFLY PT, R9, R8, 0x1, 0x1f ;  /* 0x0c201f0008097f89 */ /* 0x000e6200000e0000 */
[----:B0-----:R-:W-:Y:S01]  /*e270*/  FADD.FTZ R13, R2, R3 ;  /* 0x00000003020d7221 */ /* 0x001fe20000010000 */
[----:B------:R-:W-:Y:S02]  /*e280*/  IMAD.MOV.U32 R2, RZ, RZ, -0x800000 ;  /* 0xff800000ff027424 */ /* 0x000fe400078e00ff */
[----:B------:R-:W-:Y:S02]  /*e290*/  IMAD.MOV.U32 R3, RZ, RZ, -0x800000 ;  /* 0xff800000ff037424 */ /* 0x000fe400078e00ff */
[----:B-1----:R-:W-:Y:S01]  /*e2a0*/  FADD.FTZ R14, R8, R9 ;  /* 0x00000009080e7221 */ /* 0x002fe20000010000 */
[----:B------:R-:W-:Y:S01]  /*e2b0*/  FSETP.NE.FTZ.AND P0, PT, R13, RZ, PT ;  /* 0x000000ff0d00720b */ /* 0x000fe20003f15000 */
[----:B------:R-:W-:-:S03]  /*e2c0*/  IMAD.MOV.U32 R9, RZ, RZ, RZ ;  /* 0x000000ffff097224 */ /* 0x000fc600078e00ff */
        /* <DEDUP_REMOVED lines=47> */
[----:B--2---:R-:W-:Y:S01]  /*e5c0*/  FMUL.FTZ R129, R43, R11 ;  /* 0x0000000b2b817220 */ /* 0x004fe20000410000 */
[----:B0-----:R-:W-:Y:S01]  /*e5d0*/  FMUL.FTZ R6, R28, R9 ;  /* 0x000000091c067220 */ /* 0x001fe20000410000 */
        /* <DEDUP_REMOVED lines=94> */
.L_x_2482:
[----:B------:R-:W0:Y:S01]  /*ebc0*/  S2R R4, SR_CgaCtaId ;  /* 0x0000000000047919 */ /* 0x000e220000008800 */
[----:B------:R-:W-:Y:S01]  /*ebd0*/  MOV R17, 0x400 ;  /* 0x0000040000117802 */ /* 0x000fe20000000f00 */
[----:B------:R-:W-:Y:S01]  /*ebe0*/  BSSY B0, `(.L_x_2513) ;  /* 0x000028d000007945 */ /* 0x000fe20003800000 */
[----:B------:R-:W-:Y:S02]  /*ebf0*/  BAR.SYNC.DEFER_BLOCKING 0x5, 0x180 ;  /* 0x0146000000007b1d */ /* 0x000fe40000010000 */
[----:B0-----:R-:W-:-:S05]  /*ec00*/  LEA R17, R4, R17, 0x18 ;  /* 0x0000001104117211 */ /* 0x001fca00078ec0ff */
[----:B------:R-:W0:Y:S02]  /*ec10*/  LDS.128 R36, [R17+0x368d0] ;  /* 0x0368d00011247984 */ /* 0x000e240000000c00 */
[----:B0-----:R-:W-:Y:S02]  /*ec20*/  R2UR UR5, R37 ;  /* 0x00000000250572ca */ /* 0x001fe400000e0000 */
        /* <DEDUP_REMOVED lines=12> */
[----:B------:R-:W-:Y:S02]  /*ecf0*/  R2UR UR4, R207 ;  /* 0x00000000cf0472ca */ /* 0x000fe400000e0000 */
[----:B------:R-:W-:-:S02]  /*ed00*/  F2FP.BF16.F32.PACK_AB R98, R101, R100 ;  /* 0x000000646562723e */ /* 0x000fc400000010ff */
[----:B------:R-:W-:Y:S02]  /*ed10*/  F2FP.BF16.F32.PACK_AB R99, R42, R99 ;  /* 0x000000632a63723e */ /* 0x000fe400000010ff */
[----:B------:R-:W-:Y:S02]  /*ed20*/  F2FP.BF16.F32.PACK_AB R105, R107, R106 ;  /* 0x0000006a6b69723e */ /* 0x000fe400000010ff */
[----:B------:R-:W-:Y:S02]  /*ed30*/  F2FP.BF16.F32.PACK_AB R112, R113, R112 ;  /* 0x000000707170723e */ /* 0x000fe400000010ff */
[----:B------:R-:W-:Y:S02]  /*ed40*/  F2FP.BF16.F32.PACK_AB R106, R109, R108 ;  /* 0x0000006c6d6a723e */ /* 0x000fe400000010ff */
[----:B------:R-:W-:Y:S01]  /*ed50*/  F2FP.BF16.F32.PACK_AB R107, R111, R110 ;  /* 0x0000006e6f6b723e */ /* 0x000fe200000010ff */
[----:B------:R-:W-:Y:S01]  /*ed60*/  USHF.L.U32 UR10, UR4, 0x2, URZ ;  /* 0x00000002040a7899 */ /* 0x000fe2000800063f */
[----:B------:R-:W-:-:S02]  /*ed70*/  F2FP.BF16.F32.PACK_AB R113, R115, R114 ;  /* 0x000000727371723e */ /* 0x000fc400000010ff */
[----:B------:R-:W-:Y:S02]  /*ed80*/  F2FP.BF16.F32.PACK_AB R114, R117, R116 ;  /* 0x000000747572723e */ /* 0x000fe400000010ff */
[----:B------:R-:W-:Y:S02]  /*ed90*/  F2FP.BF16.F32.PACK_AB R115, R119, R118 ;  /* 0x000000767773723e */ /* 0x000fe400000010ff */
[----:B------:R-:W-:Y:S02]  /*eda0*/  R2UR UR7, R210 ;  /* 0x00000000d20772ca */ /* 0x000fe400000e0000 */
[----:B------:R-:W-:Y:S02]  /*edb0*/  MOV R20, R17 ;  /* 0x0000001100147202 */ /* 0x000fe40000000f00 */
[----:B0-----:R-:W-:-:S03]  /*edc0*/  MOV R21, R4 ;  /* 0x0000000400157202 */ /* 0x001fc60000000f00 */
[----:B------:R-:W-:-:S03]  /*edd0*/  IMAD.WIDE R4, R215, 0x2, R20 ;  /* 0x00000002d7047825 */ /* 0x000fc600078e0214 */
[----:B------:R-:W-:-:S03]  /*ede0*/  IADD3 R143, P0, R4, 0x4020, RZ ;  /* 0x00004020048f7810 */ /* 0x000fc60007f1e0ff */
[----:B------:R-:W-:Y:S01]  /*edf0*/  USHF.L.U64.HI UR11, UR4, 0x2, UR7 ;  /* 0x00000002040b7899 */ /* 0x000fe20008010207 */
[C---:B------:R-:W-:Y:S01]  /*ee00*/  LOP3.LUT R29, R4.reuse, 0x380, RZ, 0xc0, !PT ;  /* 0x00000380041d7812 */ /* 0x040fe200078ec0ff */
[----:B------:R-:W-:Y:S01]  /*ee10*/  UIADD3 UR4, UP1, UR10, UR8, URZ ;  /* 0x000000080a047290 */ /* 0x000fe2000ff3e03f */
[C---:B------:R-:W-:Y:S01]  /*ee20*/  IADD3 R103, P2, R4.reuse, 0x20, RZ ;  /* 0x0000002004677810 */ /* 0x040fe20007f5e0ff */
[--C-:B------:R-:W-:Y:S01]  /*ee30*/  IMAD.X R25, RZ, RZ, R5.reuse, P0 ;  /* 0x000000ffff197224 */ /* 0x100fe200000e0605 */
[C---:B------:R-:W-:Y:S01]  /*ee40*/  IADD3 R137, P1, R4.reuse, 0x40, RZ ;  /* 0x0000004004897810 */ /* 0x040fe20007f3e0ff */
[----:B------:R-:W-:Y:S01]  /*ee50*/  UIADD3.X UR7, UR11, UR9, URZ, UP1, !UPT ;  /* 0x000000090b077290 */ /* 0x000fe20008ffe43f */
[C---:B------:R-:W-:Y:S01]  /*ee60*/  IADD3 R139, P6, R4.reuse, 0x60, RZ ;  /* 0x00000060048b7810 */ /* 0x040fe20007fde0ff */
[--C-:B------:R-:W-:Y:S01]  /*ee70*/  IMAD.X R9, RZ, RZ, R5.reuse, P2 ;  /* 0x000000ffff097224 */ /* 0x100fe200010e0605 */
[C---:B------:R-:W-:Y:S01]  /*ee80*/  IADD3 R141, P5, R4.reuse, 0x4000, RZ ;  /* 0x00004000048d7810 */ /* 0x040fe20007fbe0ff */
[--C-:B------:R-:W-:Y:S01]  /*ee90*/  IMAD.X R11, RZ, RZ, R5.reuse, P1 ;  /* 0x000000ffff0b7224 */ /* 0x100fe200008e0605 */
[----:B------:R-:W-:Y:S01]  /*eea0*/  LOP3.LUT R18, R143, 0x380, RZ, 0xc0, !PT ;  /* 0x000003808f127812 */ /* 0x000fe200078ec0ff */
[--C-:B------:R-:W-:Y:S01]  /*eeb0*/  IMAD.X R13, RZ, RZ, R5.reuse, P6 ;  /* 0x000000ffff0d7224 */ /* 0x100fe200030e0605 */
[----:B------:R-:W-:Y:S01]  /*eec0*/  SHF.R.U64 R29, R29, 0x3, RZ ;  /* 0x000000031d1d7819 */ /* 0x000fe200000012ff */
[----:B------:R-:W-:Y:S01]  /*eed0*/  IMAD.X R15, RZ, RZ, R5, P5 ;  /* 0x000000ffff0f7224 */ /* 0x000fe200028e0605 */
[C---:B------:R-:W-:Y:S01]  /*eee0*/  IADD3 R145, P4, R4.reuse, 0x4040, RZ ;  /* 0x0000404004917810 */ /* 0x040fe20007f9e0ff */
[----:B------:R-:W-:Y:S01]  /*eef0*/  ULDC.64 UR8, c[0x0][0xc08] ;  /* 0x0003020000087ab9 */ /* 0x000fe20000000a00 */
[----:B------:R-:W-:-:S02]  /*ef00*/  IADD3 R147, P3, R4, 0x4060, RZ ;  /* 0x0000406004937810 */ /* 0x000fc40007f7e0ff */
        /* <DEDUP_REMOVED lines=14> */
[----:B------:R-:W-:Y:S02]  /*eff0*/  LOP3.LUT R12, R139, 0x380, RZ, 0xc0, !PT ;  /* 0x000003808b0c7812 */ /* 0x000fe400078ec0ff */
[----:B------:R-:W-:Y:S02]  /*f000*/  LOP3.LUT R14, R141, 0x380, RZ, 0xc0, !PT ;  /* 0x000003808d0e7812 */ /* 0x000fe400078ec0ff */
[----:B------:R-:W-:Y:S02]  /*f010*/  LOP3.LUT R26, R145, 0x380, RZ, 0xc0, !PT ;  /* 0x00000380911a7812 */ /* 0x000fe400078ec0ff */
[----:B------:R-:W-:Y:S02]  /*f020*/  LOP3.LUT R30, R147, 0x380, RZ, 0xc0, !PT ;  /* 0x00000380931e7812 */ /* 0x000fe400078ec0ff */
[----:B------:R-:W-:-:S02]  /*f030*/  LOP3.LUT R24, R18, R143, RZ, 0x3c, !PT ;  /* 0x0000008f12187212 */ /* 0x000fc400078e3cff */
[----:B------:R-:W-:Y:S02]  /*f040*/  LOP3.LUT R38, R155, 0x380, RZ, 0xc0, !PT ;  /* 0x000003809b267812 */ /* 0x000fe400078ec0ff */
[----:B------:R-:W-:Y:S02]  /*f050*/  SHF.R.U64 R8, R8, 0x3, RZ ;  /* 0x0000000308087819 */ /* 0x000fe400000012ff */
[----:B------:R-:W-:Y:S02]  /*f060*/  SHF.R.U64 R10, R10, 0x3, RZ ;  /* 0x000000030a0a7819 */ /* 0x000fe400000012ff */
[----:B------:R-:W-:Y:S02]  /*f070*/  LOP3.LUT R32, R149, 0x380, RZ, 0xc0, !PT ;  /* 0x0000038095207812 */ /* 0x000fe400078ec0ff */
[----:B------:R-:W-:Y:S02]  /*f080*/  MOV R18, R4 ;  /* 0x0000000400127202 */ /* 0x000fe40000000f00 */
[----:B------:R-:W-:-:S02]  /*f090*/  LOP3.LUT R34, R151, 0x380, RZ, 0xc0, !PT ;  /* 0x0000038097227812 */ /* 0x000fc400078ec0ff */
[----:B------:R-:W-:Y:S02]  /*f0a0*/  SHF.R.U64 R12, R12, 0x3, RZ ;  /* 0x000000030c0c7819 */ /* 0x000fe400000012ff */
[----:B------:R-:W-:Y:S02]  /*f0b0*/  SHF.R.U64 R14, R14, 0x3, RZ ;  /* 0x000000030e0e7819 */ /* 0x000fe400000012ff */
[----:B------:R-:W-:Y:S02]  /*f0c0*/  F2FP.BF16.F32.PACK_AB R4, R122, R7 ;  /* 0x000000077a04723e */ /* 0x000fe400000010ff */
[----:B------:R-:W-:Y:S02]  /*f0d0*/  SHF.R.U64 R26, R26, 0x3, RZ ;  /* 0x000000031a1a7819 */ /* 0x000fe400000012ff */
[----:B------:R-:W-:Y:S02]  /*f0e0*/  F2FP.BF16.F32.PACK_AB R5, R135, R130 ;  /* 0x000000828705723e */ /* 0x000fe400000010ff */
[----:B------:R-:W-:Y:S01]  /*f0f0*/  F2FP.BF16.F32.PACK_AB R7, R133, R28 ;  /* 0x0000001c8507723e */ /* 0x000fe200000010ff */
[----:B------:R-:W-:Y:S01]  /*f100*/  BAR.SYNC.DEFER_BLOCKING 0x1, 0x100 ;  /* 0x0044000000007b1d */ /* 0x000fe20000010000 */
[----:B------:R-:W-:-:S02]  /*f110*/  SHF.R.U64 R30, R30, 0x3, RZ ;  /* 0x000000031e1e7819 */ /* 0x000fc400000012ff */
[----:B------:R-:W-:Y:S02]  /*f120*/  SHF.R.U64 R38, R38, 0x3, RZ ;  /* 0x0000000326267819 */ /* 0x000fe400000012ff */
[----:B------:R-:W-:Y:S02]  /*f130*/  LOP3.LUT R8, R8, R103, RZ, 0x3c, !PT ;  /* 0x0000006708087212 */ /* 0x000fe400078e3cff */
[----:B------:R-:W-:Y:S02]  /*f140*/  LOP3.LUT R10, R10, R137, RZ, 0x3c, !PT ;  /* 0x000000890a0a7212 */ /* 0x000fe400078e3cff */
[----:B------:R-:W-:Y:S02]  /*f150*/  SHF.R.U64 R32, R32, 0x3, RZ ;  /* 0x0000000320207819 */ /* 0x000fe400000012ff */
[----:B------:R-:W-:Y:S02]  /*f160*/  SHF.R.U64 R34, R34, 0x3, RZ ;  /* 0x0000000322227819 */ /* 0x000fe400000012ff */
[----:B------:R-:W-:-:S02]  /*f170*/  LOP3.LUT R12, R12, R139, RZ, 0x3c, !PT ;  /* 0x0000008b0c0c7212 */ /* 0x000fc400078e3cff */
[----:B------:R-:W-:Y:S02]  /*f180*/  LOP3.LUT R14, R14, R141, RZ, 0x3c, !PT ;  /* 0x0000008d0e0e7212 */ /* 0x000fe400078e3cff */
[----:B------:R-:W-:Y:S02]  /*f190*/  LOP3.LUT R36, R153, 0x380, RZ, 0xc0, !PT ;  /* 0x0000038099247812 */ /* 0x000fe400078ec0ff */
[----:B------:R-:W-:Y:S02]  /*f1a0*/  LOP3.LUT R26, R26, R145, RZ, 0x3c, !PT ;  /* 0x000000911a1a7212 */ /* 0x000fe400078e3cff */
[----:B------:R-:W-:Y:S02]  /*f1b0*/  LOP3.LUT R30, R30, R147, RZ, 0x3c, !PT ;  /* 0x000000931e1e7212 */ /* 0x000fe400078e3cff */
[----:B------:R-:W-:Y:S01]  /*f1c0*/  LOP3.LUT R28, R38, R155, RZ, 0x3c, !PT ;  /* 0x0000009b261c7212 */ /* 0x000fe200078e3cff */
[----:B------:R0:W-:Y:S01]  /*f1d0*/  STSM.16.M88.4 [R18], R4 ;  /* 0x0000000412007844 */ /* 0x0001e20000000200 */
[----:B------:R-:W-:-:S02]  /*f1e0*/  LOP3.LUT R32, R32, R149, RZ, 0x3c, !PT ;  /* 0x0000009520207212 */ /* 0x000fc400078e3cff */
[----:B------:R-:W-:Y:S02]  /*f1f0*/  LOP3.LUT R34, R34, R151, RZ, 0x3c, !PT ;  /* 0x0000009722227212 */ /* 0x000fe400078e3cff */
[----:B------:R-:W-:Y:S02]  /*f200*/  MOV R134, R8 ;  /* 0x0000000800867202 */ /* 0x000fe40000000f00 */
[----:B------:R-:W-:Y:S02]  /*f210*/  MOV R133, R10 ;  /* 0x0000000a00857202 */ /* 0x000fe40000000f00 */
[----:B------:R-:W-:Y:S02]  /*f220*/  SHF.R.U64 R36, R36, 0x3, RZ ;  /* 0x0000000324247819 */ /* 0x000fe400000012ff */
[----:B------:R-:W-:Y:S02]  /*f230*/  MOV R132, R12 ;  /* 0x0000000c00847202 */ /* 0x000fe40000000f00 */
[----:B------:R-:W-:-:S02]  /*f240*/  MOV R130, R14 ;  /* 0x0000000e00827202 */ /* 0x000fc40000000f00 */
[----:B------:R-:W-:Y:S02]  /*f250*/  F2FP.BF16.F32.PACK_AB R8, R41, R40 ;  /* 0x000000282908723e */ /* 0x000fe400000010ff */
[----:B0-----:R-:W-:Y:S02]  /*f260*/  F2FP.BF16.F32.PACK_AB R4, R123, R120 ;  /* 0x000000787b04723e */ /* 0x001fe400000010ff */
[----:B------:R-:W-:Y:S02]  /*f270*/  F2FP.BF16.F32.PACK_AB R5, R128, R127 ;  /* 0x0000007f8005723e */ /* 0x000fe400000010ff */
[----:B------:R-:W-:Y:S02]  /*f280*/  F2FP.BF16.F32.PACK_AB R6, R121, R0 ;  /* 0x000000007906723e */ /* 0x000fe400000010ff */
[----:B------:R-:W-:Y:S02]  /*f290*/  F2FP.BF16.F32.PACK_AB R7, R131, R126 ;  /* 0x0000007e8307723e */ /* 0x000fe400000010ff */
[----:B------:R-:W-:-:S02]  /*f2a0*/  F2FP.BF16.F32.PACK_AB R9, R129, R124 ;  /* 0x0000007c8109723e */ /* 0x000fc400000010ff */
[----:B------:R-:W-:Y:S01]  /*f2b0*/  F2FP.BF16.F32.PACK_AB R10, R45, R44 ;  /* 0x0000002c2d0a723e */ /* 0x000fe200000010ff */
[----:B------:R0:W-:Y:S01]  /*f2c0*/  STSM.16.M88.4 [R134], R4 ;  /* 0x0000000486007844 */ /* 0x0001e20000000200 */
[----:B------:R-:W-:Y:S02]  /*f2d0*/  F2FP.BF16.F32.PACK_AB R11, R47, R46 ;  /* 0x0000002e2f0b723e */ /* 0x000fe400000010ff */
[----:B------:R-:W-:Y:S02]  /*f2e0*/  MOV R125, R24 ;  /* 0x00000018007d7202 */ /* 0x000fe40000000f00 */
[----:B------:R-:W-:Y:S01]  /*f2f0*/  MOV R122, R26 ;  /* 0x0000001a007a7202 */ /* 0x000fe20000000f00 */
[----:B------:R1:W-:Y:S01]  /*f300*/  STSM.16.M88.4 [R133], R8 ;  /* 0x0000000885007844 */ /* 0x0003e20000000200 */
[----:B------:R-:W-:Y:S02]  /*f310*/  F2FP.BF16.F32.PACK_AB R12, R49, R48 ;  /* 0x00000030310c723e */ /* 0x000fe400000010ff */
[----:B------:R-:W-:-:S02]  /*f320*/  F2FP.BF16.F32.PACK_AB R13, R51, R50 ;  /* 0x00000032330d723e */ /* 0x000fc400000010ff */
[----:B------:R-:W-:Y:S02]  /*f330*/  F2FP.BF16.F32.PACK_AB R14, R53, R52 ;  /* 0x00000034350e723e */ /* 0x000fe400000010ff */
[----:B------:R-:W-:Y:S02]  /*f340*/  F2FP.BF16.F32.PACK_AB R15, R55, R54 ;  /* 0x00000036370f723e */ /* 0x000fe400000010ff */
[----:B------:R-:W-:Y:S02]  /*f350*/  MOV R103, R30 ;  /* 0x0000001e00677202 */ /* 0x000fe40000000f00 */
[----:B------:R-:W-:Y:S01]  /*f360*/  F2FP.BF16.F32.PACK_AB R24, R57, R56 ;  /* 0x000000383918723e */ /* 0x000fe200000010ff */
[----:B------:R-:W-:Y:S01]  /*f370*/  STSM.16.M88.4 [R132], R12 ;  /* 0x0000000c84007844 */ /* 0x000fe20000000200 */
[----:B------:R-:W-:Y:S02]  /*f380*/  F2FP.BF16.F32.PACK_AB R25, R59, R58 ;  /* 0x0000003a3b19723e */ /* 0x000fe400000010ff */
[----:B------:R-:W-:-:S02]  /*f390*/  F2FP.BF16.F32.PACK_AB R26, R61, R60 ;  /* 0x0000003c3d1a723e */ /* 0x000fc400000010ff */
[----:B------:R-:W-:Y:S02]  /*f3a0*/  F2FP.BF16.F32.PACK_AB R27, R63, R62 ;  /* 0x0000003e3f1b723e */ /* 0x000fe400000010ff */
[----:B------:R-:W-:Y:S02]  /*f3b0*/  MOV R18, R28 ;  /* 0x0000001c00127202 */ /* 0x000fe40000000f00 */
[----:B------:R-:W-:Y:S01]  /*f3c0*/  MOV R102, R32 ;  /* 0x0000002000667202 */ /* 0x000fe20000000f00 */
[----:B------:R-:W-:Y:S01]  /*f3d0*/  STSM.16.M88.4 [R130], R24 ;  /* 0x0000001882007844 */ /* 0x000fe20000000200 */
[----:B------:R-:W-:Y:S02]  /*f3e0*/  MOV R38, R34 ;  /* 0x0000002200267202 */ /* 0x000fe40000000f00 */
[----:B------:R-:W-:Y:S02]  /*f3f0*/  F2FP.BF16.F32.PACK_AB R28, R65, R64 ;  /* 0x00000040411c723e */ /* 0x000fe400000010ff */
[----:B------:R-:W-:Y:S01]  /*f400*/  F2FP.BF16.F32.PACK_AB R29, R67, R66 ;  /* 0x00000042431d723e */ /* 0x000fe200000010ff */
[----:B------:R-:W2:Y:S01]  /*f410*/  LDC R65, c[0x0][0xbe8] ;  /* 0x0002fa00ff417b82 */ /* 0x000ea20000000800 */
[----:B------:R-:W-:-:S02]  /*f420*/  F2FP.BF16.F32.PACK_AB R30, R69, R68 ;  /* 0x00000044451e723e */ /* 0x000fc400000010ff */
[----:B------:R-:W-:Y:S02]  /*f430*/  F2FP.BF16.F32.PACK_AB R31, R71, R70 ;  /* 0x00000046471f723e */ /* 0x000fe400000010ff */
[----:B------:R-:W-:Y:S02]  /*f440*/  LOP3.LUT R36, R36, R153, RZ, 0x3c, !PT ;  /* 0x0000009924247212 */ /* 0x000fe400078e3cff */
[----:B------:R-:W-:Y:S01]  /*f450*/  F2FP.BF16.F32.PACK_AB R32, R73, R72 ;  /* 0x000000484920723e */ /* 0x000fe200000010ff */
[----:B------:R-:W-:Y:S01]  /*f460*/  STSM.16.M88.4 [R125], R28 ;  /* 0x0000001c7d007844 */ /* 0x000fe20000000200 */
[----:B------:R-:W-:Y:S02]  /*f470*/  F2FP.BF16.F32.PACK_AB R33, R75, R74 ;  /* 0x0000004a4b21723e */ /* 0x000fe400000010ff */
[----:B------:R-:W-:Y:S02]  /*f480*/  F2FP.BF16.F32.PACK_AB R34, R77, R76 ;  /* 0x0000004c4d22723e */ /* 0x000fe400000010ff */
[----:B------:R-:W-:-:S02]  /*f490*/  F2FP.BF16.F32.PACK_AB R35, R79, R78 ;  /* 0x0000004e4f23723e */ /* 0x000fc400000010ff */
[----:B0-----:R-:W-:Y:S02]  /*f4a0*/  F2FP.BF16.F32.PACK_AB R4, R81, R80 ;  /* 0x000000505104723e */ /* 0x001fe400000010ff */
[----:B------:R-:W-:Y:S01]  /*f4b0*/  F2FP.BF16.F32.PACK_AB R5, R83, R82 ;  /* 0x000000525305723e */ /* 0x000fe200000010ff */
[----:B------:R-:W-:Y:S01]  /*f4c0*/  STSM.16.M88.4 [R122], R32 ;  /* 0x000000207a007844 */ /* 0x000fe20000000200 */
[----:B------:R-:W-:Y:S02]  /*f4d0*/  F2FP.BF16.F32.PACK_AB R6, R85, R84 ;  /* 0x000000545506723e */ /* 0x000fe400000010ff */
[----:B------:R-:W-:Y:S02]  /*f4e0*/  F2FP.BF16.F32.PACK_AB R7, R87, R86 ;  /* 0x000000565707723e */ /* 0x000fe400000010ff */
[----:B-1----:R-:W-:Y:S02]  /*f4f0*/  F2FP.BF16.F32.PACK_AB R8, R89, R88 ;  /* 0x000000585908723e */ /* 0x002fe400000010ff */
[----:B------:R-:W-:Y:S01]  /*f500*/  F2FP.BF16.F32.PACK_AB R9, R91, R90 ;  /* 0x0000005a5b09723e */ /* 0x000fe200000010ff */
[----:B------:R0:W-:Y:S01]  /*f510*/  STSM.16.M88.4 [R103], R4 ;  /* 0x0000000467007844 */ /* 0x0001e20000000200 */
[----:B------:R-:W-:-:S02]  /*f520*/  F2FP.BF16.F32.PACK_AB R10, R93, R92 ;  /* 0x0000005c5d0a723e */ /* 0x000fc400000010ff */
[----:B------:R-:W-:Y:S02]  /*f530*/  F2FP.BF16.F32.PACK_AB R11, R95, R94 ;  /* 0x0000005e5f0b723e */ /* 0x000fe400000010ff */
[----:B------:R-:W-:Y:S02]  /*f540*/  MOV R36, R36 ;  /* 0x0000002400247202 */ /* 0x000fe40000000f00 */
[----:B------:R-:W-:Y:S01]  /*f550*/  PLOP3.LUT P0, PT, PT, PT, UP0, 0x80, 0x0 ;  /* 0x000000000000781c */ /* 0x000fe20003f0f008 */
[----:B------:R1:W-:Y:S04]  /*f560*/  STSM.16.M88.4 [R102], R8 ;  /* 0x0000000866007844 */ /* 0x0003e80000000200 */
[----:B------:R3:W-:Y:S04]  /*f570*/  STSM.16.M88.4 [R38], R96 ;  /* 0x0000006026007844 */ /* 0x0007e80000000200 */
[----:B------:R3:W-:Y:S01]  /*f580*/  STSM.16.M88.4 [R36], R104 ;  /* 0x0000006824007844 */ /* 0x0007e20000000200 */
[----:B0-----:R-:W-:-:S02]  /*f590*/  IMAD.U32 R4, RZ, RZ, UR4 ;  /* 0x00000004ff047e24 */ /* 0x001fc4000f8e00ff */
[----:B------:R-:W-:Y:S01]  /*f5a0*/  IMAD.U32 R5, RZ, RZ, UR7 ;  /* 0x00000007ff057e24 */ /* 0x000fe2000f8e00ff */
[----:B------:R3:W-:Y:S01]  /*f5b0*/  STSM.16.M88.4 [R18], R112 ;  /* 0x0000007012007844 */ /* 0x0007e20000000200 */
[----:B------:R-:W-:Y:S06]  /*f5c0*/  BAR.SYNC.DEFER_BLOCKING 0x1, 0x100 ;  /* 0x0044000000007b1d */ /* 0x000fec0000010000 */
[----:B------:R-:W4:Y:S01]  /*f5d0*/  @P0 LDG.E R0, desc[UR12][R4.64] ;  /* 0x0000000c04000981 */ /* 0x000f22000c1e1900 */
[----:B--2---:R-:W-:Y:S01]  /*f5e0*/  ISETP.NE.AND P1, PT, R65, 0x1, PT ;  /* 0x000000014100780c */ /* 0x004fe20003f25270 */
[----:B------:R-:W-:Y:S01]  /*f5f0*/  UISETP.NE.U32.AND UP1, UPT, UR8, URZ, UPT ;  /* 0x0000003f0800728c */ /* 0x000fe2000bf25070 */
[----:B------:R-:W-:Y:S01]  /*f600*/  ULDC UR7, c[0x0][0xa88] ;  /* 0x0002a20000077ab9 */ /* 0x000fe20000000800 */
[----:B------:R-:W-:-:S02]  /*f610*/  UMOV UR4, URZ ;  /* 0x0000003f00047c82 */ /* 0x000fc40008000000 */
[----:B------:R-:W-:-:S06]  /*f620*/  UISETP.NE.AND.EX UP1, UPT, UR9, URZ, UPT, UP1 ;  /* 0x0000003f0900728c */ /* 0x000fcc000bf25310 */
[----:B------:R-:W-:Y:S02]  /*f630*/  PLOP3.LUT P2, PT, PT, PT, UP1, 0x80, 0x0 ;  /* 0x000000000000781c */ /* 0x000fe40003f4f018 */
[----:B------:R-:W0:Y:S03]  /*f640*/  @P1 LDC R6, c[0x0][0xbec] ;  /* 0x0002fb00ff061b82 */ /* 0x000e260000000800 */
[----:B------:R-:W-:-:S04]  /*f650*/  @UP1 UIADD3 UR8, UP2, UR10, UR8, URZ ;  /* 0x000000080a081290 */ /* 0x000fc8000ff5e03f */
[----:B------:R-:W-:Y:S01]  /*f660*/  @UP1 UIADD3.X UR9, UR11, UR9, URZ, UP2, !UPT ;  /* 0x000000090b091290 */ /* 0x000fe200097fe43f */
[----:B-1----:R-:W1:Y:S01]  /*f670*/  @P1 LDC R8, c[0x0][0xbf0] ;  /* 0x0002fc00ff081b82 */ /* 0x002e620000000800 */
[----:B------:R-:W-:-:S04]  /*f680*/  IMAD.U32 R10, RZ, RZ, UR8 ;  /* 0x00000008ff0a7e24 */ /* 0x000fc8000f8e00ff */
[----:B------:R-:W-:Y:S01]  /*f690*/  IMAD.U32 R11, RZ, RZ, UR9 ;  /* 0x00000009ff0b7e24 */ /* 0x000fe2000f8e00ff */
[----:B----4-:R-:W-:Y:S01]  /*f6a0*/  @P0 R2UR UR4, R0 ;  /* 0x00000000000402ca */ /* 0x010fe200000e0000 */
        /* <DEDUP_REMOVED lines=8> */
.L_x_2515:
[----:B------:R-:W-:Y:S01]  /*f730*/  R2UR UR18, R208 ;  /* 0x00000000d01272ca */ /* 0x000fe200000e0000 */
[----:B------:R-:W-:Y:S01]  /*f740*/  ULDC.64 UR12, c[0x0][0xb90] ;  /* 0x0002e400000c7ab9 */ /* 0x000fe20000000a00 */
[----:B------:R-:W-:Y:S01]  /*f750*/  R2UR UR17, R19 ;  /* 0x00000000131172ca */ /* 0x000fe200000e0000 */
[----:B------:R-:W-:Y:S01]  /*f760*/  USHF.R.S32.HI UR11, URZ, 0x1f, UR4 ;  /* 0x0000001f3f0b7899 */ /* 0x000fe20008011404 */
[----:B------:R-:W-:Y:S01]  /*f770*/  R2UR UR16, R210 ;  /* 0x00000000d21072ca */ /* 0x000fe200000e0000 */
[----:B------:R-:W-:Y:S01]  /*f780*/  UMOV UR10, UR4 ;  /* 0x00000004000a7c82 */ /* 0x000fe20008000000 */
[----:B------:R-:W-:Y:S01]  /*f790*/  R2UR UR15, R207 ;  /* 0x00000000cf0f72ca */ /* 0x000fe200000e0000 */
[----:B-----5:R-:W-:Y:S01]  /*f7a0*/  IMAD R67, R0, R65, RZ ;  /* 0x0000004100437224 */ /* 0x020fe200078e02ff */
[----:B------:R-:W-:-:S05]  /*f7b0*/  ULDC.64 UR20, c[0x0][0x208] ;  /* 0x0000820000147ab9 */ /* 0x000fca0000000a00 */
[----:B------:R-:W-:Y:S02]  /*f7c0*/  USHF.R.S32.HI UR14, URZ, 0x1f, UR18 ;  /* 0x0000001f3f0e7899 */ /* 0x000fe40008011412 */
[----:B------:R-:W-:Y:S01]  /*f7d0*/  VIADD R7, R23, UR17 ;  /* 0x0000001117077c36 */ /* 0x000fe20008000000 */
[----:B------:R-:W-:Y:S01]  /*f7e0*/  UIMAD.WIDE.U32 UR8, UR18, UR12, UR10 ;  /* 0x0000000c120872a5 */ /* 0x000fe2000f8e000a */
[----:B------:R-:W-:Y:S01]  /*f7f0*/  VIADD R26, R214, UR17 ;  /* 0x00000011d61a7c36 */ /* 0x000fe20008000000 */
[----:B------:R-:W-:Y:S01]  /*f800*/  UIMAD UR7, UR14, UR12, URZ ;  /* 0x0000000c0e0772a4 */ /* 0x000fe2000f8e023f */
[----:B------:R-:W-:Y:S01]  /*f810*/  @P1 IMAD.HI.U32 R5, R7, R6, RZ ;  /* 0x0000000607051227 */ /* 0x000fe200078e00ff */
[----:B------:R-:W-:Y:S02]  /*f820*/  USEL UR16, UR16, URZ, !UP0 ;  /* 0x0000003f10107287 */ /* 0x000fe4000c000000 */
[----:B------:R-:W-:Y:S01]  /*f830*/  UIMAD UR7, UR18, UR13, UR7 ;  /* 0x0000000d120772a4 */ /* 0x000fe2000f8e0207 */
[----:B------:R-:W-:Y:S01]  /*f840*/  IMAD.MOV.U32 R4, RZ, RZ, R7 ;  /* 0x000000ffff047224 */ /* 0x000fe200078e0007 */
[----:B------:R-:W-:Y:S01]  /*f850*/  @P1 SHF.R.U32.HI R4, RZ, R8, R5 ;  /* 0x00000008ff041219 */ /* 0x000fe20000011605 */
[----:B------:R-:W-:Y:S01]  /*f860*/  ULDC.64 UR12, c[0x0][0xb98] ;  /* 0x0002e600000c7ab9 */ /* 0x000fe20000000a00 */
[----:B------:R-:W-:Y:S01]  /*f870*/  UIADD3 UR9, UR9, UR7, URZ ;  /* 0x0000000709097290 */ /* 0x000fe2000fffe03f */
[----:B------:R-:W-:Y:S01]  /*f880*/  IMAD R5, R209, 0x40, R16 ;  /* 0x00000040d1057824 */ /* 0x000fe200078e0210 */
[----:B------:R-:W-:Y:S01]  /*f890*/  USEL UR15, UR15, URZ, !UP0 ;  /* 0x0000003f0f0f7287 */ /* 0x000fe2000c000000 */
[----:B------:R-:W-:Y:S01]  /*f8a0*/  IMAD.MOV R6, RZ, RZ, -R4 ;  /* 0x000000ffff067224 */ /* 0x000fe200078e0a04 */
[----:B------:R-:W-:Y:S01]  /*f8b0*/  UIMAD UR7, UR16, UR12, URZ ;  /* 0x0000000c100772a4 */ /* 0x000fe2000f8e023f */
[----:B------:R-:W-:Y:S01]  /*f8c0*/  IMAD.WIDE R20, R5, 0x2, R20 ;  /* 0x0000000205147825 */ /* 0x000fe200078e0214 */
[----:B------:R-:W-:Y:S01]  /*f8d0*/  UIMAD.WIDE.U32 UR8, UR15, UR12, UR8 ;  /* 0x0000000c0f0872a5 */ /* 0x000fe2000f8e0008 */
[----:B------:R-:W-:Y:S01]  /*f8e0*/  SHF.R.S32.HI R5, RZ, 0x1f, R4 ;  /* 0x0000001fff057819 */ /* 0x000fe20000011404 */
[----:B------:R-:W-:Y:S01]  /*f8f0*/  UIMAD UR7, UR15, UR13, UR7 ;  /* 0x0000000d0f0772a4 */ /* 0x000fe2000f8e0207 */
[----:B------:R-:W-:Y:S01]  /*f900*/  IMAD R7, R65, R6, R7 ;  /* 0x0000000641077224 */ /* 0x000fe200078e0207 */
[----:B------:R-:W-:Y:S01]  /*f910*/  IADD3 R13, P2, R20, 0x1000, RZ ;  /* 0x00001000140d7810 */ /* 0x000fe20007f5e0ff */
[----:B------:R-:W-:Y:S01]  /*f920*/  ULDC.64 UR12, c[0x0][0xaa0] ;  /* 0x0002a800000c7ab9 */ /* 0x000fe20000000a00 */
[----:B------:R-:W-:-:S02]  /*f930*/  IADD3 R4, P0, R4, UR8, RZ ;  /* 0x0000000804047c10 */ /* 0x000fc4000ff1e0ff */
[----:B------:R-:W-:Y:S01]  /*f940*/  IMAD.U32 R8, RZ, RZ, UR7 ;  /* 0x00000007ff087e24 */ /* 0x000fe2000f8e00ff */
[----:B------:R-:W-:Y:S02]  /*f950*/  SHF.R.S32.HI R6, RZ, 0x1f, R7 ;  /* 0x0000001fff067819 */ /* 0x000fe40000011407 */
[----:B------:R-:W-:Y:S02]  /*f960*/  LOP3.LUT R12, R13, 0x380, RZ, 0xc0, !PT ;  /* 0x000003800d0c7812 */ /* 0x000fe400078ec0ff */
[----:B------:R-:W-:Y:S01]  /*f970*/  IADD3.X R5, R5, UR9, R8, P0, !PT ;  /* 0x0000000905057c10 */ /* 0x000fe200087fe408 */
[----:B------:R-:W-:Y:S01]  /*f980*/  ULDC.64 UR8, c[0x0][0xb88] ;  /* 0x0002e20000087ab9 */ /* 0x000fe20000000a00 */
[----:B------:R-:W-:Y:S01]  /*f990*/  SHF.R.U64 R12, R12, 0x3, RZ ;  /* 0x000000030c0c7819 */ /* 0x000fe200000012ff */
[----:B------:R-:W-:Y:S01]  /*f9a0*/  IMAD R6, R6, UR8, RZ ;  /* 0x0000000806067c24 */ /* 0x000fe2000f8e02ff */
[----:B------:R-:W-:Y:S01]  /*f9b0*/  IADD3 R9, P6, R20, 0x2000, RZ ;  /* 0x0000200014097810 */ /* 0x000fe20007fde0ff */
[----:B------:R-:W-:Y:S01]  /*f9c0*/  IMAD.WIDE.U32 R4, R7, UR8, R4 ;  /* 0x0000000807047c25 */ /* 0x000fe2000f8e0004 */
[----:B------:R-:W-:-:S02]  /*f9d0*/  LOP3.LUT R12, R12, R13, RZ, 0x3c, !PT ;  /* 0x0000000d0c0c7212 */ /* 0x000fc400078e3cff */
[----:B------:R-:W-:Y:S01]  /*f9e0*/  IADD3 R49, P4, R20, 0x4000, RZ ;  /* 0x0000400014317810 */ /* 0x000fe20007f9e0ff */
[----:B---3--:R-:W-:Y:S01]  /*f9f0*/  IMAD R11, R7, UR9, R6 ;  /* 0x00000009070b7c24 */ /* 0x008fe2000f8e0206 */
[----:B------:R-:W-:Y:S01]  /*fa00*/  ULDC.64 UR8, c[0x0][0xb50] ;  /* 0x0002d40000087ab9 */ /* 0x000fe20000000a00 */
[----:B------:R-:W-:Y:S01]  /*fa10*/  IMAD.X R13, RZ, RZ, R21, P2 ;  /* 0x000000ffff0d7224 */ /* 0x000fe200010e0615 */
[----:B------:R-:W-:Y:S01]  /*fa20*/  LEA R10, P0, R4, UR8, 0x2 ;  /* 0x00000008040a7c11 */ /* 0x000fe2000f8010ff */
[----:B------:R-:W-:Y:S01]  /*fa30*/  IMAD.IADD R5, R5, 0x1, R11 ;  /* 0x0000000105057824 */ /* 0x000fe200078e020b */
[----:B------:R-:W-:Y:S01]  /*fa40*/  IADD3 R25, P2, R20, 0x7000, RZ ;  /* 0x0000700014197810 */ /* 0x000fe20007f5e0ff */
[----:B------:R-:W-:Y:S01]  /*fa50*/  VIADD R6, R26, 0x8 ;  /* 0x000000081a067836 */ /* 0x000fe20000000000 */
[----:B------:R-:W-:Y:S01]  /*fa60*/  LOP3.LUT R8, R9, 0x380, RZ, 0xc0, !PT ;  /* 0x0000038009087812 */ /* 0x000fe200078ec0ff */
[----:B------:R-:W-:Y:S01]  /*fa70*/  SHFL.IDX PT, R18, R10, RZ, 0x1c1f ;  /* 0x001c1fff0a127589 */ /* 0x000fe200000e0000 */
[----:B------:R-:W-:-:S02]  /*fa80*/  LEA.HI.X R14, R4, UR9, R5, 0x2, P0 ;  /* 0x00000009040e7c11 */ /* 0x000fc400080f1405 */
[C---:B------:R-:W-:Y:S01]  /*fa90*/  IADD3 R45, P0, R20.reuse, 0x5000, RZ ;  /* 0x00005000142d7810 */ /* 0x040fe20007f1e0ff */
[----:B------:R-:W-:Y:S01]  /*faa0*/  SHFL.IDX PT, R36, R10, 0x1, 0x1c1f ;  /* 0x003c1f000a247f89 */ /* 0x000fe200000e0000 */
[----:B------:R-:W-:Y:S02]  /*fab0*/  LOP3.LUT R24, R25, 0x380, RZ, 0xc0, !PT ;  /* 0x0000038019187812 */ /* 0x000fe400078ec0ff */
[----:B------:R-:W-:Y:S01]  /*fac0*/  LOP3.LUT R44, R45, 0x380, RZ, 0xc0, !PT ;  /* 0x000003802d2c7812 */ /* 0x000fe200078ec0ff */
[----:B------:R-:W0:Y:S01]  /*fad0*/  SHFL.IDX PT, R19, R14, RZ, 0x1c1f ;  /* 0x001c1fff0e137589 */ /* 0x000e2200000e0000 */
[----:B------:R-:W-:Y:S02]  /*fae0*/  IADD3 R5, P5, R20, 0x3000, RZ ;  /* 0x0000300014057810 */ /* 0x000fe40007fbe0ff */
[----:B------:R-:W-:Y:S01]  /*faf0*/  SHF.R.U64 R44, R44, 0x3, RZ ;  /* 0x000000032c2c7819 */ /* 0x000fe200000012ff */
[----:B------:R-:W1:Y:S01]  /*fb00*/  SHFL.IDX PT, R37, R14, 0x1, 0x1c1f ;  /* 0x003c1f000e257f89 */ /* 0x000e6200000e0000 */
[----:B------:R-:W-:-:S02]  /*fb10*/  SHF.R.U64 R24, R24, 0x3, RZ ;  /* 0x0000000318187819 */ /* 0x000fc400000012ff */
[----:B------:R-:W-:Y:S01]  /*fb20*/  LOP3.LUT R44, R44, R45, RZ, 0x3c, !PT ;  /* 0x0000002d2c2c7212 */ /* 0x000fe200078e3cff */
[--C-:B------:R-:W-:Y:S01]  /*fb30*/  IMAD.X R45, RZ, RZ, R21.reuse, P0 ;  /* 0x000000ffff2d7224 */ /* 0x100fe200000e0615 */
[----:B------:R-:W-:Y:S02]  /*fb40*/  LOP3.LUT R4, R5, 0x380, RZ, 0xc0, !PT ;  /* 0x0000038005047812 */ /* 0x000fe400078ec0ff */
[----:B------:R-:W-:Y:S02]  /*fb50*/  LOP3.LUT R48, R49, 0x380, RZ, 0xc0, !PT ;  /* 0x0000038031307812 */ /* 0x000fe400078ec0ff */
[----:B------:R-:W-:Y:S02]  /*fb60*/  LOP3.LUT P0, RZ, R212, 0x3, RZ, 0xc0, !PT ;  /* 0x00000003d4ff7812 */ /* 0x000fe4000780c0ff */
[----:B------:R-:W-:Y:S01]  /*fb70*/  LOP3.LUT R24, R24, R25, RZ, 0x3c, !PT ;  /* 0x0000001918187212 */ /* 0x000fe200078e3cff */
[----:B------:R-:W-:Y:S01]  /*fb80*/  IMAD.X R25, RZ, RZ, R21, P2 ;  /* 0x000000ffff197224 */ /* 0x000fe200010e0615 */
[----:B------:R-:W-:-:S02]  /*fb90*/  IADD3 R33, P3, R20, 0x6000, RZ ;  /* 0x0000600014217810 */ /* 0x000fc40007f7e0ff */
[----:B------:R-:W-:Y:S02]  /*fba0*/  SHF.R.U64 R8, R8, 0x3, RZ ;  /* 0x0000000308087819 */ /* 0x000fe400000012ff */
[----:B------:R-:W-:Y:S02]  /*fbb0*/  SHF.R.U64 R4, R4, 0x3, RZ ;  /* 0x0000000304047819 */ /* 0x000fe400000012ff */
[----:B------:R-:W-:Y:S02]  /*fbc0*/  SHF.R.U64 R48, R48, 0x3, RZ ;  /* 0x0000000330307819 */ /* 0x000fe400000012ff */
[-C--:B------:R-:W-:Y:S02]  /*fbd0*/  ISETP.GE.OR P2, PT, R26, R67.reuse, P0 ;  /* 0x000000431a00720c */ /* 0x080fe40000746670 */
[----:B------:R-:W-:Y:S02]  /*fbe0*/  ISETP.GE.OR P0, PT, R6, R67, P0 ;  /* 0x000000430600720c */ /* 0x000fe40000706670 */
[----:B------:R-:W-:-:S02]  /*fbf0*/  LOP3.LUT R32, R33, 0x380, RZ, 0xc0, !PT ;  /* 0x0000038021207812 */ /* 0x000fc400078ec0ff */
[----:B------:R-:W-:Y:S01]  /*fc00*/  LOP3.LUT R8, R8, R9, RZ, 0x3c, !PT ;  /* 0x0000000908087212 */ /* 0x000fe200078e3cff */
[--C-:B------:R-:W-:Y:S01]  /*fc10*/  IMAD.X R9, RZ, RZ, R21.reuse, P6 ;  /* 0x000000ffff097224 */ /* 0x100fe200030e0615 */
[----:B------:R-:W-:Y:S01]  /*fc20*/  LOP3.LUT R4, R4, R5, RZ, 0x3c, !PT ;  /* 0x0000000504047212 */ /* 0x000fe200078e3cff */
[--C-:B------:R-:W-:Y:S01]  /*fc30*/  IMAD.X R5, RZ, RZ, R21.reuse, P5 ;  /* 0x000000ffff057224 */ /* 0x100fe200028e0615 */
[----:B------:R-:W-:Y:S01]  /*fc40*/  LOP3.LUT R48, R48, R49, RZ, 0x3c, !PT ;  /* 0x0000003130307212 */ /* 0x000fe200078e3cff */
[----:B------:R-:W-:Y:S01]  /*fc50*/  IMAD.X R49, RZ, RZ, R21, P4 ;  /* 0x000000ffff317224 */ /* 0x000fe200020e0615 */
[C---:B------:R-:W-:Y:S01]  /*fc60*/  IADD3 R61, P6, R20.reuse, 0x8000, RZ ;  /* 0x00008000143d7810 */ /* 0x040fe20007fde0ff */
[----:B0-----:R-:W-:Y:S01]  /*fc70*/  @!P2 ST.E desc[UR20][R18.64], R2 ;  /* 0x000000021200a985 */ /* 0x001fe2000c101914 */
[C---:B------:R-:W-:Y:S02]  /*fc80*/  IADD3 R57, P5, R20.reuse, 0x9000, RZ ;  /* 0x0000900014397810 */ /* 0x040fe40007fbe0ff */
[C---:B------:R-:W-:Y:S01]  /*fc90*/  IADD3 R53, P4, R20.reuse, 0xa000, RZ ;  /* 0x0000a00014357810 */ /* 0x040fe20007f9e0ff */
[----:B-1----:R0:W-:Y:S01]  /*fca0*/  @!P0 ST.E desc[UR20][R36.64], R3 ;  /* 0x0000000324008985 */ /* 0x0021e2000c101914 */
[----:B------:R-:W-:-:S02]  /*fcb0*/  LOP3.LUT R11, R20, 0x380, RZ, 0xc0, !PT ;  /* 0x00000380140b7812 */ /* 0x000fc400078ec0ff */
[----:B------:R-:W-:Y:S01]  /*fcc0*/  SHF.R.U64 R32, R32, 0x3, RZ ;  /* 0x0000000320207819 */ /* 0x000fe200000012ff */
[----:B------:R-:W-:Y:S01]  /*fcd0*/  UIMAD UR7, UR11, UR12, URZ ;  /* 0x0000000c0b0772a4 */ /* 0x000fe2000f8e023f */
[----:B------:R-:W-:Y:S01]  /*fce0*/  LOP3.LUT R60, R61, 0x380, RZ, 0xc0, !PT ;  /* 0x000003803d3c7812 */ /* 0x000fe200078ec0ff */
[----:B------:R-:W-:Y:S01]  /*fcf0*/  UIMAD.WIDE.U32 UR8, UR4, UR12, URZ ;  /* 0x0000000c040872a5 */ /* 0x000fe2000f8e003f */
[----:B------:R-:W-:Y:S01]  /*fd00*/  LOP3.LUT R56, R57, 0x380, RZ, 0xc0, !PT ;  /* 0x0000038039387812 */ /* 0x000fe200078ec0ff */
[----:B------:R-:W-:Y:S01]  /*fd10*/  ULDC.64 UR10, c[0x0][0xae8] ;  /* 0x0002ba00000a7ab9 */ /* 0x000fe20000000a00 */
[----:B------:R-:W-:Y:S01]  /*fd20*/  LOP3.LUT R52, R53, 0x380, RZ, 0xc0, !PT ;  /* 0x0000038035347812 */ /* 0x000fe200078ec0ff */
[----:B------:R-:W5:Y:S01]  /*fd30*/  LD.E.128 R12, desc[UR20][R12.64] ;  /* 0x000000140c0c7980 */ /* 0x000f62000c101d00 */
[----:B------:R-:W-:Y:S01]  /*fd40*/  SHF.R.U64 R11, R11, 0x3, RZ ;  /* 0x000000030b0b7819 */ /* 0x000fe200000012ff */
[----:B0-----:R-:W0:Y:S01]  /*fd50*/  @P1 LDC R3, c[0x0][0xbec] ;  /* 0x0002fb00ff031b82 */ /* 0x001e220000000800 */
[----:B------:R-:W-:Y:S01]  /*fd60*/  LOP3.LUT R32, R32, R33, RZ, 0x3c, !PT ;  /* 0x0000002120207212 */ /* 0x000fe200078e3cff */
[----:B------:R-:W-:Y:S01]  /*fd70*/  IMAD.X R33, RZ, RZ, R21, P3 ;  /* 0x000000ffff217224 */ /* 0x000fe200018e0615 */
[----:B------:R-:W-:Y:S01]  /*fd80*/  IADD3 R7, P3, R20, 0xb000, RZ ;  /* 0x0000b00014077810 */ /* 0x000fe20007f7e0ff */
[----:B------:R-:W5:Y:S01]  /*fd90*/  LD.E.128 R48, desc[UR20][R48.64] ;  /* 0x0000001430307980 */ /* 0x000f62000c101d00 */
[----:B------:R-:W-:-:S02]  /*fda0*/  SHF.R.U64 R60, R60, 0x3, RZ ;  /* 0x000000033c3c7819 */ /* 0x000fc400000012ff */
[----:B------:R-:W-:Y:S01]  /*fdb0*/  SHF.R.U64 R56, R56, 0x3, RZ ;  /* 0x0000000338387819 */ /* 0x000fe200000012ff */
[--C-:B------:R-:W-:Y:S01]  /*fdc0*/  IMAD.X R41, RZ, RZ, R21.reuse, P3 ;  /* 0x000000ffff297224 */ /* 0x100fe200018e0615 */
[----:B------:R-:W-:Y:S01]  /*fdd0*/  SHF.R.U64 R52, R52, 0x3, RZ ;  /* 0x0000000334347819 */ /* 0x000fe200000012ff */
[----:B------:R-:W-:Y:S01]  /*fde0*/  UIMAD UR7, UR4, UR13, UR7 ;  /* 0x0000000d040772a4 */ /* 0x000fe2000f8e0207 */
[----:B------:R-:W-:Y:S01]  /*fdf0*/  LOP3.LUT R20, R11, R20, RZ, 0x3c, !PT ;  /* 0x000000140b147212 */ /* 0x000fe200078e3cff */
[----:B------:R-:W5:Y:S01]  /*fe00*/  LD.E.128 R44, desc[UR20][R44.64] ;  /* 0x000000142c2c7980 */ /* 0x000f62000c101d00 */
[----:B------:R-:W-:Y:S01]  /*fe10*/  LOP3.LUT R60, R60, R61, RZ, 0x3c, !PT ;  /* 0x0000003d3c3c7212 */ /* 0x000fe200078e3cff */
[--C-:B------:R-:W-:Y:S01]  /*fe20*/  IMAD.X R61, RZ, RZ, R21.reuse, P6 ;  /* 0x000000ffff3d7224 */ /* 0x100fe200030e0615 */
[----:B------:R-:W-:Y:S01]  /*fe30*/  LOP3.LUT R56, R56, R57, RZ, 0x3c, !PT ;  /* 0x0000003938387212 */ /* 0x000fe200078e3cff */
[--C-:B------:R-:W-:Y:S01]  /*fe40*/  IMAD.X R57, RZ, RZ, R21.reuse, P5 ;  /* 0x000000ffff397224 */ /* 0x100fe200028e0615 */
[----:B------:R-:W-:Y:S01]  /*fe50*/  LOP3.LUT R52, R52, R53, RZ, 0x3c, !PT ;  /* 0x0000003534347212 */ /* 0x000fe200078e3cff */
[----:B------:R-:W-:Y:S01]  /*fe60*/  IMAD.X R53, RZ, RZ, R21, P4 ;  /* 0x000000ffff357224 */ /* 0x000fe200020e0615 */
[----:B------:R1:W5:Y:S01]  /*fe70*/  LD.E.128 R28, desc[UR20][R20.64] ;  /* 0x00000014141c7980 */ /* 0x000362000c101d00 */
[----:B------:R-:W-:Y:S01]  /*fe80*/  LOP3.LUT R0, R7, 0x380, RZ, 0xc0, !PT ;  /* 0x0000038007007812 */ /* 0x000fe200078ec0ff */
[----:B------:R-:W-:-:S02]  /*fe90*/  UIADD3 UR9, UR9, UR7, URZ ;  /* 0x0000000709097290 */ /* 0x000fc4000fffe03f */
[----:B------:R-:W-:Y:S01]  /*fea0*/  UIMAD UR4, UR14, UR10, URZ ;  /* 0x0000000a0e0472a4 */ /* 0x000fe2000f8e023f */
[----:B------:R-:W-:Y:S01]  /*feb0*/  SHF.R.U64 R0, R0, 0x3, RZ ;  /* 0x0000000300007819 */ /* 0x000fe200000012ff */
[----:B------:R-:W5:Y:S03]  /*fec0*/  LD.E.128 R8, desc[UR20][R8.64] ;  /* 0x0000001408087980 */ /* 0x000f66000c101d00 */
[----:B------:R-:W-:Y:S01]  /*fed0*/  LOP3.LUT R40, R0, R7, RZ, 0x3c, !PT ;  /* 0x0000000700287212 */ /* 0x000fe200078e3cff */
[----:B-1----:R-:W1:Y:S01]  /*fee0*/  @P1 LDC R21, c[0x0][0xbf0] ;  /* 0x0002fc00ff151b82 */ /* 0x002e620000000800 */
[----:B------:R-:W-:Y:S01]  /*fef0*/  IMAD R0, R206, 0x20, R209 ;  /* 0x00000020ce007824 */ /* 0x000fe200078e02d1 */
[----:B------:R-:W-:Y:S01]  /*ff00*/  UIMAD UR4, UR18, UR11, UR4 ;  /* 0x0000000b120472a4 */ /* 0x000fe2000f8e0204 */
[----:B------:R-:W5:Y:S01]  /*ff10*/  LD.E.128 R4, desc[UR20][R4.64] ;  /* 0x0000001404047980 */ /* 0x000f62000c101d00 */
[----:B------:R-:W-:Y:S01]  /*ff20*/  UIMAD.WIDE.U32 UR8, UR18, UR10, UR8 ;  /* 0x0000000a120872a5 */ /* 0x000fe2000f8e0008 */
[----:B------:R-:W-:-:S02]  /*ff30*/  VIADD R20, R0, UR17 ;  /* 0x0000001100147c36 */ /* 0x000fc40008000000 */
[----:B------:R-:W-:Y:S01]  /*ff40*/  ULDC.64 UR10, c[0x0][0xaf0] ;  /* 0x0002bc00000a7ab9 */ /* 0x000fe20000000a00 */
[----:B------:R-:W-:Y:S01]  /*ff50*/  UIADD3 UR9, UR9, UR4, URZ ;  /* 0x0000000409097290 */ /* 0x000fe2000fffe03f */
[----:B0-----:R-:W-:Y:S01]  /*ff60*/  @P1 IMAD.HI.U32 R0, R20, R3, RZ ;  /* 0x0000000314001227 */ /* 0x001fe200078e00ff */
[----:B------:R-:W-:Y:S01]  /*ff70*/  UIMAD UR4, UR16, UR10, URZ ;  /* 0x0000000a100472a4 */ /* 0x000fe2000f8e023f */
[----:B------:R-:W5:Y:S02]  /*ff80*/  LD.E.128 R32, desc[UR20][R32.64] ;  /* 0x0000001420207980 */ /* 0x000f64000c101d00 */
[----:B------:R-:W-:Y:S01]  /*ff90*/  IMAD.MOV.U32 R19, RZ, RZ, R20 ;  /* 0x000000ffff137224 */ /* 0x000fe200078e0014 */
[----:B------:R-:W-:Y:S01]  /*ffa0*/  UIMAD UR4, UR15, UR11, UR4 ;  /* 0x0000000b0f0472a4 */ /* 0x000fe2000f8e0204 */
[----:B------:R-:W5:Y:S01]  /*ffb0*/  LD.E.128 R24, desc[UR20][R24.64] ;  /* 0x0000001418187980 */ /* 0x000f62000c101d00 */
[----:B------:R-:W-:-:S03]  /*ffc0*/  UIMAD.WIDE.U32 UR8, UR15, UR10, UR8 ;  /* 0x0000000a0f0872a5 */ /* 0x000fc6000f8e0008 */
[----:B------:R-:W-:Y:S01]  /*ffd0*/  ULDC.64 UR10, c[0x0][0xae0] ;  /* 0x0002b800000a7ab9 */ /* 0x000fe20000000a00 */
[----:B------:R-:W5:Y:S01]  /*ffe0*/  LD.E.128 R60, desc[UR20][R60.64] ;  /* 0x000000143c3c7980 */ /* 0x000f62000c101d00 */
[----:B-1----:R-:W-:Y:S01]  /*fff0*/  @P1 SHF.R.U32.HI R19, RZ, R21, R0 ;  /* 0x00000015ff131219 */ /* 0x002fe20000011600 */
[----:B------:R-:W-:Y:S02]  /*10000*/  UIADD3 UR4, UR9, UR4, URZ ;  /* 0x0000000409047290 */ /* 0x000fe4000fffe03f */
[----:B------:R-:W5:Y:S01]  /*10010*/  LD.E.128 R56, desc[UR20][R56.64] ;  /* 0x0000001438387980 */ /* 0x000f62000c101d00 */
[--C-:B------:R-:W-:Y:S01]  /*10020*/  SHF.R.S32.HI R0, RZ, 0x1f, R19.reuse ;  /* 0x0000001fff007819 */ /* 0x100fe20000011413 */
[----:B------:R-:W-:Y:S02]  /*10030*/  IMAD.MOV R18, RZ, RZ, -R19 ;  /* 0x000000ffff127224 */ /* 0x000fe400078e0a13 */
[----:B------:R-:W5:Y:S01]  /*10040*/  LD.E.128 R52, desc[UR20][R52.64] ;  /* 0x0000001434347980 */ /* 0x000f62000c101d00 */
[----:B------:R-:W-:-:S02]  /*10050*/  IMAD.U32 R3, RZ, RZ, UR9 ;  /* 0x00000009ff037e24 */ /* 0x000fc4000f8e00ff */
[----:B------:R-:W-:Y:S01]  /*10060*/  IMAD R0, R0, UR10, RZ ;  /* 0x0000000a00007c24 */ /* 0x000fe2000f8e02ff */
[----:B------:R-:W5:Y:S01]  /*10070*/  LD.E.128 R40, desc[UR20][R40.64] ;  /* 0x0000001428287980 */ /* 0x000f62000c101d00 */
[----:B------:R-:W-:Y:S02]  /*10080*/  IMAD R21, R65, R18, R20 ;  /* 0x0000001241157224 */ /* 0x000fe400078e0214 */
[----:B------:R-:W-:Y:S01]  /*10090*/  IMAD.U32 R2, RZ, RZ, UR8 ;  /* 0x00000008ff027e24 */ /* 0x000fe2000f8e00ff */
[----:B------:R-:W-:Y:S01]  /*100a0*/  @!PT LDS RZ, [RZ] ;  /* 0x00000000fffff984 */ /* 0x000fe20000000800 */
[----:B------:R-:W-:Y:S01]  /*100b0*/  @!PT LDS RZ, [RZ] ;  /* 0x00000000fffff984 */ /* 0x000fe20000000800 */
[----:B------:R-:W-:Y:S01]  /*100c0*/  @!PT LDS RZ, [RZ] ;  /* 0x00000000fffff984 */ /* 0x000fe20000000800 */
[----:B------:R-:W-:Y:S01]  /*100d0*/  @!PT LDS RZ, [RZ] ;  /* 0x00000000fffff984 */ /* 0x000fe20000000800 */
[----:B------:R0:W-:Y:S06]  /*100e0*/  MEMBAR.ALL.CTA ;  /* 0x0000000000007992 */ /* 0x0001ec0000008000 */
[----:B0-----:R-:W0:Y:S01]  /*100f0*/  FENCE.VIEW.ASYNC.S ;  /* 0x00000000000073c6 */ /* 0x001e220000000000 */
[----:B------:R-:W-:Y:S01]  /*10100*/  IMAD.U32 R3, RZ, RZ, UR4 ;  /* 0x00000004ff037e24 */ /* 0x000fe2000f8e00ff */
[----:B------:R-:W-:Y:S01]  /*10110*/  ULDC.64 UR8, c[0x0][0xad8] ;  /* 0x0002b60000087ab9 */ /* 0x000fe20000000a00 */
[C---:B------:R-:W-:Y:S01]  /*10120*/  IMAD R37, R19.reuse, UR11, R0 ;  /* 0x0000000b13257c24 */ /* 0x040fe2000f8e0200 */
[----:B------:R-:W-:Y:S01]  /*10130*/  SHF.R.S32.HI R0, RZ, 0x1f, R21 ;  /* 0x0000001fff007819 */ /* 0x000fe20000011415 */
[----:B------:R-:W-:-:S04]  /*10140*/  IMAD.WIDE.U32 R2, R19, UR10, R2 ;  /* 0x0000000a13027c25 */ /* 0x000fc8000f8e0002 */
[----:B------:R-:W-:Y:S02]  /*10150*/  IMAD.IADD R3, R3, 0x1, R37 ;  /* 0x0000000103037824 */ /* 0x000fe400078e0225 */
[----:B------:R-:W-:Y:S02]  /*10160*/  IMAD R18, R0, UR8, RZ ;  /* 0x0000000800127c24 */ /* 0x000fe4000f8e02ff */
[----:B------:R-:W-:Y:S02]  /*10170*/  VIADD R38, R209, UR17 ;  /* 0x00000011d1267c36 */ /* 0x000fe40008000000 */
[C---:B------:R-:W-:Y:S02]  /*10180*/  IMAD R19, R21.reuse, UR9, R18 ;  /* 0x0000000915137c24 */ /* 0x040fe4000f8e0212 */
[----:B------:R-:W-:Y:S01]  /*10190*/  IMAD.WIDE.U32 R2, R21, UR8, R2 ;  /* 0x0000000815027c25 */ /* 0x000fe2000f8e0002 */
[----:B------:R-:W-:Y:S01]  /*101a0*/  ISETP.GE.AND P2, PT, R38, R67, PT ;  /* 0x000000432600720c */ /* 0x000fe20003f46270 */
[----:B------:R-:W-:-:S02]  /*101b0*/  ULDC.64 UR8, c[0x0][0xa80] ;  /* 0x0002a00000087ab9 */ /* 0x000fc40000000a00 */
[----:B------:R-:W-:Y:S01]  /*101c0*/  VIADD R0, R38, 0x20 ;  /* 0x0000002026007836 */ /* 0x000fe20000000000 */
[----:B------:R-:W-:Y:S01]  /*101d0*/  LEA R36, P3, R2, UR8, 0x1 ;  /* 0x0000000802247c11 */ /* 0x000fe2000f8608ff */
[----:B------:R-:W-:Y:S02]  /*101e0*/  IMAD.IADD R3, R3, 0x1, R19 ;  /* 0x0000000103037824 */ /* 0x000fe400078e0213 */
        /* <DEDUP_REMOVED lines=16> */
[-C--:B-1----:R-:W-:Y:S02]  /*102f0*/  @!P4 LEA R2, P6, R16, R21.reuse, 0x1 ;  /* 0x000000151002c211 */ /* 0x082fe400078c08ff */
[-C--:B------:R-:W-:Y:S02]  /*10300*/  @!P3 LEA R18, P5, R204, R21.reuse, 0x1 ;  /* 0x00000015cc12b211 */ /* 0x080fe400078a08ff */
[-C--:B--2---:R-:W-:Y:S02]  /*10310*/  @!P4 LEA.HI.X R3, R16, R0.reuse, R219, 0x1, P6 ;  /* 0x000000001003c211 */ /* 0x084fe400030f0cdb */
[C---:B------:R-:W-:Y:S02]  /*10320*/  @!P2 LEA R20, P6, R205.reuse, R21, 0x1 ;  /* 0x00000015cd14a211 */ /* 0x040fe400078c08ff */
[-C--:B------:R-:W-:Y:S01]  /*10330*/  @!P3 LEA.HI.X R19, R204, R0.reuse, R218, 0x1, P5 ;  /* 0x00000000cc13b211 */ /* 0x080fe200028f0cda */
[----:B-----5:R3:W-:Y:S01]  /*10340*/  @!P4 ST.E.128 desc[UR8][R2.64], R28 ;  /* 0x0000001c0200c985 */ /* 0x0207e2000c101d08 */
[----:B------:R-:W-:-:S03]  /*10350*/  @!P2 LEA.HI.X R21, R205, R0, R217, 0x1, P6 ;  /* 0x00000000cd15a211 */ /* 0x000fc600030f0cd9 */
[----:B------:R3:W-:Y:S04]  /*10360*/  @!P3 ST.E.128 desc[UR8][R18.64], R48 ;  /* 0x000000301200b985 */ /* 0x0007e8000c101d08 */
[----:B------:R3:W-:Y:S02]  /*10370*/  @!P2 ST.E.128 desc[UR8][R20.64], R60 ;  /* 0x0000003c1400a985 */ /* 0x0007e4000c101d08 */
.L_x_2517:
[----:B------:R-:W-:Y:S05]  /*10380*/  BSYNC B1 ;  /* 0x0000000000017941 */ /* 0x000fea0003800000 */
.L_x_2516:
        /* <DEDUP_REMOVED lines=15> */
[----:B-----5:R3:W-:Y:S04]  /*10480*/  @!P4 ST.E.128 desc[UR8][R2.64], R12 ;  /* 0x0000000c0200c985 */ /* 0x0207e8000c101d08 */
[----:B------:R3:W-:Y:S04]  /*10490*/  @!P5 ST.E.128 desc[UR8][R18.64], R44 ;  /* 0x0000002c1200d985 */ /* 0x0007e8000c101d08 */
[----:B------:R3:W-:Y:S02]  /*104a0*/  @!P6 ST.E.128 desc[UR8][R20.64], R56 ;  /* 0x000000381400e985 */ /* 0x0007e4000c101d08 */
.L_x_2519:
[----:B------:R-:W-:Y:S05]  /*104b0*/  BSYNC B1 ;  /* 0x0000000000017941 */ /* 0x000fea0003800000 */
.L_x_2518:
        /* <DEDUP_REMOVED lines=18> */
.L_x_2521:
[----:B------:R-:W-:Y:S05]  /*105e0*/  BSYNC B1 ;  /* 0x0000000000017941 */ /* 0x000fea0003800000 */
.L_x_2520:
        /* <DEDUP_REMOVED lines=9> */
[-C--:B----4-:R-:W-:Y:S02]  /*10680*/  @!P2 LEA R2, P0, R16, R11.reuse, 0x1 ;  /* 0x0000000b1002a211 */ /* 0x090fe400078008ff */
[----:B------:R-:W-:Y:S02]  /*10690*/  @!P3 LEA R8, P1, R204, R11, 0x1 ;  /* 0x0000000bcc08b211 */ /* 0x000fe400078208ff */
        /* <DEDUP_REMOVED lines=11> */
.L_x_2514:
        /* <DEDUP_REMOVED lines=14> */
[----:B------:R-:W-:Y:S01]  /*10830*/  UISETP.NE.U32.AND UP1, UPT, UR8, URZ, UPT ;  /* 0x0000003f0800728c */ /* 0x000fe2000bf25070 */
[----:B0-----:R-:W-:-:S03]  /*10840*/  ISETP.NE.AND P0, PT, R11, 0x1, PT ;  /* 0x000000010b00780c */ /* 0x001fc60003f05270 */
[----:B------:R-:W-:-:S06]  /*10850*/  UISETP.NE.AND.EX UP1, UPT, UR9, URZ, UPT, UP1 ;  /* 0x0000003f0900728c */ /* 0x000fcc000bf25310 */
[----:B------:R-:W-:-:S04]  /*10860*/  PLOP3.LUT P3, PT, PT, PT, UP1, 0x80, 0x0 ;  /* 0x000000000000781c */ /* 0x000fc80003f6f018 */
[----:B------:R-:W0:Y:S01]  /*10870*/  @P0 LDC R9, c[0x0][0xbec] ;  /* 0x0002fb00ff090b82 */ /* 0x000e220000000800 */
[----:B------:R-:W-:Y:S02]  /*10880*/  @UP1 ULDC.64 UR8, c[0x0][0xc08] ;  /* 0x0003020000081ab9 */ /* 0x000fe40000000a00 */
[----:B------:R-:W-:-:S03]  /*10890*/  @UP1 UIMAD.WIDE UR8, UR4, 0x4, UR8 ;  /* 0x00000004040818a5 */ /* 0x000fc6000f8e0208 */
[----:B------:R-:W-:Y:S02]  /*108a0*/  ULDC UR4, c[0x0][0xa88] ;  /* 0x0002a20000047ab9 */ /* 0x000fe40000000800 */
[----:B------:R-:W-:Y:S01]  /*108b0*/  IMAD.U32 R0, RZ, RZ, UR4 ;  /* 0x00000004ff007e24 */ /* 0x000fe2000f8e00ff */
[----:B------:R-:W-:Y:S01]  /*108c0*/  UMOV UR4, URZ ;  /* 0x0000003f00047c82 */ /* 0x000fe20008000000 */
[----:B------:R-:W-:Y:S02]  /*108d0*/  IMAD.U32 R4, RZ, RZ, UR8 ;  /* 0x00000008ff047e24 */ /* 0x000fe4000f8e00ff */
[----:B------:R-:W-:Y:S01]  /*108e0*/  IMAD.U32 R5, RZ, RZ, UR9 ;  /* 0x00000009ff057e24 */ /* 0x000fe2000f8e00ff */
[----:B------:R-:W-:-:S04]  /*108f0*/  ISETP.GE.AND P1, PT, R220, 0x80, PT ;  /* 0x00000080dc00780c */ /* 0x000fc80003f26270 */
[----:B------:R1:W5:Y:S01]  /*10900*/  @P3 LDG.E R0, desc[UR10][R4.64] ;  /* 0x0000000a04003981 */ /* 0x000362000c1e1900 */
[----:B------:R-:W-:Y:S01]  /*10910*/  USHF.R.S32.HI UR11, URZ, 0x1f, UR7 ;  /* 0x0000001f3f0b7899 */ /* 0x000fe20008011407 */
[----:B--2---:R-:W-:-:S13]  /*10920*/  @P2 R2UR UR4, R6 ;  /* 0x00000000060422ca */ /* 0x004fda00000e0000 */
[----:B------:R-:W-:Y:S01]  /*10930*/  USHF.R.S32.HI UR10, URZ, 0x1f, UR4 ;  /* 0x0000001f3f0a7899 */ /* 0x000fe20008011404 */
[----:B01----:R-:W-:Y:S11]  /*10940*/  @P3 BRA `(.L_x_2523) ;  /* 0x0000000000143947 */ /* 0x003ff60003800000 */
[----:B------:R-:W-:Y:S05]  /*10950*/  @!P2 BRA `(.L_x_2523) ;  /* 0x000000000010a947 */ /* 0x000fea0003800000 */
[----:B------:R-:W-:Y:S02]  /*10960*/  ULDC.64 UR8, c[0x0][0x208] ;  /* 0x0000820000087ab9 */ /* 0x000fe40000000a00 */
[----:B------:R-:W2:Y:S04]  /*10970*/  LDG.E R5, desc[UR8][R2.64] ;  /* 0x0000000802057981 */ /* 0x000ea8000c1e1900 */
[----:B-----5:R-:W2:Y:S02]  /*10980*/  LDG.E R0, desc[UR8][R2.64+0x4] ;  /* 0x0000040802007981 */ /* 0x020ea4000c1e1900 */
[----:B--2---:R-:W-:-:S07]  /*10990*/  IMAD.IADD R0, R0, 0x1, -R5 ;  /* 0x0000000100007824 */ /* 0x004fce00078e0a05 */
.L_x_2523:
[----:B------:R-:W-:Y:S01]  /*109a0*/  R2UR UR8, R207 ;  /* 0x00000000cf0872ca */ /* 0x000fe200000e0000 */
[----:B------:R-:W-:Y:S01]  /*109b0*/  BSSY B1, `(.L_x_2524) ;  /* 0x0000031000017945 */ /* 0x000fe20003800000 */
[----:B------:R-:W-:-:S11]  /*109c0*/  R2UR UR7, R210 ;  /* 0x00000000d20772ca */ /* 0x000fd600000e0000 */
[----:B------:R-:W-:Y:S02]  /*109d0*/  USEL UR12, UR8, URZ, !UP0 ;  /* 0x0000003f080c7287 */ /* 0x000fe4000c000000 */
[----:B------:R-:W-:Y:S01]  /*109e0*/  USEL UR13, UR7, URZ, !UP0 ;  /* 0x0000003f070d7287 */ /* 0x000fe2000c000000 */
[----:B------:R-:W-:Y:S11]  /*109f0*/  @P1 BRA `(.L_x_2525) ;  /* 0x0000000000b01947 */ /* 0x000ff60003800000 */
[----:B------:R-:W0:Y:S01]  /*10a00*/  S2R R3, SR_TID.X ;  /* 0x0000000000037919 */ /* 0x000e220000002100 */
[----:B------:R-:W1:Y:S01]  /*10a10*/  LDC R7, c[0x0][0xbe8] ;  /* 0x0002fa00ff077b82 */ /* 0x000e620000000800 */
[----:B------:R-:W-:-:S13]  /*10a20*/  R2UR UR7, R19 ;  /* 0x00000000130772ca */ /* 0x000fda00000e0000 */
        /* <DEDUP_REMOVED lines=11> */
[----:B------:R-:W-:-:S07]  /*10ae0*/  UMOV UR9, UR10 ;  /* 0x0000000a00097c82 */ /* 0x000fce0008000000 */
        /* <DEDUP_REMOVED lines=8> */
[----:B------:R-:W-:Y:S01]  /*10b70*/  UIMAD UR7, UR12, UR15, UR7 ;  /* 0x0000000f0c0772a4 */ /* 0x000fe2000f8e0207 */
[----:B------:R-:W-:Y:S02]  /*10b80*/  ULDC.64 UR16, c[0x0][0x208] ;  /* 0x0000820000107ab9 */ /* 0x000fe40000000a00 */
        /* <DEDUP_REMOVED lines=19> */
.L_x_2525:
[----:B------:R-:W-:Y:S05]  /*10cc0*/  BSYNC B1 ;  /* 0x0000000000017941 */ /* 0x000fea0003800000 */
.L_x_2524:
[----:B0-----:R-:W0:Y:S01]  /*10cd0*/  @P0 LDC R3, c[0x0][0xbf0] ;  /* 0x0002fc00ff030b82 */ /* 0x001e220000000800 */
[----:B------:R-:W-:Y:S01]  /*10ce0*/  R2UR UR16, R19 ;  /* 0x00000000131072ca */ /* 0x000fe200000e0000 */
[----:B------:R-:W-:Y:S01]  /*10cf0*/  ULDC.64 UR14, c[0x0][0xaa0] ;  /* 0x0002a800000e7ab9 */ /* 0x000fe20000000a00 */
[----:B------:R-:W-:Y:S01]  /*10d00*/  R2UR UR17, R208 ;  /* 0x00000000d01172ca */ /* 0x000fe200000e0000 */
[----:B------:R-:W-:Y:S01]  /*10d10*/  UIMAD UR7, UR10, UR14, URZ ;  /* 0x0000000e0a0772a4 */ /* 0x000fe2000f8e023f */
[----:B------:R-:W-:Y:S01]  /*10d20*/  IMAD R2, R206, 0x20, R209 ;  /* 0x00000020ce027824 */ /* 0x000fe200078e02d1 */
[----:B------:R-:W-:Y:S01]  /*10d30*/  UIMAD.WIDE.U32 UR8, UR4, UR14, URZ ;  /* 0x0000000e040872a5 */ /* 0x000fe2000f8e003f */
[----:B------:R-:W-:Y:S01]  /*10d40*/  BSSY B1, `(.L_x_2526) ;  /* 0x000003d000017945 */ /* 0x000fe20003800000 */
[----:B------:R-:W-:-:S03]  /*10d50*/  UIMAD UR7, UR4, UR15, UR7 ;  /* 0x0000000f040772a4 */ /* 0x000fc6000f8e0207 */
[----:B------:R-:W-:Y:S01]  /*10d60*/  ULDC.64 UR14, c[0x0][0xae8] ;  /* 0x0002ba00000e7ab9 */ /* 0x000fe20000000a00 */
[----:B------:R-:W-:Y:S02]  /*10d70*/  UIADD3 UR9, UR9, UR7, URZ ;  /* 0x0000000709097290 */ /* 0x000fe4000fffe03f */
[----:B------:R-:W-:Y:S01]  /*10d80*/  UIMAD UR4, UR11, UR14, URZ ;  /* 0x0000000e0b0472a4 */ /* 0x000fe2000f8e023f */
[----:B------:R-:W-:Y:S01]  /*10d90*/  VIADD R6, R2, UR16 ;  /* 0x0000001002067c36 */ /* 0x000fe20008000000 */
[----:B------:R-:W-:Y:S02]  /*10da0*/  UIMAD.WIDE.U32 UR8, UR17, UR14, UR8 ;  /* 0x0000000e110872a5 */ /* 0x000fe4000f8e0008 */
[----:B------:R-:W-:Y:S01]  /*10db0*/  UIMAD UR4, UR17, UR15, UR4 ;  /* 0x0000000f110472a4 */ /* 0x000fe2000f8e0204 */
[----:B------:R-:W-:Y:S01]  /*10dc0*/  @P0 IMAD.HI.U32 R2, R6, R9, RZ ;  /* 0x0000000906020227 */ /* 0x000fe200078e00ff */
[----:B------:R-:W-:Y:S02]  /*10dd0*/  ULDC.64 UR10, c[0x0][0xaf0] ;  /* 0x0002bc00000a7ab9 */ /* 0x000fe40000000a00 */
[----:B------:R-:W-:Y:S01]  /*10de0*/  UIADD3 UR9, UR9, UR4, URZ ;  /* 0x0000000409097290 */ /* 0x000fe2000fffe03f */
[----:B------:R-:W-:Y:S01]  /*10df0*/  IMAD.MOV.U32 R5, RZ, RZ, R6 ;  /* 0x000000ffff057224 */ /* 0x000fe200078e0006 */
[----:B------:R-:W-:Y:S01]  /*10e00*/  UIMAD UR4, UR13, UR10, URZ ;  /* 0x0000000a0d0472a4 */ /* 0x000fe2000f8e023f */
[----:B0-----:R-:W-:Y:S01]  /*10e10*/  @P0 SHF.R.U32.HI R5, RZ, R3, R2 ;  /* 0x00000003ff050219 */ /* 0x001fe20000011602 */
[----:B------:R-:W-:-:S02]  /*10e20*/  UIMAD.WIDE.U32 UR8, UR12, UR10, UR8 ;  /* 0x0000000a0c0872a5 */ /* 0x000fc4000f8e0008 */
[----:B------:R-:W-:Y:S01]  /*10e30*/  UIMAD UR4, UR12, UR11, UR4 ;  /* 0x0000000b0c0472a4 */ /* 0x000fe2000f8e0204 */
[--C-:B------:R-:W-:Y:S01]  /*10e40*/  SHF.R.S32.HI R2, RZ, 0x1f, R5.reuse ;  /* 0x0000001fff027819 */ /* 0x100fe20000011405 */
[----:B------:R-:W-:Y:S01]  /*10e50*/  IMAD.MOV R7, RZ, RZ, -R5 ;  /* 0x000000ffff077224 */ /* 0x000fe200078e0a05 */
[----:B------:R-:W-:Y:S01]  /*10e60*/  ULDC.64 UR10, c[0x0][0xae0] ;  /* 0x0002b800000a7ab9 */ /* 0x000fe20000000a00 */
[----:B------:R-:W-:Y:S02]  /*10e70*/  UIADD3 UR4, UR9, UR4, URZ ;  /* 0x0000000409047290 */ /* 0x000fe4000fffe03f */
[----:B------:R-:W-:Y:S02]  /*10e80*/  IMAD.U32 R3, RZ, RZ, UR9 ;  /* 0x00000009ff037e24 */ /* 0x000fe4000f8e00ff */
[----:B------:R-:W-:Y:S02]  /*10e90*/  IMAD R4, R2, UR10, RZ ;  /* 0x0000000a02047c24 */ /* 0x000fe4000f8e02ff */
[----:B------:R-:W-:-:S02]  /*10ea0*/  IMAD R7, R11, R7, R6 ;  /* 0x000000070b077224 */ /* 0x000fc400078e0206 */
        /* <DEDUP_REMOVED lines=34> */
[----:B------:R3:W-:Y:S01]  /*110d0*/  @!P4 ST.E.128 desc[UR8][R8.64], RZ ;  /* 0x000000ff0800c985 */ /* 0x0007e2000c101d08 */
[----:B------:R-:W-:-:S03]  /*110e0*/  @!P2 LEA.HI.X R3, R205, R0, R217, 0x1, P6 ;  /* 0x00000000cd03a211 */ /* 0x000fc600030f0cd9 */
[----:B------:R3:W-:Y:S04]  /*110f0*/  @!P3 ST.E.128 desc[UR8][R12.64], RZ ;  /* 0x000000ff0c00b985 */ /* 0x0007e8000c101d08 */
[----:B------:R3:W-:Y:S02]  /*11100*/  @!P2 ST.E.128 desc[UR8][R2.64], RZ ;  /* 0x000000ff0200a985 */ /* 0x0007e4000c101d08 */
.L_x_2527:
[----:B------:R-:W-:Y:S05]  /*11110*/  BSYNC B1 ;  /* 0x0000000000017941 */ /* 0x000fea0003800000 */
.L_x_2526:
        /* <DEDUP_REMOVED lines=18> */
.L_x_2529:
[----:B------:R-:W-:Y:S05]  /*11240*/  BSYNC B1 ;  /* 0x0000000000017941 */ /* 0x000fea0003800000 */
.L_x_2528:
        /* <DEDUP_REMOVED lines=18> */
.L_x_2531:
[----:B------:R-:W-:Y:S05]  /*11370*/  BSYNC B1 ;  /* 0x0000000000017941 */ /* 0x000fea0003800000 */
.L_x_2530:
        /* <DEDUP_REMOVED lines=19> */
.L_x_2522:
[----:B------:R-:W-:Y:S05]  /*114b0*/  BSYNC B0 ;  /* 0x0000000000007941 */ /* 0x000fea0003800000 */
.L_x_2513:
[----:B------:R-:W-:Y:S02]  /*114c0*/  ULDC UR4, c[0x0][0xc3c] ;  /* 0x00030f0000047ab9 */ /* 0x000fe40000000800 */
[----:B------:R-:W-:-:S13]  /*114d0*/  ISETP.GE.AND P0, PT, R39, UR4, PT ;  /* 0x0000000427007c0c */ /* 0x000fda000bf06270 */
[----:B------:R-:W-:Y:S05]  /*114e0*/  @!P0 BRA `(.L_x_2532) ;  /* 0xfffffef800548947 */ /* 0x000fea000383ffff */
[----:B------:R-:W-:Y:S05]  /*114f0*/  EXIT ;  /* 0x000000000000794d */ /* 0x000fea0003800000 */
.L_x_2477:
[----:B------:R-:W-:-:S08]  /*11500*/  NOP ;  /* 0x0000000000007918 */ /* 0x000fd00000000000 */
[----:B0-----:R-:W0:-:S00]  /*11510*/  USETMAXREG.DEALLOC.CTAPOOL 0x18 ;  /* 0x00000018000079c8 */ /* 0x001e0000080e0500 */
[----:B0-----:R-:W-:Y:S01]  /*11520*/  LOP3.LUT R0, R0, 0x3, RZ, 0xc0, !PT ;  /* 0x0000000300007812 */ /* 0x001fe200078ec0ff */
[----:B------:R-:W-:-:S05]  /*11530*/  IMAD.MOV.U32 R5, RZ, RZ, RZ ;  /* 0x000000ffff057224 */ /* 0x000fca00078e00ff */
[----:B------:R-:W0:Y:S02]  /*11540*/  SHFL.IDX PT, R0, R0, RZ, 0x1f ;  /* 0x00001fff00007589 */ /* 0x000e2400000e0000 */
[----:B0-----:R-:W-:-:S04]  /*11550*/  ISETP.NE.AND P0, PT, R0, RZ, PT ;  /* 0x000000ff0000720c */ /* 0x001fc80003f05270 */
[----:B------:R-:W-:-:S05]  /*11560*/  P2R R0, PR, RZ, 0x1 ;  /* 0x00000001ff007803 */ /* 0x000fca0000000000 */
[----:B------:R0:W-:Y:S04]  /*11570*/  STL [R1+0x50], R0 ;  /* 0x0000500001007387 */ /* 0x0001e80000100800 */
        /* <DEDUP_REMOVED lines=8> */
.L_x_2533:
[----:B0-----:R-:W0:Y:S01]  /*11600*/  S2R R0, SR_TID.X ;  /* 0x0000000000007919 */ /* 0x001e220000002100 */
[----:B------:R-:W-:Y:S01]  /*11610*/  ULDC UR4, c[0x0][0xc3c] ;  /* 0x00030f0000047ab9 */ /* 0x000fe20000000800 */
[----:B------:R-:W-:Y:S01]  /*11620*/  ULDC.64 UR6, c[0x0][0x208] ;  /* 0x0000820000067ab9 */ /* 0x000fe20000000a00 */
        /* <DEDUP_REMOVED lines=40> */
.L_x_2539:
        /* <DEDUP_REMOVED lines=13> */
.L_x_2538:
[----:B------:R-:W-:Y:S05]  /*11980*/  BSYNC B0 ;  /* 0x0000000000007941 */ /* 0x000fea0003800000 */
.L_x_2537:
        /* <DEDUP_REMOVED lines=21> */
.L_x_2535:
        /* <DEDUP_REMOVED lines=21> */
.L_x_2540:
        /* <DEDUP_REMOVED lines=57> */
.L_x_2536:
[----:B------:R-:W-:Y:S02]  /*11fc0*/  IMAD.MOV.U32 R17, RZ, RZ, RZ ;  /* 0x000000ffff117224 */ /* 0x000fe400078e00ff */
[----:B------:R-:W-:Y:S02]  /*11fd0*/  IMAD.U32 R16, RZ, RZ, UR6 ;  /* 0x00000006ff107e24 */ /* 0x000fe4000f8e00ff */
[----:B------:R-:W-:-:S07]  /*11fe0*/  IMAD.MOV.U32 R18, RZ, RZ, RZ ;  /* 0x000000ffff127224 */ /* 0x000fce00078e00ff */
.L_x_2541:
[----:B------:R-:W-:-:S13]  /*11ff0*/  ISETP.NE.AND P0, PT, R0, RZ, PT ;  /* 0x000000ff0000720c */ /* 0x000fda0003f05270 */
[----:B------:R-:W1:Y:S01]  /*12000*/  @!P0 S2R R3, SR_CgaCtaId ;  /* 0x0000000000038919 */ /* 0x000e620000008800 */
[----:B------:R-:W-:-:S04]  /*12010*/  @!P0 MOV R0, 0x400 ;  /* 0x0000040000008802 */ /* 0x000fc80000000f00 */
[----:B-1----:R-:W-:-:S05]  /*12020*/  @!P0 LEA R0, R3, R0, 0x18 ;  /* 0x0000000003008211 */ /* 0x002fca00078ec0ff */
[----:B------:R1:W-:Y:S01]  /*12030*/  @!P0 STS.128 [R0+0x368d0], R16 ;  /* 0x0368d01000008388 */ /* 0x0003e20000000c00 */
[----:B------:R-:W-:Y:S06]  /*12040*/  BAR.ARV 0x5, 0x180 ;  /* 0x0146000000007b1d */ /* 0x000fec0000002000 */
.L_x_2534:
[----:B01----:R-:W-:Y:S01]  /*12050*/  IMAD.MOV.U32 R0, RZ, RZ, 0x1 ;  /* 0x00000001ff007424 */ /* 0x003fe200078e00ff */
[----:B------:R0:W-:Y:S01]  /*12060*/  STL [R1+0x48], RZ ;  /* 0x000048ff01007387 */ /* 0x0001e20000100800 */
[----:B------:R-:W-:Y:S02]  /*12070*/  ULDC UR4, c[0x0][0xc3c] ;  /* 0x00030f0000047ab9 */ /* 0x000fe40000000800 */
[----:B--2---:R-:W-:Y:S01]  /*12080*/  ISETP.GE.AND P0, PT, R19, UR4, PT ;  /* 0x0000000413007c0c */ /* 0x004fe2000bf06270 */
        /* <DEDUP_REMOVED lines=30> */
.L_x_2648:
[----:B0--3--:R-:W0:Y:S01]  /*12270*/  LDC.64 R2, c[0x0][0xc88] ;  /* 0x00032200ff027b82 */ /* 0x009e220000000a00 */
[----:B------:R-:W-:Y:S01]  /*12280*/  ULDC.64 UR4, c[0x0][0x208] ;  /* 0x0000820000047ab9 */ /* 0x000fe20000000a00 */
[----:B0-----:R-:W-:-:S05]  /*12290*/  IMAD.WIDE R2, R19, 0x4, R2 ;  /* 0x0000000413027825 */ /* 0x001fca00078e0202 */
[----:B------:R-:W2:Y:S01]  /*122a0*/  LDG.E R12, desc[UR4][R2.64] ;  /* 0x00000004020c7981 */ /* 0x000ea2000c1e1900 */
[----:B------:R-:W-:Y:S05]  /*122b0*/  YIELD ;  /* 0x0000000000007946 */ /* 0x000fea0003800000 */
[----:B------:R-:W-:Y:S01]  /*122c0*/  ULDC.64 UR4, c[0x0][0xa28] ;  /* 0x00028a0000047ab9 */ /* 0x000fe20000000a00 */
[----:B------:R-:W-:Y:S01]  /*122d0*/  IMAD.MOV.U32 R0, RZ, RZ, RZ ;  /* 0x000000ffff007224 */ /* 0x000fe200078e00ff */
[----:B------:R-:W-:Y:S01]  /*122e0*/  ISETP.NE.U32.AND P0, PT, RZ, UR4, PT ;  /* 0x00000004ff007c0c */ /* 0x000fe2000bf05070 */
[----:B------:R-:W-:Y:S01]  /*122f0*/  ULDC.64 UR10, c[0x0][0x208] ;  /* 0x00008200000a7ab9 */ /* 0x000fe20000000a00 */
[----:B------:R-:W-:Y:S01]  /*12300*/  IMAD.MOV.U32 R6, RZ, RZ, RZ ;  /* 0x000000ffff067224 */ /* 0x000fe200078e00ff */
        /* <DEDUP_REMOVED lines=49> */
.L_x_2543:
[----:B------:R-:W-:Y:S01]  /*12620*/  IMAD.MOV.U32 R2, RZ, RZ, R12 ;  /* 0x000000ffff027224 */ /* 0x000fe200078e000c */
[----:B------:R-:W-:Y:S01]  /*12630*/  ULDC.64 UR4, c[0x0][0xa20] ;  /* 0x0002880000047ab9 */ /* 0x000fe20000000a00 */
[----:B-----5:R-:W-:Y:S01]  /*12640*/  IMAD.IADD R3, R8, 0x1, R0 ;  /* 0x0000000108037824 */ /* 0x020fe200078e0200 */
[----:B------:R-:W-:Y:S02]  /*12650*/  ISETP.NE.U32.AND P1, PT, RZ, UR4, PT ;  /* 0x00000004ff007c0c */ /* 0x000fe4000bf25070 */
[----:B------:R2:W-:Y:S02]  /*12660*/  STL [R1+0x10], R2 ;  /* 0x0000100201007387 */ /* 0x0005e40000100800 */
[----:B------:R-:W-:Y:S02]  /*12670*/  ISETP.NE.AND.EX P1, PT, RZ, UR5, PT, P1 ;  /* 0x00000005ff007c0c */ /* 0x000fe4000bf25310 */
[----:B------:R2:W-:Y:S11]  /*12680*/  STL [R1+0x18], R3 ;  /* 0x0000180301007387 */ /* 0x0005f60000100800 */
[----:B--2---:R-:W-:Y:S05]  /*12690*/  @!P1 BRA `(.L_x_2544) ;  /* 0x0000000000149947 */ /* 0x004fea0003800000 */
[----:B------:R-:W-:Y:S01]  /*126a0*/  IADD3 R6, P0, R11, UR4, RZ ;  /* 0x000000040b067c10 */ /* 0x000fe2000ff1e0ff */
[----:B------:R-:W-:-:S03]  /*126b0*/  ULDC.64 UR6, c[0x0][0x208] ;  /* 0x0000820000067ab9 */ /* 0x000fc60000000a00 */
[----:B------:R-:W-:-:S05]  /*126c0*/  IADD3.X R7, R10, UR5, RZ, P0, !PT ;  /* 0x000000050a077c10 */ /* 0x000fca00087fe4ff */
[----:B------:R2:W5:Y:S01]  /*126d0*/  LDG.E R6, desc[UR6][R6.64] ;  /* 0x0000000606067981 */ /* 0x000562000c1e1900 */
[----:B------:R-:W-:Y:S05]  /*126e0*/  BRA `(.L_x_2545) ;  /* 0x0000000000147947 */ /* 0x000fea0003800000 */
.L_x_2544:
[----:B------:R-:W-:Y:S05]  /*126f0*/  @!P0 BRA `(.L_x_2545) ;  /* 0x0000000000108947 */ /* 0x000fea0003800000 */
[----:B------:R-:W-:Y:S02]  /*12700*/  ULDC.64 UR4, c[0x0][0x208] ;  /* 0x0000820000047ab9 */ /* 0x000fe40000000a00 */
[----:B------:R-:W2:Y:S04]  /*12710*/  LDG.E R6, desc[UR4][R4.64] ;  /* 0x0000000404067981 */ /* 0x000ea8000c1e1900 */
[----:B------:R-:W2:Y:S02]  /*12720*/  LDG.E R4, desc[UR4][R4.64+0x4] ;  /* 0x0000040404047981 */ /* 0x000ea4000c1e1900 */
[----:B--2---:R-:W-:-:S07]  /*12730*/  IMAD.IADD R6, R4, 0x1, -R6 ;  /* 0x0000000104067824 */ /* 0x004fce00078e0a06 */
.L_x_2545:
[----:B-----5:R-:W-:Y:S01]  /*12740*/  IMAD.IADD R6, R6, 0x1, -R0 ;  /* 0x0000000106067824 */ /* 0x020fe200078e0a00 */
[----:B------:R-:W-:Y:S01]  /*12750*/  BSSY B7, `(.L_x_2546) ;  /* 0x000048a000077945 */ /* 0x000fe20003800000 */
[----:B------:R-:W3:Y:S01]  /*12760*/  LDC R0, c[0x0][0x448] ;  /* 0x00011200ff007b82 */ /* 0x000ee20000000800 */
[----:B------:R-:W-:Y:S02]  /*12770*/  IMAD.SHL.U32 R2, R17, 0x80, RZ ;  /* 0x0000008011027824 */ /* 0x000fe400078e00ff */
[----:B------:R-:W-:Y:S02]  /*12780*/  VIADD R5, R6, 0x6f ;  /* 0x0000006f06057836 */ /* 0x000fe40000000000 */
[----:B------:R-:W-:Y:S02]  /*12790*/  VIADD R2, R2, 0x7f ;  /* 0x0000007f02027836 */ /* 0x000fe40000000000 */
[----:B------:R-:W-:-:S04]  /*127a0*/  IMAD.MOV.U32 R4, RZ, RZ, RZ ;  /* 0x000000ffff047224 */ /* 0x000fc800078e00ff */
[----:B------:R-:W-:Y:S01]  /*127b0*/  IMAD.HI R4, R5, -0x6db6db6d, R4 ;  /* 0x9249249305047827 */ /* 0x000fe200078e0204 */
[----:B---3--:R-:W-:-:S13]  /*127c0*/  ISETP.NE.AND P0, PT, R0, 0x1, PT ;  /* 0x000000010000780c */ /* 0x008fda0003f05270 */
[----:B------:R-:W3:Y:S08]  /*127d0*/  @P0 LDC R0, c[0x0][0x44c] ;  /* 0x00011300ff000b82 */ /* 0x000ef00000000800 */
[----:B------:R-:W4:Y:S01]  /*127e0*/  @P0 LDC R3, c[0x0][0x450] ;  /* 0x00011400ff030b82 */ /* 0x000f220000000800 */
[----:B---3--:R-:W-:-:S05]  /*127f0*/  @P0 IMAD.HI.U32 R0, R2, R0, RZ ;  /* 0x0000000002000227 */ /* 0x008fca00078e00ff */
[----:B----4-:R-:W-:Y:S02]  /*12800*/  @P0 SHF.R.U32.HI R2, RZ, R3, R0 ;  /* 0x00000003ff020219 */ /* 0x010fe40000011600 */
[----:B------:R-:W-:Y:S02]  /*12810*/  IADD3 R3, R6, 0x70, -R9 ;  /* 0x0000007006037810 */ /* 0x000fe40007ffe809 */
[----:B------:R-:W-:-:S03]  /*12820*/  SHF.R.U32.HI R0, RZ, 0x1f, R4 ;  /* 0x0000001fff007819 */ /* 0x000fc60000011604 */
[----:B------:R-:W-:Y:S01]  /*12830*/  IMAD.IADD R3, R3, 0x1, R2 ;  /* 0x0000000103037824 */ /* 0x000fe200078e0202 */
[----:B------:R-:W-:Y:S01]  /*12840*/  LEA.HI.SX32 R0, R4, R0, 0x1a ;  /* 0x0000000004007211 */ /* 0x000fe200078fd2ff */
[----:B------:R-:W-:-:S04]  /*12850*/  IMAD.MOV.U32 R2, RZ, RZ, RZ ;  /* 0x000000ffff027224 */ /* 0x000fc800078e00ff */
[----:B------:R-:W-:-:S05]  /*12860*/  IMAD.HI R2, R3, -0x6db6db6d, R2 ;  /* 0x9249249303027827 */ /* 0x000fca00078e0202 */
[----:B------:R-:W-:-:S04]  /*12870*/  SHF.R.U32.HI R3, RZ, 0x1f, R2 ;  /* 0x0000001fff037819 */ /* 0x000fc80000011602 */
[----:B------:R-:W-:-:S04]  /*12880*/  LEA.HI.SX32 R3, R2, R3, 0x1a ;  /* 0x0000000302037211 */ /* 0x000fc800078fd2ff */
[----:B--2---:R-:W-:-:S04]  /*12890*/  VIMNMX R7, R0, R3, PT ;  /* 0x0000000300077248 */ /* 0x004fc80003fe0100 */
[----:B------:R-:W-:Y:S01]  /*128a0*/  ISETP.GT.AND P0, PT, R7, RZ, PT ;  /* 0x000000ff0700720c */ /* 0x000fe20003f04270 */
[----:B------:R2:W-:-:S12]  /*128b0*/  STL [R1+0x2c], R7 ;  /* 0x00002c0701007387 */ /* 0x0005d80000100800 */
[----:B--2---:R-:W-:Y:S05]  /*128c0*/  @P0 BRA `(.L_x_2547) ;  /* 0x0000000000480947 */ /* 0x004fea0003800000 */
[----:B------:R-:W2:Y:S02]  /*128d0*/  S2R R7, SR_TID.X ;  /* 0x0000000000077919 */ /* 0x000ea40000002100 */
[----:B--2---:R-:W-:-:S04]  /*128e0*/  LOP3.LUT R7, R7, 0x7f, RZ, 0xc0, !PT ;  /* 0x0000007f07077812 */ /* 0x004fc800078ec0ff */
[----:B------:R-:W-:-:S13]  /*128f0*/  ISETP.NE.AND P0, PT, R7, RZ, PT ;  /* 0x000000ff0700720c */ /* 0x000fda0003f05270 */
[----:B------:R-:W-:Y:S05]  /*12900*/  @P0 BRA `(.L_x_2548) ;  /* 0x0000004400b80947 */ /* 0x000fea0003800000 */
[----:B------:R-:W2:Y:S01]  /*12910*/  S2R R5, SR_LANEID ;  /* 0x0000000000057919 */ /* 0x000ea20000000000 */
[----:B------:R-:W-:Y:S01]  /*12920*/  VOTEU.ANY UR4, UPT, PT ;  /* 0x0000000000047886 */ /* 0x000fe200038e0100 */
[----:B------:R-:W3:Y:S01]  /*12930*/  LDC.64 R2, c[0x0][0xc60] ;  /* 0x00031800ff027b82 */ /* 0x000ee20000000a00 */
[----:B------:R-:W2:Y:S01]  /*12940*/  FLO.U32 R0, UR4 ;  /* 0x0000000400007d00 */ /* 0x000ea200080e0000 */
[----:B------:R-:W-:Y:S01]  /*12950*/  ULDC.64 UR6, c[0x0][0x208] ;  /* 0x0000820000067ab9 */ /* 0x000fe20000000a00 */
[----:B--2---:R-:W-:-:S06]  /*12960*/  ISETP.EQ.U32.AND P0, PT, R0, R5, PT ;  /* 0x000000050000720c */ /* 0x004fcc0003f02070 */
[----:B------:R-:W3:Y:S07]  /*12970*/  POPC R5, UR4 ;  /* 0x0000000400057d09 */ /* 0x000eee0008000000 */
[----:B---3--:R-:W2:Y:S01]  /*12980*/  @P0 ATOMG.E.ADD.STRONG.GPU PT, R3, desc[UR6][R2.64], R5 ;  /* 0x00000005020309a8 */ /* 0x008ea200081ee1c6 */
[----:B------:R-:W3:Y:S02]  /*12990*/  S2R R4, SR_LTMASK ;  /* 0x0000000000047919 */ /* 0x000ee40000003900 */
[----:B---3--:R-:W-:-:S04]  /*129a0*/  LOP3.LUT R4, R4, UR4, RZ, 0xc0, !PT ;  /* 0x0000000404047c12 */ /* 0x008fc8000f8ec0ff */
[----:B------:R-:W3:Y:S01]  /*129b0*/  POPC R7, R4 ;  /* 0x0000000400077309 */ /* 0x000ee20000000000 */
[----:B--2---:R-:W3:Y:S02]  /*129c0*/  SHFL.IDX PT, R0, R3, R0, 0x1f ;  /* 0x00001f0003007589 */ /* 0x004ee400000e0000 */
[----:B---3--:R-:W-:Y:S01]  /*129d0*/  IADD3 R16, R0, UR38, R7 ;  /* 0x0000002600107c10 */ /* 0x008fe2000fffe007 */
[----:B------:R-:W-:Y:S06]  /*129e0*/  BRA `(.L_x_2548) ;  /* 0x0000004400807947 */ /* 0x000fec0003800000 */
.L_x_2547:
        /* <DEDUP_REMOVED lines=20> */
[----:B012---:R-:W-:Y:S05]  /*12b30*/  CALL.ABS.NOINC R2 ;  /* 0x0000000002007343 */ /* 0x007fea0003c00000 */
.L_x_2550:
[----:B------:R-:W-:Y:S05]  /*12b40*/  BSYNC B6 ;  /* 0x0000000000067941 */ /* 0x000fea0003800000 */
.L_x_2549:
        /* <DEDUP_REMOVED lines=18> */
[----:B--2---:R-:W-:-:S07]  /*12c70*/  IMAD.MOV.U32 R13, RZ, RZ, RZ ;  /* 0x000000ffff0d7224 */ /* 0x004fce00078e00ff */
[----:B------:R-:W-:-:S07]  /*12c80*/  LEPC R20, `(.L_x_2553) ;  /* 0x000000001014794e */ /* 0x000fce0000000000 */
[----:B01-3--:R-:W-:Y:S05]  /*12c90*/  CALL.ABS.NOINC R2 ;  /* 0x0000000002007343 */ /* 0x00bfea0003c00000 */
.L_x_2553:
        /* <DEDUP_REMOVED lines=16> */
.L_x_2552:
[----:B------:R-:W-:Y:S05]  /*12da0*/  BSYNC B6 ;  /* 0x0000000000067941 */ /* 0x000fea0003800000 */
.L_x_2551:
[----:B------:R-:W2:Y:S01]  /*12db0*/  LDL.LU R2, [R1] ;  /* 0x0000000001027983 */ /* 0x000ea20000300800 */
[----:B------:R-:W-:-:S03]  /*12dc0*/  ULDC.64 UR4, c[0x0][0x9f8] ;  /* 0x00027e0000047ab9 */ /* 0x000fc60000000a00 */
[----:B------:R-:W3:Y:S04]  /*12dd0*/  LDL.LU R4, [R1+0xc] ;  /* 0x00000c0001047983 */ /* 0x000ee80000300800 */
[----:B------:R-:W4:Y:S01]  /*12de0*/  LDL R7, [R1+0x10] ;  /* 0x0000100001077983 */ /* 0x000f220000100800 */
[----:B------:R-:W-:Y:S01]  /*12df0*/  ISETP.NE.U32.AND P0, PT, RZ, UR4, PT ;  /* 0x00000004ff007c0c */ /* 0x000fe2000bf05070 */
[----:B------:R-:W-:Y:S02]  /*12e00*/  ULDC.64 UR6, c[0x0][0x208] ;  /* 0x0000820000067ab9 */ /* 0x000fe40000000a00 */
[----:B------:R-:W5:Y:S01]  /*12e10*/  LDL R0, [R1+0x2c] ;  /* 0x00002c0001007983 */ /* 0x000f620000100800 */
[----:B------:R-:W-:-:S13]  /*12e20*/  ISETP.NE.AND.EX P0, PT, RZ, UR5, PT, P0 ;  /* 0x00000005ff007c0c */ /* 0x000fda000bf05300 */
[----:B--2---:R-:W-:-:S04]  /*12e30*/  @P0 IADD3 R2, P1, R2, UR4, RZ ;  /* 0x0000000402020c10 */ /* 0x004fc8000ff3e0ff */
[----:B---3--:R-:W-:Y:S01]  /*12e40*/  @P0 IADD3.X R3, R4, UR5, RZ, P1, !PT ;  /* 0x0000000504030c10 */ /* 0x008fe20008ffe4ff */
[----:B------:R-:W-:-:S04]  /*12e50*/  ULDC.64 UR4, c[0x0][0xa08] ;  /* 0x0002820000047ab9 */ /* 0x000fc80000000a00 */
[----:B----4-:R2:W3:Y:S02]  /*12e60*/  @P0 LDG.E R7, desc[UR6][R2.64] ;  /* 0x0000000602070981 */ /* 0x0104e4000c1e1900 */
[----:B--2---:R-:W2:Y:S01]  /*12e70*/  LDC.64 R2, c[0x0][0x418] ;  /* 0x00010600ff027b82 */ /* 0x004ea20000000a00 */
[----:B-----5:R-:W-:Y:S01]  /*12e80*/  VIADD R4, R0, 0xffffffff ;  /* 0xffffffff00047836 */ /* 0x020fe20000000000 */
[----:B---3--:R-:W-:Y:S01]  /*12e90*/  SHF.R.S32.HI R8, RZ, 0x1f, R7 ;  /* 0x0000001fff087819 */ /* 0x008fe20000011407 */
[----:B------:R3:W-:Y:S04]  /*12ea0*/  @P0 STL [R1+0x10], R7 ;  /* 0x0000100701000387 */ /* 0x0007e80000100800 */
[----:B------:R3:W-:Y:S01]  /*12eb0*/  STL [R1+0x1c], R8 ;  /* 0x00001c0801007387 */ /* 0x0007e20000100800 */
[----:B--2---:R-:W-:Y:S01]  /*12ec0*/  LOP3.LUT P0, RZ, R2, UR4, RZ, 0xfc, !PT ;  /* 0x0000000402ff7c12 */ /* 0x004fe2000f80fcff */
[----:B------:R-:W-:-:S03]  /*12ed0*/  UMOV UR4, 0xffffffff ;  /* 0xffffffff00047882 */ /* 0x000fc60000000000 */
[----:B------:R-:W-:-:S04]  /*12ee0*/  LOP3.LUT P0, RZ, R3, UR5, RZ, 0xfc, P0 ;  /* 0x0000000503ff7c12 */ /* 0x000fc8000800fcff */
[----:B------:R-:W-:Y:S01]  /*12ef0*/  SEL R0, R7, RZ, !P0 ;  /* 0x000000ff07007207 */ /* 0x000fe20004000000 */
[----:B---3--:R-:W-:Y:S08]  /*12f00*/  BRA.DIV UR4, `(.L_x_2554) ;  /* 0x0000005604047947 */ /* 0x008ff0000b800000 */
[----:B------:R-:W2:Y:S02]  /*12f10*/  S2R R5, SR_TID.X ;  /* 0x0000000000057919 */ /* 0x000ea40000002100 */
[----:B--2---:R-:W-:-:S04]  /*12f20*/  SHF.R.U32.HI R5, RZ, 0x5, R5 ;  /* 0x00000005ff057819 */ /* 0x004fc80000011605 */
[----:B------:R-:W-:-:S05]  /*12f30*/  LOP3.LUT R5, R5, 0x3, RZ, 0xc0, !PT ;  /* 0x0000000305057812 */ /* 0x000fca00078ec0ff */
[----:B------:R2:W3:Y:S02]  /*12f40*/  SHFL.IDX PT, R14, R5, RZ, 0x1f ;  /* 0x00001fff050e7589 */ /* 0x0004e400000e0000 */
.L_x_2664:
[----:B------:R-:W-:Y:S01]  /*12f50*/  PLOP3.LUT P1, PT, PT, PT, PT, 0x8, 0x0 ;  /* 0x000000000000781c */ /* 0x000fe20003f2e170 */
[----:B------:R4:W-:Y:S01]  /*12f60*/  STL [R1], R0 ;  /* 0x0000000001007387 */ /* 0x0009e20000100800 */
[----:B---3--:R-:W-:-:S03]  /*12f70*/  ISETP.NE.AND P0, PT, R14, RZ, PT ;  /* 0x000000ff0e00720c */ /* 0x008fc60003f05270 */
[----:B------:R3:W-:Y:S01]  /*12f80*/  STL [R1+0xc], R4 ;  /* 0x00000c0401007387 */ /* 0x0007e20000100800 */
[----:B----4-:R-:W-:-:S05]  /*12f90*/  P2R R0, PR, RZ, 0x2 ;  /* 0x00000002ff007803 */ /* 0x010fca0000000000 */
[----:B------:R3:W-:Y:S04]  /*12fa0*/  STL [R1+0x20], R0 ;  /* 0x0000200001007387 */ /* 0x0007e80000100800 */
[----:B------:R-:W-:Y:S05]  /*12fb0*/  @P0 BRA `(.L_x_2555) ;  /* 0x00000004004c0947 */ /* 0x000fea0003800000 */
[----:B------:R-:W-:-:S03]  /*12fc0*/  UMOV UR4, 0xffffffff ;  /* 0xffffffff00047882 */ /* 0x000fc60000000000 */
[----:B------:R-:W-:Y:S05]  /*12fd0*/  BRA.DIV UR4, `(.L_x_2556) ;  /* 0x0000005604047947 */ /* 0x000fea000b800000 */
[----:B------:R-:W-:-:S13]  /*12fe0*/  ELECT P6, URZ, PT ;  /* 0x00000000003f782f */ /* 0x000fda00038c0000 */
.L_x_2667:
[----:B------:R-:W-:Y:S05]  /*12ff0*/  @!P6 BRA `(.L_x_2555) ;  /* 0x00000004003ce947 */ /* 0x000fea0003800000 */
[----:B------:R-:W-:-:S04]  /*13000*/  ISETP.NE.U32.AND P0, PT, R2, RZ, PT ;  /* 0x000000ff0200720c */ /* 0x000fc80003f05070 */
[----:B------:R-:W-:-:S13]  /*13010*/  ISETP.NE.AND.EX P0, PT, R3, RZ, PT, P0 ;  /* 0x000000ff0300720c */ /* 0x000fda0003f05300 */
[----:B------:R-:W-:Y:S05]  /*13020*/  @!P0 BRA `(.L_x_2557) ;  /* 0x0000000000588947 */ /* 0x000fea0003800000 */
[----:B------:R-:W4:Y:S01]  /*13030*/  LDC R6, c[0x0][0x43c] ;  /* 0x00010f00ff067b82 */ /* 0x000f220000000800 */
[----:B01----:R-:W-:Y:S01]  /*13040*/  IMAD.MOV.U32 R9, RZ, RZ, R4 ;  /* 0x000000ffff097224 */ /* 0x003fe200078e0004 */
[----:B------:R-:W-:Y:S01]  /*13050*/  ULDC.64 UR4, c[0x0][0x428] ;  /* 0x00010a0000047ab9 */ /* 0x000fe20000000a00 */
[----:B------:R-:W-:Y:S02]  /*13060*/  ULDC.64 UR6, c[0x0][0x208] ;  /* 0x0000820000067ab9 */ /* 0x000fe40000000a00 */
[----:B---3--:R-:W-:Y:S01]  /*13070*/  IMAD.MOV.U32 R0, RZ, RZ, R9 ;  /* 0x000000ffff007224 */ /* 0x008fe200078e0009 */
[----:B----4-:R-:W-:-:S13]  /*13080*/  ISETP.NE.AND P0, PT, R6, 0x1, PT ;  /* 0x000000010600780c */ /* 0x010fda0003f05270 */
[----:B--2---:R-:W0:Y:S02]  /*13090*/  @P0 LDC.64 R4, c[0x0][0x440] ;  /* 0x00011000ff040b82 */ /* 0x004e240000000a00 */
        /* <DEDUP_REMOVED lines=13> */
[----:B------:R-:W2:Y:S04]  /*13170*/  LDG.E R0, desc[UR6][R2.64] ;  /* 0x0000000602007981 */ /* 0x000ea8000c1e1900 */
[----:B--2---:R4:W-:Y:S02]  /*13180*/  STL [R1], R0 ;  /* 0x0000000001007387 */ /* 0x0049e40000100800 */
.L_x_2557:
[----:B------:R-:W5:Y:S04]  /*13190*/  LDL R7, [R1+0x4] ;  /* 0x0000040001077983 */ /* 0x000f680000100800 */
[----:B---34-:R-:W5:Y:S04]  /*131a0*/  LDL R0, [R1+0x8] ;  /* 0x0000080001007983 */ /* 0x018f680000100800 */
[----:B------:R-:W3:Y:S01]  /*131b0*/  LDL R2, [R1+0x14] ;  /* 0x0000140001027983 */ /* 0x000ee20000100800 */
[----:B-----5:R-:W-:Y:S01]  /*131c0*/  IMAD R0, R0, 0x8, R7 ;  /* 0x0000000800007824 */ /* 0x020fe200078e0207 */
[----:B---3--:R-:W-:-:S04]  /*131d0*/  SHF.L.U32 R2, R2, 0x1f, RZ ;  /* 0x0000001f02027819 */ /* 0x008fc800000006ff */
[----:B------:R-:W3:Y:S02]  /*131e0*/  SYNCS.PHASECHK.TRANS64.TRYWAIT P0, [R0+URZ+0x36840], R2 ;  /* 0x03684002000075a7 */ /* 0x000ee4000800017f */
[----:B---3--:R-:W-:Y:S05]  /*131f0*/  @!P0 BRA `(.L_x_2558) ;  /* 0x00000050009c8947 */ /* 0x008fea0003800000 */
.L_x_2668:
[----:B------:R-:W4:Y:S02]  /*13200*/  S2R R3, SR_TID.X ;  /* 0x0000000000037919 */ /* 0x000f240000002100 */
        /* <DEDUP_REMOVED lines=10> */
.L_x_2559:
[----:B------:R-:W4:Y:S04]  /*132b0*/  LDL R6, [R1+0x4] ;  /* 0x0000040001067983 */ /* 0x000f280000100800 */
[----:B--2---:R-:W4:Y:S04]  /*132c0*/  LDL R5, [R1+0x8] ;  /* 0x0000080001057983 */ /* 0x004f280000100800 */
[----:B------:R-:W2:Y:S04]  /*132d0*/  LDL R4, [R1+0xc] ;  /* 0x00000c0001047983 */ /* 0x000ea80000100800 */
[----:B------:R-:W5:Y:S04]  /*132e0*/  LDL R3, [R1+0x18] ;  /* 0x0000180001037983 */ /* 0x000f680000100800 */
[----:B---3--:R-:W3:Y:S01]  /*132f0*/  LDL R2, [R1] ;  /* 0x0000000001027983 */ /* 0x008ee20000100800 */
        /* <DEDUP_REMOVED lines=9> */
[----:B----4-:R-:W-:Y:S01]  /*13390*/  IMAD R0, R5, 0xa800, R6 ;  /* 0x0000a80005007824 */ /* 0x010fe200078e0206 */
[----:B--2---:R-:W-:-:S04]  /*133a0*/  R2UR UR11, R4 ;  /* 0x00000000040b72ca */ /* 0x004fc800000e0000 */
[----:B------:R-:W-:Y:S02]  /*133b0*/  R2UR UR8, R0 ;  /* 0x00000000000872ca */ /* 0x000fe400000e0000 */
[----:B-----5:R-:W-:Y:S02]  /*133c0*/  R2UR UR5, R3 ;  /* 0x00000000030572ca */ /* 0x020fe400000e0000 */
[----:B------:R-:W-:Y:S02]  /*133d0*/  P2R R0, PR, RZ, 0x1 ;  /* 0x00000001ff007803 */ /* 0x000fe40000000000 */
[----:B---3--:R-:W-:-:S03]  /*133e0*/  R2UR UR13, R2 ;  /* 0x00000000020d72ca */ /* 0x008fc600000e0000 */
[----:B------:R4:W-:Y:S04]  /*133f0*/  STL [R1+0x20], R0 ;  /* 0x0000200001007387 */ /* 0x0009e80000100800 */
[----:B------:R-:W-:Y:S02]  /*13400*/  UIADD3 UR14, UR8, 0x21400, URZ ;  /* 0x00021400080e7890 */ /* 0x000fe4000fffe03f */
[----:B------:R-:W-:Y:S02]  /*13410*/  UIMAD UR11, UR11, 0x70, UR5 ;  /* 0x000000700b0b78a4 */ /* 0x000fe4000f8e0205 */
[----:B------:R-:W-:Y:S02]  /*13420*/  UIADD3.X UR5, URZ, UR37, URZ, UP0, !UPT ;  /* 0x000000253f057290 */ /* 0x000fe400087fe43f */
[----:B------:R-:W-:-:S02]  /*13430*/  UIADD3 UR15, UR8, 0x24c00, URZ ;  /* 0x00024c00080f7890 */ /* 0x000fc4000fffe03f */
        /* <DEDUP_REMOVED lines=10> */
[----:B----4-:R-:W-:Y:S01]  /*134e0*/  NOP ;  /* 0x0000000000007918 */ /* 0x010fe20000000000 */
.L_x_2555:
[----:B------:R-:W4:Y:S04]  /*134f0*/  LDL R2, [R1+0x4] ;  /* 0x0000040001027983 */ /* 0x000f280000100800 */
[----:B------:R-:W5:Y:S04]  /*13500*/  LDL.LU R3, [R1+0x30] ;  /* 0x0000300001037983 */ /* 0x000f680000300800 */
[----:B--2---:R-:W2:Y:S04]  /*13510*/  LDL.LU R5, [R1+0x28] ;  /* 0x0000280001057983 */ /* 0x004ea80000300800 */
[----:B---3--:R-:W3:Y:S01]  /*13520*/  LDL.LU R4, [R1+0x38] ;  /* 0x0000380001047983 */ /* 0x008ee20000300800 */
[----:B------:R-:W-:Y:S05]  /*13530*/  WARPSYNC.ALL ;  /* 0x0000000000007948 */ /* 0x000fea0003800000 */
[----:B------:R-:W-:Y:S01]  /*13540*/  ULDC.64 UR4, c[0x0][0x298] ;  /* 0x0000a60000047ab9 */ /* 0x000fe20000000a00 */
[----:B------:R-:W-:Y:S01]  /*13550*/  ULDC.64 UR6, c[0x0][0xa00] ;  /* 0x0002800000067ab9 */ /* 0x000fe20000000a00 */
[----:B------:R-:W-:Y:S01]  /*13560*/  BSSY B6, `(.L_x_2560) ;  /* 0x0000024000067945 */ /* 0x000fe20003800000 */
[----:B------:R-:W-:Y:S01]  /*13570*/  BAR.SYNC.DEFER_BLOCKING 0x8, 0x180 ;  /* 0x0206000000007b1d */ /* 0x000fe20000010000 */
[----:B------:R-:W-:-:S04]  /*13580*/  ISETP.NE.U32.AND P0, PT, RZ, UR6, PT ;  /* 0x00000006ff007c0c */ /* 0x000fc8000bf05070 */
[----:B------:R-:W-:Y:S01]  /*13590*/  ISETP.NE.AND.EX P0, PT, RZ, UR7, PT, P0 ;  /* 0x00000007ff007c0c */ /* 0x000fe2000bf05300 */
[----:B----4-:R-:W-:Y:S01]  /*135a0*/  VIADD R2, R2, 0x15400 ;  /* 0x0001540002027836 */ /* 0x010fe20000000000 */
[----:B-----5:R-:W-:-:S04]  /*135b0*/  SHF.R.S32.HI R0, RZ, 0x1f, R3 ;  /* 0x0000001fff007819 */ /* 0x020fc80000011403 */
[----:B------:R-:W-:Y:S02]  /*135c0*/  LOP3.LUT P1, RZ, R2, 0x3ff, RZ, 0xc0, !PT ;  /* 0x000003ff02ff7812 */ /* 0x000fe4000782c0ff */
[----:B--2---:R-:W-:Y:S01]  /*135d0*/  SEL R5, R5, RZ, !P0 ;  /* 0x000000ff05057207 */ /* 0x004fe20004000000 */
[----:B------:R-:W-:Y:S01]  /*135e0*/  IMAD R0, R0, UR4, RZ ;  /* 0x0000000400007c24 */ /* 0x000fe2000f8e02ff */
[----:B---3--:R-:W-:-:S03]  /*135f0*/  SEL R4, R4, RZ, !P0 ;  /* 0x000000ff04047207 */ /* 0x008fc60004000000 */
[C---:B------:R-:W-:Y:S02]  /*13600*/  IMAD R0, R3.reuse, UR5, R0 ;  /* 0x0000000503007c24 */ /* 0x040fe4000f8e0200 */
[----:B------:R-:W-:-:S05]  /*13610*/  IMAD.WIDE.U32 R2, R3, UR4, RZ ;  /* 0x0000000403027c25 */ /* 0x000fca000f8e00ff */
[----:B------:R2:W-:Y:S04]  /*13620*/  STL.64 [R1+0x40], R2 ;  /* 0x0000400201007387 */ /* 0x0005e80000100a00 */
[----:B------:R3:W-:Y:S04]  /*13630*/  STL [R1+0x28], R5 ;  /* 0x0000280501007387 */ /* 0x0007e80000100800 */
[----:B------:R3:W-:Y:S01]  /*13640*/  STL [R1+0x4c], R4 ;  /* 0x00004c0401007387 */ /* 0x0007e20000100800 */
[----:B--2---:R-:W-:Y:S01]  /*13650*/  IMAD.IADD R2, R3, 0x1, R0 ;  /* 0x0000000103027824 */ /* 0x004fe200078e0200 */
[----:B------:R-:W-:-:S05]  /*13660*/  SHF.R.S32.HI R0, RZ, 0x1f, R18 ;  /* 0x0000001fff007819 */ /* 0x000fca0000011412 */
[----:B------:R3:W-:Y:S04]  /*13670*/  STL [R1+0x38], R0 ;  /* 0x0000380001007387 */ /* 0x0007e80000100800 */
[----:B------:R3:W-:Y:S01]  /*13680*/  STL [R1+0x30], R2 ;  /* 0x0000300201007387 */ /* 0x0007e20000100800 */
[----:B------:R-:W-:Y:S05]  /*13690*/  @!P1 BRA `(.L_x_2561) ;  /* 0x0000000000409947 */ /* 0x000fea0003800000 */
[----:B---3--:R-:W-:Y:S01]  /*136a0*/  MOV R2, 0x0 ;  /* 0x0000000000027802 */ /* 0x008fe20000000f00 */
        /* <DEDUP_REMOVED lines=15> */
.L_x_2561:
[----:B------:R-:W-:Y:S05]  /*137a0*/  BSYNC B6 ;  /* 0x0000000000067941 */ /* 0x000fea0003800000 */
.L_x_2560:
[----:B---3--:R-:W2:Y:S01]  /*137b0*/  LDL.LU R5, [R1+0x30] ;  /* 0x0000300001057983 */ /* 0x008ea20000300800 */
[----:B------:R-:W-:Y:S01]  /*137c0*/  ULDC.64 UR4, c[0x0][0x2d8] ;  /* 0x0000b60000047ab9 */ /* 0x000fe20000000a00 */
[----:B------:R-:W3:Y:S01]  /*137d0*/  LDC R7, c[0x0][0x448] ;  /* 0x00011200ff077b82 */ /* 0x000ee20000000800 */
[----:B------:R-:W-:Y:S01]  /*137e0*/  ULDC.64 UR6, c[0x0][0x280] ;  /* 0x0000a00000067ab9 */ /* 0x000fe20000000a00 */
[----:B------:R-:W2:Y:S04]  /*137f0*/  LDL.LU.64 R2, [R1+0x40] ;  /* 0x0000400001027983 */ /* 0x000ea80000300a00 */
[----:B------:R-:W4:Y:S04]  /*13800*/  LDL.LU R0, [R1+0x38] ;  /* 0x0000380001007983 */ /* 0x000f280000300800 */
[----:B------:R-:W4:Y:S04]  /*13810*/  LDL.LU R6, [R1+0x4c] ;  /* 0x00004c0001067983 */ /* 0x000f280000300800 */
[----:B------:R-:W4:Y:S01]  /*13820*/  LDL.LU R4, [R1+0x28] ;  /* 0x0000280001047983 */ /* 0x000f220000300800 */
[----:B01----:R-:W0:Y:S01]  /*13830*/  S2R R9, SR_TID.X ;  /* 0x0000000000097919 */ /* 0x003e220000002100 */
[----:B------:R-:W1:Y:S01]  /*13840*/  S2R R8, SR_TID.X ;  /* 0x0000000000087919 */ /* 0x000e620000002100 */
[----:B---3--:R-:W-:Y:S01]  /*13850*/  ISETP.NE.AND P0, PT, R7, 0x1, PT ;  /* 0x000000010700780c */ /* 0x008fe20003f05270 */
[----:B0-----:R-:W-:-:S02]  /*13860*/  IMAD.SHL.U32 R9, R9, 0x8, RZ ;  /* 0x0000000809097824 */ /* 0x001fc400078e00ff */
[----:B-1----:R-:W-:-:S03]  /*13870*/  IMAD.SHL.U32 R10, R8, 0x8, RZ ;  /* 0x00000008080a7824 */ /* 0x002fc600078e00ff */
[----:B------:R-:W-:-:S04]  /*13880*/  LOP3.LUT R9, R9, 0x38, RZ, 0xc0, !PT ;  /* 0x0000003809097812 */ /* 0x000fc800078ec0ff */
[C---:B------:R-:W-:Y:S02]  /*13890*/  LOP3.LUT R11, R9.reuse, 0x40, RZ, 0xfc, !PT ;  /* 0x00000040090b7812 */ /* 0x040fe400078efcff */
[----:B------:R-:W-:Y:S02]  /*138a0*/  LOP3.LUT R9, R9, 0x80, RZ, 0xfc, !PT ;  /* 0x0000008009097812 */ /* 0x000fe400078efcff */
[----:B------:R-:W-:Y:S01]  /*138b0*/  LOP3.LUT R10, R10, 0x38, RZ, 0xc0, !PT ;  /* 0x000000380a0a7812 */ /* 0x000fe200078ec0ff */
[----:B--2---:R-:W-:Y:S02]  /*138c0*/  IMAD.MOV.U32 R3, RZ, RZ, R5 ;  /* 0x000000ffff037224 */ /* 0x004fe400078e0005 */
[----:B------:R-:W0:Y:S01]  /*138d0*/  S2R R5, SR_TID.X ;  /* 0x0000000000057919 */ /* 0x000e220000002100 */
[----:B----4-:R-:W-:Y:S02]  /*138e0*/  IMAD R0, R0, UR4, RZ ;  /* 0x0000000400007c24 */ /* 0x010fe4000f8e02ff */
[----:B------:R-:W-:-:S04]  /*138f0*/  IMAD.WIDE.U32 R2, R18, UR4, R2 ;  /* 0x0000000412027c25 */ /* 0x000fc8000f8e0002 */
[----:B------:R-:W-:Y:S01]  /*13900*/  IMAD R0, R18, UR5, R0 ;  /* 0x0000000512007c24 */ /* 0x000fe2000f8e0200 */
[----:B------:R-:W-:-:S03]  /*13910*/  ULDC.64 UR4, c[0x0][0x2e0] ;  /* 0x0000b80000047ab9 */ /* 0x000fc60000000a00 */
[----:B------:R-:W-:Y:S02]  /*13920*/  IMAD.IADD R3, R3, 0x1, R0 ;  /* 0x0000000103037824 */ /* 0x000fe400078e0200 */
[----:B------:R-:W-:Y:S02]  /*13930*/  IMAD R0, R6, UR4, RZ ;  /* 0x0000000406007c24 */ /* 0x000fe4000f8e02ff */
[C---:B------:R-:W-:Y:S01]  /*13940*/  IMAD.WIDE.U32 R2, R4.reuse, UR4, R2 ;  /* 0x0000000404027c25 */ /* 0x040fe2000f8e0002 */
[----:B------:R-:W1:Y:S03]  /*13950*/  @P0 LDC R6, c[0x0][0x450] ;  /* 0x00011400ff060b82 */ /* 0x000e660000000800 */
[----:B------:R-:W-:Y:S01]  /*13960*/  IMAD R0, R4, UR5, R0 ;  /* 0x0000000504007c24 */ /* 0x000fe2000f8e0200 */
[----:B------:R-:W-:Y:S01]  /*13970*/  ULDC.64 UR4, c[0x0][0x2d0] ;  /* 0x0000b40000047ab9 */ /* 0x000fe20000000a00 */
[----:B------:R-:W2:Y:S02]  /*13980*/  S2R R4, SR_TID.X ;  /* 0x0000000000047919 */ /* 0x000ea40000002100 */
[----:B------:R-:W-:Y:S01]  /*13990*/  IMAD.IADD R3, R3, 0x1, R0 ;  /* 0x0000000103037824 */ /* 0x000fe200078e0200 */
[----:B0-----:R-:W-:-:S04]  /*139a0*/  LOP3.LUT R5, R5, 0x7f, RZ, 0xc0, !PT ;  /* 0x0000007f05057812 */ /* 0x001fc800078ec0ff */
[----:B------:R-:W-:Y:S01]  /*139b0*/  SHF.R.U32.HI R5, RZ, 0x3, R5 ;  /* 0x00000003ff057819 */ /* 0x000fe20000011605 */
[----:B--2---:R-:W-:-:S05]  /*139c0*/  IMAD.SHL.U32 R4, R4, 0x10, RZ ;  /* 0x0000001004047824 */ /* 0x004fca00078e00ff */
[----:B------:R-:W-:Y:S02]  /*139d0*/  LOP3.LUT R4, R5, 0x70, R4, 0xf8, !PT ;  /* 0x0000007005047812 */ /* 0x000fe400078ef804 */
[----:B------:R-:W0:Y:S03]  /*139e0*/  @P0 LDC R5, c[0x0][0x44c] ;  /* 0x00011300ff050b82 */ /* 0x000e260000000800 */
[----:B------:R-:W-:-:S04]  /*139f0*/  IMAD R0, R17, 0x80, R4 ;  /* 0x0000008011007824 */ /* 0x000fc800078e0204 */
        /* <DEDUP_REMOVED lines=11> */
[----:B------:R-:W-:-:S05]  /*13ab0*/  SHF.R.S32.HI R4, RZ, 0x1f, R0 ;  /* 0x0000001fff047819 */ /* 0x000fca0000011400 */
[----:B------:R-:W-:Y:S02]  /*13ac0*/  IMAD R6, R4, UR4, RZ ;  /* 0x0000000404067c24 */ /* 0x000fe4000f8e02ff */
[C---:B------:R-:W-:Y:S01]  /*13ad0*/  IMAD.WIDE.U32 R4, R0.reuse, UR4, R2 ;  /* 0x0000000400047c25 */ /* 0x040fe2000f8e0002 */
[----:B------:R-:W-:Y:S02]  /*13ae0*/  ULDC UR4, c[0x0][0x2b8] ;  /* 0x0000ae0000047ab9 */ /* 0x000fe40000000800 */
[----:B------:R-:W-:Y:S01]  /*13af0*/  ISETP.GE.AND P0, PT, R9, UR4, PT ;  /* 0x0000000409007c0c */ /* 0x000fe2000bf06270 */
[----:B------:R-:W-:Y:S01]  /*13b00*/  IMAD R0, R0, UR5, R6 ;  /* 0x0000000500007c24 */ /* 0x000fe2000f8e0206 */
[----:B------:R0:W5:Y:S01]  /*13b10*/  LDL R9, [R1+0x24] ;  /* 0x0000240001097983 */ /* 0x0001620000100800 */
[----:B------:R-:W-:Y:S02]  /*13b20*/  LEA R3, P3, R4, UR6, 0x1 ;  /* 0x0000000604037c11 */ /* 0x000fe4000f8608ff */
[----:B------:R-:W-:Y:S01]  /*13b30*/  IMAD.IADD R0, R5, 0x1, R0 ;  /* 0x0000000105007824 */ /* 0x000fe200078e0200 */
[----:B------:R-:W-:-:S02]  /*13b40*/  ISETP.GE.AND P2, PT, R10, UR4, PT ;  /* 0x000000040a007c0c */ /* 0x000fc4000bf46270 */
[----:B------:R-:W-:Y:S01]  /*13b50*/  ISETP.GE.AND P1, PT, R11, UR4, PT ;  /* 0x000000040b007c0c */ /* 0x000fe2000bf26270 */
[----:B------:R-:W-:Y:S01]  /*13b60*/  UMOV UR4, 0xffffffff ;  /* 0xffffffff00047882 */ /* 0x000fe20000000000 */
[----:B------:R-:W-:Y:S02]  /*13b70*/  LEA.HI.X R0, R4, UR7, R0, 0x1, P3 ;  /* 0x0000000704007c11 */ /* 0x000fe400098f0c00 */
[----:B0-----:R-:W-:Y:S09]  /*13b80*/  BRA.DIV UR4, `(.L_x_2562) ;  /* 0x0000004a044c7947 */ /* 0x001ff2000b800000 */
[----:B------:R-:W0:Y:S02]  /*13b90*/  S2R R4, SR_TID.X ;  /* 0x0000000000047919 */ /* 0x000e240000002100 */
[----:B0-----:R-:W-:-:S04]  /*13ba0*/  LOP3.LUT R4, R4, 0x7f, RZ, 0xc0, !PT ;  /* 0x0000007f04047812 */ /* 0x001fc800078ec0ff */
[----:B------:R-:W-:Y:S02]  /*13bb0*/  SHF.R.U32.HI R5, RZ, 0x3, R4 ;  /* 0x00000003ff057819 */ /* 0x000fe40000011604 */
[----:B------:R-:W2:Y:S01]  /*13bc0*/  LDL.LU R4, [R1+0x34] ;  /* 0x0000340001047983 */ /* 0x000ea20000300800 */
[----:B------:R-:W-:Y:S02]  /*13bd0*/  ULDC.64 UR4, c[0x0][0x208] ;  /* 0x0000820000047ab9 */ /* 0x000fe40000000a00 */
[----:B------:R-:W-:Y:S01]  /*13be0*/  IMAD R17, R17, 0x80, R5 ;  /* 0x0000008011117824 */ /* 0x000fe200078e0205 */
[----:B------:R-:W-:Y:S04]  /*13bf0*/  SHFL.IDX PT, R6, R3, 0x1, 0x181f ;  /* 0x00381f0003067f89 */ /* 0x000fe800000e0000 */
[----:B------:R-:W0:Y:S04]  /*13c00*/  SHFL.IDX PT, R5, R3, RZ, 0x181f ;  /* 0x00181fff03057589 */ /* 0x000e2800000e0000 */
[----:B------:R-:W-:Y:S01]  /*13c10*/  SHFL.IDX PT, R8, R0, 0x1, 0x181f ;  /* 0x00381f0000087f89 */ /* 0x000fe200000e0000 */
[----:B--2---:R-:W-:-:S02]  /*13c20*/  IMAD R2, R4, R7, RZ ;  /* 0x0000000704027224 */ /* 0x004fc400078e02ff */
[----:B------:R-:W-:-:S03]  /*13c30*/  VIADD R4, R17, 0x10 ;  /* 0x0000001011047836 */ /* 0x000fc60000000000 */
[-C--:B------:R-:W-:Y:S02]  /*13c40*/  ISETP.GE.AND P4, PT, R17, R2.reuse, PT ;  /* 0x000000021100720c */ /* 0x080fe40003f86270 */
[----:B------:R-:W-:Y:S02]  /*13c50*/  ISETP.GE.AND P3, PT, R4, R2, PT ;  /* 0x000000020400720c */ /* 0x000fe40003f66270 */
[----:B------:R-:W1:Y:S09]  /*13c60*/  SHFL.IDX PT, R4, R0, RZ, 0x181f ;  /* 0x00181fff00047589 */ /* 0x000e7200000e0000 */
[----:B0-----:R-:W-:-:S05]  /*13c70*/  @!P4 LEA R5, P5, R10, R5, 0x1 ;  /* 0x000000050a05c211 */ /* 0x001fca00078a08ff */
[----:B-1----:R-:W-:Y:S01]  /*13c80*/  @!P4 IMAD.X R4, RZ, RZ, R4, P5 ;  /* 0x000000ffff04c224 */ /* 0x002fe200028e0604 */
[----:B------:R-:W-:-:S04]  /*13c90*/  @!P3 LEA R7, P5, R10, R6, 0x1 ;  /* 0x000000060a07b211 */ /* 0x000fc800078a08ff */
        /* <DEDUP_REMOVED lines=9> */
[----:B------:R-:W0:Y:S04]  /*13d30*/  SHFL.IDX PT, R7, R3, 0x2, 0x181f ;  /* 0x00581f0003077f89 */ /* 0x000e2800000e0000 */
[----:B------:R-:W-:Y:S04]  /*13d40*/  @!P3 LDGSTS.E.BYPASS.LTC128B.128 [R9+0x15c00], desc[UR4][R4.64], !P2 ;  /* 0x15c000000409bfae */ /* 0x000fe8000d101d44 */
[----:B------:R-:W-:Y:S04]  /*13d50*/  @!P3 LDGSTS.E.BYPASS.LTC128B.128 [R9+0x19c00], desc[UR4][R4.64+0x80], !P1 ;  /* 0x19c000800409bfae */ /* 0x000fe8000c901d44 */
[----:B------:R1:W-:Y:S04]  /*13d60*/  @!P3 LDGSTS.E.BYPASS.LTC128B.128 [R9+0x1dc00], desc[UR4][R4.64+0x100], !P0 ;  /* 0x1dc001000409bfae */ /* 0x0003e8000c101d44 */
[----:B------:R-:W2:Y:S01]  /*13d70*/  SHFL.IDX PT, R6, R0, 0x2, 0x181f ;  /* 0x00581f0000067f89 */ /* 0x000ea200000e0000 */
[----:B-1----:R-:W-:-:S05]  /*13d80*/  VIADD R4, R17, 0x20 ;  /* 0x0000002011047836 */ /* 0x002fca0000000000 */
[----:B------:R-:W-:-:S13]  /*13d90*/  ISETP.GE.AND P3, PT, R4, R2, PT ;  /* 0x000000020400720c */ /* 0x000fda0003f66270 */
[----:B0-----:R-:W-:-:S05]  /*13da0*/  @!P3 LEA R7, P4, R10, R7, 0x1 ;  /* 0x000000070a07b211 */ /* 0x001fca00078808ff */
[----:B--2---:R-:W-:-:S04]  /*13db0*/  @!P3 IMAD.X R4, RZ, RZ, R6, P4 ;  /* 0x000000ffff04b224 */ /* 0x004fc800020e0606 */
[----:B------:R-:W-:Y:S02]  /*13dc0*/  @!P3 IMAD.MOV.U32 R5, RZ, RZ, R4 ;  /* 0x000000ffff05b224 */ /* 0x000fe400078e0004 */
[----:B------:R-:W-:-:S05]  /*13dd0*/  @!P3 IMAD.MOV.U32 R4, RZ, RZ, R7 ;  /* 0x000000ffff04b224 */ /* 0x000fca00078e0007 */
        /* <DEDUP_REMOVED lines=53> */
.L_x_2685:
        /* <DEDUP_REMOVED lines=13> */
.L_x_2564:
[----:B------:R-:W-:Y:S05]  /*14200*/  BSYNC B0 ;  /* 0x0000000000007941 */ /* 0x000fea0003800000 */
.L_x_2563:
[----:B01----:R-:W2:Y:S01]  /*14210*/  LDL R9, [R1+0x4] ;  /* 0x0000040001097983 */ /* 0x003ea20000100800 */
[----:B------:R-:W-:Y:S01]  /*14220*/  PLOP3.LUT P0, PT, PT, PT, PT, 0x80, 0x0 ;  /* 0x000000000000781c */ /* 0x000fe20003f0f070 */
[----:B------:R-:W-:Y:S01]  /*14230*/  NOP ;  /* 0x0000000000007918 */ /* 0x000fe20000000000 */
[----:B--2---:R-:W-:-:S11]  /*14240*/  VIADD R6, R9, 0x36800 ;  /* 0x0003680009067836 */ /* 0x004fd60000000000 */
.L_x_2565:
        /* <DEDUP_REMOVED lines=19> */
.L_x_2686:
[----:B------:R-:W-:Y:S05]  /*14380*/  BSYNC B0 ;  /* 0x0000000000007941 */ /* 0x000fea0003800000 */
.L_x_2566:
[----:B0-----:R-:W2:Y:S01]  /*14390*/  LDL R2, [R1+0x2c] ;  /* 0x00002c0001027983 */ /* 0x001ea20000100800 */
[----:B------:R-:W-:Y:S01]  /*143a0*/  BSSY B0, `(.L_x_2568) ;  /* 0x0000256000007945 */ /* 0x000fe20003800000 */
[----:B--2---:R-:W-:-:S13]  /*143b0*/  ISETP.GE.AND P0, PT, R2, 0x2, PT ;  /* 0x000000020200780c */ /* 0x004fda0003f06270 */
[----:B------:R-:W-:Y:S05]  /*143c0*/  @!P0 BRA `(.L_x_2569) ;  /* 0x00000024004c8947 */ /* 0x000fea0003800000 */
[C---:B------:R-:W-:Y:S01]  /*143d0*/  LOP3.LUT R0, R2.reuse, 0x1, RZ, 0xc0, !PT ;  /* 0x0000000102007812 */ /* 0x040fe200078ec0ff */
[----:B------:R-:W-:Y:S01]  /*143e0*/  VIADD R4, R2, 0xfffffffe ;  /* 0xfffffffe02047836 */ /* 0x000fe20000000000 */
[----:B------:R-:W-:Y:S02]  /*143f0*/  BSSY B2, `(.L_x_2570) ;  /* 0x00000cc000027945 */ /* 0x000fe40003800000 */
[----:B------:R-:W-:Y:S01]  /*14400*/  ISETP.NE.U32.AND P0, PT, R0, 0x1, PT ;  /* 0x000000010000780c */ /* 0x000fe20003f05070 */
[----:B------:R-:W-:-:S12]  /*14410*/  IMAD.MOV.U32 R0, RZ, RZ, R4 ;  /* 0x000000ffff007224 */ /* 0x000fd800078e0004 */
[----:B------:R-:W-:Y:S05]  /*14420*/  @!P0 BRA `(.L_x_2571) ;  /* 0x0000000c00208947 */ /* 0x000fea0003800000 */
[----:B------:R-:W2:Y:S04]  /*14430*/  LDL R5, [R1+0x20] ;  /* 0x0000200001057983 */ /* 0x000ea80000100800 */
[----:B------:R-:W3:Y:S04]  /*14440*/  LDL R3, [R1+0x8] ;  /* 0x0000080001037983 */ /* 0x000ee80000100800 */
[----:B------:R-:W4:Y:S01]  /*14450*/  LDL R2, [R1+0x14] ;  /* 0x0000140001027983 */ /* 0x000f220000100800 */
[----:B------:R-:W-:Y:S01]  /*14460*/  BSSY B1, `(.L_x_2572) ;  /* 0x00000c0000017945 */ /* 0x000fe20003800000 */
[----:B--2---:R-:W-:Y:S01]  /*14470*/  ISETP.NE.AND P1, PT, R5, RZ, PT ;  /* 0x000000ff0500720c */ /* 0x004fe20003f25270 */
        /* <DEDUP_REMOVED lines=9> */
[----:B------:R-:W-:Y:S01]  /*14510*/  ISETP.NE.AND.EX P0, PT, RZ, UR5, PT, P0 ;  /* 0x00000005ff007c0c */ /* 0x000fe2000bf05300 */
[----:B------:R-:W-:-:S12]  /*14520*/  IMAD.MOV.U32 R8, RZ, RZ, R4 ;  /* 0x000000ffff087224 */ /* 0x000fd800078e0004 */
[----:B0-----:R-:W-:Y:S05]  /*14530*/  @!P0 BRA `(.L_x_2574) ;  /* 0x0000000000548947 */ /* 0x001fea0003800000 */
[----:B------:R-:W2:Y:S01]  /*14540*/  LDL R10, [R1+0x1c] ;  /* 0x00001c00010a7983 */ /* 0x000ea20000100800 */
[----:B------:R-:W0:Y:S03]  /*14550*/  LDC R5, c[0x0][0x43c] ;  /* 0x00010f00ff057b82 */ /* 0x000e260000000800 */
[----:B------:R-:W3:Y:S01]  /*14560*/  LDL R7, [R1+0x10] ;  /* 0x0000100001077983 */ /* 0x000ee20000100800 */
[----:B------:R-:W-:Y:S01]  /*14570*/  IMAD.MOV.U32 R0, RZ, RZ, R4 ;  /* 0x000000ffff007224 */ /* 0x000fe200078e0004 */
[----:B------:R-:W-:Y:S01]  /*14580*/  ULDC.64 UR6, c[0x0][0x428] ;  /* 0x00010a0000067ab9 */ /* 0x000fe20000000a00 */
[----:B------:R-:W-:Y:S01]  /*14590*/  ULDC.64 UR8, c[0x0][0x208] ;  /* 0x0000820000087ab9 */ /* 0x000fe20000000a00 */
[----:B0-----:R-:W-:-:S13]  /*145a0*/  ISETP.NE.AND P0, PT, R5, 0x1, PT ;  /* 0x000000010500780c */ /* 0x001fda0003f05270 */
[----:B-----5:R-:W0:Y:S02]  /*145b0*/  @P0 LDC.64 R2, c[0x0][0x440] ;  /* 0x00011000ff020b82 */ /* 0x020e240000000a00 */
[----:B0-----:R-:W-:-:S05]  /*145c0*/  @P0 IMAD.HI.U32 R2, R4, R2, RZ ;  /* 0x0000000204020227 */ /* 0x001fca00078e00ff */
[----:B------:R-:W-:-:S04]  /*145d0*/  @P0 SHF.R.U32.HI R0, RZ, R3, R2 ;  /* 0x00000003ff000219 */ /* 0x000fc80000011602 */
[--C-:B------:R-:W-:Y:S01]  /*145e0*/  SHF.R.S32.HI R3, RZ, 0x1f, R0.reuse ;  /* 0x0000001fff037819 */ /* 0x100fe20000011400 */
[----:B------:R-:W-:-:S04]  /*145f0*/  IMAD.MOV R8, RZ, RZ, -R0 ;  /* 0x000000ffff087224 */ /* 0x000fc800078e0a00 */
[----:B------:R-:W-:Y:S02]  /*14600*/  IMAD R8, R5, R8, R4 ;  /* 0x0000000805087224 */ /* 0x000fe400078e0204 */
[----:B--2---:R-:W-:-:S04]  /*14610*/  IMAD R2, R10, UR6, RZ ;  /* 0x000000060a027c24 */ /* 0x004fc8000f8e02ff */
[----:B---3--:R-:W-:Y:S02]  /*14620*/  IMAD R5, R7, UR7, R2 ;  /* 0x0000000707057c24 */ /* 0x008fe4000f8e0202 */
[----:B------:R-:W-:-:S04]  /*14630*/  IMAD.MOV.U32 R2, RZ, RZ, R0 ;  /* 0x000000ffff027224 */ /* 0x000fc800078e0000 */
[----:B------:R-:W-:-:S04]  /*14640*/  IMAD.WIDE.U32 R2, R7, UR6, R2 ;  /* 0x0000000607027c25 */ /* 0x000fc8000f8e0002 */
[----:B------:R-:W-:Y:S01]  /*14650*/  IMAD.IADD R0, R5, 0x1, R3 ;  /* 0x0000000105007824 */ /* 0x000fe200078e0203 */
[----:B------:R-:W-:-:S04]  /*14660*/  LEA R10, P0, R2, UR4, 0x2 ;  /* 0x00000004020a7c11 */ /* 0x000fc8000f8010ff */
[----:B------:R-:W-:-:S05]  /*14670*/  LEA.HI.X R11, R2, UR5, R0, 0x2, P0 ;  /* 0x00000005020b7c11 */ /* 0x000fca00080f1400 */
[----:B------:R0:W5:Y:S04]  /*14680*/  LDG.E R3, desc[UR8][R10.64] ;  /* 0x000000080a037981 */ /* 0x000168000c1e1900 */
.L_x_2574:
[----:B------:R-:W2:Y:S01]  /*14690*/  LDL R0, [R1+0x4] ;  /* 0x0000040001007983 */ /* 0x000ea20000100800 */
[----:B------:R-:W-:Y:S01]  /*146a0*/  BSSY B3, `(.L_x_2575) ;  /* 0x0000005000037945 */ /* 0x000fe20003800000 */
[----:B--2---:R-:W-:Y:S01]  /*146b0*/  IMAD R2, R9, 0x8, R0 ;  /* 0x0000000809027824 */ /* 0x004fe200078e0200 */
[----:B------:R-:W-:-:S04]  /*146c0*/  SHF.L.U32 R0, R12, 0x1f, RZ ;  /* 0x0000001f0c007819 */ /* 0x000fc800000006ff */
[----:B------:R-:W1:Y:S02]  /*146d0*/  SYNCS.PHASECHK.TRANS64.TRYWAIT P0, [R2+URZ+0x36840], R0 ;  /* 0x03684000020075a7 */ /* 0x000e64000800017f */
[----:B-1----:R-:W-:Y:S05]  /*146e0*/  @!P0 BRA `(.L_x_2576) ;  /* 0x0000004800888947 */ /* 0x002fea0003800000 */
.L_x_2687:
[----:B------:R-:W-:Y:S05]  /*146f0*/  BSYNC B3 ;  /* 0x0000000000037941 */ /* 0x000fea0003800000 */
.L_x_2575:
        /* <DEDUP_REMOVED lines=12> */
.L_x_2578:
[----:B------:R-:W-:Y:S05]  /*147c0*/  BSYNC B3 ;  /* 0x0000000000037941 */ /* 0x000fea0003800000 */
.L_x_2577:
        /* <DEDUP_REMOVED lines=13> */
.L_x_2579:
        /* <DEDUP_REMOVED lines=10> */
[----:B------:R-:W-:Y:S01]  /*14940*/  IMAD.MOV.U32 R15, RZ, RZ, 0x40 ;  /* 0x00000040ff0f7424 */ /* 0x000fe200078e00ff */
[----:B------:R-:W-:Y:S01]  /*14950*/  PLOP3.LUT P0, PT, PT, PT, PT, 0x80, 0x0 ;  /* 0x000000000000781c */ /* 0x000fe20003f0f070 */
[----:B------:R-:W-:Y:S01]  /*14960*/  VIADD R5, R7, 0x24c00 ;  /* 0x00024c0007057836 */ /* 0x000fe20000000000 */
[----:B------:R-:W-:Y:S01]  /*14970*/  UMOV UR6, 0x0 ;  /* 0x0000000000067882 */ /* 0x000fe20000000000 */
[----:B------:R-:W-:Y:S01]  /*14980*/  UMOV UR7, 0x14f00000 ;  /* 0x14f0000000077882 */ /* 0x000fe20000000000 */
[----:B------:R-:W-:-:S15]  /*14990*/  R2UR UR10, R15 ;  /* 0x000000000f0a72ca */ /* 0x000fde00000e0000 */
.L_x_2580:
        /* <DEDUP_REMOVED lines=16> */
.L_x_2581:
        /* <DEDUP_REMOVED lines=10> */
[----:B0-----:R-:W2:Y:S04]  /*14b40*/  LDL.LU R10, [R1+0x14] ;  /* 0x00001400010a7983 */ /* 0x001ea80000300800 */
[----:B------:R-:W3:Y:S01]  /*14b50*/  LDL R5, [R1+0x8] ;  /* 0x0000080001057983 */ /* 0x000ee20000100800 */
[----:B------:R-:W-:Y:S01]  /*14b60*/  BSSY B3, `(.L_x_2582) ;  /* 0x0000005000037945 */ /* 0x000fe20003800000 */
[----:B--2---:R-:W-:Y:S01]  /*14b70*/  SHF.L.U32 R0, R10, 0x1f, RZ ;  /* 0x0000001f0a007819 */ /* 0x004fe200000006ff */
[----:B---3--:R-:W-:-:S04]  /*14b80*/  IMAD R2, R5, 0x8, R6 ;  /* 0x0000000805027824 */ /* 0x008fc800078e0206 */
[----:B------:R-:W0:Y:S02]  /*14b90*/  SYNCS.PHASECHK.TRANS64.TRYWAIT P0, [R2+URZ+0x60], R0 ;  /* 0x00006000020075a7 */ /* 0x000e24000800017f */
[----:B0-----:R-:W-:Y:S05]  /*14ba0*/  @!P0 BRA `(.L_x_2583) ;  /* 0x00000044006c8947 */ /* 0x001fea0003800000 */
.L_x_2688:
[----:B------:R-:W-:Y:S05]  /*14bb0*/  BSYNC B3 ;  /* 0x0000000000037941 */ /* 0x000fea0003800000 */
.L_x_2582:
        /* <DEDUP_REMOVED lines=14> */
.L_x_2585:
[----:B------:R-:W-:Y:S05]  /*14ca0*/  BSYNC B3 ;  /* 0x0000000000037941 */ /* 0x000fea0003800000 */
.L_x_2584:
        /* <DEDUP_REMOVED lines=14> */
.L_x_2586:
        /* <DEDUP_REMOVED lines=16> */
.L_x_2587:
        /* <DEDUP_REMOVED lines=16> */
.L_x_2588:
        /* <DEDUP_REMOVED lines=13> */
.L_x_2573:
[----:B------:R-:W-:Y:S05]  /*15060*/  BSYNC B1 ;  /* 0x0000000000017941 */ /* 0x000fea0003800000 */
.L_x_2572:
[----:B------:R-:W2:Y:S04]  /*15070*/  LDL.LU R0, [R1+0x2c] ;  /* 0x00002c0001007983 */ /* 0x000ea80000300800 */
[----:B------:R3:W-:Y:S04]  /*15080*/  STL [R1+0x8], R9 ;  /* 0x0000080901007387 */ /* 0x0007e80000100800 */
[----:B------:R3:W-:Y:S02]  /*15090*/  STL [R1+0x14], R12 ;  /* 0x0000140c01007387 */ /* 0x0007e40000100800 */
[----:B--23--:R-:W-:-:S07]  /*150a0*/  VIADD R0, R0, 0xfffffffd ;  /* 0xfffffffd00007836 */ /* 0x00cfce0000000000 */
.L_x_2571:
[----:B------:R-:W-:Y:S05]  /*150b0*/  BSYNC B2 ;  /* 0x0000000000027941 */ /* 0x000fea0003800000 */
.L_x_2570:
[----:B------:R-:W-:-:S13]  /*150c0*/  ISETP.NE.AND P0, PT, R4, RZ, PT ;  /* 0x000000ff0400720c */ /* 0x000fda0003f05270 */
[----:B------:R-:W-:Y:S05]  /*150d0*/  @!P0 BRA `(.L_x_2569) ;  /* 0x0000001800088947 */ /* 0x000fea0003800000 */
[----:B0-----:R0:W5:Y:S02]  /*150e0*/  LDL R8, [R1] ;  /* 0x0000000001087983 */ /* 0x0011640000100800 */
.L_x_2623:
[----:B--2---:R-:W2:Y:S04]  /*150f0*/  LDL R4, [R1+0x20] ;  /* 0x0000200001047983 */ /* 0x004ea80000100800 */
[----:B---3--:R-:W3:Y:S04]  /*15100*/  LDL R3, [R1+0x8] ;  /* 0x0000080001037983 */ /* 0x008ee80000100800 */
[----:B----4-:R-:W4:Y:S01]  /*15110*/  LDL R2, [R1+0x14] ;  /* 0x0000140001027983 */ /* 0x010f220000100800 */
[----:B------:R-:W-:Y:S05]  /*15120*/  YIELD ;  /* 0x0000000000007946 */ /* 0x000fea0003800000 */
        /* <DEDUP_REMOVED lines=17> */
[----:B------:R-:W-:Y:S01]  /*15240*/  ULDC.64 UR8, c[0x0][0x208] ;  /* 0x0000820000087ab9 */ /* 0x000fe20000000a00 */
        /* <DEDUP_REMOVED lines=15> */
.L_x_2591:
[----:B------:R-:W3:Y:S01]  /*15340*/  LDL R2, [R1+0x4] ;  /* 0x0000040001027983 */ /* 0x000ee20000100800 */
[----:B------:R-:W-:Y:S01]  /*15350*/  BSSY B2, `(.L_x_2592) ;  /* 0x0000005000027945 */ /* 0x000fe20003800000 */
[----:B---3--:R-:W-:Y:S01]  /*15360*/  IMAD R3, R4, 0x8, R2 ;  /* 0x0000000804037824 */ /* 0x008fe200078e0202 */
[----:B------:R-:W-:-:S04]  /*15370*/  SHF.L.U32 R2, R5, 0x1f, RZ ;  /* 0x0000001f05027819 */ /* 0x000fc800000006ff */
[----:B------:R-:W3:Y:S02]  /*15380*/  SYNCS.PHASECHK.TRANS64.TRYWAIT P0, [R3+URZ+0x36840], R2 ;  /* 0x03684002030075a7 */ /* 0x000ee4000800017f */
[----:B---3--:R-:W-:Y:S05]  /*15390*/  @!P0 BRA `(.L_x_2593) ;  /* 0x0000003c00848947 */ /* 0x008fea0003800000 */
.L_x_2689:
[----:B------:R-:W-:Y:S05]  /*153a0*/  BSYNC B2 ;  /* 0x0000000000027941 */ /* 0x000fea0003800000 */
.L_x_2592:
        /* <DEDUP_REMOVED lines=12> */
.L_x_2595:
[----:B------:R-:W-:Y:S05]  /*15470*/  BSYNC B2 ;  /* 0x0000000000027941 */ /* 0x000fea0003800000 */
.L_x_2594:
        /* <DEDUP_REMOVED lines=13> */
.L_x_2596:
        /* <DEDUP_REMOVED lines=16> */
.L_x_2597:
        /* <DEDUP_REMOVED lines=16> */
.L_x_2598:
        /* <DEDUP_REMOVED lines=17> */
.L_x_2690:
[----:B------:R-:W-:Y:S05]  /*15860*/  BSYNC B2 ;  /* 0x0000000000027941 */ /* 0x000fea0003800000 */
.L_x_2599:
        /* <DEDUP_REMOVED lines=11> */
.L_x_2602:
[----:B------:R-:W-:Y:S05]  /*15920*/  BSYNC B2 ;  /* 0x0000000000027941 */ /* 0x000fea0003800000 */
.L_x_2601:
        /* <DEDUP_REMOVED lines=14> */
.L_x_2603:
        /* <DEDUP_REMOVED lines=16> */
.L_x_2604:
        /* <DEDUP_REMOVED lines=16> */
.L_x_2605:
        /* <DEDUP_REMOVED lines=13> */
.L_x_2590:
[----:B------:R-:W-:Y:S05]  /*15ce0*/  BSYNC B1 ;  /* 0x0000000000017941 */ /* 0x000fea0003800000 */
.L_x_2589:
[----:B------:R-:W3:Y:S01]  /*15cf0*/  LDL R2, [R1+0x20] ;  /* 0x0000200001027983 */ /* 0x000ee20000100800 */
[----:B------:R-:W-:Y:S01]  /*15d00*/  VIADD R3, R4, 0x1 ;  /* 0x0000000104037836 */ /* 0x000fe20000000000 */
[----:B------:R-:W-:Y:S04]  /*15d10*/  BSSY B1, `(.L_x_2606) ;  /* 0x00000bb000017945 */ /* 0x000fe80003800000 */
[----:B------:R-:W-:-:S04]  /*15d20*/  ISETP.NE.AND P0, PT, R3, 0x2, PT ;  /* 0x000000020300780c */ /* 0x000fc80003f05270 */
[----:B------:R-:W-:Y:S02]  /*15d30*/  SEL R11, R3, RZ, P0 ;  /* 0x000000ff030b7207 */ /* 0x000fe40000000000 */
[----:B---3--:R-:W-:Y:S02]  /*15d40*/  ISETP.NE.AND P1, PT, R2, RZ, PT ;  /* 0x000000ff0200720c */ /* 0x008fe40003f25270 */
        /* <DEDUP_REMOVED lines=14> */
[----:B------:R-:W-:Y:S01]  /*15e30*/  ULDC.64 UR8, c[0x0][0x208] ;  /* 0x0000820000087ab9 */ /* 0x000fe20000000a00 */
        /* <DEDUP_REMOVED lines=15> */
.L_x_2608:
[----:B------:R-:W4:Y:S01]  /*15f30*/  LDL R2, [R1+0x4] ;  /* 0x0000040001027983 */ /* 0x000f220000100800 */
[----:B------:R-:W-:Y:S01]  /*15f40*/  SHF.L.U32 R3, R10, 0x1f, RZ ;  /* 0x0000001f0a037819 */ /* 0x000fe200000006ff */
[----:B------:R-:W-:Y:S01]  /*15f50*/  BSSY B2, `(.L_x_2609) ;  /* 0x0000004000027945 */ /* 0x000fe20003800000 */
[----:B----4-:R-:W-:-:S04]  /*15f60*/  IMAD R2, R11, 0x8, R2 ;  /* 0x000000080b027824 */ /* 0x010fc800078e0202 */
[----:B------:R-:W4:Y:S02]  /*15f70*/  SYNCS.PHASECHK.TRANS64.TRYWAIT P0, [R2+URZ+0x36840], R3 ;  /* 0x03684003020075a7 */ /* 0x000f24000800017f */
[----:B----4-:R-:W-:Y:S05]  /*15f80*/  @!P0 BRA `(.L_x_2610) ;  /* 0x0000003000b08947 */ /* 0x010fea0003800000 */
.L_x_2691:
[----:B------:R-:W-:Y:S05]  /*15f90*/  BSYNC B2 ;  /* 0x0000000000027941 */ /* 0x000fea0003800000 */
.L_x_2609:
        /* <DEDUP_REMOVED lines=12> */
.L_x_2612:
[----:B------:R-:W-:Y:S05]  /*16060*/  BSYNC B2 ;  /* 0x0000000000027941 */ /* 0x000fea0003800000 */
.L_x_2611:
        /* <DEDUP_REMOVED lines=15> */
.L_x_2613:
        /* <DEDUP_REMOVED lines=16> */
.L_x_2614:
        /* <DEDUP_REMOVED lines=16> */
.L_x_2615:
        /* <DEDUP_REMOVED lines=15> */
.L_x_2692:
[----:B------:R-:W-:Y:S05]  /*16450*/  BSYNC B2 ;  /* 0x0000000000027941 */ /* 0x000fea0003800000 */
.L_x_2616:
        /* <DEDUP_REMOVED lines=11> */
.L_x_2619:
[----:B------:R-:W-:Y:S05]  /*16510*/  BSYNC B2 ;  /* 0x0000000000027941 */ /* 0x000fea0003800000 */
.L_x_2618:
        /* <DEDUP_REMOVED lines=13> */
.L_x_2620:
        /* <DEDUP_REMOVED lines=16> */
.L_x_2621:
        /* <DEDUP_REMOVED lines=16> */
.L_x_2622:
        /* <DEDUP_REMOVED lines=13> */
.L_x_2607:
[----:B------:R-:W-:Y:S05]  /*168c0*/  BSYNC B1 ;  /* 0x0000000000017941 */ /* 0x000fea0003800000 */
.L_x_2606:
[C---:B------:R-:W-:Y:S01]  /*168d0*/  ISETP.GT.AND P0, PT, R0.reuse, 0x1, PT ;  /* 0x000000010000780c */ /* 0x040fe20003f04270 */
[----:B------:R-:W-:-:S12]  /*168e0*/  VIADD R0, R0, 0xfffffffe ;  /* 0xfffffffe00007836 */ /* 0x000fd80000000000 */
[----:B------:R-:W-:Y:S05]  /*168f0*/  @P0 BRA `(.L_x_2623) ;  /* 0xffffffe400fc0947 */ /* 0x000fea000383ffff */
.L_x_2569:
[----:B------:R-:W-:Y:S05]  /*16900*/  BSYNC B0 ;  /* 0x0000000000007941 */ /* 0x000fea0003800000 */
.L_x_2568:
        /* <DEDUP_REMOVED lines=18> */
.L_x_2625:
[----:B------:R-:W-:Y:S05]  /*16a30*/  BSYNC B0 ;  /* 0x0000000000007941 */ /* 0x000fea0003800000 */
.L_x_2624:
[----:B------:R-:W2:Y:S01]  /*16a40*/  LDL.LU R0, [R1+0x20] ;  /* 0x0000200001007983 */ /* 0x000ea20000300800 */
[----:B------:R-:W-:Y:S01]  /*16a50*/  BSSY B0, `(.L_x_2626) ;  /* 0x0000050000007945 */ /* 0x000fe20003800000 */
[----:B--2---:R-:W-:-:S13]  /*16a60*/  ISETP.NE.AND P0, PT, R0, RZ, PT ;  /* 0x000000ff0000720c */ /* 0x004fda0003f05270 */
        /* <DEDUP_REMOVED lines=10> */
.L_x_2693:
[----:B------:R-:W-:Y:S05]  /*16b10*/  BSYNC B1 ;  /* 0x0000000000017941 */ /* 0x000fea0003800000 */
.L_x_2628:
        /* <DEDUP_REMOVED lines=9> */
.L_x_2631:
[----:B------:R-:W-:Y:S05]  /*16bb0*/  BSYNC B1 ;  /* 0x0000000000017941 */ /* 0x000fea0003800000 */
.L_x_2630:
[----:B------:R-:W2:Y:S04]  /*16bc0*/  LDL.LU R5, [R1+0x18] ;  /* 0x0000180001057983 */ /* 0x000ea80000300800 */
[----:B------:R-:W2:Y:S04]  /*16bd0*/  LDL.LU R3, [R1+0xc] ;  /* 0x00000c0001037983 */ /* 0x000ea80000300800 */
[----:B------:R-:W3:Y:S04]  /*16be0*/  LDL R4, [R1+0x4] ;  /* 0x0000040001047983 */ /* 0x000ee80000100800 */
[----:B0-----:R-:W3:Y:S01]  /*16bf0*/  LDL R2, [R1+0x8] ;  /* 0x0000080001027983 */ /* 0x001ee20000100800 */
        /* <DEDUP_REMOVED lines=8> */
[----:B---3--:R-:W-:-:S04]  /*16c80*/  IMAD R2, R2, 0xa800, R4 ;  /* 0x0000a80002027824 */ /* 0x008fc800078e0204 */
[----:B------:R-:W-:-:S07]  /*16c90*/  VIADD R4, R2, 0x400 ;  /* 0x0000040002047836 */ /* 0x000fce0000000000 */
.L_x_2632:
        /* <DEDUP_REMOVED lines=16> */
.L_x_2633:
        /* <DEDUP_REMOVED lines=16> */
.L_x_2634:
        /* <DEDUP_REMOVED lines=11> */
.L_x_2627:
[----:B------:R-:W-:Y:S05]  /*16f50*/  BSYNC B0 ;  /* 0x0000000000007941 */ /* 0x000fea0003800000 */
.L_x_2626:
        /* <DEDUP_REMOVED lines=9> */
.L_x_2548:
[----:B------:R-:W-:Y:S05]  /*16ff0*/  BSYNC B7 ;  /* 0x0000000000077941 */ /* 0x000fea0003800000 */
.L_x_2546:
[----:B0-----:R-:W2:Y:S02]  /*17000*/  LDL R0, [R1+0x50] ;  /* 0x0000500001007983 */ /* 0x001ea40000100800 */
[----:B--2---:R-:W-:-:S13]  /*17010*/  ISETP.NE.AND P0, PT, R0, RZ, PT ;  /* 0x000000ff0000720c */ /* 0x004fda0003f05270 */
        /* <DEDUP_REMOVED lines=11> */
.L_x_2635:
[----:B------:R-:W0:Y:S01]  /*170d0*/  S2R R0, SR_TID.X ;  /* 0x0000000000007919 */ /* 0x000e220000002100 */
[----:B------:R-:W-:Y:S01]  /*170e0*/  UMOV UR4, 0xffffffff ;  /* 0xffffffff00047882 */ /* 0x000fe20000000000 */
[----:B0-----:R-:W-:-:S04]  /*170f0*/  LOP3.LUT R6, R0, 0x1f, RZ, 0xc0, !PT ;  /* 0x0000001f00067812 */ /* 0x001fc800078ec0ff */
[----:B------:R-:W-:Y:S01]  /*17100*/  ISETP.NE.AND P0, PT, R6, 0x1f, PT ;  /* 0x0000001f0600780c */ /* 0x000fe20003f05270 */
[----:B------:R-:W-:-:S12]  /*17110*/  BRA.DIV UR4, `(.L_x_2637) ;  /* 0x0000002204887947 */ /* 0x000fd8000b800000 */
[----:B------:R-:W-:Y:S01]  /*17120*/  IMAD.IADD R5, R19, 0x1, R6 ;  /* 0x0000000113057824 */ /* 0x000fe200078e0206 */
[----:B------:R-:W-:Y:S01]  /*17130*/  ULDC UR4, c[0x0][0xc3c] ;  /* 0x00030f0000047ab9 */ /* 0x000fe20000000800 */
[----:B------:R-:W-:-:S03]  /*17140*/  ULDC.64 UR6, c[0x0][0x208] ;  /* 0x0000820000067ab9 */ /* 0x000fc60000000a00 */
        /* <DEDUP_REMOVED lines=9> */
[----:B0-----:R-:W-:Y:S02]  /*171e0*/  IMAD.MOV.U32 R2, RZ, RZ, RZ ;  /* 0x000000ffff027224 */ /* 0x001fe400078e00ff */
[----:B--2---:R-:W-:Y:S01]  /*171f0*/  @!P1 IMAD.MOV.U32 R2, RZ, RZ, R3 ;  /* 0x000000ffff029224 */ /* 0x004fe200078e0003 */
[----:B------:R-:W-:-:S04]  /*17200*/  ISETP.NE.AND P1, PT, R6, RZ, PT ;  /* 0x000000ff0600720c */ /* 0x000fc80003f25270 */
[----:B------:R-:W0:Y:S02]  /*17210*/  SHFL.UP PT, R14, R2, 0x1, RZ ;  /* 0x04200000020e7989 */ /* 0x000e2400000e00ff */
[----:B0-----:R-:W-:-:S05]  /*17220*/  SEL R5, R14, RZ, P1 ;  /* 0x000000ff0e057207 */ /* 0x001fca0000800000 */
[----:B------:R-:W-:Y:S02]  /*17230*/  IMAD.IADD R3, R2, 0x1, R5 ;  /* 0x0000000102037824 */ /* 0x000fe400078e0205 */
[----:B------:R-:W-:Y:S04]  /*17240*/  SHFL.IDX PT, R5, R16, 0x1, 0x1f ;  /* 0x00201f0010057f89 */ /* 0x000fe800000e0000 */
        /* <DEDUP_REMOVED lines=13> */
.L_x_2703:
[----:B------:R-:W-:Y:S02]  /*17320*/  ULDC UR4, c[0x0][0xc38] ;  /* 0x00030e0000047ab9 */ /* 0x000fe40000000800 */
[----:B------:R-:W-:-:S04]  /*17330*/  IMAD.U32 R4, RZ, RZ, UR4 ;  /* 0x00000004ff047e24 */ /* 0x000fc8000f8e00ff */
[----:B--2---:R-:W-:-:S04]  /*17340*/  IMAD R16, R16, R4, RZ ;  /* 0x0000000410107224 */ /* 0x004fc800078e02ff */
[----:B------:R-:W-:-:S05]  /*17350*/  IMAD.IADD R5, R5, 0x1, R16 ;  /* 0x0000000105057824 */ /* 0x000fca00078e0210 */
[----:B------:R-:W-:-:S13]  /*17360*/  ISETP.GT.AND P6, PT, R5, R0, PT ;  /* 0x000000000500720c */ /* 0x000fda0003fc4270 */
[----:B------:R-:W-:Y:S05]  /*17370*/  @P6 BRA `(.L_x_2638) ;  /* 0x0000000000a06947 */ /* 0x000fea0003800000 */
.L_x_2643:
[----:B------:R-:W2:Y:S01]  /*17380*/  LDC R2, c[0x0][0xc3c] ;  /* 0x00030f00ff027b82 */ /* 0x000ea20000000800 */
[----:B------:R-:W-:-:S05]  /*17390*/  VIADD R19, R19, 0x1f ;  /* 0x0000001f13137836 */ /* 0x000fca0000000000 */
[----:B--2---:R-:W-:-:S13]  /*173a0*/  ISETP.GE.AND P6, PT, R19, R2, PT ;  /* 0x000000021300720c */ /* 0x004fda0003fc6270 */
[----:B------:R-:W-:Y:S05]  /*173b0*/  @P6 BRA `(.L_x_2639) ;  /* 0x0000000400dc6947 */ /* 0x000fea0003800000 */
[----:B0-----:R-:W0:Y:S01]  /*173c0*/  S2R R3, SR_TID.X ;  /* 0x0000000000037919 */ /* 0x001e220000002100 */
[----:B------:R-:W-:Y:S01]  /*173d0*/  BSSY B0, `(.L_x_2640) ;  /* 0x000000a000007945 */ /* 0x000fe20003800000 */
[----:B0-----:R-:W-:-:S05]  /*173e0*/  LOP3.LUT R3, R3, 0x1f, RZ, 0xc0, !PT ;  /* 0x0000001f03037812 */ /* 0x001fca00078ec0ff */
[----:B------:R-:W-:-:S05]  /*173f0*/  IMAD.IADD R4, R19, 0x1, R3 ;  /* 0x0000000113047824 */ /* 0x000fca00078e0203 */
[----:B------:R-:W-:Y:S01]  /*17400*/  ISETP.GE.OR P6, PT, R4, R2, !P0 ;  /* 0x000000020400720c */ /* 0x000fe200047c6670 */
[----:B------:R-:W-:-:S12]  /*17410*/  IMAD.MOV.U32 R2, RZ, RZ, RZ ;  /* 0x000000ffff027224 */ /* 0x000fd800078e00ff */
[----:B------:R-:W-:Y:S05]  /*17420*/  @P6 BRA `(.L_x_2641) ;  /* 0x0000000000106947 */ /* 0x000fea0003800000 */
[----:B------:R-:W0:Y:S01]  /*17430*/  LDC.64 R2, c[0x0][0xc80] ;  /* 0x00032000ff027b82 */ /* 0x000e220000000a00 */
[----:B------:R-:W-:Y:S01]  /*17440*/  ULDC.64 UR4, c[0x0][0x208] ;  /* 0x0000820000047ab9 */ /* 0x000fe20000000a00 */
[----:B0-----:R-:W-:-:S06]  /*17450*/  IMAD.WIDE R2, R4, 0x4, R2 ;  /* 0x0000000404027825 */ /* 0x001fcc00078e0202 */
[----:B------:R0:W5:Y:S02]  /*17460*/  LDG.E R2, desc[UR4][R2.64] ;  /* 0x0000000402027981 */ /* 0x000164000c1e1900 */
.L_x_2641:
[----:B------:R-:W-:Y:S05]  /*17470*/  BSYNC B0 ;  /* 0x0000000000007941 */ /* 0x000fea0003800000 */
.L_x_2640:
        /* <DEDUP_REMOVED lines=18> */
.L_x_2711:
[----:B------:R-:W-:Y:S02]  /*175a0*/  ULDC UR4, c[0x0][0xc38] ;  /* 0x00030e0000047ab9 */ /* 0x000fe40000000800 */
[----:B------:R-:W-:-:S04]  /*175b0*/  IMAD.U32 R4, RZ, RZ, UR4 ;  /* 0x00000004ff047e24 */ /* 0x000fc8000f8e00ff */
[----:B--2---:R-:W-:-:S04]  /*175c0*/  IMAD R16, R16, R4, RZ ;  /* 0x0000000410107224 */ /* 0x004fc800078e02ff */
[----:B------:R-:W-:-:S05]  /*175d0*/  IMAD.IADD R5, R16, 0x1, R5 ;  /* 0x0000000110057824 */ /* 0x000fca00078e0205 */
[----:B------:R-:W-:-:S13]  /*175e0*/  ISETP.GT.AND P6, PT, R5, R0, PT ;  /* 0x000000000500720c */ /* 0x000fda0003fc4270 */
[----:B------:R-:W-:Y:S05]  /*175f0*/  @!P6 BRA `(.L_x_2643) ;  /* 0xfffffffc0060e947 */ /* 0x000fea000383ffff */
.L_x_2638:
        /* <DEDUP_REMOVED lines=8> */
.L_x_2715:
[----:B------:R-:W-:Y:S01]  /*17680*/  ISETP.NE.AND P0, PT, R5, RZ, PT ;  /* 0x000000ff0500720c */ /* 0x000fe20003f05270 */
[----:B------:R-:W-:-:S12]  /*17690*/  IMAD.MOV.U32 R5, RZ, RZ, RZ ;  /* 0x000000ffff057224 */ /* 0x000fd800078e00ff */
[----:B------:R-:W-:Y:S05]  /*176a0*/  @!P0 BRA `(.L_x_2645) ;  /* 0x0000000000148947 */ /* 0x000fea0003800000 */
[----:B------:R-:W-:Y:S01]  /*176b0*/  UMOV UR4, 0xffffffff ;  /* 0xffffffff00047882 */ /* 0x000fe20000000000 */
[----:B------:R-:W-:Y:S02]  /*176c0*/  VIADD R12, R6, 0xffffffff ;  /* 0xffffffff060c7836 */ /* 0x000fe40000000000 */
[----:B------:R-:W-:Y:S05]  /*176d0*/  BRA.DIV UR4, `(.L_x_2646) ;  /* 0x0000002604607947 */ /* 0x000fea000b800000 */
[----:B0-----:R0:W0:Y:S02]  /*176e0*/  SHFL.IDX PT, R3, R3, R12, 0x1f ;  /* 0x00001f0c03037589 */ /* 0x00102400000e0000 */
.L_x_2718:
[----:B0-----:R-:W-:-:S07]  /*176f0*/  IMAD.MOV.U32 R5, RZ, RZ, R3 ;  /* 0x000000ffff057224 */ /* 0x001fce00078e0003 */
.L_x_2645:
[----:B0-2---:R-:W0:Y:S01]  /*17700*/  LDC.64 R2, c[0x0][0xc90] ;  /* 0x00032400ff027b82 */ /* 0x005e220000000a00 */
[----:B------:R-:W-:Y:S01]  /*17710*/  IMAD.IADD R19, R6, 0x1, R19 ;  /* 0x0000000106137824 */ /* 0x000fe200078e0213 */
[----:B------:R-:W-:-:S03]  /*17720*/  ULDC.64 UR4, c[0x0][0x208] ;  /* 0x0000820000047ab9 */ /* 0x000fc60000000a00 */
[----:B0-----:R-:W-:-:S05]  /*17730*/  IMAD.WIDE R2, R19, 0x4, R2 ;  /* 0x0000000413027825 */ /* 0x001fca00078e0202 */
[----:B----4-:R-:W3:Y:S01]  /*17740*/  LDG.E R7, desc[UR4][R2.64] ;  /* 0x0000000402077981 */ /* 0x010ee2000c1e1900 */
[----:B------:R-:W-:-:S04]  /*17750*/  IMAD R16, R5, R4, R16 ;  /* 0x0000000405107224 */ /* 0x000fc800078e0210 */
[----:B------:R-:W-:Y:S02]  /*17760*/  IMAD.IADD R0, R0, 0x1, -R16 ;  /* 0x0000000100007824 */ /* 0x000fe400078e0a10 */
[----:B---3--:R-:W-:-:S05]  /*17770*/  IMAD R6, R17, R7, RZ ;  /* 0x0000000711067224 */ /* 0x008fca00078e02ff */
[----:B-----5:R-:W-:-:S04]  /*17780*/  IABS R8, R6 ;  /* 0x0000000600087213 */ /* 0x020fc80000000000 */
        /* <DEDUP_REMOVED lines=58> */
.L_x_2639:
[----:B------:R-:W-:Y:S01]  /*17b30*/  UMOV UR4, URZ ;  /* 0x0000003f00047c82 */ /* 0x000fe20008000000 */
[----:B------:R-:W-:Y:S01]  /*17b40*/  UMOV UR5, URZ ;  /* 0x0000003f00057c82 */ /* 0x000fe20008000000 */
[----:B------:R-:W-:Y:S01]  /*17b50*/  ULDC UR6, c[0x0][0xc3c] ;  /* 0x00030f0000067ab9 */ /* 0x000fe20000000800 */
[----:B------:R-:W-:Y:S02]  /*17b60*/  IMAD.MOV.U32 R16, RZ, RZ, R0 ;  /* 0x000000ffff107224 */ /* 0x000fe400078e0000 */
[----:B------:R-:W-:Y:S02]  /*17b70*/  IMAD.U32 R17, RZ, RZ, UR4 ;  /* 0x00000004ff117e24 */ /* 0x000fe4000f8e00ff */
[----:B------:R-:W-:Y:S02]  /*17b80*/  IMAD.U32 R18, RZ, RZ, UR5 ;  /* 0x00000005ff127e24 */ /* 0x000fe4000f8e00ff */
[----:B------:R-:W-:-:S07]  /*17b90*/  IMAD.U32 R19, RZ, RZ, UR6 ;  /* 0x00000006ff137e24 */ /* 0x000fce000f8e00ff */
.L_x_2647:
        /* <DEDUP_REMOVED lines=12> */
.L_x_2636:
[----:B------:R-:W-:Y:S02]  /*17c60*/  ULDC UR4, c[0x0][0xc3c] ;  /* 0x00030f0000047ab9 */ /* 0x000fe40000000800 */
[----:B--2---:R-:W-:-:S13]  /*17c70*/  ISETP.GE.AND P0, PT, R19, UR4, PT ;  /* 0x0000000413007c0c */ /* 0x004fda000bf06270 */
[----:B------:R-:W-:Y:S05]  /*17c80*/  @!P0 BRA `(.L_x_2648) ;  /* 0xffffffa400788947 */ /* 0x000fea000383ffff */
[----:B------:R-:W-:Y:S05]  /*17c90*/  BSYNC B8 ;  /* 0x0000000000087941 */ /* 0x000fea0003800000 */
.L_x_2542:
[----:B0-----:R-:W2:Y:S01]  /*17ca0*/  LDL.LU R0, [R1+0x48] ;  /* 0x0000480001007983 */ /* 0x001ea20000300800 */
[----:B------:R-:W-:Y:S01]  /*17cb0*/  BSSY B0, `(.L_x_2649) ;  /* 0x000000b000007945 */ /* 0x000fe20003800000 */
[----:B------:R-:W0:Y:S01]  /*17cc0*/  S2R R5, SR_CgaCtaId ;  /* 0x0000000000057919 */ /* 0x000e220000008800 */
[----:B--2---:R-:W-:-:S05]  /*17cd0*/  VIADD R0, R0, 0x1 ;  /* 0x0000000100007836 */ /* 0x004fca0000000000 */
[----:B---3--:R-:W-:-:S04]  /*17ce0*/  LEA.HI R2, R0, R0, RZ, 0x1 ;  /* 0x0000000000027211 */ /* 0x008fc800078f08ff */
[----:B------:R-:W-:-:S05]  /*17cf0*/  LOP3.LUT R3, R2, 0xfffffffe, RZ, 0xc0, !PT ;  /* 0xfffffffe02037812 */ /* 0x000fca00078ec0ff */
[----:B------:R-:W-:Y:S01]  /*17d00*/  IMAD.IADD R3, R0, 0x1, -R3 ;  /* 0x0000000100037824 */ /* 0x000fe200078e0a03 */
[----:B------:R-:W-:-:S04]  /*17d10*/  MOV R0, 0x400 ;  /* 0x0000040000007802 */ /* 0x000fc80000000f00 */
[----:B0-----:R-:W-:Y:S02]  /*17d20*/  LEA R0, R5, R0, 0x18 ;  /* 0x0000000005007211 */ /* 0x001fe400078ec0ff */
[----:B------:R-:W-:-:S04]  /*17d30*/  SHF.L.U32 R3, R3, 0x1f, RZ ;  /* 0x0000001f03037819 */ /* 0x000fc800000006ff */
[----:B------:R-:W0:Y:S02]  /*17d40*/  SYNCS.PHASECHK.TRANS64.TRYWAIT P0, [R0+URZ+0x36820], R3 ;  /* 0x03682003000075a7 */ /* 0x000e24000800017f */
[----:B0-----:R-:W-:Y:S05]  /*17d50*/  @!P0 BRA `(.L_x_2650) ;  /* 0x0000001c00e88947 */ /* 0x001fea0003800000 */
.L_x_2719:
[----:B------:R-:W-:Y:S05]  /*17d60*/  BSYNC B0 ;  /* 0x0000000000007941 */ /* 0x000fea0003800000 */
.L_x_2649:
[----:B------:R-:W-:-:S03]  /*17d70*/  UMOV UR4, 0xffffffff ;  /* 0xffffffff00047882 */ /* 0x000fc60000000000 */
[----:B------:R-:W-:Y:S05]  /*17d80*/  BRA.DIV UR4, `(.L_x_2651) ;  /* 0x0000001e04f07947 */ /* 0x000fea000b800000 */
[----:B------:R-:W2:Y:S02]  /*17d90*/  S2R R2, SR_TID.X ;  /* 0x0000000000027919 */ /* 0x000ea40000002100 */
[----:B--2---:R-:W-:-:S04]  /*17da0*/  SHF.R.U32.HI R2, RZ, 0x5, R2 ;  /* 0x00000005ff027819 */ /* 0x004fc80000011602 */
[----:B------:R-:W-:-:S05]  /*17db0*/  LOP3.LUT R2, R2, 0x3, RZ, 0xc0, !PT ;  /* 0x0000000302027812 */ /* 0x000fca00078ec0ff */
[----:B------:R2:W3:Y:S02]  /*17dc0*/  SHFL.IDX PT, R14, R2, RZ, 0x1f ;  /* 0x00001fff020e7589 */ /* 0x0004e400000e0000 */
.L_x_2722:
[----:B---3--:R-:W-:Y:S01]  /*17dd0*/  ISETP.NE.AND P0, PT, R14, RZ, PT ;  /* 0x000000ff0e00720c */ /* 0x008fe20003f05270 */
[----:B------:R-:W-:-:S12]  /*17de0*/  BSSY B0, `(.L_x_2652) ;  /* 0x0000029000007945 */ /* 0x000fd80003800000 */
[----:B------:R-:W-:Y:S05]  /*17df0*/  @P0 BRA `(.L_x_2653) ;  /* 0x00000000009c0947 */ /* 0x000fea0003800000 */
[----:B------:R-:W-:-:S03]  /*17e00*/  UMOV UR4, 0xffffffff ;  /* 0xffffffff00047882 */ /* 0x000fc60000000000 */
[----:B------:R-:W-:Y:S05]  /*17e10*/  BRA.DIV UR4, `(.L_x_2654) ;  /* 0x0000002204007947 */ /* 0x000fea000b800000 */
[----:B------:R-:W-:-:S13]  /*17e20*/  ELECT P6, URZ, PT ;  /* 0x00000000003f782f */ /* 0x000fda00038c0000 */
.L_x_2725:
        /* <DEDUP_REMOVED lines=8> */
.L_x_2655:
[----:B0-----:R-:W2:Y:S04]  /*17eb0*/  LDL R3, [R1+0x8] ;  /* 0x0000080001037983 */ /* 0x001ea80000100800 */
[----:B----4-:R-:W3:Y:S01]  /*17ec0*/  LDL.LU R7, [R1+0x14] ;  /* 0x0000140001077983 */ /* 0x010ee20000300800 */
        /* <DEDUP_REMOVED lines=12> */
.L_x_2726:
[----:B------:R-:W2:Y:S02]  /*17f90*/  SYNCS.PHASECHK.TRANS64.TRYWAIT P0, [R7+URZ], R2 ;  /* 0x00000002070075a7 */ /* 0x000ea4000800017f */
[----:B--2---:R-:W-:Y:S05]  /*17fa0*/  @!P0 BRA `(.L_x_2657) ;  /* 0x0000001c00d08947 */ /* 0x004fea0003800000 */
.L_x_2727:
[----:B------:R-:W-:Y:S05]  /*17fb0*/  @!P2 BRA `(.L_x_2658) ;  /* 0x000000000004a947 */ /* 0x000fea0003800000 */
[----:B------:R-:W-:Y:S01]  /*17fc0*/  BPT.TRAP 0x1 ;  /* 0x000000040000795c */ /* 0x000fe20000300000 */
.L_x_2658:
[----:B------:R-:W3:Y:S01]  /*17fd0*/  LDL.LU R4, [R1+0x8] ;  /* 0x0000080001047983 */ /* 0x000ee20000300800 */
[----:B------:R-:W-:-:S04]  /*17fe0*/  VIADD R0, R0, 0x36860 ;  /* 0x0003686000007836 */ /* 0x000fc80000000000 */
[----:B---3--:R-:W-:-:S04]  /*17ff0*/  IMAD R4, R4, 0x8, R0 ;  /* 0x0000000804047824 */ /* 0x008fc800078e0200 */
[----:B------:R-:W3:Y:S02]  /*18000*/  SYNCS.PHASECHK.TRANS64.TRYWAIT P0, [R4+URZ], R5 ;  /* 0x00000005040075a7 */ /* 0x000ee4000800017f */
[----:B---3--:R-:W-:Y:S05]  /*18010*/  @!P0 BRA `(.L_x_2659) ;  /* 0x0000001c00c88947 */ /* 0x008fea0003800000 */
.L_x_2728:
[----:B------:R-:W-:-:S07]  /*18020*/  IMAD R3, R3, 0x8, R0 ;  /* 0x0000000803037824 */ /* 0x000fce00078e0200 */
.L_x_2660:
[----:B----4-:R4:W0:Y:S02]  /*18030*/  SYNCS.PHASECHK.TRANS64.TRYWAIT P0, [R3+URZ], R2 ;  /* 0x00000002030075a7 */ /* 0x010824000800017f */
[----:B0-----:R-:W-:Y:S05]  /*18040*/  @!P0 NANOSLEEP.SYNCS 0x989680 ;  /* 0x009896800000895d */ /* 0x001fea0003900000 */
[----:B------:R-:W0:Y:S02]  /*18050*/  @!P0 SYNCS.PHASECHK.TRANS64 P0, [R3+URZ], R2 ;  /* 0x00000002030085a7 */ /* 0x000e24000800007f */
[----:B0-----:R-:W-:Y:S05]  /*18060*/  @!P0 BRA `(.L_x_2660) ;  /* 0xfffffffc00f08947 */ /* 0x001fea000383ffff */
.L_x_2653:
[----:B------:R-:W-:Y:S05]  /*18070*/  BSYNC B0 ;  /* 0x0000000000007941 */ /* 0x000fea0003800000 */
.L_x_2652:
[----:B------:R-:W-:Y:S05]  /*18080*/  EXIT ;  /* 0x000000000000794d */ /* 0x000fea0003800000 */
.L_x_2484:
[----:B0-----:R-:W-:-:S04]  /*18090*/  IMAD.U32 R3, RZ, RZ, UR60 ;  /* 0x0000003cff037e24 */ /* 0x001fc8000f8e00ff */
[----:B------:R0:W1:Y:S03]  /*180a0*/  SYNCS.PHASECHK.TRANS64.TRYWAIT P1, [R3+URZ+0x36800], R0 ;  /* 0x03680000030075a7 */ /* 0x000066000802017f */
[----:B-1----:R-:W-:Y:S05]  /*180b0*/  @!P1 NANOSLEEP.SYNCS 0x989680 ;  /* 0x009896800000995d */ /* 0x002fea0003900000 */
[----:B------:R-:W1:Y:S02]  /*180c0*/  @!P1 SYNCS.PHASECHK.TRANS64 P1, [R3+URZ+0x36800], R0 ;  /* 0x03680000030095a7 */ /* 0x000e64000802007f */
[----:B-1----:R-:W-:Y:S05]  /*180d0*/  @!P1 BRA `(.L_x_2484) ;  /* 0xfffffffc00ec9947 */ /* 0x002fea000383ffff */
[----:B------:R-:W-:Y:S05]  /*180e0*/  BRA `(.L_x_2661) ;  /* 0xfffffe9800907947 */ /* 0x000fea000383ffff */
.L_x_2488:
[----:B-1----:R1:W2:Y:S02]  /*180f0*/  SYNCS.PHASECHK.TRANS64.TRYWAIT P2, [R2+URZ+0x36830], R3 ;  /* 0x03683003020075a7 */ /* 0x0022a4000804017f */
[----:B--2---:R-:W-:Y:S05]  /*18100*/  @!P2 NANOSLEEP.SYNCS 0x989680 ;  /* 0x009896800000a95d */ /* 0x004fea0003900000 */
[----:B------:R-:W2:Y:S02]  /*18110*/  @!P2 SYNCS.PHASECHK.TRANS64 P2, [R2+URZ+0x36830], R3 ;  /* 0x036830030200a5a7 */ /* 0x000ea4000804007f */
[----:B--2---:R-:W-:Y:S05]  /*18120*/  @!P2 BRA `(.L_x_2488) ;  /* 0xfffffffc00f0a947 */ /* 0x004fea000383ffff */
[----:B------:R-:W-:Y:S05]  /*18130*/  BRA `(.L_x_2487) ;  /* 0xfffffe9800b47947 */ /* 0x000fea000383ffff */
.L_x_2493:
[----:B-1----:R-:W-:-:S04]  /*18140*/  IMAD.U32 R5, RZ, RZ, UR39 ;  /* 0x00000027ff057e24 */ /* 0x002fc8000f8e00ff */
[----:B------:R1:W2:Y:S03]  /*18150*/  SYNCS.PHASECHK.TRANS64.TRYWAIT P3, [R5+URZ+0x36830], R0 ;  /* 0x03683000050075a7 */ /* 0x0002a6000806017f */
[----:B--2---:R-:W-:Y:S05]  /*18160*/  @!P3 NANOSLEEP.SYNCS 0x989680 ;  /* 0x009896800000b95d */ /* 0x004fea0003900000 */
[----:B------:R-:W2:Y:S02]  /*18170*/  @!P3 SYNCS.PHASECHK.TRANS64 P3, [R5+URZ+0x36830], R0 ;  /* 0x036830000500b5a7 */ /* 0x000ea4000806007f */
[----:B--2---:R-:W-:Y:S05]  /*18180*/  @!P3 BRA `(.L_x_2493) ;  /* 0xfffffffc00ecb947 */ /* 0x004fea000383ffff */
[----:B------:R-:W-:Y:S05]  /*18190*/  BRA `(.L_x_2492) ;  /* 0xfffffed8005c7947 */ /* 0x000fea000383ffff */
.L_x_2497:
[----:B-1----:R-:W-:-:S04]  /*181a0*/  IMAD.U32 R3, RZ, RZ, UR10 ;  /* 0x0000000aff037e24 */ /* 0x002fc8000f8e00ff */
[----:B------:R1:W2:Y:S03]  /*181b0*/  SYNCS.PHASECHK.TRANS64.TRYWAIT P3, [R3+URZ+0x36850], R0 ;  /* 0x03685000030075a7 */ /* 0x0002a6000806017f */
[----:B--2---:R-:W-:Y:S05]  /*181c0*/  @!P3 NANOSLEEP.SYNCS 0x989680 ;  /* 0x009896800000b95d */ /* 0x004fea0003900000 */
[----:B------:R-:W2:Y:S02]  /*181d0*/  @!P3 SYNCS.PHASECHK.TRANS64 P3, [R3+URZ+0x36850], R0 ;  /* 0x036850000300b5a7 */ /* 0x000ea4000806007f */
[----:B--2---:R-:W-:Y:S05]  /*181e0*/  @!P3 BRA `(.L_x_2497) ;  /* 0xfffffffc00ecb947 */ /* 0x004fea000383ffff */
[----:B------:R-:W-:Y:S05]  /*181f0*/  BRA `(.L_x_2496) ;  /* 0xfffffefc00d47947 */ /* 0x000fea000383ffff */
.L_x_2503:
[----:B-1----:R-:W-:-:S04]  /*18200*/  IMAD.U32 R5, RZ, RZ, UR6 ;  /* 0x00000006ff057e24 */ /* 0x002fc8000f8e00ff */
[----:B------:R1:W2:Y:S03]  /*18210*/  SYNCS.PHASECHK.TRANS64.TRYWAIT P2, [R5+URZ+0x36830], R0 ;  /* 0x03683000050075a7 */ /* 0x0002a6000804017f */
[----:B--2---:R-:W-:Y:S05]  /*18220*/  @!P2 NANOSLEEP.SYNCS 0x989680 ;  /* 0x009896800000a95d */ /* 0x004fea0003900000 */
[----:B------:R-:W2:Y:S02]  /*18230*/  @!P2 SYNCS.PHASECHK.TRANS64 P2, [R5+URZ+0x36830], R0 ;  /* 0x036830000500a5a7 */ /* 0x000ea4000804007f */
[----:B--2---:R-:W-:Y:S05]  /*18240*/  @!P2 BRA `(.L_x_2503) ;  /* 0xfffffffc00eca947 */ /* 0x004fea000383ffff */
[----:B------:R-:W-:Y:S05]  /*18250*/  BRA `(.L_x_2502) ;  /* 0xffffff1c004c7947 */ /* 0x000fea000383ffff */
.L_x_2507:
[----:B-1----:R-:W-:-:S04]  /*18260*/  IMAD.U32 R3, RZ, RZ, UR11 ;  /* 0x0000000bff037e24 */ /* 0x002fc8000f8e00ff */
[----:B------:R1:W2:Y:S03]  /*18270*/  SYNCS.PHASECHK.TRANS64.TRYWAIT P2, [R3+URZ+0x36850], R0 ;  /* 0x03685000030075a7 */ /* 0x0002a6000804017f */
[----:B--2---:R-:W-:Y:S05]  /*18280*/  @!P2 NANOSLEEP.SYNCS 0x989680 ;  /* 0x009896800000a95d */ /* 0x004fea0003900000 */
[----:B------:R-:W2:Y:S02]  /*18290*/  @!P2 SYNCS.PHASECHK.TRANS64 P2, [R3+URZ+0x36850], R0 ;  /* 0x036850000300a5a7 */ /* 0x000ea4000804007f */
[----:B--2---:R-:W-:Y:S05]  /*182a0*/  @!P2 BRA `(.L_x_2507) ;  /* 0xfffffffc00eca947 */ /* 0x004fea000383ffff */
[----:B------:R-:W-:Y:S05]  /*182b0*/  BRA `(.L_x_2506) ;  /* 0xffffff4000c07947 */ /* 0x000fea000383ffff */
.L_x_2512:
[----:B-1----:R-:W-:-:S04]  /*182c0*/  IMAD.U32 R3, RZ, RZ, UR5 ;  /* 0x00000005ff037e24 */ /* 0x002fc8000f8e00ff */
[----:B------:R1:W2:Y:S03]  /*182d0*/  SYNCS.PHASECHK.TRANS64.TRYWAIT P0, [R3+URZ+0x36850], R2 ;  /* 0x03685002030075a7 */ /* 0x0002a6000800017f */
[----:B--2---:R-:W-:Y:S05]  /*182e0*/  @!P0 NANOSLEEP.SYNCS 0x989680 ;  /* 0x009896800000895d */ /* 0x004fea0003900000 */
[----:B------:R-:W2:Y:S02]  /*182f0*/  @!P0 SYNCS.PHASECHK.TRANS64 P0, [R3+URZ+0x36850], R2 ;  /* 0x03685002030085a7 */ /* 0x000ea4000800007f */
[----:B--2---:R-:W-:Y:S05]  /*18300*/  @!P0 BRA `(.L_x_2512) ;  /* 0xfffffffc00ec8947 */ /* 0x004fea000383ffff */
[----:B------:R-:W-:Y:S05]  /*18310*/  BRA `(.L_x_2511) ;  /* 0xffffff5c00707947 */ /* 0x000fea000383ffff */
.L_x_2554:
        /* <DEDUP_REMOVED lines=11> */
.L_x_2663:
[----:B------:R-:W-:Y:S05]  /*183d0*/  BSYNC B0 ;  /* 0x0000000000007941 */ /* 0x000fea0003800000 */
.L_x_2662:
[----:B------:R-:W-:Y:S05]  /*183e0*/  BRA `(.L_x_2664) ;  /* 0xffffffa800d87947 */ /* 0x000fea000383ffff */
.L_x_2556:
[----:B------:R-:W-:Y:S01]  /*183f0*/  BSSY B0, `(.L_x_2665) ;  /* 0x0000006000007945 */ /* 0x000fe20003800000 */
[----:B------:R-:W-:-:S07]  /*18400*/  IMAD.MOV.U32 R15, RZ, RZ, -0x1 ;  /* 0xffffffffff0f7424 */ /* 0x000fce00078e00ff */
[----:B0123--:R-:W-:Y:S05]  /*18410*/  WARPSYNC.COLLECTIVE R15, `(.L_x_2666) ;  /* 0x000000000f0c7348 */ /* 0x00ffea0003c00000 */
[----:B------:R-:W-:Y:S02]  /*18420*/  ELECT P6, UR62, PT ;  /* 0x00000000003e782f */ /* 0x000fe400038c0000 */
[----:B------:R-:W-:Y:S01]  /*18430*/  MOV R14, UR62 ;  /* 0x0000003e000e7c02 */ /* 0x000fe20008000f00 */
[----:B0123--:R-:W-:Y:S10]  /*18440*/  ENDCOLLECTIVE ;  /* 0x000000000000791b */ /* 0x00fff40003800000 */
.L_x_2666:
[----:B------:R-:W-:Y:S05]  /*18450*/  BSYNC B0 ;  /* 0x0000000000007941 */ /* 0x000fea0003800000 */
.L_x_2665:
[----:B------:R-:W-:Y:S05]  /*18460*/  BRA `(.L_x_2667) ;  /* 0xffffffa800e07947 */ /* 0x000fea000383ffff */
.L_x_2558:
[----:B---3--:R3:W4:Y:S02]  /*18470*/  SYNCS.PHASECHK.TRANS64.TRYWAIT P0, [R0+URZ+0x36840], R2 ;  /* 0x03684002000075a7 */ /* 0x008724000800017f */
[----:B----4-:R-:W-:Y:S05]  /*18480*/  @!P0 NANOSLEEP.SYNCS 0x989680 ;  /* 0x009896800000895d */ /* 0x010fea0003900000 */
[----:B------:R-:W4:Y:S02]  /*18490*/  @!P0 SYNCS.PHASECHK.TRANS64 P0, [R0+URZ+0x36840], R2 ;  /* 0x03684002000085a7 */ /* 0x000f24000800007f */
[----:B----4-:R-:W-:Y:S05]  /*184a0*/  @!P0 BRA `(.L_x_2558) ;  /* 0xfffffffc00f08947 */ /* 0x010fea000383ffff */
[----:B------:R-:W-:Y:S05]  /*184b0*/  BRA `(.L_x_2668) ;  /* 0xffffffac00507947 */ /* 0x000fea000383ffff */
.L_x_2562:
[----:B------:R-:W2:Y:S01]  /*184c0*/  LDL.LU R11, [R1+0x34] ;  /* 0x00003400010b7983 */ /* 0x000ea20000300800 */
[----:B------:R-:W-:Y:S01]  /*184d0*/  IMAD.MOV.U32 R13, RZ, RZ, R0 ;  /* 0x000000ffff0d7224 */ /* 0x000fe200078e0000 */
[----:B------:R-:W-:Y:S01]  /*184e0*/  LOP3.LUT R8, R8, 0x7f, RZ, 0xc0, !PT ;  /* 0x0000007f08087812 */ /* 0x000fe200078ec0ff */
[----:B------:R-:W-:Y:S02]  /*184f0*/  IMAD.MOV.U32 R12, RZ, RZ, RZ ;  /* 0x000000ffff0c7224 */ /* 0x000fe400078e00ff */
[----:B------:R-:W-:Y:S01]  /*18500*/  IMAD.MOV.U32 R15, RZ, RZ, -0x1 ;  /* 0xffffffffff0f7424 */ /* 0x000fe200078e00ff */
[----:B------:R-:W-:-:S05]  /*18510*/  SHF.R.U32.HI R6, RZ, 0x3, R8 ;  /* 0x00000003ff067819 */ /* 0x000fca0000011608 */
[----:B------:R-:W-:Y:S02]  /*18520*/  IMAD R17, R17, 0x80, R6 ;  /* 0x0000008011117824 */ /* 0x000fe400078e0206 */
[----:B--2---:R-:W-:Y:S02]  /*18530*/  IMAD R2, R11, R7, RZ ;  /* 0x000000070b027224 */ /* 0x004fe400078e02ff */
[----:B------:R-:W-:-:S03]  /*18540*/  IMAD.MOV.U32 R11, RZ, RZ, 0x181f ;  /* 0x0000181fff0b7424 */ /* 0x000fc600078e00ff */
[----:B------:R-:W-:-:S13]  /*18550*/  ISETP.GE.AND P3, PT, R17, R2, PT ;  /* 0x000000021100720c */ /* 0x000fda0003f66270 */
[----:B-----5:R-:W-:Y:S05]  /*18560*/  WARPSYNC.COLLECTIVE R15, `(.L_x_2669) ;  /* 0x000000000f087348 */ /* 0x020fea0003c00000 */
[----:B------:R0:W1:Y:S02]  /*18570*/  SHFL.IDX P6, R14, R13, R12, R11 ;  /* 0x0000000c0d0e7389 */ /* 0x00006400000c000b */
[----:B01---5:R-:W-:Y:S01]  /*18580*/  ENDCOLLECTIVE ;  /* 0x000000000000791b */ /* 0x023fe20003800000 */
.L_x_2669:
[----:B------:R-:W-:Y:S02]  /*18590*/  IMAD.MOV.U32 R13, RZ, RZ, R3 ;  /* 0x000000ffff0d7224 */ /* 0x000fe400078e0003 */
[----:B------:R-:W-:-:S07]  /*185a0*/  IMAD.MOV.U32 R4, RZ, RZ, R14 ;  /* 0x000000ffff047224 */ /* 0x000fce00078e000e */
[----:B------:R-:W-:Y:S05]  /*185b0*/  WARPSYNC.COLLECTIVE R15, `(.L_x_2670) ;  /* 0x000000000f087348 */ /* 0x000fea0003c00000 */
[----:B------:R0:W1:Y:S02]  /*185c0*/  SHFL.IDX P6, R14, R13, R12, R11 ;  /* 0x0000000c0d0e7389 */ /* 0x00006400000c000b */
[----:B01----:R-:W-:Y:S01]  /*185d0*/  ENDCOLLECTIVE ;  /* 0x000000000000791b */ /* 0x003fe20003800000 */
.L_x_2670:
        /* <DEDUP_REMOVED lines=18> */
.L_x_2671:
[----:B------:R-:W-:-:S05]  /*18700*/  VIADD R4, R17, 0x10 ;  /* 0x0000001011047836 */ /* 0x000fca0000000000 */
[----:B------:R-:W-:Y:S01]  /*18710*/  ISETP.GE.AND P3, PT, R4, R2, PT ;  /* 0x000000020400720c */ /* 0x000fe20003f66270 */
[----:B------:R-:W-:Y:S02]  /*18720*/  IMAD.MOV.U32 R13, RZ, RZ, R3 ;  /* 0x000000ffff0d7224 */ /* 0x000fe400078e0003 */
[----:B------:R-:W-:-:S10]  /*18730*/  IMAD.MOV.U32 R8, RZ, RZ, R14 ;  /* 0x000000ffff087224 */ /* 0x000fd400078e000e */
[----:B------:R-:W-:Y:S05]  /*18740*/  WARPSYNC.COLLECTIVE R15, `(.L_x_2672) ;  /* 0x000000000f087348 */ /* 0x000fea0003c00000 */
[----:B------:R0:W1:Y:S02]  /*18750*/  SHFL.IDX P6, R14, R13, R12, R11 ;  /* 0x0000000c0d0e7389 */ /* 0x00006400000c000b */
[----:B01----:R-:W-:Y:S01]  /*18760*/  ENDCOLLECTIVE ;  /* 0x000000000000791b */ /* 0x003fe20003800000 */
.L_x_2672:
[----:B------:R-:W-:Y:S01]  /*18770*/  ULDC.64 UR4, c[0x0][0x208] ;  /* 0x0000820000047ab9 */ /* 0x000fe20000000a00 */
[----:B------:R-:W-:Y:S02]  /*18780*/  IMAD.MOV.U32 R13, RZ, RZ, R0 ;  /* 0x000000ffff0d7224 */ /* 0x000fe400078e0000 */
[----:B------:R-:W-:Y:S02]  /*18790*/  IMAD.MOV.U32 R12, RZ, RZ, 0x2 ;  /* 0x00000002ff0c7424 */ /* 0x000fe400078e00ff */
[----:B------:R-:W-:-:S05]  /*187a0*/  IMAD.MOV.U32 R6, RZ, RZ, R14 ;  /* 0x000000ffff067224 */ /* 0x000fca00078e000e */
[----:B------:R-:W-:-:S05]  /*187b0*/  @!P3 LEA R7, P5, R10, R6, 0x1 ;  /* 0x000000060a07b211 */ /* 0x000fca00078a08ff */
[----:B------:R-:W-:Y:S02]  /*187c0*/  @!P3 IMAD.X R6, RZ, RZ, R8, P5 ;  /* 0x000000ffff06b224 */ /* 0x000fe400028e0608 */
        /* <DEDUP_REMOVED lines=11> */
.L_x_2673:
[----:B------:R-:W-:-:S05]  /*18880*/  VIADD R4, R17, 0x20 ;  /* 0x0000002011047836 */ /* 0x000fca0000000000 */
[----:B------:R-:W-:Y:S01]  /*18890*/  ISETP.GE.AND P3, PT, R4, R2, PT ;  /* 0x000000020400720c */ /* 0x000fe20003f66270 */
[----:B------:R-:W-:Y:S02]  /*188a0*/  IMAD.MOV.U32 R13, RZ, RZ, R3 ;  /* 0x000000ffff0d7224 */ /* 0x000fe400078e0003 */
[----:B------:R-:W-:-:S10]  /*188b0*/  IMAD.MOV.U32 R6, RZ, RZ, R14 ;  /* 0x000000ffff067224 */ /* 0x000fd400078e000e */
[----:B------:R-:W-:Y:S05]  /*188c0*/  WARPSYNC.COLLECTIVE R15, `(.L_x_2674) ;  /* 0x000000000f087348 */ /* 0x000fea0003c00000 */
[----:B------:R0:W1:Y:S02]  /*188d0*/  SHFL.IDX P6, R14, R13, R12, R11 ;  /* 0x0000000c0d0e7389 */ /* 0x00006400000c000b */
[----:B01----:R-:W-:Y:S01]  /*188e0*/  ENDCOLLECTIVE ;  /* 0x000000000000791b */ /* 0x003fe20003800000 */
.L_x_2674:
        /* <DEDUP_REMOVED lines=18> */
.L_x_2675:
[----:B------:R-:W-:-:S05]  /*18a10*/  VIADD R4, R17, 0x30 ;  /* 0x0000003011047836 */ /* 0x000fca0000000000 */
[----:B------:R-:W-:Y:S01]  /*18a20*/  ISETP.GE.AND P3, PT, R4, R2, PT ;  /* 0x000000020400720c */ /* 0x000fe20003f66270 */
[----:B------:R-:W-:Y:S02]  /*18a30*/  IMAD.MOV.U32 R13, RZ, RZ, R3 ;  /* 0x000000ffff0d7224 */ /* 0x000fe400078e0003 */
[----:B------:R-:W-:-:S10]  /*18a40*/  IMAD.MOV.U32 R4, RZ, RZ, R14 ;  /* 0x000000ffff047224 */ /* 0x000fd400078e000e */
[----:B------:R-:W-:Y:S05]  /*18a50*/  WARPSYNC.COLLECTIVE R15, `(.L_x_2676) ;  /* 0x000000000f087348 */ /* 0x000fea0003c00000 */
[----:B------:R0:W1:Y:S02]  /*18a60*/  SHFL.IDX P6, R14, R13, R12, R11 ;  /* 0x0000000c0d0e7389 */ /* 0x00006400000c000b */
[----:B01----:R-:W-:Y:S01]  /*18a70*/  ENDCOLLECTIVE ;  /* 0x000000000000791b */ /* 0x003fe20003800000 */
.L_x_2676:
        /* <DEDUP_REMOVED lines=18> */
.L_x_2677:
[----:B------:R-:W-:-:S05]  /*18ba0*/  VIADD R4, R17, 0x40 ;  /* 0x0000004011047836 */ /* 0x000fca0000000000 */
[----:B------:R-:W-:Y:S01]  /*18bb0*/  ISETP.GE.AND P3, PT, R4, R2, PT ;  /* 0x000000020400720c */ /* 0x000fe20003f66270 */
[----:B------:R-:W-:Y:S02]  /*18bc0*/  IMAD.MOV.U32 R13, RZ, RZ, R3 ;  /* 0x000000ffff0d7224 */ /* 0x000fe400078e0003 */
[----:B------:R-:W-:-:S10]  /*18bd0*/  IMAD.MOV.U32 R4, RZ, RZ, R14 ;  /* 0x000000ffff047224 */ /* 0x000fd400078e000e */
[----:B------:R-:W-:Y:S05]  /*18be0*/  WARPSYNC.COLLECTIVE R15, `(.L_x_2678) ;  /* 0x000000000f087348 */ /* 0x000fea0003c00000 */
[----:B------:R0:W1:Y:S02]  /*18bf0*/  SHFL.IDX P6, R14, R13, R12, R11 ;  /* 0x0000000c0d0e7389 */ /* 0x00006400000c000b */
[----:B01----:R-:W-:Y:S01]  /*18c00*/  ENDCOLLECTIVE ;  /* 0x000000000000791b */ /* 0x003fe20003800000 */
.L_x_2678:
        /* <DEDUP_REMOVED lines=18> */
.L_x_2679:
[----:B------:R-:W-:-:S05]  /*18d30*/  VIADD R4, R17, 0x50 ;  /* 0x0000005011047836 */ /* 0x000fca0000000000 */
[----:B------:R-:W-:Y:S01]  /*18d40*/  ISETP.GE.AND P3, PT, R4, R2, PT ;  /* 0x000000020400720c */ /* 0x000fe20003f66270 */
[----:B------:R-:W-:Y:S02]  /*18d50*/  IMAD.MOV.U32 R13, RZ, RZ, R3 ;  /* 0x000000ffff0d7224 */ /* 0x000fe400078e0003 */
[----:B------:R-:W-:-:S10]  /*18d60*/  IMAD.MOV.U32 R4, RZ, RZ, R14 ;  /* 0x000000ffff047224 */ /* 0x000fd400078e000e */
[----:B------:R-:W-:Y:S05]  /*18d70*/  WARPSYNC.COLLECTIVE R15, `(.L_x_2680) ;  /* 0x000000000f087348 */ /* 0x000fea0003c00000 */
[----:B------:R0:W1:Y:S02]  /*18d80*/  SHFL.IDX P6, R14, R13, R12, R11 ;  /* 0x0000000c0d0e7389 */ /* 0x00006400000c000b */
[----:B01----:R-:W-:Y:S01]  /*18d90*/  ENDCOLLECTIVE ;  /* 0x000000000000791b */ /* 0x003fe20003800000 */
.L_x_2680:
[----:B------:R-:W-:Y:S01]  /*18da0*/  ULDC.64 UR4, c[0x0][0x208] ;  /* 0x0000820000047ab9 */ /* 0x000fe20000000a00 */
[----:B------:R-:W-:Y:S02]  /*18db0*/  IMAD.MOV.U32 R13, RZ, RZ, R0 ;  /* 0x000000ffff0d7224 */ /* 0x000fe400078e0000 */
[----:B------:R-:W-:Y:S02]  /*18dc0*/  IMAD.MOV.U32 R12, RZ, RZ, 0x6 ;  /* 0x00000006ff0c7424 */ /* 0x000fe400078e00ff */
[----:B------:R-:W-:-:S05]  /*18dd0*/  IMAD.MOV.U32 R5, RZ, RZ, R14 ;  /* 0x000000ffff057224 */ /* 0x000fca00078e000e */
[----:B------:R-:W-:-:S05]  /*18de0*/  @!P3 LEA R5, P4, R10, R5, 0x1 ;  /* 0x000000050a05b211 */ /* 0x000fca00078808ff */
[----:B------:R-:W-:Y:S01]  /*18df0*/  @!P3 IMAD.X R4, RZ, RZ, R4, P4 ;  /* 0x000000ffff04b224 */ /* 0x000fe200020e0604 */
[----:B------:R-:W-:-:S04]  /*18e00*/  ISETP.GE.AND P4, PT, R7, R2, PT ;  /* 0x000000020700720c */ /* 0x000fc80003f86270 */
        /* <DEDUP_REMOVED lines=12> */
.L_x_2681:
[----:B------:R-:W-:Y:S02]  /*18ed0*/  IMAD.MOV.U32 R13, RZ, RZ, R3 ;  /* 0x000000ffff0d7224 */ /* 0x000fe400078e0003 */
[----:B------:R-:W-:-:S07]  /*18ee0*/  IMAD.MOV.U32 R4, RZ, RZ, R14 ;  /* 0x000000ffff047224 */ /* 0x000fce00078e000e */
[----:B------:R-:W-:Y:S05]  /*18ef0*/  WARPSYNC.COLLECTIVE R15, `(.L_x_2682) ;  /* 0x000000000f087348 */ /* 0x000fea0003c00000 */
[----:B------:R0:W1:Y:S02]  /*18f00*/  SHFL.IDX P6, R14, R13, R12, R11 ;  /* 0x0000000c0d0e7389 */ /* 0x00006400000c000b */
[----:B01----:R-:W-:Y:S01]  /*18f10*/  ENDCOLLECTIVE ;  /* 0x000000000000791b */ /* 0x003fe20003800000 */
.L_x_2682:
        /* <DEDUP_REMOVED lines=18> */
.L_x_2683:
[----:B------:R-:W-:Y:S02]  /*19040*/  IMAD.MOV.U32 R13, RZ, RZ, R3 ;  /* 0x000000ffff0d7224 */ /* 0x000fe400078e0003 */
[----:B------:R-:W-:-:S07]  /*19050*/  IMAD.MOV.U32 R0, RZ, RZ, R14 ;  /* 0x000000ffff007224 */ /* 0x000fce00078e000e */
[----:B------:R-:W-:Y:S05]  /*19060*/  WARPSYNC.COLLECTIVE R15, `(.L_x_2684) ;  /* 0x000000000f087348 */ /* 0x000fea0003c00000 */
[----:B------:R0:W1:Y:S02]  /*19070*/  SHFL.IDX P6, R14, R13, R12, R11 ;  /* 0x0000000c0d0e7389 */ /* 0x00006400000c000b */
[----:B01----:R-:W-:Y:S01]  /*19080*/  ENDCOLLECTIVE ;  /* 0x000000000000791b */ /* 0x003fe20003800000 */
.L_x_2684:
[----:B------:R-:W-:Y:S01]  /*19090*/  IMAD.MOV.U32 R3, RZ, RZ, R14 ;  /* 0x000000ffff037224 */ /* 0x000fe200078e000e */
[----:B------:R-:W-:Y:S06]  /*190a0*/  BRA `(.L_x_2685) ;  /* 0xffffffb000207947 */ /* 0x000fec000383ffff */
.L_x_2567:
[----:B0-----:R-:W2:Y:S02]  /*190b0*/  LDL R2, [R1+0x4] ;  /* 0x0000040001027983 */ /* 0x001ea40000100800 */
[----:B--2---:R0:W1:Y:S02]  /*190c0*/  SYNCS.PHASECHK.TRANS64.TRYWAIT P0, [R2+URZ+0x36820], R0 ;  /* 0x03682000020075a7 */ /* 0x004064000800017f */
[----:B-1----:R-:W-:Y:S05]  /*190d0*/  @!P0 NANOSLEEP.SYNCS 0x989680 ;  /* 0x009896800000895d */ /* 0x002fea0003900000 */
[----:B------:R-:W1:Y:S02]  /*190e0*/  @!P0 SYNCS.PHASECHK.TRANS64 P0, [R2+URZ+0x36820], R0 ;  /* 0x03682000020085a7 */ /* 0x000e64000800007f */
[----:B-1----:R-:W-:Y:S05]  /*190f0*/  @!P0 BRA `(.L_x_2567) ;  /* 0xfffffffc00ec8947 */ /* 0x002fea000383ffff */
[----:B------:R-:W-:Y:S05]  /*19100*/  BRA `(.L_x_2686) ;  /* 0xffffffb0009c7947 */ /* 0x000fea000383ffff */
.L_x_2576:
[----:B-1----:R1:W2:Y:S02]  /*19110*/  SYNCS.PHASECHK.TRANS64.TRYWAIT P0, [R2+URZ+0x36840], R0 ;  /* 0x03684000020075a7 */ /* 0x0022a4000800017f */
[----:B--2---:R-:W-:Y:S05]  /*19120*/  @!P0 NANOSLEEP.SYNCS 0x989680 ;  /* 0x009896800000895d */ /* 0x004fea0003900000 */
[----:B------:R-:W2:Y:S02]  /*19130*/  @!P0 SYNCS.PHASECHK.TRANS64 P0, [R2+URZ+0x36840], R0 ;  /* 0x03684000020085a7 */ /* 0x000ea4000800007f */
[----:B--2---:R-:W-:Y:S05]  /*19140*/  @!P0 BRA `(.L_x_2576) ;  /* 0xfffffffc00f08947 */ /* 0x004fea000383ffff */
[----:B------:R-:W-:Y:S05]  /*19150*/  BRA `(.L_x_2687) ;  /* 0xffffffb400647947 */ /* 0x000fea000383ffff */
.L_x_2583:
[----:B0-----:R0:W1:Y:S02]  /*19160*/  SYNCS.PHASECHK.TRANS64.TRYWAIT P0, [R2+URZ+0x60], R0 ;  /* 0x00006000020075a7 */ /* 0x001064000800017f */
[----:B-1----:R-:W-:Y:S05]  /*19170*/  @!P0 NANOSLEEP.SYNCS 0x989680 ;  /* 0x009896800000895d */ /* 0x002fea0003900000 */
[----:B------:R-:W1:Y:S02]  /*19180*/  @!P0 SYNCS.PHASECHK.TRANS64 P0, [R2+URZ+0x60], R0 ;  /* 0x00006000020085a7 */ /* 0x000e64000800007f */
[----:B-1----:R-:W-:Y:S05]  /*19190*/  @!P0 BRA `(.L_x_2583) ;  /* 0xfffffffc00f08947 */ /* 0x002fea000383ffff */
[----:B------:R-:W-:Y:S05]  /*191a0*/  BRA `(.L_x_2688) ;  /* 0xffffffb800807947 */ /* 0x000fea000383ffff */
.L_x_2593:
[----:B---3--:R3:W4:Y:S02]  /*191b0*/  SYNCS.PHASECHK.TRANS64.TRYWAIT P0, [R3+URZ+0x36840], R2 ;  /* 0x03684002030075a7 */ /* 0x008724000800017f */
[----:B----4-:R-:W-:Y:S05]  /*191c0*/  @!P0 NANOSLEEP.SYNCS 0x989680 ;  /* 0x009896800000895d */ /* 0x010fea0003900000 */
[----:B------:R-:W4:Y:S02]  /*191d0*/  @!P0 SYNCS.PHASECHK.TRANS64 P0, [R3+URZ+0x36840], R2 ;  /* 0x03684002030085a7 */ /* 0x000f24000800007f */
[----:B----4-:R-:W-:Y:S05]  /*191e0*/  @!P0 BRA `(.L_x_2593) ;  /* 0xfffffffc00f08947 */ /* 0x010fea000383ffff */
[----:B------:R-:W-:Y:S05]  /*191f0*/  BRA `(.L_x_2689) ;  /* 0xffffffc000687947 */ /* 0x000fea000383ffff */
.L_x_2600:
[----:B--2---:R2:W3:Y:S02]  /*19200*/  SYNCS.PHASECHK.TRANS64.TRYWAIT P0, [R2+URZ+0x60], R3 ;  /* 0x00006003020075a7 */ /* 0x0044e4000800017f */
[----:B---3--:R-:W-:Y:S05]  /*19210*/  @!P0 NANOSLEEP.SYNCS 0x989680 ;  /* 0x009896800000895d */ /* 0x008fea0003900000 */
[----:B------:R-:W3:Y:S02]  /*19220*/  @!P0 SYNCS.PHASECHK.TRANS64 P0, [R2+URZ+0x60], R3 ;  /* 0x00006003020085a7 */ /* 0x000ee4000800007f */
[----:B---3--:R-:W-:Y:S05]  /*19230*/  @!P0 BRA `(.L_x_2600) ;  /* 0xfffffffc00f08947 */ /* 0x008fea000383ffff */
[----:B------:R-:W-:Y:S05]  /*19240*/  BRA `(.L_x_2690) ;  /* 0xffffffc400847947 */ /* 0x000fea000383ffff */
.L_x_2610:
[----:B----4-:R4:W0:Y:S02]  /*19250*/  SYNCS.PHASECHK.TRANS64.TRYWAIT P0, [R2+URZ+0x36840], R3 ;  /* 0x03684003020075a7 */ /* 0x010824000800017f */
[----:B0-----:R-:W-:Y:S05]  /*19260*/  @!P0 NANOSLEEP.SYNCS 0x989680 ;  /* 0x009896800000895d */ /* 0x001fea0003900000 */
[----:B------:R-:W0:Y:S02]  /*19270*/  @!P0 SYNCS.PHASECHK.TRANS64 P0, [R2+URZ+0x36840], R3 ;  /* 0x03684003020085a7 */ /* 0x000e24000800007f */
[----:B0-----:R-:W-:Y:S05]  /*19280*/  @!P0 BRA `(.L_x_2610) ;  /* 0xfffffffc00f08947 */ /* 0x001fea000383ffff */
[----:B------:R-:W-:Y:S05]  /*19290*/  BRA `(.L_x_2691) ;  /* 0xffffffcc003c7947 */ /* 0x000fea000383ffff */
.L_x_2617:
[----:B--2---:R2:W3:Y:S02]  /*192a0*/  SYNCS.PHASECHK.TRANS64.TRYWAIT P0, [R2+URZ+0x60], R5 ;  /* 0x00006005020075a7 */ /* 0x0044e4000800017f */
[----:B---3--:R-:W-:Y:S05]  /*192b0*/  @!P0 NANOSLEEP.SYNCS 0x989680 ;  /* 0x009896800000895d */ /* 0x008fea0003900000 */
[----:B------:R-:W3:Y:S02]  /*192c0*/  @!P0 SYNCS.PHASECHK.TRANS64 P0, [R2+URZ+0x60], R5 ;  /* 0x00006005020085a7 */ /* 0x000ee4000800007f */
[----:B---3--:R-:W-:Y:S05]  /*192d0*/  @!P0 BRA `(.L_x_2617) ;  /* 0xfffffffc00f08947 */ /* 0x008fea000383ffff */
[----:B------:R-:W-:Y:S05]  /*192e0*/  BRA `(.L_x_2692) ;  /* 0xffffffd000587947 */ /* 0x000fea000383ffff */
.L_x_2629:
[----:B0-----:R0:W2:Y:S02]  /*192f0*/  SYNCS.PHASECHK.TRANS64.TRYWAIT P0, [R0+URZ+0x36860], R2 ;  /* 0x03686002000075a7 */ /* 0x0010a4000800017f */
[----:B--2---:R-:W-:Y:S05]  /*19300*/  @!P0 NANOSLEEP.SYNCS 0x989680 ;  /* 0x009896800000895d */ /* 0x004fea0003900000 */
[----:B------:R-:W2:Y:S02]  /*19310*/  @!P0 SYNCS.PHASECHK.TRANS64 P0, [R0+URZ+0x36860], R2 ;  /* 0x03686002000085a7 */ /* 0x000ea4000800007f */
[----:B--2---:R-:W-:Y:S05]  /*19320*/  @!P0 BRA `(.L_x_2629) ;  /* 0xfffffffc00f08947 */ /* 0x004fea000383ffff */
[----:B------:R-:W-:Y:S05]  /*19330*/  BRA `(.L_x_2693) ;  /* 0xffffffd400f47947 */ /* 0x000fea000383ffff */
.L_x_2637:
        /* <DEDUP_REMOVED lines=8> */
.L_x_2695:
[----:B------:R-:W-:Y:S05]  /*193c0*/  BSYNC B0 ;  /* 0x0000000000007941 */ /* 0x000fea0003800000 */
.L_x_2694:
        /* <DEDUP_REMOVED lines=9> */
.L_x_2696:
        /* <DEDUP_REMOVED lines=19> */
.L_x_2697:
[----:B------:R-:W-:Y:S01]  /*19590*/  IMAD.MOV.U32 R12, RZ, RZ, 0x2 ;  /* 0x00000002ff0c7424 */ /* 0x000fe200078e00ff */
[----:B------:R-:W-:-:S05]  /*195a0*/  SEL R7, R14, RZ, P1 ;  /* 0x000000ff0e077207 */ /* 0x000fca0000800000 */
[----:B------:R-:W-:-:S04]  /*195b0*/  IMAD.IADD R3, R2, 0x1, R7 ;  /* 0x0000000102037824 */ /* 0x000fc800078e0207 */
[----:B------:R-:W-:-:S07]  /*195c0*/  IMAD.MOV.U32 R13, RZ, RZ, R3 ;  /* 0x000000ffff0d7224 */ /* 0x000fce00078e0003 */
[----:B------:R-:W-:Y:S05]  /*195d0*/  WARPSYNC.COLLECTIVE R15, `(.L_x_2698) ;  /* 0x000000000f087348 */ /* 0x000fea0003c00000 */
[----:B------:R0:W1:Y:S02]  /*195e0*/  SHFL.UP P6, R14, R13, R12, R11 ;  /* 0x0400000c0d0e7389 */ /* 0x00006400000c000b */
[----:B01----:R-:W-:Y:S01]  /*195f0*/  ENDCOLLECTIVE ;  /* 0x000000000000791b */ /* 0x003fe20003800000 */
.L_x_2698:
        /* <DEDUP_REMOVED lines=8> */
.L_x_2699:
        /* <DEDUP_REMOVED lines=8> */
.L_x_2700:
        /* <DEDUP_REMOVED lines=8> */
.L_x_2701:
        /* <DEDUP_REMOVED lines=9> */
.L_x_2702:
[----:B------:R-:W-:Y:S01]  /*19810*/  IMAD.MOV.U32 R16, RZ, RZ, R14 ;  /* 0x000000ffff107224 */ /* 0x000fe200078e000e */
[----:B------:R-:W-:Y:S06]  /*19820*/  BRA `(.L_x_2703) ;  /* 0xffffffd800bc7947 */ /* 0x000fec000383ffff */
.L_x_2642:
[----:B------:R-:W-:Y:S01]  /*19830*/  BSSY B0, `(.L_x_2704) ;  /* 0x0000008000007945 */ /* 0x000fe20003800000 */
[----:B-----5:R-:W-:Y:S02]  /*19840*/  IMAD.MOV.U32 R13, RZ, RZ, R2 ;  /* 0x000000ffff0d7224 */ /* 0x020fe400078e0002 */
[----:B------:R-:W-:Y:S02]  /*19850*/  IMAD.MOV.U32 R12, RZ, RZ, 0x1 ;  /* 0x00000001ff0c7424 */ /* 0x000fe400078e00ff */
[----:B------:R-:W-:Y:S02]  /*19860*/  IMAD.MOV.U32 R11, RZ, RZ, RZ ;  /* 0x000000ffff0b7224 */ /* 0x000fe400078e00ff */
[----:B------:R-:W-:-:S07]  /*19870*/  IMAD.MOV.U32 R15, RZ, RZ, -0x1 ;  /* 0xffffffffff0f7424 */ /* 0x000fce00078e00ff */
[----:B01--4-:R-:W-:Y:S05]  /*19880*/  WARPSYNC.COLLECTIVE R15, `(.L_x_2705) ;  /* 0x000000000f087348 */ /* 0x013fea0003c00000 */
[----:B------:R2:W3:Y:S02]  /*19890*/  SHFL.UP P6, R14, R13, R12, R11 ;  /* 0x0400000c0d0e7389 */ /* 0x0004e400000c000b */
[----:B01234-:R-:W-:Y:S01]  /*198a0*/  ENDCOLLECTIVE ;  /* 0x000000000000791b */ /* 0x01ffe20003800000 */
.L_x_2705:
[----:B------:R-:W-:Y:S05]  /*198b0*/  BSYNC B0 ;  /* 0x0000000000007941 */ /* 0x000fea0003800000 */
.L_x_2704:
        /* <DEDUP_REMOVED lines=9> */
.L_x_2706:
[----:B------:R-:W-:Y:S01]  /*19950*/  IMAD.MOV.U32 R12, RZ, RZ, 0x4 ;  /* 0x00000004ff0c7424 */ /* 0x000fe200078e00ff */
[----:B------:R-:W-:-:S05]  /*19960*/  SEL R14, R14, RZ, P2 ;  /* 0x000000ff0e0e7207 */ /* 0x000fca0001000000 */
[----:B------:R-:W-:-:S04]  /*19970*/  IMAD.IADD R3, R3, 0x1, R14 ;  /* 0x0000000103037824 */ /* 0x000fc800078e020e */
[----:B------:R-:W-:-:S07]  /*19980*/  IMAD.MOV.U32 R13, RZ, RZ, R3 ;  /* 0x000000ffff0d7224 */ /* 0x000fce00078e0003 */
[----:B------:R-:W-:Y:S05]  /*19990*/  WARPSYNC.COLLECTIVE R15, `(.L_x_2707) ;  /* 0x000000000f087348 */ /* 0x000fea0003c00000 */
[----:B------:R0:W1:Y:S02]  /*199a0*/  SHFL.UP P6, R14, R13, R12, R11 ;  /* 0x0400000c0d0e7389 */ /* 0x00006400000c000b */
[----:B01----:R-:W-:Y:S01]  /*199b0*/  ENDCOLLECTIVE ;  /* 0x000000000000791b */ /* 0x003fe20003800000 */
.L_x_2707:
[----:B------:R-:W-:Y:S01]  /*199c0*/  IMAD.MOV.U32 R12, RZ, RZ, 0x8 ;  /* 0x00000008ff0c7424 */ /* 0x000fe200078e00ff */
[----:B------:R-:W-:-:S05]  /*199d0*/  SEL R14, R14, RZ, P3 ;  /* 0x000000ff0e0e7207 */ /* 0x000fca0001800000 */
[----:B------:R-:W-:-:S04]  /*199e0*/  IMAD.IADD R3, R3, 0x1, R14 ;  /* 0x0000000103037824 */ /* 0x000fc800078e020e */
[----:B------:R-:W-:-:S07]  /*199f0*/  IMAD.MOV.U32 R13, RZ, RZ, R3 ;  /* 0x000000ffff0d7224 */ /* 0x000fce00078e0003 */
[----:B------:R-:W-:Y:S05]  /*19a00*/  WARPSYNC.COLLECTIVE R15, `(.L_x_2708) ;  /* 0x000000000f087348 */ /* 0x000fea0003c00000 */
[----:B------:R0:W1:Y:S02]  /*19a10*/  SHFL.UP P6, R14, R13, R12, R11 ;  /* 0x0400000c0d0e7389 */ /* 0x00006400000c000b */
[----:B01----:R-:W-:Y:S01]  /*19a20*/  ENDCOLLECTIVE ;  /* 0x000000000000791b */ /* 0x003fe20003800000 */
.L_x_2708:
[----:B------:R-:W-:Y:S01]  /*19a30*/  IMAD.MOV.U32 R12, RZ, RZ, 0x10 ;  /* 0x00000010ff0c7424 */ /* 0x000fe200078e00ff */
[----:B------:R-:W-:-:S05]  /*19a40*/  SEL R14, R14, RZ, P4 ;  /* 0x000000ff0e0e7207 */ /* 0x000fca0002000000 */
[----:B------:R-:W-:-:S04]  /*19a50*/  IMAD.IADD R3, R3, 0x1, R14 ;  /* 0x0000000103037824 */ /* 0x000fc800078e020e */
[----:B------:R-:W-:-:S07]  /*19a60*/  IMAD.MOV.U32 R13, RZ, RZ, R3 ;  /* 0x000000ffff0d7224 */ /* 0x000fce00078e0003 */
[----:B------:R-:W-:Y:S05]  /*19a70*/  WARPSYNC.COLLECTIVE R15, `(.L_x_2709) ;  /* 0x000000000f087348 */ /* 0x000fea0003c00000 */
[----:B------:R0:W1:Y:S02]  /*19a80*/  SHFL.UP P6, R14, R13, R12, R11 ;  /* 0x0400000c0d0e7389 */ /* 0x00006400000c000b */
[----:B01----:R-:W-:Y:S01]  /*19a90*/  ENDCOLLECTIVE ;  /* 0x000000000000791b */ /* 0x003fe20003800000 */
.L_x_2709:
        /* <DEDUP_REMOVED lines=8> */
.L_x_2710:
[----:B------:R-:W-:Y:S01]  /*19b20*/  IMAD.MOV.U32 R16, RZ, RZ, R14 ;  /* 0x000000ffff107224 */ /* 0x000fe200078e000e */
[----:B------:R-:W-:Y:S06]  /*19b30*/  BRA `(.L_x_2711) ;  /* 0xffffffd800987947 */ /* 0x000fec000383ffff */
.L_x_2644:
[----:B------:R-:W-:Y:S01]  /*19b40*/  BSSY B0, `(.L_x_2712) ;  /* 0x0000006000007945 */ /* 0x000fe20003800000 */
[----:B------:R-:W-:Y:S01]  /*19b50*/  PLOP3.LUT P6, PT, P6, PT, PT, 0x8, 0x0 ;  /* 0x000000000000781c */ /* 0x000fe200037ce170 */
[----:B------:R-:W-:-:S12]  /*19b60*/  IMAD.MOV.U32 R15, RZ, RZ, -0x1 ;  /* 0xffffffffff0f7424 */ /* 0x000fd800078e00ff */
[----:B01--45:R-:W-:Y:S05]  /*19b70*/  WARPSYNC.COLLECTIVE R15, `(.L_x_2713) ;  /* 0x000000000f087348 */ /* 0x033fea0003c00000 */
[----:B------:R-:W-:Y:S01]  /*19b80*/  VOTE.ANY R14, PT, P6 ;  /* 0x00000000000e7806 */ /* 0x000fe200030e0100 */
[----:B01--45:R-:W-:Y:S06]  /*19b90*/  ENDCOLLECTIVE ;  /* 0x000000000000791b */ /* 0x033fec0003800000 */
.L_x_2713:
[----:B------:R-:W-:Y:S05]  /*19ba0*/  BSYNC B0 ;  /* 0x0000000000007941 */ /* 0x000fea0003800000 */
.L_x_2712:
        /* <DEDUP_REMOVED lines=9> */
.L_x_2714:
[----:B------:R-:W-:Y:S01]  /*19c40*/  IMAD.MOV.U32 R17, RZ, RZ, R14 ;  /* 0x000000ffff117224 */ /* 0x000fe200078e000e */
[----:B------:R-:W-:Y:S06]  /*19c50*/  BRA `(.L_x_2715) ;  /* 0xffffffd800887947 */ /* 0x000fec000383ffff */
.L_x_2646:
[----:B------:R-:W-:Y:S01]  /*19c60*/  BSSY B0, `(.L_x_2716) ;  /* 0x0000007000007945 */ /* 0x000fe20003800000 */
[----:B------:R-:W-:Y:S02]  /*19c70*/  IMAD.MOV.U32 R13, RZ, RZ, R3 ;  /* 0x000000ffff0d7224 */ /* 0x000fe400078e0003 */
[----:B------:R-:W-:Y:S02]  /*19c80*/  IMAD.MOV.U32 R11, RZ, RZ, 0x1f ;  /* 0x0000001fff0b7424 */ /* 0x000fe400078e00ff */
[----:B------:R-:W-:-:S07]  /*19c90*/  IMAD.MOV.U32 R15, RZ, RZ, -0x1 ;  /* 0xffffffffff0f7424 */ /* 0x000fce00078e00ff */
[----:B012345:R-:W-:Y:S05]  /*19ca0*/  WARPSYNC.COLLECTIVE R15, `(.L_x_2717) ;  /* 0x000000000f087348 */ /* 0x03ffea0003c00000 */
[----:B------:R0:W0:Y:S02]  /*19cb0*/  SHFL.IDX P6, R14, R13, R12, R11 ;  /* 0x0000000c0d0e7389 */ /* 0x00002400000c000b */
[----:B012345:R-:W-:Y:S01]  /*19cc0*/  ENDCOLLECTIVE ;  /* 0x000000000000791b */ /* 0x03ffe20003800000 */
.L_x_2717:
[----:B------:R-:W-:Y:S05]  /*19cd0*/  BSYNC B0 ;  /* 0x0000000000007941 */ /* 0x000fea0003800000 */
.L_x_2716:
[----:B------:R-:W-:Y:S01]  /*19ce0*/  IMAD.MOV.U32 R3, RZ, RZ, R14 ;  /* 0x000000ffff037224 */ /* 0x000fe200078e000e */
[----:B------:R-:W-:Y:S06]  /*19cf0*/  BRA `(.L_x_2718) ;  /* 0xffffffd8007c7947 */ /* 0x000fec000383ffff */
.L_x_2650:
[----:B0-----:R0:W2:Y:S02]  /*19d00*/  SYNCS.PHASECHK.TRANS64.TRYWAIT P0, [R0+URZ+0x36820], R3 ;  /* 0x03682003000075a7 */ /* 0x0010a4000800017f */
[----:B--2---:R-:W-:Y:S05]  /*19d10*/  @!P0 NANOSLEEP.SYNCS 0x989680 ;  /* 0x009896800000895d */ /* 0x004fea0003900000 */
[----:B------:R-:W2:Y:S02]  /*19d20*/  @!P0 SYNCS.PHASECHK.TRANS64 P0, [R0+URZ+0x36820], R3 ;  /* 0x03682003000085a7 */ /* 0x000ea4000800007f */
[----:B--2---:R-:W-:Y:S05]  /*19d30*/  @!P0 BRA `(.L_x_2650) ;  /* 0xfffffffc00f08947 */ /* 0x004fea000383ffff */
[----:B------:R-:W-:Y:S05]  /*19d40*/  BRA `(.L_x_2719) ;  /* 0xffffffe000047947 */ /* 0x000fea000383ffff */
.L_x_2651:
        /* <DEDUP_REMOVED lines=11> */
.L_x_2721:
[----:B------:R-:W-:Y:S05]  /*19e00*/  BSYNC B0 ;  /* 0x0000000000007941 */ /* 0x000fea0003800000 */
.L_x_2720:
[----:B------:R-:W-:Y:S05]  /*19e10*/  BRA `(.L_x_2722) ;  /* 0xffffffdc00ec7947 */ /* 0x000fea000383ffff */
.L_x_2654:
[----:B------:R-:W-:Y:S01]  /*19e20*/  BSSY B1, `(.L_x_2723) ;  /* 0x0000006000017945 */ /* 0x000fe20003800000 */
[----:B------:R-:W-:-:S07]  /*19e30*/  IMAD.MOV.U32 R15, RZ, RZ, -0x1 ;  /* 0xffffffffff0f7424 */ /* 0x000fce00078e00ff */
[----:B012-45:R-:W-:Y:S05]  /*19e40*/  WARPSYNC.COLLECTIVE R15, `(.L_x_2724) ;  /* 0x000000000f0c7348 */ /* 0x037fea0003c00000 */
[----:B------:R-:W-:Y:S02]  /*19e50*/  ELECT P6, UR62, PT ;  /* 0x00000000003e782f */ /* 0x000fe400038c0000 */
[----:B------:R-:W-:Y:S01]  /*19e60*/  MOV R14, UR62 ;  /* 0x0000003e000e7c02 */ /* 0x000fe20008000f00 */
[----:B012-45:R-:W-:Y:S10]  /*19e70*/  ENDCOLLECTIVE ;  /* 0x000000000000791b */ /* 0x037ff40003800000 */
.L_x_2724:
[----:B------:R-:W-:Y:S05]  /*19e80*/  BSYNC B1 ;  /* 0x0000000000017941 */ /* 0x000fea0003800000 */
.L_x_2723:
[----:B------:R-:W-:Y:S05]  /*19e90*/  BRA `(.L_x_2725) ;  /* 0xffffffdc00e47947 */ /* 0x000fea000383ffff */
.L_x_2656:
[----:B0-----:R0:W2:Y:S02]  /*19ea0*/  SYNCS.PHASECHK.TRANS64.TRYWAIT P0, [R6+URZ], R5 ;  /* 0x00000005060075a7 */ /* 0x0010a4000800017f */
[----:B--2---:R-:W-:Y:S05]  /*19eb0*/  @!P0 NANOSLEEP.SYNCS 0x989680 ;  /* 0x009896800000895d */ /* 0x004fea0003900000 */
[----:B------:R-:W2:Y:S02]  /*19ec0*/  @!P0 SYNCS.PHASECHK.TRANS64 P0, [R6+URZ], R5 ;  /* 0x00000005060085a7 */ /* 0x000ea4000800007f */
[----:B--2---:R-:W-:Y:S05]  /*19ed0*/  @!P0 BRA `(.L_x_2656) ;  /* 0xfffffffc00f08947 */ /* 0x004fea000383ffff */
[----:B------:R-:W-:Y:S05]  /*19ee0*/  BRA `(.L_x_2726) ;  /* 0xffffffe000287947 */ /* 0x000fea000383ffff */
.L_x_2657:
[----:B--2---:R2:W3:Y:S02]  /*19ef0*/  SYNCS.PHASECHK.TRANS64.TRYWAIT P0, [R7+URZ], R2 ;  /* 0x00000002070075a7 */ /* 0x0044e4000800017f */
[----:B---3--:R-:W-:Y:S05]  /*19f00*/  @!P0 NANOSLEEP.SYNCS 0x989680 ;  /* 0x009896800000895d */ /* 0x008fea0003900000 */
[----:B------:R-:W3:Y:S02]  /*19f10*/  @!P0 SYNCS.PHASECHK.TRANS64 P0, [R7+URZ], R2 ;  /* 0x00000002070085a7 */ /* 0x000ee4000800007f */
[----:B---3--:R-:W-:Y:S05]  /*19f20*/  @!P0 BRA `(.L_x_2657) ;  /* 0xfffffffc00f08947 */ /* 0x008fea000383ffff */
[----:B------:R-:W-:Y:S05]  /*19f30*/  BRA `(.L_x_2727) ;  /* 0xffffffe0001c7947 */ /* 0x000fea000383ffff */
.L_x_2659:
[----:B---3--:R3:W4:Y:S02]  /*19f40*/  SYNCS.PHASECHK.TRANS64.TRYWAIT P0, [R4+URZ], R5 ;  /* 0x00000005040075a7 */ /* 0x008724000800017f */
[----:B----4-:R-:W-:Y:S05]  /*19f50*/  @!P0 NANOSLEEP.SYNCS 0x989680 ;  /* 0x009896800000895d */ /* 0x010fea0003900000 */
[----:B------:R-:W4:Y:S02]  /*19f60*/  @!P0 SYNCS.PHASECHK.TRANS64 P0, [R4+URZ], R5 ;  /* 0x00000005040085a7 */ /* 0x000f24000800007f */
[----:B----4-:R-:W-:Y:S05]  /*19f70*/  @!P0 BRA `(.L_x_2659) ;  /* 0xfffffffc00f08947 */ /* 0x010fea000383ffff */
[----:B------:R-:W-:Y:S05]  /*19f80*/  BRA `(.L_x_2728) ;  /* 0xffffffe000247947 */ /* 0x000fea000383ffff */
.L_x_2729:
        /* <DEDUP_REMOVED lines=15> */
.L_x_3247:


//--------------------- .text._ZN7cutlass13device_kernelIN5flash11enable_sm90INS1_16FlashAttnFwdSm90INS1_25CollectiveMainloopFwdSm90ILi2EN4cute5tupleIJNS5_1CILi1EEES8_S8_EEENS6_IJNS7_ILi128EEENS7_ILi112EEENS7_ILi192EEEEEELi192ENS_10bfloat16_tEfNS_4arch4Sm90ELb1ELb0ELb0ELb1ELb0ELb1ELb0ELb1ELb1ELb1ELb0ELb0EEENS1_21CollectiveEpilogueFwdINS6_IJSA_SC_SB_EEES9_SE_SG_Li256ELb1ELb1ELb0ELb0EEENS1_36VarlenDynamicPersistentTileSchedulerILi128ELi112ELi256ELi128ELb0ELb1ELb1ELb1ELb1ELb1EEEEEEEEEvNT_6ParamsE --------------------------
	.section	.text._ZN7cutlass13device_kernelIN5flash11enable_sm90INS1_16FlashAttnFwdSm90INS1_25CollectiveMainloopFwdSm90ILi2EN4cute5tupleIJNS5_1CILi1EEES8_S8_EEENS6_IJNS7_ILi128EEENS7_ILi112EEENS7_ILi192EEEEEELi192ENS_10bfloat16_tEfNS_4arch4Sm90ELb1ELb0ELb0ELb1ELb0ELb1ELb0ELb1ELb1ELb1ELb0ELb0EEENS1_21CollectiveEpilogueFwdINS6_IJSA_SC_SB_EEES9_SE_SG_Li256ELb1ELb1ELb0ELb0EEENS1_36VarlenDynamicPersistentTileSchedulerILi128ELi112ELi256ELi128ELb0ELb1ELb1ELb1ELb1ELb1EEEEEEEEEvNT_6ParamsE,"ax",@progbits
	.align	128
.text._ZN7cutlass13device_kernelIN5flash11enable_sm90INS1_16FlashAttnFwdSm90INS1_25CollectiveMainloopFwdSm90ILi2EN4cute5tupleIJNS5_1CILi1EEES8_S8_EEENS6_IJNS7_ILi128EEENS7_ILi112EEENS7_ILi192EEEEEELi192ENS_10bfloat16_tEfNS_4arch4Sm90ELb1ELb0ELb0ELb1ELb0ELb1ELb0ELb1ELb1ELb1ELb0ELb0EEENS1_21CollectiveEpilogueFwdINS6_IJSA_SC_SB_EEES9_SE_SG_Li256ELb1ELb1ELb0ELb0EEENS1_36VarlenDynamicPersistentTileSchedulerILi128ELi112ELi256ELi128ELb0ELb1ELb1ELb1ELb1ELb1EEEEEEEEEvNT_6ParamsE:
        .type           _ZN7cutlass13device_kernelIN5flash11enable_sm90INS1_16FlashAttnFwdSm90INS1_25CollectiveMainloopFwdSm90ILi2EN4cute5tupleIJNS5_1CILi1EEES8_S8_EEENS6_IJNS7_ILi128EEENS7_ILi112EEENS7_ILi192EEEEEELi192ENS_10bfloat16_tEfNS_4arch4Sm90ELb1ELb0ELb0ELb1ELb0ELb1ELb0ELb1ELb1ELb1ELb0ELb0EEENS1_21CollectiveEpilogueFwdINS6_IJSA_SC_SB_EEES9_SE_SG_Li256ELb1ELb1ELb0ELb0EEENS1_36VarlenDynamicPersistentTileSchedulerILi128ELi112ELi256ELi128ELb0ELb1ELb1ELb1ELb1ELb1EEEEEEEEEvNT_6ParamsE,@function
        .size           _ZN7cutlass13device_kernelIN5flash11enable_sm90INS1_16FlashAttnFwdSm90INS1_25CollectiveMainloopFwdSm90ILi2EN4cute5tupleIJNS5_1CILi1EEES8_S8_EEENS6_IJNS7_ILi128EEENS7_ILi112EEENS7_ILi192EEEEEELi192ENS_10bfloat16_tEfNS_4arch4Sm90ELb1ELb0ELb0ELb1ELb0ELb1ELb0ELb1ELb1ELb1ELb0ELb0EEENS1_21CollectiveEpilogueFwdINS6_IJSA_SC_SB_EEES9_SE_SG_Li256ELb1ELb1ELb0ELb0EEENS1_36VarlenDynamicPersistentTileSchedulerILi128ELi112ELi256ELi128ELb0ELb1ELb1ELb1ELb1ELb1EEEEEEEEEvNT_6ParamsE,(.L_x_3248 - _ZN7cutlass13device_kernelIN5flash11enable_sm90INS1_16FlashAttnFwdSm90INS1_25CollectiveMainloopFwdSm90ILi2EN4cute5tupleIJNS5_1CILi1EEES8_S8_EEENS6_IJNS7_ILi128EEENS7_ILi112EEENS7_ILi192EEEEEELi192ENS_10bfloat16_tEfNS_4arch4Sm90ELb1ELb0ELb0ELb1ELb0ELb1ELb0ELb1ELb1ELb1ELb0ELb0EEENS1_21CollectiveEpilogueFwdINS6_IJSA_SC_SB_EEES9_SE_SG_Li256ELb1ELb1ELb0ELb0EEENS1_36VarlenDynamicPersistentTileSchedulerILi128ELi112ELi256ELi128ELb0ELb1ELb1ELb1ELb1ELb1EEEEEEEEEvNT_6ParamsE)
        .other          _ZN7cutlass13device_kernelIN5flash11enable_sm90INS1_16FlashAttnFwdSm90INS1_25CollectiveMainloopFwdSm90ILi2EN4cute5tupleIJNS5_1CILi1EEES8_S8_EEENS6_IJNS7_ILi128EEENS7_ILi112EEENS7_ILi192EEEEEELi192ENS_10bfloat16_tEfNS_4arch4Sm90ELb1ELb0ELb0ELb1ELb0ELb1ELb0ELb1ELb1ELb1ELb0ELb0EEENS1_21CollectiveEpilogueFwdINS6_IJSA_SC_SB_EEES9_SE_SG_Li256ELb1ELb1ELb0ELb0EEENS1_36VarlenDynamicPersistentTileSchedulerILi128ELi112ELi256ELi128ELb0ELb1ELb1ELb1ELb1ELb1EEEEEEEEEvNT_6ParamsE,@"STO_CUDA_ENTRY STV_DEFAULT"
_ZN7cutlass13device_kernelIN5flash11enable_sm90INS1_16FlashAttnFwdSm90INS1_25CollectiveMainloopFwdSm90ILi2EN4cute5tupleIJNS5_1CILi1EEES8_S8_EEENS6_IJNS7_ILi128EEENS7_ILi112EEENS7_ILi192EEEEEELi192ENS_10bfloat16_tEfNS_4arch4Sm90ELb1ELb0ELb0ELb1ELb0ELb1ELb0ELb1ELb1ELb1ELb0ELb0EEENS1_21CollectiveEpilogueFwdINS6_IJSA_SC_SB_EEES9_SE_SG_Li256ELb1ELb1ELb0ELb0EEENS1_36VarlenDynamicPersistentTileSchedulerILi128ELi112ELi256ELi128ELb0ELb1ELb1ELb1ELb1ELb1EEEEEEEEEvNT_6ParamsE:
        /* <DEDUP_REMOVED lines=24> */
.L_x_2731:
[----:B------:R-:W-:Y:S05]  /*0180*/  BSYNC B0 ;  /* 0x0000000000007941 */ /* 0x000fea0003800000 */
.L_x_2730:
        /* <DEDUP_REMOVED lines=41> */
.L_x_2732:
        /* <DEDUP_REMOVED lines=22> */
.L_x_2733:
        /* <DEDUP_REMOVED lines=18> */
.L_x_2734:
        /* <DEDUP_REMOVED lines=22> */
.L_x_2735:
        /* <DEDUP_REMOVED lines=22> */
.L_x_2736:
        /* <DEDUP_REMOVED lines=10> */
.L_x_2739:
        /* <DEDUP_REMOVED lines=20> */
[----:B------:R-:W-:Y:S02]  /*0b40*/  IMAD.MOV.U32 R17, RZ, RZ, RZ ;  /* 0x000000ffff117224 */ /* 0x000fe400078e00ff */
[----:B------:R-:W-:-:S08]  /*0b50*/  IMAD.MOV.U32 R205, RZ, RZ, RZ ;  /* 0x000000ffffcd7224 */ /* 0x000fd000078e00ff */
[----:B------:R-:W-:Y:S01]  /*0b60*/  UIADD3 UR4, UR4, 0x15400, URZ ;  /* 0x0001540004047890 */ /* 0x000fe2000fffe03f */
[----:B--2---:R-:W-:Y:S02]  /*0b70*/  R2UR UR5, R0 ;  /* 0x00000000000572ca */ /* 0x004fe400000e0000 */
[----:B------:R-:W-:-:S04]  /*0b80*/  SHF.R.S32.HI R0, RZ, 0x1f, R18 ;  /* 0x0000001fff007819 */ /* 0x000fc80000011412 */
[----:B0-----:R-:W-:-:S04]  /*0b90*/  LEA.HI R2, R0, R18, RZ, 0x7 ;  /* 0x0000001200027211 */ /* 0x001fc800078f38ff */
[----:B------:R-:W-:Y:S02]  /*0ba0*/  LOP3.LUT R3, R2, 0xffffff80, RZ, 0xc0, !PT ;  /* 0xffffff8002037812 */ /* 0x000fe400078ec0ff */
[----:B------:R-:W-:Y:S01]  /*0bb0*/  SHF.R.S32.HI R11, RZ, 0x7, R2 ;  /* 0x00000007ff0b7819 */ /* 0x000fe20000011402 */
[----:B------:R-:W-:Y:S02]  /*0bc0*/  ULOP3.LUT UR5, UR5, 0x1, URZ, 0xfc, !UPT ;  /* 0x0000000105057892 */ /* 0x000fe4000f8efc3f */
[----:B------:R-:W-:Y:S01]  /*0bd0*/  IMAD.IADD R15, R18, 0x1, -R3 ;  /* 0x00000001120f7824 */ /* 0x000fe200078e0a03 */
[----:B------:R-:W-:Y:S02]  /*0be0*/  LEA.HI R3, R0, R18, RZ, 0x4 ;  /* 0x0000001200037211 */ /* 0x000fe400078f20ff */
[----:B------:R-:W-:Y:S02]  /*0bf0*/  LEA.HI R2, R2, R11, RZ, 0x1 ;  /* 0x0000000b02027211 */ /* 0x000fe400078f08ff */
[----:B------:R-:W-:-:S02]  /*0c00*/  SHF.R.S32.HI R7, RZ, 0x1f, R15 ;  /* 0x0000001fff077819 */ /* 0x000fc4000001140f */
[----:B------:R-:W-:Y:S02]  /*0c10*/  SHF.R.S32.HI R6, RZ, 0x4, R3 ;  /* 0x00000004ff067819 */ /* 0x000fe40000011403 */
[----:B------:R-:W-:Y:S02]  /*0c20*/  LEA.HI R8, R7, R15, RZ, 0x2 ;  /* 0x0000000f07087211 */ /* 0x000fe400078f10ff */
[----:B------:R-:W-:Y:S02]  /*0c30*/  LEA.HI R4, R3, R6, RZ, 0x1 ;  /* 0x0000000603047211 */ /* 0x000fe400078f08ff */
[--C-:B------:R-:W-:Y:S02]  /*0c40*/  SHF.R.S32.HI R9, RZ, 0x2, R8.reuse ;  /* 0x00000002ff097819 */ /* 0x100fe40000011408 */
[----:B------:R-:W-:Y:S02]  /*0c50*/  SHF.R.S32.HI R10, RZ, 0x1f, R8 ;  /* 0x0000001fff0a7819 */ /* 0x000fe40000011408 */
[----:B------:R-:W-:-:S02]  /*0c60*/  LOP3.LUT R5, R4, 0x1ffffffe, RZ, 0xc0, !PT ;  /* 0x1ffffffe04057812 */ /* 0x000fc400078ec0ff */
[----:B------:R-:W-:Y:S02]  /*0c70*/  LEA.HI R10, R10, R9, RZ, 0x3 ;  /* 0x000000090a0a7211 */ /* 0x000fe400078f18ff */
[----:B------:R-:W-:Y:S01]  /*0c80*/  LEA.HI R7, R7, R15, RZ, 0x5 ;  /* 0x0000000f07077211 */ /* 0x000fe200078f28ff */
[----:B------:R-:W-:Y:S01]  /*0c90*/  IMAD.IADD R5, R6, 0x1, -R5 ;  /* 0x0000000106057824 */ /* 0x000fe200078e0a05 */
[----:B------:R-:W-:Y:S02]  /*0ca0*/  LOP3.LUT R10, R10, 0xfffffff8, RZ, 0xc0, !PT ;  /* 0xfffffff80a0a7812 */ /* 0x000fe400078ec0ff */
[----:B------:R-:W-:Y:S02]  /*0cb0*/  LEA.HI R4, R0, R18, RZ, 0x5 ;  /* 0x0000001200047211 */ /* 0x000fe400078f28ff */
[----:B------:R-:W-:Y:S01]  /*0cc0*/  LOP3.LUT R3, R3, 0x3fffff0, RZ, 0xc0, !PT ;  /* 0x03fffff003037812 */ /* 0x000fe200078ec0ff */
[----:B------:R-:W-:Y:S01]  /*0cd0*/  IMAD.IADD R10, R9, 0x1, -R10 ;  /* 0x00000001090a7824 */ /* 0x000fe200078e0a0a */
[----:B------:R-:W-:-:S02]  /*0ce0*/  SHF.R.S32.HI R7, RZ, 0x5, R7 ;  /* 0x00000005ff077819 */ /* 0x000fc40000011407 */
[----:B------:R-:W-:Y:S01]  /*0cf0*/  SHF.R.S32.HI R4, RZ, 0x5, R4 ;  /* 0x00000005ff047819 */ /* 0x000fe20000011404 */
[----:B------:R-:W-:Y:S01]  /*0d00*/  IMAD.IADD R3, R18, 0x1, -R3 ;  /* 0x0000000112037824 */ /* 0x000fe200078e0a03 */
[----:B------:R-:W-:Y:S01]  /*0d10*/  LEA.HI R6, R0, R18, RZ, 0x2 ;  /* 0x0000001200067211 */ /* 0x000fe200078f10ff */
[----:B------:R-:W-:Y:S01]  /*0d20*/  IMAD R7, R7, 0x10, R10 ;  /* 0x0000001007077824 */ /* 0x000fe200078e020a */
[----:B------:R-:W-:Y:S01]  /*0d30*/  LOP3.LUT R2, R2, 0x3fffffe, RZ, 0xc0, !PT ;  /* 0x03fffffe02027812 */ /* 0x000fe200078ec0ff */
[C---:B------:R-:W-:Y:S01]  /*0d40*/  IMAD R10, R4.reuse, 0x10, R3 ;  /* 0x00000010040a7824 */ /* 0x040fe200078e0203 */
[--C-:B------:R-:W-:Y:S01]  /*0d50*/  SHF.R.S32.HI R204, RZ, 0x2, R6.reuse ;  /* 0x00000002ffcc7819 */ /* 0x100fe20000011406 */
[----:B------:R-:W-:Y:S01]  /*0d60*/  IMAD.SHL.U32 R218, R4, 0x200, RZ ;  /* 0x0000020004da7824 */ /* 0x000fe200078e00ff */
[----:B------:R-:W-:Y:S01]  /*0d70*/  SHF.R.S32.HI R3, RZ, 0x1f, R6 ;  /* 0x0000001fff037819 */ /* 0x000fe20000011406 */
[----:B------:R-:W-:Y:S01]  /*0d80*/  IMAD.IADD R2, R11, 0x1, -R2 ;  /* 0x000000010b027824 */ /* 0x000fe200078e0a02 */
[----:B------:R-:W-:Y:S01]  /*0d90*/  LOP3.LUT R6, R6, 0xfffffffc, RZ, 0xc0, !PT ;  /* 0xfffffffc06067812 */ /* 0x000fe200078ec0ff */
[----:B------:R-:W-:Y:S01]  /*0da0*/  VIADD R237, R204, 0x40 ;  /* 0x00000040cced7836 */ /* 0x000fe20000000000 */
[----:B------:R-:W-:Y:S01]  /*0db0*/  LEA.HI R3, R3, R204, RZ, 0x3 ;  /* 0x000000cc03037211 */ /* 0x000fe200078f18ff */
[----:B------:R-:W-:Y:S01]  /*0dc0*/  IMAD R13, R2, 0x40, R7 ;  /* 0x00000040020d7824 */ /* 0x000fe200078e0207 */
[----:B------:R-:W-:Y:S01]  /*0dd0*/  LEA.HI R0, R0, R18, RZ, 0x3 ;  /* 0x0000001200007211 */ /* 0x000fe200078f18ff */
[----:B------:R-:W-:Y:S01]  /*0de0*/  IMAD.IADD R20, R18, 0x1, -R6 ;  /* 0x0000000112147824 */ /* 0x000fe200078e0a06 */
[----:B------:R-:W-:Y:S01]  /*0df0*/  SHF.R.S32.HI R2, RZ, 0x1f, R237 ;  /* 0x0000001fff027819 */ /* 0x000fe200000114ed */
[----:B------:R-:W-:Y:S01]  /*0e00*/  IMAD.SHL.U32 R215, R237, 0x40, RZ ;  /* 0x00000040edd77824 */ /* 0x000fe200078e00ff */
[----:B------:R-:W-:Y:S01]  /*0e10*/  LOP3.LUT R3, R3, 0xfffffff8, RZ, 0xc0, !PT ;  /* 0xfffffff803037812 */ /* 0x000fe200078ec0ff */
[----:B------:R-:W-:Y:S01]  /*0e20*/  IMAD.SHL.U32 R22, R20, 0x4, RZ ;  /* 0x0000000414167824 */ /* 0x000fe200078e00ff */
[----:B------:R-:W-:Y:S01]  /*0e30*/  LEA.HI R2, R2, R237, RZ, 0x3 ;  /* 0x000000ed02027211 */ /* 0x000fe200078f18ff */
[----:B------:R-:W-:Y:S01]  /*0e40*/  IMAD R12, R10, 0x8, R5 ;  /* 0x000000080a0c7824 */ /* 0x000fe200078e0205 */
[----:B------:R-:W-:Y:S01]  /*0e50*/  LOP3.LUT R215, R215, 0x1c0, RZ, 0xc0, !PT ;  /* 0x000001c0d7d77812 */ /* 0x000fe200078ec0ff */
[----:B------:R-:W-:Y:S01]  /*0e60*/  VIADD R211, R22, 0x20 ;  /* 0x0000002016d37836 */ /* 0x000fe20000000000 */
[----:B------:R-:W-:Y:S01]  /*0e70*/  LOP3.LUT R231, R0, 0xfffffff8, RZ, 0xc0, !PT ;  /* 0xfffffff800e77812 */ /* 0x000fe200078ec0ff */
[C---:B------:R-:W-:Y:S01]  /*0e80*/  VIADD R210, R22.reuse, 0x40 ;  /* 0x0000004016d27836 */ /* 0x040fe20000000000 */
[----:B------:R-:W-:Y:S01]  /*0e90*/  SHF.R.U32.HI R14, RZ, 0x3, R215 ;  /* 0x00000003ff0e7819 */ /* 0x000fe200000116d7 */
[----:B------:R-:W-:Y:S01]  /*0ea0*/  IMAD.IADD R206, R22, 0x1, R211 ;  /* 0x0000000116ce7824 */ /* 0x000fe200078e02d3 */
[----:B------:R-:W-:Y:S01]  /*0eb0*/  STL [R1+0x8c], R13 ;  /* 0x00008c0d01007387 */ /* 0x000fe20000100800 */
[----:B------:R-:W-:Y:S01]  /*0ec0*/  IMAD.IADD R226, R204, 0x1, -R3 ;  /* 0x00000001cce27824 */ /* 0x000fe200078e0a03 */
[----:B------:R-:W-:Y:S01]  /*0ed0*/  LOP3.LUT R227, R8, 0x7ffffffc, RZ, 0xc0, !PT ;  /* 0x7ffffffc08e37812 */ /* 0x000fe200078ec0ff */
[----:B------:R-:W-:Y:S01]  /*0ee0*/  IMAD.SHL.U32 R2, R2, 0x40, RZ ;  /* 0x0000004002027824 */ /* 0x000fe200078e00ff */
[----:B------:R-:W-:Y:S01]  /*0ef0*/  SHF.R.S32.HI R3, RZ, 0x1f, R206 ;  /* 0x0000001fff037819 */ /* 0x000fe200000114ce */
[----:B------:R-:W-:-:S02]  /*0f00*/  IMAD.IADD R207, R22, 0x1, R210 ;  /* 0x0000000116cf7824 */ /* 0x000fc400078e02d2 */
[----:B------:R-:W-:Y:S01]  /*0f10*/  IMAD.SHL.U32 R216, R226, 0x40, RZ ;  /* 0x00000040e2d87824 */ /* 0x000fe200078e00ff */
[----:B------:R-:W-:Y:S01]  /*0f20*/  LOP3.LUT R220, R2, 0xfffffe00, RZ, 0xc0, !PT ;  /* 0xfffffe0002dc7812 */ /* 0x000fe200078ec0ff */
[----:B------:R-:W-:Y:S01]  /*0f30*/  IMAD.IADD R231, R18, 0x1, -R231 ;  /* 0x0000000112e77824 */ /* 0x000fe200078e0ae7 */
[----:B------:R-:W-:Y:S01]  /*0f40*/  SHF.R.S32.HI R2, RZ, 0x1f, R207 ;  /* 0x0000001fff027819 */ /* 0x000fe200000114cf */
[----:B------:R-:W-:Y:S01]  /*0f50*/  VIADD R213, R22, 0x10 ;  /* 0x0000001016d57836 */ /* 0x000fe20000000000 */
[-C--:B------:R-:W-:Y:S01]  /*0f60*/  LEA.HI R5, R3, R206.reuse, RZ, 0x6 ;  /* 0x000000ce03057211 */ /* 0x080fe200078f30ff */
[----:B------:R-:W-:Y:S01]  /*0f70*/  IMAD.SHL.U32 R223, R231, 0x8, RZ ;  /* 0x00000008e7df7824 */ /* 0x000fe200078e00ff */
[----:B------:R-:W-:Y:S01]  /*0f80*/  LOP3.LUT R216, R216, 0x1c0, RZ, 0xc0, !PT ;  /* 0x000001c0d8d87812 */ /* 0x000fe200078ec0ff */
[----:B------:R-:W-:Y:S01]  /*0f90*/  VIADD R212, R22, 0x30 ;  /* 0x0000003016d47836 */ /* 0x000fe20000000000 */
[----:B------:R-:W-:Y:S01]  /*0fa0*/  LEA.HI R4, R3, R206, RZ, 0x3 ;  /* 0x000000ce03047211 */ /* 0x000fe200078f18ff */
[----:B------:R-:W-:Y:S01]  /*0fb0*/  IMAD.SHL.U32 R5, R5, 0x80, RZ ;  /* 0x0000008005057824 */ /* 0x000fe200078e00ff */
[CC--:B------:R-:W-:Y:S01]  /*0fc0*/  LEA.HI R6, R2.reuse, R207.reuse, RZ, 0x6 ;  /* 0x000000cf02067211 */ /* 0x0c0fe200078f30ff */
[C---:B------:R-:W-:Y:S01]  /*0fd0*/  VIADD R229, R223.reuse, 0x40 ;  /* 0x00000040dfe57836 */ /* 0x040fe20000000000 */
[----:B------:R-:W-:Y:S01]  /*0fe0*/  LEA.HI R3, R2, R207, RZ, 0x3 ;  /* 0x000000cf02037211 */ /* 0x000fe200078f18ff */
[----:B------:R-:W-:Y:S01]  /*0ff0*/  VIADD R230, R223, 0x80 ;  /* 0x00000080dfe67836 */ /* 0x000fe20000000000 */
[----:B------:R-:W-:Y:S01]  /*1000*/  SHF.R.U32.HI R217, RZ, 0x3, R216 ;  /* 0x00000003ffd97819 */ /* 0x000fe200000116d8 */
[----:B------:R-:W-:Y:S01]  /*1010*/  IMAD.SHL.U32 R7, R6, 0x80, RZ ;  /* 0x0000008006077824 */ /* 0x000fe200078e00ff */
[--C-:B------:R-:W-:Y:S01]  /*1020*/  LOP3.LUT R2, R216, 0x38, R4.reuse, 0xf8, !PT ;  /* 0x00000038d8027812 */ /* 0x100fe200078ef804 */
[----:B------:R-:W-:Y:S01]  /*1030*/  VIADD R214, R22, 0x50 ;  /* 0x0000005016d67836 */ /* 0x000fe20000000000 */
[----:B------:R-:W-:Y:S01]  /*1040*/  LOP3.LUT R9, R215, 0x38, R4, 0xf8, !PT ;  /* 0x00000038d7097812 */ /* 0x000fe200078ef804 */
[----:B------:R-:W-:Y:S01]  /*1050*/  IMAD.SHL.U32 R18, R20, 0x8, RZ ;  /* 0x0000000814127824 */ /* 0x000fe200078e00ff */
[----:B------:R-:W-:Y:S01]  /*1060*/  LOP3.LUT R6, R216, 0x38, R3, 0xf8, !PT ;  /* 0x00000038d8067812 */ /* 0x000fe200078ef803 */
[----:B------:R-:W-:Y:S01]  /*1070*/  IMAD.IADD R227, R15, 0x1, -R227 ;  /* 0x000000010fe37824 */ /* 0x000fe200078e0ae3 */
[----:B------:R-:W-:-:S02]  /*1080*/  LOP3.LUT R5, R5, 0xffffe000, RZ, 0xc0, !PT ;  /* 0xffffe00005057812 */ /* 0x000fc400078ec0ff */
[-C--:B------:R-:W-:Y:S02]  /*1090*/  LOP3.LUT R2, R2, R217.reuse, RZ, 0x3c, !PT ;  /* 0x000000d902027212 */ /* 0x080fe400078e3cff */
[----:B------:R-:W-:Y:S02]  /*10a0*/  LOP3.LUT R10, R9, R14, RZ, 0x3c, !PT ;  /* 0x0000000e090a7212 */ /* 0x000fe400078e3cff */
[----:B------:R-:W-:Y:S02]  /*10b0*/  LOP3.LUT R9, R6, R217, RZ, 0x3c, !PT ;  /* 0x000000d906097212 */ /* 0x000fe400078e3cff */
[-C--:B------:R-:W-:Y:S01]  /*10c0*/  IADD3 R6, R2, R5.reuse, R218 ;  /* 0x0000000502067210 */ /* 0x080fe20007ffe0da */
[----:B------:R-:W-:Y:S01]  /*10d0*/  IMAD.U32 R2, RZ, RZ, UR5 ;  /* 0x00000005ff027e24 */ /* 0x000fe2000f8e00ff */
[----:B------:R-:W-:Y:S02]  /*10e0*/  IADD3 R10, R10, R5, R220 ;  /* 0x000000050a0a7210 */ /* 0x000fe40007ffe0dc */
[----:B------:R-:W-:-:S02]  /*10f0*/  LOP3.LUT R11, R215, 0x38, R3, 0xf8, !PT ;  /* 0x00000038d70b7812 */ /* 0x000fc400078ef803 */
[----:B------:R-:W-:Y:S01]  /*1100*/  SHF.R.S32.HI R5, RZ, 0x3, R0 ;  /* 0x00000003ff057819 */ /* 0x000fe20000011400 */
[----:B------:R-:W-:Y:S01]  /*1110*/  IMAD.U32 R0, RZ, RZ, UR4 ;  /* 0x00000004ff007e24 */ /* 0x000fe2000f8e00ff */
[----:B------:R-:W-:Y:S01]  /*1120*/  LOP3.LUT R7, R7, 0xffffe000, RZ, 0xc0, !PT ;  /* 0xffffe00007077812 */ /* 0x000fe200078ec0ff */
[----:B------:R-:W-:Y:S01]  /*1130*/  STL [R1+0x4c], R2 ;  /* 0x00004c0201007387 */ /* 0x000fe20000100800 */
[----:B------:R-:W-:Y:S02]  /*1140*/  LOP3.LUT R11, R11, R14, RZ, 0x3c, !PT ;  /* 0x0000000e0b0b7212 */ /* 0x000fe400078e3cff */
[-C--:B------:R-:W-:Y:S01]  /*1150*/  IADD3 R9, R9, R7.reuse, R218 ;  /* 0x0000000709097210 */ /* 0x080fe20007ffe0da */
[----:B------:R0:W-:Y:S01]  /*1160*/  STL [R1+0x88], R0 ;  /* 0x0000880001007387 */ /* 0x0001e20000100800 */
[----:B------:R-:W-:Y:S02]  /*1170*/  IADD3 R11, R11, R7, R220 ;  /* 0x000000070b0b7210 */ /* 0x000fe40007ffe0dc */
[----:B------:R-:W-:-:S02]  /*1180*/  SHF.R.S32.HI R7, RZ, 0x1f, R211 ;  /* 0x0000001fff077819 */ /* 0x000fc400000114d3 */
[----:B------:R-:W-:Y:S02]  /*1190*/  SHF.R.S32.HI R8, RZ, 0x1f, R229 ;  /* 0x0000001fff087819 */ /* 0x000fe400000114e5 */
[----:B------:R-:W-:Y:S02]  /*11a0*/  SHF.R.S32.HI R8, RZ, 0x1f, R212 ;  /* 0x0000001fff087819 */ /* 0x000fe400000114d4 */
[----:B------:R-:W-:Y:S02]  /*11b0*/  LOP3.LUT R5, R215, 0x38, R18, 0xf8, !PT ;  /* 0x00000038d7057812 */ /* 0x000fe400078ef812 */
[----:B0-----:R-:W-:Y:S02]  /*11c0*/  SHF.R.S32.HI R0, RZ, 0x1f, R223 ;  /* 0x0000001fff007819 */ /* 0x001fe400000114df */
[----:B------:R-:W-:Y:S02]  /*11d0*/  SHF.R.S32.HI R0, RZ, 0x1f, R213 ;  /* 0x0000001fff007819 */ /* 0x000fe400000114d5 */
[----:B------:R-:W-:-:S02]  /*11e0*/  LOP3.LUT R5, R220, R5, R14, 0xf6, !PT ;  /* 0x00000005dc057212 */ /* 0x000fc400078ef60e */
[----:B------:R-:W-:Y:S01]  /*11f0*/  LEA.HI R2, R20, R20, RZ, 0x1 ;  /* 0x0000001414027211 */ /* 0x000fe200078f08ff */
[----:B------:R0:W-:Y:S03]  /*1200*/  STL [R1+0x70], R0 ;  /* 0x0000700001007387 */ /* 0x0001e60000100800 */
[----:B------:R-:W-:Y:S01]  /*1210*/  LOP3.LUT R2, R2, 0x1ffffffe, RZ, 0xc0, !PT ;  /* 0x1ffffffe02027812 */ /* 0x000fe200078ec0ff */
[----:B------:R1:W-:Y:S04]  /*1220*/  STL [R1+0x6c], R7 ;  /* 0x00006c0701007387 */ /* 0x0003e80000100800 */
[----:B------:R-:W-:Y:S01]  /*1230*/  STL [R1+0x68], R8 ;  /* 0x0000680801007387 */ /* 0x000fe20000100800 */
[----:B------:R-:W-:Y:S01]  /*1240*/  IMAD.IADD R2, R20, 0x1, -R2 ;  /* 0x0000000114027824 */ /* 0x000fe200078e0a02 */
[----:B0-----:R-:W-:-:S02]  /*1250*/  SHF.R.S32.HI R0, RZ, 0x1f, R230 ;  /* 0x0000001fff007819 */ /* 0x001fc400000114e6 */
[----:B------:R-:W-:Y:S01]  /*1260*/  SHF.R.S32.HI R0, RZ, 0x1f, R214 ;  /* 0x0000001fff007819 */ /* 0x000fe200000114d6 */
[----:B------:R-:W-:Y:S01]  /*1270*/  IMAD R228, R2, 0x8, R13 ;  /* 0x0000000802e47824 */ /* 0x000fe200078e020d */
[----:B-1----:R-:W-:-:S05]  /*1280*/  SHF.R.S32.HI R7, RZ, 0x1f, R210 ;  /* 0x0000001fff077819 */ /* 0x002fca00000114d2 */
[----:B------:R0:W-:Y:S04]  /*1290*/  STL [R1+0x64], R7 ;  /* 0x0000640701007387 */ /* 0x0001e80000100800 */
[----:B------:R1:W-:Y:S01]  /*12a0*/  STL [R1+0x60], R0 ;  /* 0x0000600001007387 */ /* 0x0003e20000100800 */
[----:B0-----:R-:W-:Y:S01]  /*12b0*/  IMAD.SHL.U32 R7, R12, 0x8, RZ ;  /* 0x000000080c077824 */ /* 0x001fe200078e00ff */
[----:B-1----:R-:W-:-:S04]  /*12c0*/  SHF.R.S32.HI R0, RZ, 0x3, R4 ;  /* 0x00000003ff007819 */ /* 0x002fc80000011404 */
[----:B------:R-:W-:Y:S01]  /*12d0*/  STL [R1+0x90], R7 ;  /* 0x0000900701007387 */ /* 0x000fe20000100800 */
[----:B------:R-:W-:Y:S02]  /*12e0*/  SHF.R.S32.HI R4, RZ, 0x3, R3 ;  /* 0x00000003ff047819 */ /* 0x000fe40000011403 */
[----:B------:R-:W-:Y:S01]  /*12f0*/  LEA R3, R5, UR4, 0x1 ;  /* 0x0000000405037c11 */ /* 0x000fe2000f8e08ff */
[----:B------:R0:W-:Y:S04]  /*1300*/  STL [R1+0x58], R0 ;  /* 0x0000580001007387 */ /* 0x0001e80000100800 */
[----:B------:R1:W-:Y:S04]  /*1310*/  STL [R1+0x5c], R4 ;  /* 0x00005c0401007387 */ /* 0x0003e80000100800 */
[----:B------:R2:W-:Y:S01]  /*1320*/  STL [R1+0x80], R3 ;  /* 0x0000800301007387 */ /* 0x0005e20000100800 */
[----:B0-----:R-:W-:-:S02]  /*1330*/  LEA R0, R6, UR4, 0x1 ;  /* 0x0000000406007c11 */ /* 0x001fc4000f8e08ff */
[----:B-1----:R-:W-:-:S03]  /*1340*/  LEA R4, R10, UR4, 0x1 ;  /* 0x000000040a047c11 */ /* 0x002fc6000f8e08ff */
[----:B------:R0:W-:Y:S01]  /*1350*/  STL [R1+0x84], R0 ;  /* 0x0000840001007387 */ /* 0x0001e20000100800 */
[----:B--2---:R-:W-:-:S03]  /*1360*/  LEA R3, R9, UR4, 0x1 ;  /* 0x0000000409037c11 */ /* 0x004fc6000f8e08ff */
[----:B------:R1:W-:Y:S04]  /*1370*/  STL [R1+0x78], R4 ;  /* 0x0000780401007387 */ /* 0x0003e80000100800 */
[----:B------:R1:W-:Y:S01]  /*1380*/  STL [R1+0x7c], R3 ;  /* 0x00007c0301007387 */ /* 0x0003e20000100800 */
[----:B0-----:R-:W-:-:S05]  /*1390*/  LEA R0, R11, UR4, 0x1 ;  /* 0x000000040b007c11 */ /* 0x001fca000f8e08ff */
[----:B------:R1:W-:Y:S02]  /*13a0*/  STL [R1+0x74], R0 ;  /* 0x0000740001007387 */ /* 0x0003e40000100800 */
.L_x_2964:
        /* <DEDUP_REMOVED lines=8> */
[----:B------:R-:W-:Y:S02]  /*1430*/  ISETP.NE.U32.AND P1, PT, RZ, UR8, PT ;  /* 0x00000008ff007c0c */ /* 0x000fe4000bf25070 */
[----:B------:R-:W-:Y:S02]  /*1440*/  ISETP.NE.AND.EX P2, PT, RZ, UR5, PT, P2 ;  /* 0x00000005ff007c0c */ /* 0x000fe4000bf45320 */
[----:B------:R-:W-:Y:S02]  /*1450*/  ISETP.NE.AND.EX P1, PT, RZ, UR9, PT, P1 ;  /* 0x00000009ff007c0c */ /* 0x000fe4000bf25310 */
[----:B------:R-:W-:-:S04]  /*1460*/  ISETP.NE.U32.AND P0, PT, RZ, UR6, PT ;  /* 0x00000006ff007c0c */ /* 0x000fc8000bf05070 */
[----:B------:R-:W-:Y:S02]  /*1470*/  ISETP.NE.AND.EX P0, PT, RZ, UR7, PT, P0 ;  /* 0x00000007ff007c0c */ /* 0x000fe4000bf05300 */
[----:B--2---:R-:W-:Y:S01]  /*1480*/  SHF.R.S32.HI R0, RZ, 0x1f, R235 ;  /* 0x0000001fff007819 */ /* 0x004fe200000114eb */
[C---:B------:R-:W-:Y:S02]  /*1490*/  IMAD.SHL.U32 R233, R235.reuse, 0x4, RZ ;  /* 0x00000004ebe97824 */ /* 0x040fe400078e00ff */
[C---:B------:R-:W-:Y:S02]  /*14a0*/  @P2 LEA R2, P3, R235.reuse, UR4, 0x2 ;  /* 0x00000004eb022c11 */ /* 0x040fe4000f8610ff */
[C-C-:B------:R-:W-:Y:S01]  /*14b0*/  SHF.L.U64.HI R234, R235.reuse, 0x2, R0.reuse ;  /* 0x00000002ebea7819 */ /* 0x140fe20000010200 */
[----:B------:R0:W-:Y:S01]  /*14c0*/  STL [R1+0x54], R0 ;  /* 0x0000540001007387 */ /* 0x0001e20000100800 */
[----:B------:R-:W-:Y:S01]  /*14d0*/  @P2 LEA.HI.X R3, R235, UR5, R0, 0x2, P3 ;  /* 0x00000005eb032c11 */ /* 0x000fe200098f1400 */
[----:B------:R-:W-:Y:S01]  /*14e0*/  ULDC UR4, c[0x0][0x288] ;  /* 0x0000a20000047ab9 */ /* 0x000fe20000000800 */
[----:B---3--:R-:W-:Y:S01]  /*14f0*/  IADD3 R6, P4, R233, UR6, RZ ;  /* 0x00000006e9067c10 */ /* 0x008fe2000ff9e0ff */
[----:B0-----:R-:W-:-:S03]  /*1500*/  IMAD.MOV.U32 R0, RZ, RZ, RZ ;  /* 0x000000ffff007224 */ /* 0x001fc600078e00ff */
[----:B------:R-:W-:Y:S01]  /*1510*/  IADD3.X R7, R234, UR7, RZ, P4, !PT ;  /* 0x00000007ea077c10 */ /* 0x000fe2000a7fe4ff */
[----:B------:R-:W-:Y:S01]  /*1520*/  IMAD.U32 R224, RZ, RZ, UR4 ;  /* 0x00000004ffe07e24 */ /* 0x000fe2000f8e00ff */
[----:B------:R-:W-:Y:S01]  /*1530*/  ULDC.64 UR4, c[0x0][0x418] ;  /* 0x0001060000047ab9 */ /* 0x000fe20000000a00 */
[----:B------:R0:W5:Y:S01]  /*1540*/  @P2 LDG.E R0, desc[UR60][R2.64] ;  /* 0x0000003c02002981 */ /* 0x000162000c1e1900 */
[----:B------:R-:W-:-:S03]  /*1550*/  @P1 IADD3 R4, P2, R233, UR8, RZ ;  /* 0x00000008e9041c10 */ /* 0x000fc6000ff5e0ff */
[----:B------:R0:W5:Y:S01]  /*1560*/  @P0 LDG.E R28, desc[UR60][R6.64] ;  /* 0x0000003c061c0981 */ /* 0x000162000c1e1900 */
[----:B------:R-:W-:Y:S01]  /*1570*/  @P1 IADD3.X R5, R234, UR9, RZ, P2, !PT ;  /* 0x00000009ea051c10 */ /* 0x000fe200097fe4ff */
[----:B------:R-:W-:Y:S01]  /*1580*/  UISETP.NE.U32.AND UP0, UPT, UR4, URZ, UPT ;  /* 0x0000003f0400728c */ /* 0x000fe2000bf05070 */
[----:B------:R-:W-:Y:S02]  /*1590*/  ULDC.64 UR8, c[0x0][0xa20] ;  /* 0x0002880000087ab9 */ /* 0x000fe40000000a00 */
[----:B------:R-:W-:Y:S01]  /*15a0*/  ULDC UR4, c[0x0][0x424] ;  /* 0x0001090000047ab9 */ /* 0x000fe20000000800 */
[----:B------:R0:W5:Y:S01]  /*15b0*/  @P1 LDG.E R224, desc[UR60][R4.64] ;  /* 0x0000003c04e01981 */ /* 0x000162000c1e1900 */
[----:B------:R-:W-:Y:S01]  /*15c0*/  UISETP.NE.AND.EX UP0, UPT, UR5, URZ, UPT, UP0 ;  /* 0x0000003f0500728c */ /* 0x000fe2000bf05300 */
[----:B------:R-:W-:Y:S01]  /*15d0*/  ISETP.NE.U32.AND P2, PT, RZ, UR8, PT ;  /* 0x00000008ff007c0c */ /* 0x000fe2000bf45070 */
[----:B------:R-:W-:Y:S01]  /*15e0*/  IMAD.MOV.U32 R232, RZ, RZ, R26 ;  /* 0x000000ffffe87224 */ /* 0x000fe200078e001a */
[----:B------:R-:W-:Y:S01]  /*15f0*/  ULDC UR5, c[0x0][0x2f0] ;  /* 0x0000bc0000057ab9 */ /* 0x000fe20000000800 */
[----:B------:R-:W-:Y:S01]  /*1600*/  USEL UR4, UR4, 0x1, UP0 ;  /* 0x0000000104047887 */ /* 0x000fe20008000000 */
[----:B------:R-:W-:Y:S01]  /*1610*/  ISETP.NE.AND.EX P2, PT, RZ, UR9, PT, P2 ;  /* 0x00000009ff007c0c */ /* 0x000fe2000bf45320 */
[----:B------:R-:W-:-:S02]  /*1620*/  IMAD.MOV.U32 R29, RZ, RZ, R235 ;  /* 0x000000ffff1d7224 */ /* 0x000fc400078e00eb */
[----:B------:R-:W-:-:S03]  /*1630*/  UIMAD UR4, UR4, UR5, URZ ;  /* 0x00000005040472a4 */ /* 0x000fc6000f8e023f */
[----:B------:R-:W-:Y:S01]  /*1640*/  ULDC UR5, c[0x0][0x348] ;  /* 0x0000d20000057ab9 */ /* 0x000fe20000000800 */
[----:B0-----:R-:W-:Y:S08]  /*1650*/  @P1 BRA `(.L_x_2741) ;  /* 0x0000000000241947 */ /* 0x001ff00003800000 */
        /* <DEDUP_REMOVED lines=9> */
.L_x_2741:
[----:B------:R-:W-:Y:S02]  /*16f0*/  IMAD.U32 R2, RZ, RZ, UR5 ;  /* 0x00000005ff027e24 */ /* 0x000fe4000f8e00ff */
[----:B------:R-:W-:Y:S01]  /*1700*/  IMAD.U32 R27, RZ, RZ, UR4 ;  /* 0x00000004ff1b7e24 */ /* 0x000fe2000f8e00ff */
[----:B------:R-:W-:Y:S06]  /*1710*/  @!P2 BRA `(.L_x_2742) ;  /* 0x000000000010a947 */ /* 0x000fec0003800000 */
[----:B------:R-:W-:-:S04]  /*1720*/  IADD3 R4, P0, R233, UR8, RZ ;  /* 0x00000008e9047c10 */ /* 0x000fc8000ff1e0ff */
[----:B------:R-:W-:-:S05]  /*1730*/  IADD3.X R5, R234, UR9, RZ, P0, !PT ;  /* 0x00000009ea057c10 */ /* 0x000fca00087fe4ff */
[----:B------:R0:W5:Y:S01]  /*1740*/  LDG.E R27, desc[UR60][R4.64] ;  /* 0x0000003c041b7981 */ /* 0x000162000c1e1900 */
[----:B------:R-:W-:Y:S05]  /*1750*/  BRA `(.L_x_2743) ;  /* 0x0000000000107947 */ /* 0x000fea0003800000 */
.L_x_2742:
[----:B------:R-:W-:Y:S05]  /*1760*/  @!P0 BRA `(.L_x_2743) ;  /* 0x00000000000c8947 */ /* 0x000fea0003800000 */
[----:B------:R-:W2:Y:S04]  /*1770*/  LDG.E R4, desc[UR60][R6.64] ;  /* 0x0000003c06047981 */ /* 0x000ea8000c1e1900 */
[----:B------:R-:W2:Y:S02]  /*1780*/  LDG.E R27, desc[UR60][R6.64+0x4] ;  /* 0x0000043c061b7981 */ /* 0x000ea4000c1e1900 */
[----:B--2---:R-:W-:-:S07]  /*1790*/  IMAD.IADD R27, R27, 0x1, -R4 ;  /* 0x000000011b1b7824 */ /* 0x004fce00078e0a04 */
.L_x_2743:
[----:B------:R-:W-:Y:S01]  /*17a0*/  ULDC.64 UR4, c[0x0][0xa10] ;  /* 0x0002840000047ab9 */ /* 0x000fe20000000a00 */
[----:B------:R-:W1:Y:S01]  /*17b0*/  LDC R9, c[0x0][0x448] ;  /* 0x00011200ff097b82 */ /* 0x000e620000000800 */
[----:B------:R-:W-:-:S04]  /*17c0*/  ISETP.NE.U32.AND P0, PT, RZ, UR4, PT ;  /* 0x00000004ff007c0c */ /* 0x000fc8000bf05070 */
[----:B------:R-:W-:Y:S01]  /*17d0*/  ISETP.NE.AND.EX P0, PT, RZ, UR5, PT, P0 ;  /* 0x00000005ff007c0c */ /* 0x000fe2000bf05300 */
[----:B------:R-:W-:-:S12]  /*17e0*/  ULDC.64 UR4, c[0x0][0xa30] ;  /* 0x00028c0000047ab9 */ /* 0x000fd80000000a00 */
[----:B0-----:R-:W0:Y:S02]  /*17f0*/  @P0 LDC.64 R4, c[0x0][0xa10] ;  /* 0x00028400ff040b82 */ /* 0x001e240000000a00 */
[----:B0-----:R-:W-:-:S05]  /*1800*/  @P0 IMAD.WIDE R4, R29, 0x4, R4 ;  /* 0x000000041d040825 */ /* 0x001fca00078e0204 */
[----:B------:R-:W2:Y:S04]  /*1810*/  @P0 LDG.E R3, desc[UR60][R4.64] ;  /* 0x0000003c04030981 */ /* 0x000ea8000c1e1900 */
[----:B------:R0:W2:Y:S01]  /*1820*/  @P0 LDG.E R8, desc[UR60][R4.64+0x4] ;  /* 0x0000043c04080981 */ /* 0x0000a2000c1e1900 */
[----:B------:R-:W-:Y:S01]  /*1830*/  ISETP.NE.U32.AND P1, PT, RZ, UR4, PT ;  /* 0x00000004ff007c0c */ /* 0x000fe2000bf25070 */
[----:B-----5:R-:W-:-:S03]  /*1840*/  IMAD.MOV.U32 R144, RZ, RZ, R27 ;  /* 0x000000ffff907224 */ /* 0x020fc600078e001b */
[----:B------:R-:W-:-:S13]  /*1850*/  ISETP.NE.AND.EX P1, PT, RZ, UR5, PT, P1 ;  /* 0x00000005ff007c0c */ /* 0x000fda000bf25310 */
[----:B------:R-:W-:-:S04]  /*1860*/  @P1 IADD3 R6, P2, R233, UR4, RZ ;  /* 0x00000004e9061c10 */ /* 0x000fc8000ff5e0ff */
[----:B------:R-:W-:-:S05]  /*1870*/  @P1 IADD3.X R7, R234, UR5, RZ, P2, !PT ;  /* 0x00000005ea071c10 */ /* 0x000fca00097fe4ff */
[----:B------:R3:W5:Y:S01]  /*1880*/  @P1 LDG.E R144, desc[UR60][R6.64] ;  /* 0x0000003c06901981 */ /* 0x000762000c1e1900 */
[----:B-1----:R-:W-:Y:S01]  /*1890*/  ISETP.NE.AND P1, PT, R9, 0x1, PT ;  /* 0x000000010900780c */ /* 0x002fe20003f25270 */
[----:B------:R-:W-:Y:S01]  /*18a0*/  IMAD.SHL.U32 R222, R25, 0x80, RZ ;  /* 0x0000008019de7824 */ /* 0x000fe200078e00ff */
[----:B------:R-:W-:-:S03]  /*18b0*/  PLOP3.LUT P2, PT, PT, PT, PT, 0x80, 0x0 ;  /* 0x000000000000781c */ /* 0x000fc60003f4f070 */
[----:B0-----:R-:W-:Y:S02]  /*18c0*/  VIADD R4, R222, 0x7f ;  /* 0x0000007fde047836 */ /* 0x001fe40000000000 */
[----:B---3--:R-:W-:-:S06]  /*18d0*/  IMAD.MOV.U32 R6, RZ, RZ, RZ ;  /* 0x000000ffff067224 */ /* 0x008fcc00078e00ff */
[----:B------:R-:W0:Y:S08]  /*18e0*/  @P1 LDC R9, c[0x0][0x44c] ;  /* 0x00011300ff091b82 */ /* 0x000e300000000800 */
[----:B------:R-:W1:Y:S01]  /*18f0*/  @P1 LDC R5, c[0x0][0x450] ;  /* 0x00011400ff051b82 */ /* 0x000e620000000800 */
[----:B--2---:R-:W-:Y:S02]  /*1900*/  @P0 IMAD.IADD R2, R8, 0x1, -R3 ;  /* 0x0000000108020824 */ /* 0x004fe400078e0a03 */
[----:B------:R-:W-:-:S02]  /*1910*/  IMAD.IADD R8, R27, 0x1, -R0 ;  /* 0x000000011b087824 */ /* 0x000fc400078e0a00 */
[----:B0-----:R-:W-:-:S04]  /*1920*/  @P1 IMAD.HI.U32 R0, R4, R9, RZ ;  /* 0x0000000904001227 */ /* 0x001fc800078e00ff */
[----:B------:R-:W-:Y:S01]  /*1930*/  IMAD.IADD R225, R8, 0x1, R2 ;  /* 0x0000000108e17824 */ /* 0x000fe200078e0202 */
[----:B-1----:R-:W-:Y:S01]  /*1940*/  @P1 SHF.R.U32.HI R4, RZ, R5, R0 ;  /* 0x00000005ff041219 */ /* 0x002fe20000011600 */
[----:B------:R-:W-:Y:S02]  /*1950*/  IMAD.MOV R0, RZ, RZ, -R8 ;  /* 0x000000ffff007224 */ /* 0x000fe400078e0a08 */
[C---:B------:R-:W-:Y:S01]  /*1960*/  VIADD R5, R225.reuse, 0x6f ;  /* 0x0000006fe1057836 */ /* 0x040fe20000000000 */
[----:B------:R-:W-:Y:S02]  /*1970*/  IADD3 R149, R225, 0x70, -R224 ;  /* 0x00000070e1957810 */ /* 0x000fe40007ffe8e0 */
[----:B------:R-:W-:-:S03]  /*1980*/  VIMNMX R0, RZ, R0, !PT ;  /* 0x00000000ff007248 */ /* 0x000fc60007fe0100 */
[----:B------:R-:W-:Y:S01]  /*1990*/  IMAD.IADD R7, R149, 0x1, R4 ;  /* 0x0000000195077824 */ /* 0x000fe200078e0204 */
[----:B------:R-:W-:Y:S01]  /*19a0*/  SHF.R.U32.HI R124, RZ, 0x4, R0 ;  /* 0x00000004ff7c7819 */ /* 0x000fe20000011600 */
[----:B------:R-:W-:Y:S02]  /*19b0*/  IMAD.MOV.U32 R4, RZ, RZ, RZ ;  /* 0x000000ffff047224 */ /* 0x000fe400078e00ff */
[----:B------:R-:W-:-:S04]  /*19c0*/  IMAD.HI R6, R7, -0x6db6db6d, R6 ;  /* 0x9249249307067827 */ /* 0x000fc800078e0206 */
[----:B------:R-:W-:Y:S01]  /*19d0*/  IMAD.HI R4, R5, -0x6db6db6d, R4 ;  /* 0x9249249305047827 */ /* 0x000fe200078e0204 */
[----:B------:R-:W-:-:S03]  /*19e0*/  SHF.R.U32.HI R5, RZ, 0x1f, R6 ;  /* 0x0000001fff057819 */ /* 0x000fc60000011606 */
[----:B------:R-:W-:Y:S01]  /*19f0*/  IMAD.WIDE.U32 R124, R124, 0x24924925, RZ ;  /* 0x249249257c7c7825 */ /* 0x000fe200078e00ff */
[----:B------:R-:W-:Y:S02]  /*1a00*/  SHF.R.U32.HI R3, RZ, 0x1f, R4 ;  /* 0x0000001fff037819 */ /* 0x000fe40000011604 */
[----:B------:R-:W-:Y:S01]  /*1a10*/  LEA.HI.SX32 R5, R6, R5, 0x1a ;  /* 0x0000000506057211 */ /* 0x000fe200078fd2ff */
[----:B------:R-:W-:Y:S01]  /*1a20*/  IMAD.MOV.U32 R24, RZ, RZ, R125 ;  /* 0x000000ffff187224 */ /* 0x000fe200078e007d */
[----:B------:R-:W-:-:S04]  /*1a30*/  LEA.HI.SX32 R150, R4, R3, 0x1a ;  /* 0x0000000304967211 */ /* 0x000fc800078fd2ff */
[----:B------:R-:W-:-:S05]  /*1a40*/  VIMNMX R5, R150, R5, PT ;  /* 0x0000000596057248 */ /* 0x000fca0003fe0100 */
[----:B------:R-:W-:-:S05]  /*1a50*/  IMAD R5, R5, 0x70, -R8 ;  /* 0x0000007005057824 */ /* 0x000fca00078e0a08 */
[----:B------:R-:W-:-:S04]  /*1a60*/  VIMNMX R5, R5, R2, PT ;  /* 0x0000000205057248 */ /* 0x000fc80003fe0100 */
[----:B------:R-:W-:-:S13]  /*1a70*/  ISETP.GT.AND P0, PT, R5, R0, PT ;  /* 0x000000000500720c */ /* 0x000fda0003f04270 */
[----:B------:R-:W-:Y:S02]  /*1a80*/  @P0 VIADD R5, R5, 0x6f ;  /* 0x0000006f05050836 */ /* 0x000fe40000000000 */
        /* <DEDUP_REMOVED lines=26> */
.L_x_2746:
[----:B------:R-:W-:Y:S05]  /*1c30*/  BSYNC B6 ;  /* 0x0000000000067941 */ /* 0x000fea0003800000 */
.L_x_2745:
        /* <DEDUP_REMOVED lines=20> */
.L_x_2748:
[----:B------:R-:W-:Y:S05]  /*1d80*/  BSYNC B6 ;  /* 0x0000000000067941 */ /* 0x000fea0003800000 */
.L_x_2747:
[----:B------:R-:W-:Y:S01]  /*1d90*/  ULDC.64 UR4, c[0x0][0x9f8] ;  /* 0x00027e0000047ab9 */ /* 0x000fe20000000a00 */
[----:B------:R-:W2:Y:S01]  /*1da0*/  LDL.LU R30, [R1+0x20] ;  /* 0x00002000011e7983 */ /* 0x000ea20000300800 */
        /* <DEDUP_REMOVED lines=9> */
[----:B------:R-:W-:-:S07]  /*1e40*/  SHF.R.S32.HI R147, RZ, 0x1f, R204 ;  /* 0x0000001fff937819 */ /* 0x000fce00000114cc */
[----:B------:R-:W3:Y:S03]  /*1e50*/  LDC.64 R98, c[0x0][0x3f8] ;  /* 0x0000fe00ff627b82 */ /* 0x000ee60000000a00 */
[----:B------:R-:W-:-:S04]  /*1e60*/  @P0 IADD3 R4, P1, R233, UR4, RZ ;  /* 0x00000004e9040c10 */ /* 0x000fc8000ff3e0ff */
[----:B------:R-:W-:Y:S01]  /*1e70*/  @P0 IADD3.X R5, R234, UR5, RZ, P1, !PT ;  /* 0x00000005ea050c10 */ /* 0x000fe20008ffe4ff */
[----:B------:R-:W-:Y:S01]  /*1e80*/  ULDC.64 UR4, c[0x0][0x330] ;  /* 0x0000cc0000047ab9 */ /* 0x000fe20000000a00 */
[----:B------:R-:W4:Y:S03]  /*1e90*/  LDC R33, c[0x0][0x3f4] ;  /* 0x0000fd00ff217b82 */ /* 0x000f260000000800 */
[----:B------:R0:W2:Y:S01]  /*1ea0*/  @P0 LDG.E R29, desc[UR60][R4.64] ;  /* 0x0000003c041d0981 */ /* 0x0000a2000c1e1900 */
[----:B------:R-:W-:Y:S01]  /*1eb0*/  ISETP.GE.AND P1, PT, R206, UR6, PT ;  /* 0x00000006ce007c0c */ /* 0x000fe2000bf26270 */
[----:B------:R-:W-:Y:S01]  /*1ec0*/  IMAD R3, R9, UR4, RZ ;  /* 0x0000000409037c24 */ /* 0x000fe2000f8e02ff */
[----:B------:R-:W-:Y:S01]  /*1ed0*/  ISETP.GE.AND P0, PT, R18, UR6, PT ;  /* 0x0000000612007c0c */ /* 0x000fe2000bf06270 */
[C---:B------:R-:W-:Y:S01]  /*1ee0*/  IMAD.WIDE.U32 R112, R26.reuse, UR4, R18 ;  /* 0x000000041a707c25 */ /* 0x040fe2000f8e0012 */
[----:B------:R-:W-:Y:S01]  /*1ef0*/  SEL R0, RZ, 0xffffffff, P1 ;  /* 0xffffffffff007807 */ /* 0x000fe20000800000 */
[----:B------:R-:W3:Y:S01]  /*1f00*/  S2R R151, SR_TID.X ;  /* 0x0000000000977919 */ /* 0x000ee20000002100 */
[----:B------:R-:W-:Y:S01]  /*1f10*/  SHF.R.S32.HI R12, RZ, 0x1f, R121 ;  /* 0x0000001fff0c7819 */ /* 0x000fe20000011479 */
[----:B------:R-:W-:Y:S01]  /*1f20*/  IMAD R3, R26, UR5, R3 ;  /* 0x000000051a037c24 */ /* 0x000fe2000f8e0203 */
[----:B------:R-:W-:Y:S01]  /*1f30*/  ULDC.64 UR4, c[0x0][0x308] ;  /* 0x0000c20000047ab9 */ /* 0x000fe20000000a00 */
[----:B0-----:R-:W-:Y:S01]  /*1f40*/  IMAD.SHL.U32 R5, R0, 0x2, RZ ;  /* 0x0000000200057824 */ /* 0x001fe200078e00ff */
[----:B------:R-:W-:Y:S01]  /*1f50*/  SEL R4, RZ, 0x1, P0 ;  /* 0x00000001ff047807 */ /* 0x000fe20000000000 */
[C---:B------:R-:W-:Y:S01]  /*1f60*/  VIADD R0, R18.reuse, 0x60 ;  /* 0x0000006012007836 */ /* 0x040fe20000000000 */
[----:B------:R-:W-:Y:S01]  /*1f70*/  ISETP.GE.AND P0, PT, R207, UR6, PT ;  /* 0x00000006cf007c0c */ /* 0x000fe2000bf06270 */
[----:B------:R-:W-:Y:S01]  /*1f80*/  IMAD.IADD R113, R113, 0x1, R3 ;  /* 0x0000000171717824 */ /* 0x000fe200078e0203 */
[----:B------:R-:W-:Y:S01]  /*1f90*/  LOP3.LUT R6, R5, 0x2, R4, 0xe2, !PT ;  /* 0x0000000205067812 */ /* 0x000fe200078ee204 */
[----:B------:R-:W-:Y:S01]  /*1fa0*/  VIADD R3, R18, 0x80 ;  /* 0x0000008012037836 */ /* 0x000fe20000000000 */
[----:B------:R-:W-:Y:S01]  /*1fb0*/  ISETP.GE.AND P1, PT, R0, UR6, PT ;  /* 0x0000000600007c0c */ /* 0x000fe2000bf26270 */
[-C--:B------:R-:W-:Y:S01]  /*1fc0*/  IMAD R10, R12, R110.reuse, RZ ;  /* 0x0000006e0c0a7224 */ /* 0x080fe200078e02ff */
        /* <DEDUP_REMOVED lines=17> */
[-C--:B----4-:R-:W-:Y:S01]  /*20e0*/  ISETP.GE.AND P1, PT, R206, R33.reuse, PT ;  /* 0x00000021ce00720c */ /* 0x090fe20003f26270 */
[----:B-1----:R-:W-:Y:S01]  /*20f0*/  IMAD.WIDE.U32 R106, R204, R104, R18 ;  /* 0x00000068cc6a7225 */ /* 0x002fe200078e0012 */
[----:B------:R-:W-:-:S02]  /*2100*/  ISETP.GE.AND P3, PT, R207, R33, PT ;  /* 0x00000021cf00720c */ /* 0x000fc40003f66270 */
[----:B------:R-:W-:Y:S01]  /*2110*/  SHF.R.U32.HI R25, RZ, 0x3, R215 ;  /* 0x00000003ff197819 */ /* 0x000fe200000116d7 */
[----:B------:R-:W-:Y:S01]  /*2120*/  IMAD.WIDE.U32 R108, R204, R104, R22 ;  /* 0x00000068cc6c7225 */ /* 0x000fe200078e0016 */
[----:B------:R-:W-:Y:S02]  /*2130*/  LOP3.LUT P2, RZ, R226, 0x4, RZ, 0xc0, !PT ;  /* 0x00000004e2ff7812 */ /* 0x000fe4000784c0ff */
[----:B------:R-:W-:Y:S01]  /*2140*/  SHF.L.U64.HI R135, R110, 0x6, R111 ;  /* 0x000000066e877819 */ /* 0x000fe2000001026f */
[CC--:B---3--:R-:W-:Y:S01]  /*2150*/  IMAD.WIDE.U32 R102, R204.reuse, R98.reuse, R22 ;  /* 0x00000062cc667225 */ /* 0x0c8fe200078e0016 */
[----:B------:R-:W-:Y:S02]  /*2160*/  SHF.R.S32.HI R148, RZ, 0x1f, R237 ;  /* 0x0000001fff947819 */ /* 0x000fe400000114ed */
[----:B------:R-:W-:Y:S01]  /*2170*/  LEA.HI R151, R151, 0x8, RZ, 0x19 ;  /* 0x0000000897977811 */ /* 0x000fe200078fc8ff */
[----:B------:R-:W-:-:S04]  /*2180*/  IMAD.WIDE.U32 R100, R204, R98, R18 ;  /* 0x00000062cc647225 */ /* 0x000fc800078e0012 */
[----:B------:R-:W-:Y:S02]  /*2190*/  IMAD.SHL.U32 R136, R110, 0x40, RZ ;  /* 0x000000406e887824 */ /* 0x000fe400078e00ff */
[----:B------:R-:W-:Y:S02]  /*21a0*/  IMAD R15, R105, 0x70, RZ ;  /* 0x00000070690f7824 */ /* 0x000fe400078e02ff */
[----:B------:R-:W-:Y:S02]  /*21b0*/  IMAD R133, R99, 0x70, RZ ;  /* 0x0000007063857824 */ /* 0x000fe400078e02ff */
[----:B------:R-:W-:Y:S01]  /*21c0*/  IMAD.SHL.U32 R124, R33, 0x2, RZ ;  /* 0x00000002217c7824 */ /* 0x000fe200078e00ff */
        /* <DEDUP_REMOVED lines=11> */
[C---:B------:R-:W-:Y:S02]  /*2280*/  IMAD R9, R204.reuse, R105, R6 ;  /* 0x00000069cc097224 */ /* 0x040fe400078e0206 */
        /* <DEDUP_REMOVED lines=34> */
[CC--:B------:R-:W-:Y:S01]  /*24b0*/  IMAD.WIDE.U32 R102, R144.reuse, R98.reuse, R102 ;  /* 0x0000006290667225 */ /* 0x0c0fe200078e0066 */
[----:B------:R-:W-:Y:S02]  /*24c0*/  SHF.R.S32.HI R7, RZ, 0x6, R7 ;  /* 0x00000006ff077819 */ /* 0x000fe40000011407 */
[----:B------:R-:W-:Y:S01]  /*24d0*/  SHF.R.S32.HI R9, RZ, 0x6, R8 ;  /* 0x00000006ff097819 */ /* 0x000fe20000011408 */
[----:B------:R-:W-:Y:S01]  /*24e0*/  IMAD.WIDE.U32 R100, R144, R98, R100 ;  /* 0x0000006290647225 */ /* 0x000fe200078e0064 */
[----:B------:R-:W-:-:S02]  /*24f0*/  LOP3.LUT R10, R216, 0x38, R21, 0xf8, !PT ;  /* 0x00000038d80a7812 */ /* 0x000fc400078ef815 */
[-C--:B------:R-:W-:Y:S01]  /*2500*/  LEA.HI R29, R26, R13.reuse, RZ, 0x3 ;  /* 0x0000000d1a1d7211 */ /* 0x080fe200078f18ff */
[C---:B------:R-:W-:Y:S01]  /*2510*/  IMAD R143, R7.reuse, 0x1c00, R218 ;  /* 0x00001c00078f7824 */ /* 0x040fe200078e02da */
[----:B------:R-:W-:Y:S01]  /*2520*/  LOP3.LUT R8, R216, 0x38, R20, 0xf8, !PT ;  /* 0x00000038d8087812 */ /* 0x000fe200078ef814 */
[----:B------:R-:W-:Y:S01]  /*2530*/  IMAD R141, R7, 0x1c00, R220 ;  /* 0x00001c00078d7824 */ /* 0x000fe200078e02dc */
[----:B------:R-:W-:Y:S01]  /*2540*/  LOP3.LUT R11, R215, 0x38, R20, 0xf8, !PT ;  /* 0x00000038d70b7812 */ /* 0x000fe200078ef814 */
[C---:B------:R-:W-:Y:S01]  /*2550*/  IMAD R142, R9.reuse, 0x1c00, R218 ;  /* 0x00001c00098e7824 */ /* 0x040fe200078e02da */
[----:B------:R-:W-:Y:S01]  /*2560*/  LEA.HI R13, R26, R13, RZ, 0x6 ;  /* 0x0000000d1a0d7211 */ /* 0x000fe200078f30ff */
[----:B------:R-:W-:Y:S01]  /*2570*/  IMAD R139, R9, 0x1c00, R220 ;  /* 0x00001c00098b7824 */ /* 0x000fe200078e02dc */
[-C--:B------:R-:W-:Y:S01]  /*2580*/  LOP3.LUT R7, R10, R217.reuse, RZ, 0x3c, !PT ;  /* 0x000000d90a077212 */ /* 0x080fe200078e3cff */
[----:B------:R-:W-:Y:S01]  /*2590*/  IMAD.X R121, R12, 0x1, R147, P3 ;  /* 0x000000010c797824 */ /* 0x000fe200018e0693 */
[----:B------:R-:W-:Y:S01]  /*25a0*/  LOP3.LUT R8, R8, R217, RZ, 0x3c, !PT ;  /* 0x000000d908087212 */ /* 0x000fe200078e3cff */
[----:B------:R-:W-:Y:S01]  /*25b0*/  IMAD.IADD R36, R113, 0x1, R37 ;  /* 0x0000000171247824 */ /* 0x000fe200078e0225 */
[-C--:B------:R-:W-:Y:S01]  /*25c0*/  LOP3.LUT R14, R11, R25.reuse, RZ, 0x3c, !PT ;  /* 0x000000190b0e7212 */ /* 0x080fe200078e3cff */
[----:B------:R-:W-:Y:S01]  /*25d0*/  IMAD.IADD R142, R142, 0x1, R7 ;  /* 0x000000018e8e7824 */ /* 0x000fe200078e0207 */
[----:B------:R-:W-:Y:S01]  /*25e0*/  SHF.R.S32.HI R13, RZ, 0x6, R13 ;  /* 0x00000006ff0d7819 */ /* 0x000fe2000001140d */
[----:B------:R-:W-:Y:S01]  /*25f0*/  IMAD.IADD R143, R143, 0x1, R8 ;  /* 0x000000018f8f7824 */ /* 0x000fe200078e0208 */
[----:B------:R-:W-:Y:S01]  /*2600*/  LOP3.LUT R11, R215, 0x38, R29, 0xf8, !PT ;  /* 0x00000038d70b7812 */ /* 0x000fe200078ef81d */
[----:B------:R-:W-:Y:S01]  /*2610*/  IMAD.IADD R141, R141, 0x1, R14 ;  /* 0x000000018d8d7824 */ /* 0x000fe200078e020e */
[----:B------:R-:W-:Y:S01]  /*2620*/  LOP3.LUT R7, R215, 0x38, R21, 0xf8, !PT ;  /* 0x00000038d7077812 */ /* 0x000fe200078ef815 */
[----:B------:R-:W-:Y:S01]  /*2630*/  IMAD R138, R13, 0x1c00, R220 ;  /* 0x00001c000d8a7824 */ /* 0x000fe200078e02dc */
[-C--:B------:R-:W-:Y:S01]  /*2640*/  LOP3.LUT R11, R11, R25.reuse, RZ, 0x3c, !PT ;  /* 0x000000190b0b7212 */ /* 0x080fe200078e3cff */
[----:B------:R-:W-:Y:S01]  /*2650*/  IMAD R140, R13, 0x1c00, R218 ;  /* 0x00001c000d8c7824 */ /* 0x000fe200078e02da */
[----:B------:R-:W-:Y:S01]  /*2660*/  LOP3.LUT R8, R216, 0x38, R29, 0xf8, !PT ;  /* 0x00000038d8087812 */ /* 0x000fe200078ef81d */
[----:B------:R-:W-:Y:S01]  /*2670*/  IMAD R13, R111, 0x70, RZ ;  /* 0x000000706f0d7824 */ /* 0x000fe200078e02ff */
[----:B------:R-:W-:Y:S01]  /*2680*/  LOP3.LUT R10, R7, R25, RZ, 0x3c, !PT ;  /* 0x00000019070a7212 */ /* 0x000fe200078e3cff */
[----:B------:R-:W-:Y:S01]  /*2690*/  IMAD.IADD R138, R138, 0x1, R11 ;  /* 0x000000018a8a7824 */ /* 0x000fe200078e020b */
[-C--:B------:R-:W-:Y:S01]  /*26a0*/  LOP3.LUT R7, R8, R217.reuse, RZ, 0x3c, !PT ;  /* 0x000000d908077212 */ /* 0x080fe200078e3cff */
[----:B------:R-:W-:Y:S01]  /*26b0*/  VIADD R11, R18, 0xa0 ;  /* 0x000000a0120b7836 */ /* 0x000fe20000000000 */
[----:B------:R-:W-:Y:S01]  /*26c0*/  SHF.R.S32.HI R9, RZ, 0x1f, R144 ;  /* 0x0000001fff097819 */ /* 0x000fe20000011490 */
[----:B------:R-:W-:Y:S01]  /*26d0*/  IMAD.SHL.U32 R8, R104, 0x40, RZ ;  /* 0x0000004068087824 */ /* 0x000fe200078e00ff */
[----:B------:R-:W-:Y:S01]  /*26e0*/  LOP3.LUT R14, R216, 0x18, R18, 0xf8, !PT ;  /* 0x00000018d80e7812 */ /* 0x000fe200078ef812 */
[----:B------:R-:W-:Y:S01]  /*26f0*/  IMAD.IADD R140, R140, 0x1, R7 ;  /* 0x000000018c8c7824 */ /* 0x000fe200078e0207 */
[----:B------:R-:W-:Y:S01]  /*2700*/  ISETP.GE.AND P2, PT, R11, UR6, PT ;  /* 0x000000060b007c0c */ /* 0x000fe2000bf46270 */
[C---:B------:R-:W-:Y:S01]  /*2710*/  IMAD R7, R9.reuse, R104, RZ ;  /* 0x0000006809077224 */ /* 0x040fe200078e02ff */
[----:B------:R-:W-:Y:S01]  /*2720*/  LOP3.LUT R137, R14, R217, RZ, 0x3c, !PT ;  /* 0x000000d90e897212 */ /* 0x000fe200078e3cff */
[----:B------:R-:W-:Y:S01]  /*2730*/  IMAD R9, R9, R98, RZ ;  /* 0x0000006209097224 */ /* 0x000fe200078e02ff */
[----:B------:R-:W-:Y:S01]  /*2740*/  SEL R28, RZ, 0x20, P2 ;  /* 0x00000020ff1c7807 */ /* 0x000fe20001000000 */
[----:B------:R-:W-:Y:S01]  /*2750*/  IMAD R31, R144, R105, R7 ;  /* 0x00000069901f7224 */ /* 0x000fe200078e0207 */
[----:B------:R-:W-:Y:S01]  /*2760*/  SHF.L.U64.HI R7, R104, 0x6, R105 ;  /* 0x0000000668077819 */ /* 0x000fe20000010269 */
[----:B------:R-:W-:Y:S01]  /*2770*/  IMAD.WIDE.U32 R110, R110, 0x70, RZ ;  /* 0x000000706e6e7825 */ /* 0x000fe200078e00ff */
[----:B------:R-:W-:-:S02]  /*2780*/  SHF.R.S32.HI R117, RZ, 0x3, R20 ;  /* 0x00000003ff757819 */ /* 0x000fc40000011414 */
[----:B------:R-:W-:Y:S01]  /*2790*/  SHF.R.S32.HI R116, RZ, 0x3, R21 ;  /* 0x00000003ff747819 */ /* 0x000fe20000011415 */
[----:B------:R-:W-:Y:S01]  /*27a0*/  IMAD.WIDE.U32 R104, R104, 0x70, RZ ;  /* 0x0000007068687825 */ /* 0x000fe200078e00ff */
[----:B------:R-:W-:Y:S02]  /*27b0*/  LOP3.LUT R35, R27, R28, RZ, 0xfc, !PT ;  /* 0x0000001c1b237212 */ /* 0x000fe400078efcff */
[----:B------:R-:W-:Y:S01]  /*27c0*/  LOP3.LUT R20, R20, 0xfffffff8, RZ, 0xc0, !PT ;  /* 0xfffffff814147812 */ /* 0x000fe200078ec0ff */
[----:B------:R-:W-:Y:S01]  /*27d0*/  IMAD.IADD R139, R139, 0x1, R10 ;  /* 0x000000018b8b7824 */ /* 0x000fe200078e020a */
[----:B------:R-:W-:Y:S01]  /*27e0*/  LOP3.LUT R21, R21, 0xfffffff8, RZ, 0xc0, !PT ;  /* 0xfffffff815157812 */ /* 0x000fe200078ec0ff */
[----:B------:R-:W-:Y:S01]  /*27f0*/  IMAD R25, R144, R99, R9 ;  /* 0x0000006390197224 */ /* 0x000fe200078e0209 */
[C---:B------:R-:W-:Y:S01]  /*2800*/  SHF.L.U64.HI R9, R98.reuse, 0x6, R99 ;  /* 0x0000000662097819 */ /* 0x040fe20000010263 */
[C---:B------:R-:W-:Y:S01]  /*2810*/  IMAD.SHL.U32 R10, R98.reuse, 0x40, RZ ;  /* 0x00000040620a7824 */ /* 0x040fe200078e00ff */
[----:B------:R-:W-:Y:S01]  /*2820*/  LOP3.LUT R26, R29, 0xfffffff8, RZ, 0xc0, !PT ;  /* 0xfffffff81d1a7812 */ /* 0x000fe200078ec0ff */
[----:B------:R-:W-:Y:S01]  /*2830*/  IMAD.WIDE.U32 R98, R98, 0x70, RZ ;  /* 0x0000007062627825 */ /* 0x000fe200078e00ff */
[----:B------:R-:W-:-:S02]  /*2840*/  LOP3.LUT R32, R35, 0x4, RZ, 0xc0, !PT ;  /* 0x0000000423207812 */ /* 0x000fc400078ec0ff */
[----:B------:R-:W-:Y:S01]  /*2850*/  LOP3.LUT R33, R35, 0x8, RZ, 0xc0, !PT ;  /* 0x0000000823217812 */ /* 0x000fe200078ec0ff */
[----:B------:R-:W-:Y:S01]  /*2860*/  IMAD.IADD R132, R111, 0x1, R13 ;  /* 0x000000016f847824 */ /* 0x000fe200078e020d */
[----:B------:R-:W-:Y:S01]  /*2870*/  LOP3.LUT R34, R35, 0x10, RZ, 0xc0, !PT ;  /* 0x0000001023227812 */ /* 0x000fe200078ec0ff */
[----:B------:R-:W-:Y:S01]  /*2880*/  IMAD.IADD R134, R105, 0x1, R15 ;  /* 0x0000000169867824 */ /* 0x000fe200078e020f */
[----:B------:R-:W-:Y:S01]  /*2890*/  LOP3.LUT R27, R27, 0x1, RZ, 0xc0, !PT ;  /* 0x000000011b1b7812 */ /* 0x000fe200078ec0ff */
[----:B------:R-:W-:Y:S01]  /*28a0*/  IMAD.IADD R12, R109, 0x1, R31 ;  /* 0x000000016d0c7824 */ /* 0x000fe200078e021f */
[----:B------:R-:W-:Y:S01]  /*28b0*/  SHF.R.S32.HI R28, RZ, 0x1f, R20 ;  /* 0x0000001fff1c7819 */ /* 0x000fe20000011414 */
[----:B------:R-:W-:Y:S01]  /*28c0*/  IMAD.IADD R13, R31, 0x1, R107 ;  /* 0x000000011f0d7824 */ /* 0x000fe200078e026b */
[----:B------:R-:W-:Y:S01]  /*28d0*/  LOP3.LUT R31, R35, 0x2, RZ, 0xc0, !PT ;  /* 0x00000002231f7812 */ /* 0x000fe200078ec0ff */
[----:B------:R-:W-:Y:S01]  /*28e0*/  IMAD.IADD R14, R103, 0x1, R25 ;  /* 0x00000001670e7824 */ /* 0x000fe200078e0219 */
[----:B0-----:R-:W-:Y:S01]  /*28f0*/  SHF.R.S32.HI R30, RZ, 0x1f, R26 ;  /* 0x0000001fff1e7819 */ /* 0x001fe2000001141a */
[----:B------:R-:W-:Y:S01]  /*2900*/  IMAD.IADD R15, R25, 0x1, R101 ;  /* 0x00000001190f7824 */ /* 0x000fe200078e0265 */
[----:B------:R-:W-:Y:S01]  /*2910*/  SHF.R.S32.HI R25, RZ, 0x3, R29 ;  /* 0x00000003ff197819 */ /* 0x000fe2000001141d */
[----:B------:R-:W-:Y:S01]  /*2920*/  IMAD.IADD R137, R218, 0x1, R137 ;  /* 0x00000001da897824 */ /* 0x000fe200078e0289 */
[----:B------:R-:W-:Y:S01]  /*2930*/  SHF.R.S32.HI R29, RZ, 0x1f, R21 ;  /* 0x0000001fff1d7819 */ /* 0x000fe20000011415 */
[----:B------:R-:W-:Y:S01]  /*2940*/  IMAD.IADD R133, R99, 0x1, R133 ;  /* 0x0000000163857824 */ /* 0x000fe200078e0285 */
[----:B------:R-:W-:-:S07]  /*2950*/  LOP3.LUT R35, R35, 0x20, RZ, 0xc0, !PT ;  /* 0x0000002023237812 */ /* 0x000fce00078ec0ff */
.L_x_2848:
[----:B-12---:R-:W2:Y:S01]  /*2960*/  LDL.LU R41, [R1+0x20] ;  /* 0x0000200001297983 */ /* 0x006ea20000300800 */
[----:B-----5:R-:W-:Y:S01]  /*2970*/  VIADD R49, R24, 0xffffffff ;  /* 0xffffffff18317836 */ /* 0x020fe20000000000 */
        /* <DEDUP_REMOVED lines=28> */
[----:B------:R0:W-:Y:S01]  /*2b40*/  STL [R1+0x20], R41 ;  /* 0x0000202901007387 */ /* 0x0001e20000100800 */
[----:B------:R-:W-:Y:S05]  /*2b50*/  @!P2 BRA `(.L_x_2750) ;  /* 0x000000740070a947 */ /* 0x000fea0003800000 */
[----:B------:R-:W-:Y:S01]  /*2b60*/  ULDC.U8 UR4, c[0x0][0x410] ;  /* 0x0001040000047ab9 */ /* 0x000fe20000000000 */
[-C--:B------:R-:W-:Y:S01]  /*2b70*/  IMAD R39, R133, R49.reuse, RZ ;  /* 0x0000003185277224 */ /* 0x080fe200078e02ff */
[----:B------:R-:W-:Y:S01]  /*2b80*/  ISETP.NE.AND P2, PT, RZ, UR4, PT ;  /* 0x00000004ff007c0c */ /* 0x000fe2000bf45270 */
[-C--:B------:R-:W-:Y:S02]  /*2b90*/  IMAD R43, R134, R49.reuse, RZ ;  /* 0x00000031862b7224 */ /* 0x080fe400078e02ff */
[----:B0-----:R-:W-:Y:S02]  /*2ba0*/  IMAD R41, R42, R98, R39 ;  /* 0x000000622a297224 */ /* 0x001fe400078e0227 */
[----:B------:R-:W-:Y:S02]  /*2bb0*/  IMAD R39, R24, -0x70, R2 ;  /* 0xffffff9018277824 */ /* 0x000fe400078e0202 */
[----:B------:R-:W-:Y:S02]  /*2bc0*/  IMAD R43, R42, R104, R43 ;  /* 0x000000682a2b7224 */ /* 0x000fe400078e022b */
[----:B------:R-:W-:Y:S01]  /*2bd0*/  IMAD.WIDE.U32 R90, R98, R49, RZ ;  /* 0x00000031625a7225 */ /* 0x000fe200078e00ff */
[----:B------:R-:W-:-:S03]  /*2be0*/  VIMNMX R39, R39, 0x70, PT ;  /* 0x0000007027277848 */ /* 0x000fc60003fe0100 */
        /* <DEDUP_REMOVED lines=60> */
.L_x_2753:
[----:B------:R-:W-:Y:S05]  /*2fb0*/  BSYNC B1 ;  /* 0x0000000000017941 */ /* 0x000fea0003800000 */
.L_x_2752:
        /* <DEDUP_REMOVED lines=56> */
.L_x_2755:
[----:B------:R-:W-:Y:S05]  /*3340*/  BSYNC B1 ;  /* 0x0000000000017941 */ /* 0x000fea0003800000 */
.L_x_2754:
[----:B01----:R-:W2:Y:S01]  /*3350*/  LDL R40, [R1+0x4c] ;  /* 0x00004c0001287983 */ /* 0x003ea20000100800 */
        /* <DEDUP_REMOVED lines=79> */
[----:B------:R-:W-:Y:S01]  /*3850*/  IMAD.MOV.U32 R40, RZ, RZ, R70 ;  /* 0x000000ffff287224 */ /* 0x000fe200078e0046 */
[----:B------:R-:W-:Y:S01]  /*3860*/  PRMT R156, R43, 0x7610, R156 ;  /* 0x000076102b9c7816 */ /* 0x000fe2000000009c */
[----:B------:R-:W-:Y:S01]  /*3870*/  IMAD.MOV.U32 R41, RZ, RZ, R71 ;  /* 0x000000ffff297224 */ /* 0x000fe200078e0047 */
[----:B------:R-:W-:-:S04]  /*3880*/  PRMT R157, R157, 0x5410, R42 ;  /* 0x000054109d9d7816 */ /* 0x000fc8000000002a */
[----:B------:R-:W-:Y:S01]  /*3890*/  PRMT R160, R40, 0x5410, R41 ;  /* 0x0000541028a07816 */ /* 0x000fe20000000029 */
[----:B------:R-:W-:Y:S06]  /*38a0*/  @!P2 BRA `(.L_x_2756) ;  /* 0x000000000004a947 */ /* 0x000fec0003800000 */
[----:B------:R-:W-:Y:S01]  /*38b0*/  BPT.TRAP 0x1 ;  /* 0x000000040000795c */ /* 0x000fe20000300000 */
.L_x_2756:
[----:B------:R-:W-:Y:S01]  /*38c0*/  IMAD R96, R17, 0x8, R16 ;  /* 0x0000000811607824 */ /* 0x000fe200078e0210 */
[----:B------:R-:W-:Y:S01]  /*38d0*/  SHF.L.U32 R97, R209, 0x1f, RZ ;  /* 0x0000001fd1617819 */ /* 0x000fe200000006ff */
[----:B------:R-:W-:Y:S03]  /*38e0*/  BSSY B1, `(.L_x_2757) ;  /* 0x0000003000017945 */ /* 0x000fe60003800000 */
[----:B------:R-:W0:Y:S02]  /*38f0*/  SYNCS.PHASECHK.TRANS64.TRYWAIT P5, [R96+URZ+0x36890], R97 ;  /* 0x03689061600075a7 */ /* 0x000e2400080a017f */
[----:B0-----:R-:W-:Y:S05]  /*3900*/  @!P5 BRA `(.L_x_2758) ;  /* 0x000002a00074d947 */ /* 0x001fea0003800000 */
.L_x_3131:
[----:B------:R-:W-:Y:S05]  /*3910*/  BSYNC B1 ;  /* 0x0000000000017941 */ /* 0x000fea0003800000 */
.L_x_2757:
        /* <DEDUP_REMOVED lines=56> */
.L_x_2764:
[----:B------:R-:W-:Y:S05]  /*3ca0*/  BSYNC B3 ;  /* 0x0000000000037941 */ /* 0x000fea0003800000 */
.L_x_2763:
[----:B--2---:R1:W-:Y:S02]  /*3cb0*/  STG.E.128 desc[UR60][R46.64], R40 ;  /* 0x000000282e007986 */ /* 0x0043e4000c101d3c */
.L_x_2762:
[----:B------:R-:W-:Y:S05]  /*3cc0*/  BSYNC B2 ;  /* 0x0000000000027941 */ /* 0x000fea0003800000 */
.L_x_2761:
        /* <DEDUP_REMOVED lines=12> */
[----:B------:R-:W-:Y:S02]  /*3d90*/  LOP3.LUT R92, R41, 0xffff0000, RZ, 0xc0, !PT ;  /* 0xffff0000295c7812 */ /* 0x000fe400078ec0ff */
[C---:B------:R-:W-:Y:S01]  /*3da0*/  LOP3.LUT R122, R90.reuse, 0xffff0000, RZ, 0xc0, !PT ;  /* 0xffff00005a7a7812 */ /* 0x040fe200078ec0ff */
[----:B------:R-:W-:Y:S01]  /*3db0*/  IMAD.U32 R90, R90, 0x10000, RZ ;  /* 0x000100005a5a7824 */ /* 0x000fe200078e00ff */
[C---:B------:R-:W-:Y:S01]  /*3dc0*/  LOP3.LUT R123, R91.reuse, 0xffff0000, RZ, 0xc0, !PT ;  /* 0xffff00005b7b7812 */ /* 0x040fe200078ec0ff */
[----:B------:R-:W-:Y:S01]  /*3dd0*/  IMAD.U32 R91, R91, 0x10000, RZ ;  /* 0x000100005b5b7824 */ /* 0x000fe200078e00ff */
[----:B------:R-:W-:Y:S01]  /*3de0*/  SHF.R.U32.HI R94, RZ, 0x10, R93 ;  /* 0x00000010ff5e7819 */ /* 0x000fe2000001165d */
[----:B------:R-:W-:Y:S01]  /*3df0*/  IMAD.U32 R93, R41, 0x10000, RZ ;  /* 0x00010000295d7824 */ /* 0x000fe200078e00ff */
[----:B------:R-:W-:Y:S01]  /*3e00*/  SHF.R.U32.HI R126, RZ, 0x10, R95 ;  /* 0x00000010ff7e7819 */ /* 0x000fe2000001165f */
[C---:B------:R-:W-:Y:S01]  /*3e10*/  FMUL.FTZ R95, R92.reuse, R122 ;  /* 0x0000007a5c5f7220 */ /* 0x040fe20000410000 */
[----:B------:R-:W-:Y:S01]  /*3e20*/  FMUL.FTZ R41, R92, R123 ;  /* 0x0000007b5c297220 */ /* 0x000fe20000410000 */
[----:B------:R-:W-:-:S02]  /*3e30*/  PRMT R92, R162, 0x5432, R94 ;  /* 0x00005432a25c7816 */ /* 0x000fc4000000005e */
[----:B------:R-:W-:Y:S01]  /*3e40*/  PRMT R94, R166, 0x5432, R126 ;  /* 0x00005432a65e7816 */ /* 0x000fe2000000007e */
[C---:B------:R-:W-:Y:S01]  /*3e50*/  FFMA.FTZ R95, R93.reuse, R123, -R95 ;  /* 0x0000007b5d5f7223 */ /* 0x040fe2000001085f */
[----:B------:R-:W-:Y:S01]  /*3e60*/  FFMA.FTZ R93, R93, R122, R41 ;  /* 0x0000007a5d5d7223 */ /* 0x000fe20000010029 */
[----:B------:R-:W-:Y:S01]  /*3e70*/  LOP3.LUT R41, R42, 0xffff0000, RZ, 0xc0, !PT ;  /* 0xffff00002a297812 */ /* 0x000fe200078ec0ff */
[C---:B------:R-:W-:Y:S01]  /*3e80*/  IMAD.U32 R126, R92.reuse, 0x10000, RZ ;  /* 0x000100005c7e7824 */ /* 0x040fe200078e00ff */
[----:B------:R-:W-:Y:S01]  /*3e90*/  LOP3.LUT R92, R92, 0xffff0000, RZ, 0xc0, !PT ;  /* 0xffff00005c5c7812 */ /* 0x000fe200078ec0ff */
[C---:B------:R-:W-:Y:S01]  /*3ea0*/  IMAD.U32 R123, R94.reuse, 0x10000, RZ ;  /* 0x000100005e7b7824 */ /* 0x040fe200078e00ff */
[----:B------:R-:W-:Y:S01]  /*3eb0*/  LOP3.LUT R94, R94, 0xffff0000, RZ, 0xc0, !PT ;  /* 0xffff00005e5e7812 */ /* 0x000fe200078ec0ff */
[----:B------:R-:W-:Y:S01]  /*3ec0*/  IMAD.U32 R122, R42, 0x10000, RZ ;  /* 0x000100002a7a7824 */ /* 0x000fe200078e00ff */
[----:B------:R-:W-:Y:S01]  /*3ed0*/  LOP3.LUT R42, R43, 0xffff0000, RZ, 0xc0, !PT ;  /* 0xffff00002b2a7812 */ /* 0x000fe200078ec0ff */
[C---:B------:R-:W-:Y:S01]  /*3ee0*/  FMUL.FTZ R127, R41.reuse, R123 ;  /* 0x0000007b297f7220 */ /* 0x040fe20000410000 */
[----:B------:R-:W-:Y:S01]  /*3ef0*/  FMUL.FTZ R41, R41, R126 ;  /* 0x0000007e29297220 */ /* 0x000fe20000410000 */
[----:B------:R-:W-:Y:S01]  /*3f00*/  LOP3.LUT R40, R40, 0xffff0000, RZ, 0xc0, !PT ;  /* 0xffff000028287812 */ /* 0x000fe200078ec0ff */
[----:B------:R-:W-:-:S02]  /*3f10*/  IMAD.U32 R43, R43, 0x10000, RZ ;  /* 0x000100002b2b7824 */ /* 0x000fc400078e00ff */
        /* <DEDUP_REMOVED lines=14> */
[----:B------:R-:W-:Y:S02]  /*4000*/  IMAD.MOV.U32 R42, RZ, RZ, R41 ;  /* 0x000000ffff2a7224 */ /* 0x000fe400078e0029 */
[----:B------:R-:W-:Y:S02]  /*4010*/  IMAD.MOV.U32 R43, RZ, RZ, R122 ;  /* 0x000000ffff2b7224 */ /* 0x000fe400078e007a */
[----:B------:R-:W-:-:S07]  /*4020*/  IMAD.MOV.U32 R41, RZ, RZ, R93 ;  /* 0x000000ffff297224 */ /* 0x000fce00078e005d */
.L_x_2768:
[----:B------:R-:W-:Y:S05]  /*4030*/  BSYNC B3 ;  /* 0x0000000000037941 */ /* 0x000fea0003800000 */
.L_x_2767:
[----:B--2---:R2:W-:Y:S02]  /*4040*/  STG.E.128 desc[UR60][R46.64+0x40], R40 ;  /* 0x000040282e007986 */ /* 0x0045e4000c101d3c */
.L_x_2766:
[----:B------:R-:W-:Y:S05]  /*4050*/  BSYNC B2 ;  /* 0x0000000000027941 */ /* 0x000fea0003800000 */
.L_x_2765:
        /* <DEDUP_REMOVED lines=53> */
.L_x_2772:
[----:B------:R-:W-:Y:S05]  /*43b0*/  BSYNC B3 ;  /* 0x0000000000037941 */ /* 0x000fea0003800000 */
.L_x_2771:
[----:B--2---:R3:W-:Y:S02]  /*43c0*/  STG.E.128 desc[UR60][R46.64+0x80], R40 ;  /* 0x000080282e007986 */ /* 0x0047e4000c101d3c */
.L_x_2770:
[----:B------:R-:W-:Y:S05]  /*43d0*/  BSYNC B2 ;  /* 0x0000000000027941 */ /* 0x000fea0003800000 */
.L_x_2769:
        /* <DEDUP_REMOVED lines=53> */
.L_x_2776:
[----:B------:R-:W-:Y:S05]  /*4730*/  BSYNC B3 ;  /* 0x0000000000037941 */ /* 0x000fea0003800000 */
.L_x_2775:
[----:B--2---:R4:W-:Y:S02]  /*4740*/  STG.E.128 desc[UR60][R46.64+0xc0], R40 ;  /* 0x0000c0282e007986 */ /* 0x0049e4000c101d3c */
.L_x_2774:
[----:B------:R-:W-:Y:S05]  /*4750*/  BSYNC B2 ;  /* 0x0000000000027941 */ /* 0x000fea0003800000 */
.L_x_2773:
        /* <DEDUP_REMOVED lines=53> */
.L_x_2780:
[----:B------:R-:W-:Y:S05]  /*4ab0*/  BSYNC B3 ;  /* 0x0000000000037941 */ /* 0x000fea0003800000 */
.L_x_2779:
[----:B--2---:R1:W-:Y:S02]  /*4ac0*/  STG.E.128 desc[UR60][R46.64+0x100], R40 ;  /* 0x000100282e007986 */ /* 0x0043e4000c101d3c */
.L_x_2778:
[----:B------:R-:W-:Y:S05]  /*4ad0*/  BSYNC B2 ;  /* 0x0000000000027941 */ /* 0x000fea0003800000 */
.L_x_2777:
[----:B------:R-:W-:-:S13]  /*4ae0*/  ISETP.NE.AND P3, PT, R35, RZ, PT ;  /* 0x000000ff2300720c */ /* 0x000fda0003f65270 */
        /* <DEDUP_REMOVED lines=25> */
[-C--:B------:R-:W-:Y:S01]  /*4c80*/  FMUL.FTZ R80, R80, R77.reuse ;  /* 0x0000004d50507220 */ /* 0x080fe20000410000 */
[C---:B------:R-:W-:Y:S01]  /*4c90*/  FFMA.FTZ R77, R78.reuse, R77, -R83 ;  /* 0x0000004d4e4d7223 */ /* 0x040fe20000010853 */
[----:B------:R-:W-:Y:S01]  /*4ca0*/  FMUL.FTZ R85, R73, R76 ;  /* 0x0000004c49557220 */ /* 0x000fe20000410000 */
[----:B------:R-:W-:Y:S01]  /*4cb0*/  LOP3.LUT R159, R159, 0xffff0000, RZ, 0xc0, !PT ;  /* 0xffff00009f9f7812 */ /* 0x000fe200078ec0ff */
[----:B------:R-:W-:Y:S01]  /*4cc0*/  FFMA.FTZ R78, R78, R81, R80 ;  /* 0x000000514e4e7223 */ /* 0x000fe20000010050 */
[-C--:B------:R-:W-:Y:S01]  /*4cd0*/  FMUL.FTZ R81, R73, R79.reuse ;  /* 0x0000004f49517220 */ /* 0x080fe20000410000 */
[----:B------:R-:W-:Y:S01]  /*4ce0*/  LOP3.LUT R158, R158, 0xffff0000, RZ, 0xc0, !PT ;  /* 0xffff00009e9e7812 */ /* 0x000fe200078ec0ff */
[----:B------:R-:W-:Y:S01]  /*4cf0*/  FFMA.FTZ R73, R72, R79, -R85 ;  /* 0x0000004f48497223 */ /* 0x000fe20000010855 */
[----:B------:R-:W-:Y:S01]  /*4d00*/  LOP3.LUT R40, R40, 0xffff0000, RZ, 0xc0, !PT ;  /* 0xffff000028287812 */ /* 0x000fe200078ec0ff */
[----:B------:R-:W-:-:S02]  /*4d10*/  IMAD.U32 R74, R74, 0x10000, RZ ;  /* 0x000100004a4a7824 */ /* 0x000fc400078e00ff */
[----:B------:R-:W-:Y:S01]  /*4d20*/  FFMA.FTZ R72, R72, R76, R81 ;  /* 0x0000004c48487223 */ /* 0x000fe20000010051 */
[C---:B------:R-:W-:Y:S01]  /*4d30*/  FMUL.FTZ R76, R42.reuse, R159 ;  /* 0x0000009f2a4c7220 */ /* 0x040fe20000410000 */
[----:B------:R-:W-:Y:S01]  /*4d40*/  FMUL.FTZ R80, R42, R158 ;  /* 0x0000009e2a507220 */ /* 0x000fe20000410000 */
[C---:B------:R-:W-:Y:S01]  /*4d50*/  FMUL.FTZ R42, R40.reuse, R75 ;  /* 0x0000004b282a7220 */ /* 0x040fe20000410000 */
[----:B------:R-:W-:Y:S02]  /*4d60*/  IMAD.U32 R43, R43, 0x10000, RZ ;  /* 0x000100002b2b7824 */ /* 0x000fe400078e00ff */
[-C--:B------:R-:W-:Y:S01]  /*4d70*/  FMUL.FTZ R40, R40, R74.reuse ;  /* 0x0000004a28287220 */ /* 0x080fe20000410000 */
[----:B------:R-:W-:Y:S01]  /*4d80*/  F2FP.BF16.F32.PACK_AB R77, R78, R77 ;  /* 0x0000004d4e4d723e */ /* 0x000fe200000010ff */
[----:B------:R-:W-:Y:S01]  /*4d90*/  FFMA.FTZ R42, R41, R74, -R42 ;  /* 0x0000004a292a7223 */ /* 0x000fe2000001082a */
[----:B------:R-:W-:Y:S01]  /*4da0*/  FFMA.FTZ R76, R43, R158, -R76 ;  /* 0x0000009e2b4c7223 */ /* 0x000fe2000001084c */
[----:B------:R-:W-:Y:S01]  /*4db0*/  FFMA.FTZ R41, R41, R75, R40 ;  /* 0x0000004b29297223 */ /* 0x000fe20000010028 */
[----:B------:R-:W-:Y:S01]  /*4dc0*/  FFMA.FTZ R43, R43, R159, R80 ;  /* 0x0000009f2b2b7223 */ /* 0x000fe20000010050 */
[----:B------:R-:W-:-:S03]  /*4dd0*/  F2FP.BF16.F32.PACK_AB R72, R72, R73 ;  /* 0x000000494848723e */ /* 0x000fc600000010ff */
[----:B------:R-:W-:Y:S01]  /*4de0*/  F2FP.BF16.F32.PACK_AB R40, R41, R42 ;  /* 0x0000002a2928723e */ /* 0x000fe200000010ff */
[----:B------:R-:W-:Y:S01]  /*4df0*/  IMAD.MOV.U32 R41, RZ, RZ, R77 ;  /* 0x000000ffff297224 */ /* 0x000fe200078e004d */
[----:B------:R-:W-:Y:S01]  /*4e00*/  F2FP.BF16.F32.PACK_AB R43, R43, R76 ;  /* 0x0000004c2b2b723e */ /* 0x000fe200000010ff */
[----:B------:R-:W-:-:S07]  /*4e10*/  IMAD.MOV.U32 R42, RZ, RZ, R72 ;  /* 0x000000ffff2a7224 */ /* 0x000fce00078e0048 */
.L_x_2782:
[----:B------:R-:W-:Y:S05]  /*4e20*/  BSYNC B2 ;  /* 0x0000000000027941 */ /* 0x000fea0003800000 */
.L_x_2781:
[----:B--2---:R1:W-:Y:S02]  /*4e30*/  STG.E.128 desc[UR60][R46.64+0x140], R40 ;  /* 0x000140282e007986 */ /* 0x0043e4000c101d3c */
.L_x_2760:
[----:B------:R-:W-:Y:S05]  /*4e40*/  BSYNC B1 ;  /* 0x0000000000017941 */ /* 0x000fea0003800000 */
.L_x_2759:
        /* <DEDUP_REMOVED lines=11> */
[--C-:B------:R-:W-:Y:S01]  /*4f00*/  SHF.R.U64 R69, R70, 0x10, R71.reuse ;  /* 0x0000001046457819 */ /* 0x100fe20000001247 */
[----:B------:R-:W-:Y:S01]  /*4f10*/  IMAD.U32 R70, R41, 0x10000, RZ ;  /* 0x0001000029467824 */ /* 0x000fe200078e00ff */
[----:B------:R-:W-:Y:S02]  /*4f20*/  SHF.R.U32.HI R71, RZ, 0x10, R71 ;  /* 0x00000010ff477819 */ /* 0x000fe40000011647 */
[----:B------:R-:W-:Y:S02]  /*4f30*/  PRMT R74, R160, 0x5410, R69 ;  /* 0x00005410a04a7816 */ /* 0x000fe40000000045 */
[----:B------:R-:W-:-:S02]  /*4f40*/  PRMT R47, R156, 0x5432, R47 ;  /* 0x000054329c2f7816 */ /* 0x000fc4000000002f */
[----:B------:R-:W-:Y:S01]  /*4f50*/  LOP3.LUT R69, R41, 0xffff0000, RZ, 0xc0, !PT ;  /* 0xffff000029457812 */ /* 0x000fe200078ec0ff */
[----:B------:R-:W-:Y:S01]  /*4f60*/  IMAD.U32 R41, R40, 0x10000, RZ ;  /* 0x0001000028297824 */ /* 0x000fe200078e00ff */
[C---:B------:R-:W-:Y:S01]  /*4f70*/  LOP3.LUT R75, R74.reuse, 0xffff0000, RZ, 0xc0, !PT ;  /* 0xffff00004a4b7812 */ /* 0x040fe200078ec0ff */
[----:B------:R-:W-:Y:S01]  /*4f80*/  IMAD.U32 R74, R74, 0x10000, RZ ;  /* 0x000100004a4a7824 */ /* 0x000fe200078e00ff */
[----:B------:R-:W-:Y:S02]  /*4f90*/  PRMT R72, R157, 0x5410, R72 ;  /* 0x000054109d487816 */ /* 0x000fe40000000048 */
[----:B------:R-:W-:Y:S01]  /*4fa0*/  PRMT R160, R160, 0x5432, R71 ;  /* 0x00005432a0a07816 */ /* 0x000fe20000000047 */
[----:B------:R-:W-:Y:S01]  /*4fb0*/  FMUL.FTZ R79, R69, R75 ;  /* 0x0000004b454f7220 */ /* 0x000fe20000410000 */
[----:B------:R-:W-:Y:S01]  /*4fc0*/  LOP3.LUT R71, R47, 0xffff0000, RZ, 0xc0, !PT ;  /* 0xffff00002f477812 */ /* 0x000fe200078ec0ff */
[----:B------:R-:W-:Y:S01]  /*4fd0*/  IMAD.U32 R73, R72, 0x10000, RZ ;  /* 0x0001000048497824 */ /* 0x000fe200078e00ff */
[----:B------:R-:W-:Y:S01]  /*4fe0*/  LOP3.LUT R68, R42, 0xffff0000, RZ, 0xc0, !PT ;  /* 0xffff00002a447812 */ /* 0x000fe200078ec0ff */
[----:B------:R-:W-:Y:S01]  /*4ff0*/  IMAD.U32 R77, R160, 0x10000, RZ ;  /* 0x00010000a04d7824 */ /* 0x000fe200078e00ff */
[----:B------:R-:W-:Y:S01]  /*5000*/  LOP3.LUT R42, R43, 0xffff0000, RZ, 0xc0, !PT ;  /* 0xffff00002b2a7812 */ /* 0x000fe200078ec0ff */
[-C--:B------:R-:W-:Y:S01]  /*5010*/  FMUL.FTZ R76, R69, R71.reuse ;  /* 0x00000047454c7220 */ /* 0x080fe20000410000 */
[----:B------:R-:W-:Y:S01]  /*5020*/  LOP3.LUT R69, R40, 0xffff0000, RZ, 0xc0, !PT ;  /* 0xffff000028457812 */ /* 0x000fe200078ec0ff */
[----:B------:R-:W-:Y:S01]  /*5030*/  FFMA.FTZ R40, R70, R71, -R79 ;  /* 0x0000004746287223 */ /* 0x000fe2000001084f */
[----:B------:R-:W-:Y:S01]  /*5040*/  LOP3.LUT R160, R160, 0xffff0000, RZ, 0xc0, !PT ;  /* 0xffff0000a0a07812 */ /* 0x000fe200078ec0ff */
[----:B------:R-:W-:Y:S01]  /*5050*/  FMUL.FTZ R81, R68, R77 ;  /* 0x0000004d44517220 */ /* 0x000fe20000410000 */
[----:B------:R-:W-:Y:S01]  /*5060*/  LOP3.LUT R72, R72, 0xffff0000, RZ, 0xc0, !PT ;  /* 0xffff000048487812 */ /* 0x000fe200078ec0ff */
[----:B------:R-:W-:Y:S01]  /*5070*/  FMUL.FTZ R71, R68, R73 ;  /* 0x0000004944477220 */ /* 0x000fe20000410000 */
[----:B------:R-:W-:-:S02]  /*5080*/  IMAD.U32 R68, R47, 0x10000, RZ ;  /* 0x000100002f447824 */ /* 0x000fc400078e00ff */
[----:B------:R-:W-:Y:S01]  /*5090*/  FFMA.FTZ R75, R70, R75, R76 ;  /* 0x0000004b464b7223 */ /* 0x000fe2000001004c */
[C---:B------:R-:W-:Y:S01]  /*50a0*/  FMUL.FTZ R70, R42.reuse, R160 ;  /* 0x000000a02a467220 */ /* 0x040fe20000410000 */
[----:B------:R-:W-:Y:S01]  /*50b0*/  FMUL.FTZ R47, R42, R72 ;  /* 0x000000482a2f7220 */ /* 0x000fe20000410000 */
[C---:B------:R-:W-:Y:S01]  /*50c0*/  FFMA.FTZ R81, R46.reuse, R73, -R81 ;  /* 0x000000492e517223 */ /* 0x040fe20000010851 */
[C---:B------:R-:W-:Y:S01]  /*50d0*/  FMUL.FTZ R42, R69.reuse, R74 ;  /* 0x0000004a452a7220 */ /* 0x040fe20000410000 */
[----:B------:R-:W-:Y:S01]  /*50e0*/  FFMA.FTZ R46, R46, R77, R71 ;  /* 0x0000004d2e2e7223 */ /* 0x000fe20000010047 */
[-C--:B------:R-:W-:Y:S01]  /*50f0*/  FMUL.FTZ R69, R69, R68.reuse ;  /* 0x0000004445457220 */ /* 0x080fe20000410000 */
[----:B------:R-:W-:Y:S02]  /*5100*/  IMAD.U32 R43, R43, 0x10000, RZ ;  /* 0x000100002b2b7824 */ /* 0x000fe400078e00ff */
        /* <DEDUP_REMOVED lines=9> */
.L_x_2787:
[----:B------:R-:W-:Y:S05]  /*51a0*/  BSYNC B2 ;  /* 0x0000000000027941 */ /* 0x000fea0003800000 */
.L_x_2786:
[----:B--2---:R1:W-:Y:S02]  /*51b0*/  STG.E.128 desc[UR60][R44.64], R40 ;  /* 0x000000282c007986 */ /* 0x0043e4000c101d3c */
.L_x_2785:
[----:B------:R-:W-:Y:S05]  /*51c0*/  BSYNC B1 ;  /* 0x0000000000017941 */ /* 0x000fea0003800000 */
.L_x_2784:
        /* <DEDUP_REMOVED lines=9> */
[----:B------:R-:W-:Y:S02]  /*5260*/  SHF.R.U32.HI R68, RZ, 0x10, R67 ;  /* 0x00000010ff447819 */ /* 0x000fe40000011643 */
[----:B------:R-:W-:Y:S02]  /*5270*/  SHF.R.U32.HI R70, RZ, 0x10, R65 ;  /* 0x00000010ff467819 */ /* 0x000fe40000011641 */
[----:B------:R-:W-:Y:S02]  /*5280*/  SHF.R.U64 R47, R66, 0x10, R67 ;  /* 0x00000010422f7819 */ /* 0x000fe40000001243 */
[----:B------:R-:W-:Y:S02]  /*5290*/  PRMT R66, R155, 0x5410, R72 ;  /* 0x000054109b427816 */ /* 0x000fe40000000048 */
[----:B------:R-:W-:-:S02]  /*52a0*/  PRMT R157, R157, 0x5432, R68 ;  /* 0x000054329d9d7816 */ /* 0x000fc40000000044 */
[----:B------:R-:W-:Y:S02]  /*52b0*/  PRMT R155, R155, 0x5432, R70 ;  /* 0x000054329b9b7816 */ /* 0x000fe40000000046 */
[----:B------:R-:W-:Y:S01]  /*52c0*/  PRMT R156, R156, 0x5410, R47 ;  /* 0x000054109c9c7816 */ /* 0x000fe2000000002f */
[----:B------:R-:W-:Y:S01]  /*52d0*/  IMAD.U32 R69, R157, 0x10000, RZ ;  /* 0x000100009d457824 */ /* 0x000fe200078e00ff */
[----:B------:R-:W-:Y:S01]  /*52e0*/  LOP3.LUT R65, R42, 0xffff0000, RZ, 0xc0, !PT ;  /* 0xffff00002a417812 */ /* 0x000fe200078ec0ff */
[----:B------:R-:W-:Y:S01]  /*52f0*/  IMAD.U32 R67, R155, 0x10000, RZ ;  /* 0x000100009b437824 */ /* 0x000fe200078e00ff */
[----:B------:R-:W-:Y:S01]  /*5300*/  LOP3.LUT R47, R41, 0xffff0000, RZ, 0xc0, !PT ;  /* 0xffff0000292f7812 */ /* 0x000fe200078ec0ff */
[----:B------:R-:W-:Y:S01]  /*5310*/  IMAD.U32 R42, R43, 0x10000, RZ ;  /* 0x000100002b2a7824 */ /* 0x000fe200078e00ff */
[----:B------:R-:W-:Y:S01]  /*5320*/  LOP3.LUT R70, R156, 0xffff0000, RZ, 0xc0, !PT ;  /* 0xffff00009c467812 */ /* 0x000fe200078ec0ff */
[----:B------:R-:W-:Y:S01]  /*5330*/  FMUL.FTZ R71, R65, R69 ;  /* 0x0000004541477220 */ /* 0x000fe20000410000 */
[----:B------:R-:W-:Y:S01]  /*5340*/  LOP3.LUT R46, R43, 0xffff0000, RZ, 0xc0, !PT ;  /* 0xffff00002b2e7812 */ /* 0x000fe200078ec0ff */
[----:B------:R-:W-:Y:S01]  /*5350*/  IMAD.U32 R43, R41, 0x10000, RZ ;  /* 0x00010000292b7824 */ /* 0x000fe200078e00ff */
[----:B------:R-:W-:Y:S01]  /*5360*/  LOP3.LUT R68, R66, 0xffff0000, RZ, 0xc0, !PT ;  /* 0xffff000042447812 */ /* 0x000fe200078ec0ff */
[----:B------:R-:W-:Y:S01]  /*5370*/  FMUL.FTZ R72, R47, R70 ;  /* 0x000000462f487220 */ /* 0x000fe20000410000 */
[-C--:B------:R-:W-:Y:S01]  /*5380*/  FMUL.FTZ R65, R65, R67.reuse ;  /* 0x0000004341417220 */ /* 0x080fe20000410000 */
[----:B------:R-:W-:Y:S01]  /*5390*/  LOP3.LUT R157, R157, 0xffff0000, RZ, 0xc0, !PT ;  /* 0xffff00009d9d7812 */ /* 0x000fe200078ec0ff */
[----:B------:R-:W-:Y:S01]  /*53a0*/  IMAD.U32 R41, R40, 0x10000, RZ ;  /* 0x0001000028297824 */ /* 0x000fe200078e00ff */
[----:B------:R-:W-:Y:S01]  /*53b0*/  LOP3.LUT R155, R155, 0xffff0000, RZ, 0xc0, !PT ;  /* 0xffff00009b9b7812 */ /* 0x000fe200078ec0ff */
[----:B------:R-:W-:Y:S01]  /*53c0*/  FFMA.FTZ R71, R64, R67, -R71 ;  /* 0x0000004340477223 */ /* 0x000fe20000010847 */
[-C--:B------:R-:W-:Y:S01]  /*53d0*/  FMUL.FTZ R47, R47, R68.reuse ;  /* 0x000000442f2f7220 */ /* 0x080fe20000410000 */
[----:B------:R-:W-:Y:S01]  /*53e0*/  LOP3.LUT R40, R40, 0xffff0000, RZ, 0xc0, !PT ;  /* 0xffff000028287812 */ /* 0x000fe200078ec0ff */
[----:B------:R-:W-:Y:S01]  /*53f0*/  FFMA.FTZ R72, R43, R68, -R72 ;  /* 0x000000442b487223 */ /* 0x000fe20000010848 */
[----:B------:R-:W-:Y:S01]  /*5400*/  FFMA.FTZ R64, R64, R69, R65 ;  /* 0x0000004540407223 */ /* 0x000fe20000010041 */
[----:B------:R-:W-:-:S02]  /*5410*/  IMAD.U32 R156, R156, 0x10000, RZ ;  /* 0x000100009c9c7824 */ /* 0x000fc400078e00ff */
[----:B------:R-:W-:Y:S01]  /*5420*/  FMUL.FTZ R65, R46, R157 ;  /* 0x0000009d2e417220 */ /* 0x000fe20000410000 */
        /* <DEDUP_REMOVED lines=13> */
[----:B------:R-:W-:-:S07]  /*5500*/  IMAD.MOV.U32 R43, RZ, RZ, R65 ;  /* 0x000000ffff2b7224 */ /* 0x000fce00078e0041 */
.L_x_2791:
[----:B------:R-:W-:Y:S05]  /*5510*/  BSYNC B2 ;  /* 0x0000000000027941 */ /* 0x000fea0003800000 */
.L_x_2790:
[----:B--2---:R1:W-:Y:S02]  /*5520*/  STG.E.128 desc[UR60][R44.64+0x40], R40 ;  /* 0x000040282c007986 */ /* 0x0043e4000c101d3c */
.L_x_2789:
[----:B------:R-:W-:Y:S05]  /*5530*/  BSYNC B1 ;  /* 0x0000000000017941 */ /* 0x000fea0003800000 */
.L_x_2788:
        /* <DEDUP_REMOVED lines=53> */
.L_x_2795:
[----:B------:R-:W-:Y:S05]  /*5890*/  BSYNC B2 ;  /* 0x0000000000027941 */ /* 0x000fea0003800000 */
.L_x_2794:
[----:B--2---:R1:W-:Y:S02]  /*58a0*/  STG.E.128 desc[UR60][R44.64+0x80], R40 ;  /* 0x000080282c007986 */ /* 0x0043e4000c101d3c */
.L_x_2793:
[----:B------:R-:W-:Y:S05]  /*58b0*/  BSYNC B1 ;  /* 0x0000000000017941 */ /* 0x000fea0003800000 */
.L_x_2792:
        /* <DEDUP_REMOVED lines=20> */
[C---:B------:R-:W-:Y:S01]  /*5a00*/  LOP3.LUT R62, R61.reuse, 0xffff0000, RZ, 0xc0, !PT ;  /* 0xffff00003d3e7812 */ /* 0x040fe200078ec0ff */
        /* <DEDUP_REMOVED lines=20> */
[----:B------:R-:W-:Y:S01]  /*5b50*/  FMUL.FTZ R40, R40, R58 ;  /* 0x0000003a28287220 */ /* 0x000fe20000410000 */
[----:B------:R-:W-:Y:S01]  /*5b60*/  FMUL.FTZ R57, R57, R146 ;  /* 0x0000009239397220 */ /* 0x000fe20000410000 */
        /* <DEDUP_REMOVED lines=10> */
.L_x_2799:
[----:B------:R-:W-:Y:S05]  /*5c10*/  BSYNC B2 ;  /* 0x0000000000027941 */ /* 0x000fea0003800000 */
.L_x_2798:
[----:B--2---:R1:W-:Y:S02]  /*5c20*/  STG.E.128 desc[UR60][R44.64+0xc0], R40 ;  /* 0x0000c0282c007986 */ /* 0x0043e4000c101d3c */
.L_x_2797:
[----:B------:R-:W-:Y:S05]  /*5c30*/  BSYNC B1 ;  /* 0x0000000000017941 */ /* 0x000fea0003800000 */
.L_x_2796:
        /* <DEDUP_REMOVED lines=53> */
.L_x_2803:
[----:B------:R-:W-:Y:S05]  /*5f90*/  BSYNC B2 ;  /* 0x0000000000027941 */ /* 0x000fea0003800000 */
.L_x_2802:
[----:B--2---:R1:W-:Y:S02]  /*5fa0*/  STG.E.128 desc[UR60][R44.64+0x100], R40 ;  /* 0x000100282c007986 */ /* 0x0043e4000c101d3c */
.L_x_2801:
[----:B------:R-:W-:Y:S05]  /*5fb0*/  BSYNC B1 ;  /* 0x0000000000017941 */ /* 0x000fea0003800000 */
.L_x_2800:
        /* <DEDUP_REMOVED lines=52> */
.L_x_2805:
[----:B------:R-:W-:Y:S05]  /*6300*/  BSYNC B1 ;  /* 0x0000000000017941 */ /* 0x000fea0003800000 */
.L_x_2804:
[----:B--2---:R1:W-:Y:S01]  /*6310*/  STG.E.128 desc[UR60][R44.64+0x140], R40 ;  /* 0x000140282c007986 */ /* 0x0043e2000c101d3c */
[----:B------:R-:W-:Y:S05]  /*6320*/  BRA `(.L_x_2783) ;  /* 0x00000040005c7947 */ /* 0x000fea0003800000 */
.L_x_2751:
        /* <DEDUP_REMOVED lines=47> */
.L_x_2807:
[----:B------:R-:W-:Y:S05]  /*6620*/  BSYNC B1 ;  /* 0x0000000000017941 */ /* 0x000fea0003800000 */
.L_x_2806:
        /* <DEDUP_REMOVED lines=47> */
.L_x_2809:
[----:B------:R-:W-:Y:S05]  /*6920*/  BSYNC B1 ;  /* 0x0000000000017941 */ /* 0x000fea0003800000 */
.L_x_2808:
[----:B0-----:R-:W2:Y:S01]  /*6930*/  LDL R88, [R1+0x4c] ;  /* 0x00004c0001587983 */ /* 0x001ea20000100800 */
[----:B------:R-:W-:Y:S01]  /*6940*/  IMAD.MOV.U32 R89, RZ, RZ, R41 ;  /* 0x000000ffff597224 */ /* 0x000fe200078e0029 */
[----:B------:R-:W-:Y:S01]  /*6950*/  PRMT R171, R93, 0x5410, R94 ;  /* 0x000054105dab7816 */ /* 0x000fe2000000005e */
[----:B------:R-:W-:Y:S02]  /*6960*/  IMAD.MOV.U32 R90, RZ, RZ, R44 ;  /* 0x000000ffff5a7224 */ /* 0x000fe400078e002c */
        /* <DEDUP_REMOVED lines=9> */
[----:B------:R-:W-:-:S03]  /*6a00*/  IMAD.MOV.U32 R91, RZ, RZ, R56 ;  /* 0x000000ffff5b7224 */ /* 0x000fc600078e0038 */
        /* <DEDUP_REMOVED lines=17> */
[----:B------:R-:W-:Y:S01]  /*6b20*/  IMAD.MOV.U32 R89, RZ, RZ, R55 ;  /* 0x000000ffff597224 */ /* 0x000fe200078e0037 */
[----:B------:R-:W-:Y:S01]  /*6b30*/  PRMT R167, R90, 0x5410, R91 ;  /* 0x000054105aa77816 */ /* 0x000fe2000000005b */
[----:B-----5:R-:W-:-:S02]  /*6b40*/  IMAD.MOV.U32 R91, RZ, RZ, R66 ;  /* 0x000000ffff5b7224 */ /* 0x020fc400078e0042 */
        /* <DEDUP_REMOVED lines=48> */
.L_x_2810:
        /* <DEDUP_REMOVED lines=8> */
.L_x_3132:
[----:B------:R-:W-:Y:S05]  /*6ed0*/  BSYNC B1 ;  /* 0x0000000000017941 */ /* 0x000fea0003800000 */
.L_x_2811:
        /* <DEDUP_REMOVED lines=31> */
[--C-:B------:R-:W-:Y:S02]  /*70d0*/  SHF.R.U64 R165, R48, 0x10, R49.reuse ;  /* 0x0000001030a57819 */ /* 0x100fe40000001231 */
[----:B------:R-:W-:Y:S02]  /*70e0*/  SHF.R.U32.HI R48, RZ, 0x10, R49 ;  /* 0x00000010ff307819 */ /* 0x000fe40000011631 */
[--C-:B------:R-:W-:Y:S02]  /*70f0*/  SHF.R.U64 R49, R60, 0x10, R61.reuse ;  /* 0x000000103c317819 */ /* 0x100fe4000000123d */
[----:B------:R-:W-:Y:S02]  /*7100*/  SHF.R.U32.HI R60, RZ, 0x10, R61 ;  /* 0x00000010ff3c7819 */ /* 0x000fe4000001163d */
[--C-:B------:R-:W-:Y:S02]  /*7110*/  SHF.R.U64 R50, R50, 0x10, R51.reuse ;  /* 0x0000001032327819 */ /* 0x100fe40000001233 */
[----:B------:R-:W-:-:S02]  /*7120*/  SHF.R.U32.HI R163, RZ, 0x10, R51 ;  /* 0x00000010ffa37819 */ /* 0x000fc40000011633 */
[--C-:B------:R-:W-:Y:S02]  /*7130*/  SHF.R.U64 R61, R62, 0x10, R63.reuse ;  /* 0x000000103e3d7819 */ /* 0x100fe4000000123f */
[----:B------:R-:W-:Y:S02]  /*7140*/  SHF.R.U32.HI R51, RZ, 0x10, R63 ;  /* 0x00000010ff337819 */ /* 0x000fe4000001163f */
[----:B------:R-:W-:Y:S02]  /*7150*/  PRMT R60, R167, 0x5432, R60 ;  /* 0x00005432a73c7816 */ /* 0x000fe4000000003c */
[C---:B------:R-:W-:Y:S02]  /*7160*/  PRMT R63, R166.reuse, 0x5432, R48 ;  /* 0x00005432a63f7816 */ /* 0x040fe40000000030 */
[----:B------:R-:W-:Y:S01]  /*7170*/  PRMT R165, R166, 0x5410, R165 ;  /* 0x00005410a6a57816 */ /* 0x000fe200000000a5 */
[----:B0-----:R-:W-:Y:S01]  /*7180*/  IMAD.U32 R166, R93, 0x10000, RZ ;  /* 0x000100005da67824 */ /* 0x001fe200078e00ff */
[----:B------:R-:W-:Y:S01]  /*7190*/  PRMT R62, R164, 0x5432, R50 ;  /* 0x00005432a43e7816 */ /* 0x000fe20000000032 */
[----:B------:R-:W-:Y:S01]  /*71a0*/  IMAD.U32 R50, R60, 0x10000, RZ ;  /* 0x000100003c327824 */ /* 0x000fe200078e00ff */
[----:B------:R-:W-:Y:S01]  /*71b0*/  PRMT R48, R164, 0x5410, R163 ;  /* 0x00005410a4307816 */ /* 0x000fe200000000a3 */
[----:B------:R-:W-:Y:S01]  /*71c0*/  IMAD.U32 R164, R63, 0x10000, RZ ;  /* 0x000100003fa47824 */ /* 0x000fe200078e00ff */
[----:B------:R-:W-:Y:S01]  /*71d0*/  PRMT R49, R167, 0x5410, R49 ;  /* 0x00005410a7317816 */ /* 0x000fe20000000031 */
[----:B--2---:R-:W-:-:S02]  /*71e0*/  IMAD.U32 R163, R89, 0x10000, RZ ;  /* 0x0001000059a37824 */ /* 0x004fc400078e00ff */
[C---:B------:R-:W-:Y:S01]  /*71f0*/  FMUL.FTZ R167, R166.reuse, R50 ;  /* 0x00000032a6a77220 */ /* 0x040fe20000410000 */
[-C--:B------:R-:W-:Y:S01]  /*7200*/  FMUL.FTZ R166, R166, R164.reuse ;  /* 0x000000a4a6a67220 */ /* 0x080fe20000410000 */
[----:B------:R-:W-:Y:S02]  /*7210*/  LOP3.LUT R93, R93, 0xffff0000, RZ, 0xc0, !PT ;  /* 0xffff00005d5d7812 */ /* 0x000fe400078ec0ff */
[C---:B------:R-:W-:Y:S01]  /*7220*/  FFMA.FTZ R164, R163.reuse, R164, -R167 ;  /* 0x000000a4a3a47223 */ /* 0x040fe200000108a7 */
[----:B------:R-:W-:Y:S01]  /*7230*/  FFMA.FTZ R163, R163, R50, R166 ;  /* 0x00000032a3a37223 */ /* 0x000fe200000100a6 */
[----:B------:R-:W-:Y:S01]  /*7240*/  LOP3.LUT R166, R63, 0xffff0000, RZ, 0xc0, !PT ;  /* 0xffff00003fa67812 */ /* 0x000fe200078ec0ff */
[----:B------:R-:W-:Y:S01]  /*7250*/  IMAD.U32 R167, R95, 0x10000, RZ ;  /* 0x000100005fa77824 */ /* 0x000fe200078e00ff */
[----:B------:R-:W-:Y:S02]  /*7260*/  LOP3.LUT R63, R60, 0xffff0000, RZ, 0xc0, !PT ;  /* 0xffff00003c3f7812 */ /* 0x000fe400078ec0ff */
[----:B------:R-:W-:Y:S01]  /*7270*/  LOP3.LUT R50, R89, 0xffff0000, RZ, 0xc0, !PT ;  /* 0xffff000059327812 */ /* 0x000fe200078ec0ff */
[----:B------:R-:W-:Y:S01]  /*7280*/  FMUL.FTZ R89, R93, R166 ;  /* 0x000000a65d597220 */ /* 0x000fe20000410000 */
[----:B------:R-:W-:Y:S01]  /*7290*/  PRMT R51, R181, 0x5410, R51 ;  /* 0x00005410b5337816 */ /* 0x000fe20000000033 */
[----:B------:R-:W-:Y:S01]  /*72a0*/  FMUL.FTZ R60, R93, R63 ;  /* 0x0000003f5d3c7220 */ /* 0x000fe20000410000 */
[----:B------:R-:W-:Y:S01]  /*72b0*/  IMAD.U32 R93, R91, 0x10000, RZ ;  /* 0x000100005b5d7824 */ /* 0x000fe200078e00ff */
[----:B------:R-:W-:-:S02]  /*72c0*/  LOP3.LUT R95, R95, 0xffff0000, RZ, 0xc0, !PT ;  /* 0xffff00005f5f7812 */ /* 0x000fc400078ec0ff */
[C---:B------:R-:W-:Y:S01]  /*72d0*/  FFMA.FTZ R60, R50.reuse, R166, -R60 ;  /* 0x000000a6323c7223 */ /* 0x040fe2000001083c */
[----:B------:R-:W-:Y:S02]  /*72e0*/  IMAD.U32 R166, R51, 0x10000, RZ ;  /* 0x0001000033a67824 */ /* 0x000fe400078e00ff */
[----:B------:R-:W-:Y:S01]  /*72f0*/  FFMA.FTZ R50, R50, R63, R89 ;  /* 0x0000003f32327223 */ /* 0x000fe20000010059 */
[C---:B------:R-:W-:Y:S01]  /*7300*/  IMAD.U32 R63, R48.reuse, 0x10000, RZ ;  /* 0x00010000303f7824 */ /* 0x040fe200078e00ff */
[----:B------:R-:W-:Y:S01]  /*7310*/  LOP3.LUT R48, R48, 0xffff0000, RZ, 0xc0, !PT ;  /* 0xffff000030307812 */ /* 0x000fe200078ec0ff */
[----:B------:R-:W-:Y:S01]  /*7320*/  FMUL.FTZ R89, R167, R166 ;  /* 0x000000a6a7597220 */ /* 0x000fe20000410000 */
[----:B------:R-:W-:Y:S02]  /*7330*/  LOP3.LUT R91, R91, 0xffff0000, RZ, 0xc0, !PT ;  /* 0xffff00005b5b7812 */ /* 0x000fe400078ec0ff */
[----:B------:R-:W-:Y:S01]  /*7340*/  PRMT R61, R180, 0x5410, R61 ;  /* 0x00005410b43d7816 */ /* 0x000fe2000000003d */
[-C--:B------:R-:W-:Y:S01]  /*7350*/  FFMA.FTZ R89, R93, R63.reuse, -R89 ;  /* 0x0000003f5d597223 */ /* 0x080fe20000010859 */
[----:B------:R-:W-:Y:S01]  /*7360*/  FMUL.FTZ R63, R167, R63 ;  /* 0x0000003fa73f7220 */ /* 0x000fe20000410000 */
[----:B------:R-:W-:-:S02]  /*7370*/  F2FP.BF16.F32.PACK_AB R60, R60, R164 ;  /* 0x000000a43c3c723e */ /* 0x000fc400000010ff */
[----:B------:R-:W-:Y:S01]  /*7380*/  F2FP.BF16.F32.PACK_AB R50, R50, R163 ;  /* 0x000000a33232723e */ /* 0x000fe200000010ff */
[----:B------:R-:W-:Y:S01]  /*7390*/  FFMA.FTZ R63, R93, R166, R63 ;  /* 0x000000a65d3f7223 */ /* 0x000fe2000001003f */
[----:B------:R-:W-:Y:S01]  /*73a0*/  LOP3.LUT R93, R51, 0xffff0000, RZ, 0xc0, !PT ;  /* 0xffff0000335d7812 */ /* 0x000fe200078ec0ff */
[----:B------:R-:W-:-:S04]  /*73b0*/  IMAD.U32 R166, R165, 0x10000, RZ ;  /* 0x00010000a5a67824 */ /* 0x000fc800078e00ff */
[----:B------:R-:W-:-:S04]  /*73c0*/  FMUL.FTZ R51, R95, R93 ;  /* 0x0000005d5f337220 */ /* 0x000fc80000410000 */
[-C--:B------:R-:W-:Y:S01]  /*73d0*/  FFMA.FTZ R51, R91, R48.reuse, -R51 ;  /* 0x000000305b337223 */ /* 0x080fe20000010833 */
[----:B------:R-:W-:Y:S01]  /*73e0*/  FMUL.FTZ R48, R95, R48 ;  /* 0x000000305f307220 */ /* 0x000fe20000410000 */
[C---:B------:R-:W-:Y:S01]  /*73f0*/  IMAD.U32 R95, R92.reuse, 0x10000, RZ ;  /* 0x000100005c5f7824 */ /* 0x040fe200078e00ff */
[----:B------:R-:W-:Y:S02]  /*7400*/  LOP3.LUT R92, R92, 0xffff0000, RZ, 0xc0, !PT ;  /* 0xffff00005c5c7812 */ /* 0x000fe400078ec0ff */
[----:B------:R-:W-:Y:S01]  /*7410*/  FFMA.FTZ R48, R91, R93, R48 ;  /* 0x0000005d5b307223 */ /* 0x000fe20000010030 */
        /* <DEDUP_REMOVED lines=10> */
[----:B------:R-:W-:Y:S02]  /*74c0*/  LOP3.LUT R91, R49, 0xffff0000, RZ, 0xc0, !PT ;  /* 0xffff0000315b7812 */ /* 0x000fe400078ec0ff */
[----:B------:R-:W-:Y:S01]  /*74d0*/  LOP3.LUT R49, R165, 0xffff0000, RZ, 0xc0, !PT ;  /* 0xffff0000a5317812 */ /* 0x000fe200078ec0ff */
[C---:B------:R-:W-:Y:S01]  /*74e0*/  IMAD.U32 R165, R62.reuse, 0x10000, RZ ;  /* 0x000100003ea57824 */ /* 0x040fe200078e00ff */
        /* <DEDUP_REMOVED lines=8> */
[C---:B------:R-:W-:Y:S01]  /*7570*/  IMAD.U32 R91, R90.reuse, 0x10000, RZ ;  /* 0x000100005a5b7824 */ /* 0x040fe200078e00ff */
        /* <DEDUP_REMOVED lines=8> */
[----:B------:R-:W-:-:S02]  /*7600*/  F2FP.BF16.F32.PACK_AB R95, R88, R95 ;  /* 0x0000005f585f723e */ /* 0x000fc400000010ff */
        /* <DEDUP_REMOVED lines=9> */
[----:B------:R-:W-:Y:S02]  /*76a0*/  IMAD.MOV.U32 R93, RZ, RZ, R50 ;  /* 0x000000ffff5d7224 */ /* 0x000fe400078e0032 */
[----:B------:R-:W-:-:S07]  /*76b0*/  IMAD.MOV.U32 R91, RZ, RZ, R51 ;  /* 0x000000ffff5b7224 */ /* 0x000fce00078e0033 */
.L_x_2818:
[----:B------:R-:W-:Y:S05]  /*76c0*/  BSYNC B3 ;  /* 0x0000000000037941 */ /* 0x000fea0003800000 */
.L_x_2817:
        /* <DEDUP_REMOVED lines=12> */
.L_x_2816:
[----:B------:R-:W-:Y:S05]  /*7790*/  BSYNC B2 ;  /* 0x0000000000027941 */ /* 0x000fea0003800000 */
.L_x_2815:
        /* <DEDUP_REMOVED lines=37> */
[-C--:B------:R-:W-:Y:S01]  /*79f0*/  FMUL.FTZ R163, R161, R95.reuse ;  /* 0x0000005fa1a37220 */ /* 0x080fe20000410000 */
[----:B------:R-:W-:Y:S01]  /*7a00*/  LOP3.LUT R56, R63, 0xffff0000, RZ, 0xc0, !PT ;  /* 0xffff00003f387812 */ /* 0x000fe200078ec0ff */
[-C--:B------:R-:W-:Y:S01]  /*7a10*/  FMUL.FTZ R161, R161, R94.reuse ;  /* 0x0000005ea1a17220 */ /* 0x080fe20000410000 */
[----:B------:R-:W-:Y:S01]  /*7a20*/  SHF.R.U64 R45, R44, 0x10, R45 ;  /* 0x000000102c2d7819 */ /* 0x000fe2000000122d */
[----:B------:R-:W-:Y:S01]  /*7a30*/  FFMA.FTZ R94, R93, R94, -R163 ;  /* 0x0000005e5d5e7223 */ /* 0x000fe200000108a3 */
[----:B------:R-:W-:Y:S01]  /*7a40*/  LOP3.LUT R44, R51, 0xffff0000, RZ, 0xc0, !PT ;  /* 0xffff0000332c7812 */ /* 0x000fe200078ec0ff */
[----:B------:R-:W-:Y:S01]  /*7a50*/  FFMA.FTZ R93, R93, R95, R161 ;  /* 0x0000005f5d5d7223 */ /* 0x000fe200000100a1 */
[----:B------:R-:W-:Y:S01]  /*7a60*/  LOP3.LUT R95, R92, 0xffff0000, RZ, 0xc0, !PT ;  /* 0xffff00005c5f7812 */ /* 0x000fe200078ec0ff */
[----:B------:R-:W-:Y:S01]  /*7a70*/  IMAD.U32 R163, R63, 0x10000, RZ ;  /* 0x000100003fa37824 */ /* 0x000fe200078e00ff */
[----:B------:R-:W-:-:S02]  /*7a80*/  LOP3.LUT R92, R91, 0xffff0000, RZ, 0xc0, !PT ;  /* 0xffff00005b5c7812 */ /* 0x000fc400078ec0ff */
[----:B------:R-:W-:Y:S02]  /*7a90*/  SHF.R.U64 R46, R46, 0x10, R47 ;  /* 0x000000102e2e7819 */ /* 0x000fe4000000122f */
[----:B------:R-:W-:Y:S01]  /*7aa0*/  SHF.R.U64 R58, R58, 0x10, R59 ;  /* 0x000000103a3a7819 */ /* 0x000fe2000000123b */
[CC--:B------:R-:W-:Y:S01]  /*7ab0*/  FMUL.FTZ R91, R61.reuse, R92.reuse ;  /* 0x0000005c3d5b7220 */ /* 0x0c0fe20000410000 */
[-C--:B------:R-:W-:Y:S01]  /*7ac0*/  FMUL.FTZ R61, R61, R95.reuse ;  /* 0x0000005f3d3d7220 */ /* 0x080fe20000410000 */
[----:B------:R-:W-:Y:S02]  /*7ad0*/  PRMT R46, R175, 0x5432, R46 ;  /* 0x00005432af2e7816 */ /* 0x000fe4000000002e */
[C---:B------:R-:W-:Y:S01]  /*7ae0*/  FFMA.FTZ R91, R49.reuse, R95, -R91 ;  /* 0x0000005f315b7223 */ /* 0x040fe2000001085b */
[----:B------:R-:W-:Y:S01]  /*7af0*/  FFMA.FTZ R49, R49, R92, R61 ;  /* 0x0000005c31317223 */ /* 0x000fe2000001003d */
[----:B------:R-:W-:Y:S01]  /*7b00*/  SHF.R.U32.HI R61, RZ, 0x10, R59 ;  /* 0x00000010ff3d7819 */ /* 0x000fe2000001163b */
[----:B------:R-:W-:Y:S01]  /*7b10*/  IMAD.U32 R95, R51, 0x10000, RZ ;  /* 0x00010000335f7824 */ /* 0x000fe200078e00ff */
[----:B------:R-:W-:-:S02]  /*7b20*/  SHF.R.U32.HI R92, RZ, 0x10, R47 ;  /* 0x00000010ff5c7819 */ /* 0x000fc4000001162f */
[----:B------:R-:W-:Y:S02]  /*7b30*/  PRMT R61, R178, 0x5410, R61 ;  /* 0x00005410b23d7816 */ /* 0x000fe4000000003d */
[----:B------:R-:W-:Y:S02]  /*7b40*/  PRMT R92, R176, 0x5432, R92 ;  /* 0x00005432b05c7816 */ /* 0x000fe4000000005c */
[----:B------:R-:W-:Y:S01]  /*7b50*/  PRMT R58, R175, 0x5410, R58 ;  /* 0x00005410af3a7816 */ /* 0x000fe2000000003a */
[C---:B------:R-:W-:Y:S01]  /*7b60*/  IMAD.U32 R161, R61.reuse, 0x10000, RZ ;  /* 0x000100003da17824 */ /* 0x040fe200078e00ff */
[----:B------:R-:W-:Y:S01]  /*7b70*/  LOP3.LUT R61, R61, 0xffff0000, RZ, 0xc0, !PT ;  /* 0xffff00003d3d7812 */ /* 0x000fe200078ec0ff */
[C---:B------:R-:W-:Y:S01]  /*7b80*/  IMAD.U32 R164, R92.reuse, 0x10000, RZ ;  /* 0x000100005ca47824 */ /* 0x040fe200078e00ff */
[----:B------:R-:W-:Y:S01]  /*7b90*/  LOP3.LUT R92, R92, 0xffff0000, RZ, 0xc0, !PT ;  /* 0xffff00005c5c7812 */ /* 0x000fe200078ec0ff */
[----:B------:R-:W-:Y:S01]  /*7ba0*/  FMUL.FTZ R165, R163, R161 ;  /* 0x000000a1a3a57220 */ /* 0x000fe20000410000 */
[----:B------:R-:W-:Y:S01]  /*7bb0*/  F2FP.BF16.F32.PACK_AB R91, R91, R94 ;  /* 0x0000005e5b5b723e */ /* 0x000fe200000010ff */
[C---:B------:R-:W-:Y:S01]  /*7bc0*/  FMUL.FTZ R51, R56.reuse, R61 ;  /* 0x0000003d38337220 */ /* 0x040fe20000410000 */
[----:B------:R-:W-:Y:S01]  /*7bd0*/  FMUL.FTZ R163, R163, R164 ;  /* 0x000000a4a3a37220 */ /* 0x000fe20000410000 */
[----:B------:R-:W-:Y:S01]  /*7be0*/  FMUL.FTZ R56, R56, R92 ;  /* 0x0000005c38387220 */ /* 0x000fe20000410000 */
[C---:B------:R-:W-:Y:S01]  /*7bf0*/  FFMA.FTZ R164, R95.reuse, R164, -R165 ;  /* 0x000000a45fa47223 */ /* 0x040fe200000108a5 */
[C---:B------:R-:W-:Y:S01]  /*7c00*/  FFMA.FTZ R51, R44.reuse, R92, -R51 ;  /* 0x0000005c2c337223 */ /* 0x040fe20000010833 */
[----:B------:R-:W-:Y:S01]  /*7c10*/  FFMA.FTZ R163, R95, R161, R163 ;  /* 0x000000a15fa37223 */ /* 0x000fe200000100a3 */
[----:B------:R-:W-:Y:S01]  /*7c20*/  FFMA.FTZ R44, R44, R61, R56 ;  /* 0x0000003d2c2c7223 */ /* 0x000fe20000010038 */
[----:B------:R-:W-:Y:S01]  /*7c30*/  PRMT R56, R177, 0x5410, R45 ;  /* 0x00005410b1387816 */ /* 0x000fe2000000002d */
[----:B------:R-:W-:Y:S01]  /*7c40*/  IMAD.U32 R95, R60, 0x10000, RZ ;  /* 0x000100003c5f7824 */ /* 0x000fe200078e00ff */
[----:B------:R-:W-:Y:S01]  /*7c50*/  PRMT R45, R176, 0x5410, R57 ;  /* 0x00005410b02d7816 */ /* 0x000fe20000000039 */
[----:B------:R-:W-:Y:S01]  /*7c60*/  IMAD.U32 R57, R48, 0x10000, RZ ;  /* 0x0001000030397824 */ /* 0x000fe200078e00ff */
[----:B------:R-:W-:Y:S01]  /*7c70*/  LOP3.LUT R60, R60, 0xffff0000, RZ, 0xc0, !PT ;  /* 0xffff00003c3c7812 */ /* 0x000fe200078ec0ff */
[C---:B------:R-:W-:Y:S01]  /*7c80*/  IMAD.U32 R63, R56.reuse, 0x10000, RZ ;  /* 0x00010000383f7824 */ /* 0x040fe200078e00ff */
[C---:B------:R-:W-:Y:S01]  /*7c90*/  LOP3.LUT R47, R45.reuse, 0xffff0000, RZ, 0xc0, !PT ;  /* 0xffff00002d2f7812 */ /* 0x040fe200078ec0ff */
[----:B------:R-:W-:Y:S01]  /*7ca0*/  IMAD.U32 R61, R45, 0x10000, RZ ;  /* 0x000100002d3d7824 */ /* 0x000fe200078e00ff */
[----:B------:R-:W-:-:S02]  /*7cb0*/  LOP3.LUT R45, R56, 0xffff0000, RZ, 0xc0, !PT ;  /* 0xffff0000382d7812 */ /* 0x000fc400078ec0ff */
[----:B------:R-:W-:Y:S01]  /*7cc0*/  LOP3.LUT R48, R48, 0xffff0000, RZ, 0xc0, !PT ;  /* 0xffff000030307812 */ /* 0x000fe200078ec0ff */
[C---:B------:R-:W-:Y:S01]  /*7cd0*/  FMUL.FTZ R56, R60.reuse, R47 ;  /* 0x0000002f3c387220 */ /* 0x040fe20000410000 */
[C---:B------:R-:W-:Y:S01]  /*7ce0*/  FMUL.FTZ R92, R95.reuse, R61 ;  /* 0x0000003d5f5c7220 */ /* 0x040fe20000410000 */
[----:B------:R-:W-:Y:S01]  /*7cf0*/  FMUL.FTZ R60, R60, R45 ;  /* 0x0000002d3c3c7220 */ /* 0x000fe20000410000 */
[----:B------:R-:W-:Y:S01]  /*7d00*/  FMUL.FTZ R95, R95, R63 ;  /* 0x0000003f5f5f7220 */ /* 0x000fe20000410000 */
[C---:B------:R-:W-:Y:S01]  /*7d10*/  FFMA.FTZ R45, R48.reuse, R45, -R56 ;  /* 0x0000002d302d7223 */ /* 0x040fe20000010838 */
[C---:B------:R-:W-:Y:S01]  /*7d20*/  FFMA.FTZ R92, R57.reuse, R63, -R92 ;  /* 0x0000003f395c7223 */ /* 0x040fe2000001085c */
[----:B------:R-:W-:Y:S01]  /*7d30*/  FFMA.FTZ R47, R48, R47, R60 ;  /* 0x0000002f302f7223 */ /* 0x000fe2000001003c */
        /* <DEDUP_REMOVED lines=14> */
[-C--:B------:R-:W-:Y:S01]  /*7e20*/  FMUL.FTZ R62, R62, R46.reuse ;  /* 0x0000002e3e3e7220 */ /* 0x080fe20000410000 */
[----:B------:R-:W-:Y:S01]  /*7e30*/  F2FP.BF16.F32.PACK_AB R93, R49, R93 ;  /* 0x0000005d315d723e */ /* 0x000fe200000010ff */
[----:B------:R-:W-:Y:S02]  /*7e40*/  IMAD.MOV.U32 R49, RZ, RZ, R91 ;  /* 0x000000ffff317224 */ /* 0x000fe400078e005b */
[C---:B------:R-:W-:Y:S01]  /*7e50*/  FFMA.FTZ R48, R50.reuse, R46, -R48 ;  /* 0x0000002e32307223 */ /* 0x040fe20000010830 */
[----:B------:R-:W-:Y:S01]  /*7e60*/  FFMA.FTZ R62, R50, R58, R62 ;  /* 0x0000003a323e7223 */ /* 0x000fe2000001003e */
[----:B------:R-:W-:Y:S01]  /*7e70*/  F2FP.BF16.F32.PACK_AB R44, R44, R163 ;  /* 0x000000a32c2c723e */ /* 0x000fe200000010ff */
[----:B------:R-:W-:Y:S01]  /*7e80*/  IMAD.MOV.U32 R61, RZ, RZ, R93 ;  /* 0x000000ffff3d7224 */ /* 0x000fe200078e005d */
        /* <DEDUP_REMOVED lines=8> */
[----:B------:R-:W-:-:S07]  /*7f10*/  IMAD.MOV.U32 R50, RZ, RZ, R59 ;  /* 0x000000ffff327224 */ /* 0x000fce00078e003b */
.L_x_2822:
[----:B------:R-:W-:Y:S05]  /*7f20*/  BSYNC B3 ;  /* 0x0000000000037941 */ /* 0x000fea0003800000 */
.L_x_2821:
        /* <DEDUP_REMOVED lines=10> */
.L_x_2820:
[----:B------:R-:W-:Y:S05]  /*7fd0*/  BSYNC B2 ;  /* 0x0000000000027941 */ /* 0x000fea0003800000 */
.L_x_2819:
[----:B------:R-:W-:-:S13]  /*7fe0*/  ISETP.NE.AND P4, PT, R32, RZ, PT ;  /* 0x000000ff2000720c */ /* 0x000fda0003f85270 */
[----:B------:R-:W-:Y:S05]  /*7ff0*/  @!P4 BRA `(.L_x_2814) ;  /* 0x000000080004c947 */ /* 0x000fea0003800000 */
[----:B0-----:R-:W3:Y:S01]  /*8000*/  LDL R44, [R1+0x20] ;  /* 0x00002000012c7983 */ /* 0x001ee20000100800 */
        /* <DEDUP_REMOVED lines=38> */
[C---:B------:R-:W-:Y:S01]  /*8270*/  IMAD.U32 R91, R52.reuse, 0x10000, RZ ;  /* 0x00010000345b7824 */ /* 0x040fe200078e00ff */
[----:B------:R-:W-:Y:S01]  /*8280*/  SHF.R.U32.HI R54, RZ, 0x10, R55 ;  /* 0x00000010ff367819 */ /* 0x000fe20000011637 */
        /* <DEDUP_REMOVED lines=13> */
[----:B------:R-:W-:Y:S01]  /*8360*/  PRMT R59, R171, 0x5432, R59 ;  /* 0x00005432ab3b7816 */ /* 0x000fe2000000003b */
[----:B------:R-:W-:Y:S01]  /*8370*/  FMUL.FTZ R62, R62, R41 ;  /* 0x000000293e3e7220 */ /* 0x000fe20000410000 */
[----:B------:R-:W-:Y:S01]  /*8380*/  LOP3.LUT R51, R51, 0xffff0000, RZ, 0xc0, !PT ;  /* 0xffff000033337812 */ /* 0x000fe200078ec0ff */
[----:B------:R-:W-:Y:S01]  /*8390*/  FFMA.FTZ R61, R55, R91, R61 ;  /* 0x0000005b373d7223 */ /* 0x000fe2000001003d */
[----:B------:R-:W-:Y:S01]  /*83a0*/  LOP3.LUT R54, R54, 0xffff0000, RZ, 0xc0, !PT ;  /* 0xffff000036367812 */ /* 0x000fe200078ec0ff */
        /* <DEDUP_REMOVED lines=11> */
[C---:B------:R-:W-:Y:S01]  /*8460*/  IMAD.U32 R49, R48.reuse, 0x10000, RZ ;  /* 0x0001000030317824 */ /* 0x040fe200078e00ff */
[----:B------:R-:W-:Y:S01]  /*8470*/  LOP3.LUT R48, R48, 0xffff0000, RZ, 0xc0, !PT ;  /* 0xffff000030307812 */ /* 0x000fe200078ec0ff */
[----:B------:R-:W-:-:S02]  /*8480*/  IMAD.U32 R55, R43, 0x10000, RZ ;  /* 0x000100002b377824 */ /* 0x000fc400078e00ff */
[-C--:B------:R-:W-:Y:S01]  /*8490*/  FMUL.FTZ R51, R51, R59.reuse ;  /* 0x0000003b33337220 */ /* 0x080fe20000410000 */
[C---:B------:R-:W-:Y:S02]  /*84a0*/  IMAD.U32 R52, R40.reuse, 0x10000, RZ ;  /* 0x0001000028347824 */ /* 0x040fe400078e00ff */
        /* <DEDUP_REMOVED lines=40> */
[----:B------:R-:W-:Y:S01]  /*8730*/  IMAD.MOV.U32 R49, RZ, RZ, R61 ;  /* 0x000000ffff317224 */ /* 0x000fe200078e003d */
[----:B------:R-:W-:Y:S01]  /*8740*/  F2FP.BF16.F32.PACK_AB R50, R50, R90 ;  /* 0x0000005a3232723e */ /* 0x000fe200000010ff */
[----:B------:R-:W-:-:S07]  /*8750*/  IMAD.MOV.U32 R46, RZ, RZ, R43 ;  /* 0x000000ffff2e7224 */ /* 0x000fce00078e002b */
.L_x_2824:
[----:B------:R-:W-:Y:S05]  /*8760*/  BSYNC B2 ;  /* 0x0000000000027941 */ /* 0x000fea0003800000 */
.L_x_2823:
        /* <DEDUP_REMOVED lines=10> */
.L_x_2814:
[----:B------:R-:W-:Y:S05]  /*8810*/  BSYNC B1 ;  /* 0x0000000000017941 */ /* 0x000fea0003800000 */
.L_x_2813:
        /* <DEDUP_REMOVED lines=52> */
[----:B------:R-:W-:Y:S01]  /*8b60*/  SHF.R.U64 R56, R86, 0x10, R87 ;  /* 0x0000001056387819 */ /* 0x000fe20000001257 */
[----:B------:R-:W-:Y:S01]  /*8b70*/  IMAD.U32 R90, R72, 0x10000, RZ ;  /* 0x00010000485a7824 */ /* 0x000fe200078e00ff */
[----:B------:R-:W-:Y:S01]  /*8b80*/  SHF.R.U64 R54, R74, 0x10, R75 ;  /* 0x000000104a367819 */ /* 0x000fe2000000124b */
[----:B------:R-:W-:Y:S01]  /*8b90*/  IMAD.U32 R88, R84, 0x10000, RZ ;  /* 0x0001000054587824 */ /* 0x000fe200078e00ff */
[----:B------:R-:W-:-:S02]  /*8ba0*/  SHF.R.U32.HI R86, RZ, 0x10, R87 ;  /* 0x00000010ff567819 */ /* 0x000fc40000011657 */
[----:B------:R-:W-:Y:S01]  /*8bb0*/  SHF.R.U32.HI R74, RZ, 0x10, R75 ;  /* 0x00000010ff4a7819 */ /* 0x000fe2000001164b */
[----:B------:R-:W-:Y:S01]  /*8bc0*/  FMUL.FTZ R92, R59, R88 ;  /* 0x000000583b5c7220 */ /* 0x000fe20000410000 */
[----:B------:R-:W-:Y:S02]  /*8bd0*/  PRMT R170, R170, 0x5410, R55 ;  /* 0x00005410aaaa7816 */ /* 0x000fe40000000037 */
[----:B------:R-:W-:Y:S01]  /*8be0*/  LOP3.LUT R60, R45, 0xffff0000, RZ, 0xc0, !PT ;  /* 0xffff00002d3c7812 */ /* 0x000fe200078ec0ff */
[-C--:B------:R-:W-:Y:S01]  /*8bf0*/  FFMA.FTZ R92, R57, R90.reuse, -R92 ;  /* 0x0000005a395c7223 */ /* 0x080fe2000001085c */
[----:B------:R-:W-:Y:S01]  /*8c00*/  LOP3.LUT R55, R84, 0xffff0000, RZ, 0xc0, !PT ;  /* 0xffff000054377812 */ /* 0x000fe200078ec0ff */
[----:B------:R-:W-:Y:S01]  /*8c10*/  FMUL.FTZ R84, R59, R90 ;  /* 0x0000005a3b547220 */ /* 0x000fe20000410000 */
[----:B------:R-:W-:Y:S01]  /*8c20*/  PRMT R86, R169, 0x5432, R86 ;  /* 0x00005432a9567816 */ /* 0x000fe20000000056 */
[----:B------:R-:W-:Y:S01]  /*8c30*/  IMAD.U32 R45, R44, 0x10000, RZ ;  /* 0x000100002c2d7824 */ /* 0x000fe200078e00ff */
[----:B------:R-:W-:Y:S01]  /*8c40*/  PRMT R74, R162, 0x5432, R74 ;  /* 0x00005432a24a7816 */ /* 0x000fe2000000004a */
[----:B------:R-:W-:Y:S01]  /*8c50*/  FMUL.FTZ R85, R60, R55 ;  /* 0x000000373c557220 */ /* 0x000fe20000410000 */
[----:B------:R-:W-:Y:S01]  /*8c60*/  LOP3.LUT R58, R41, 0xffff0000, RZ, 0xc0, !PT ;  /* 0xffff0000293a7812 */ /* 0x000fe200078ec0ff */
[----:B------:R-:W-:Y:S01]  /*8c70*/  IMAD.U32 R59, R86, 0x10000, RZ ;  /* 0x00010000563b7824 */ /* 0x000fe200078e00ff */
[----:B------:R-:W-:Y:S01]  /*8c80*/  LOP3.LUT R75, R72, 0xffff0000, RZ, 0xc0, !PT ;  /* 0xffff0000484b7812 */ /* 0x000fe200078ec0ff */
[----:B------:R-:W-:-:S02]  /*8c90*/  IMAD.U32 R72, R74, 0x10000, RZ ;  /* 0x000100004a487824 */ /* 0x000fc400078e00ff */
[----:B------:R-:W-:Y:S01]  /*8ca0*/  FFMA.FTZ R84, R57, R88, R84 ;  /* 0x0000005839547223 */ /* 0x000fe20000010054 */
[----:B------:R-:W-:Y:S01]  /*8cb0*/  LOP3.LUT R47, R47, 0xffff0000, RZ, 0xc0, !PT ;  /* 0xffff00002f2f7812 */ /* 0x000fe200078ec0ff */
[----:B------:R-:W-:Y:S02]  /*8cc0*/  IMAD.U32 R41, R40, 0x10000, RZ ;  /* 0x0001000028297824 */ /* 0x000fe400078e00ff */
[-C--:B------:R-:W-:Y:S01]  /*8cd0*/  FMUL.FTZ R87, R60, R75.reuse ;  /* 0x0000004b3c577220 */ /* 0x080fe20000410000 */
[----:B------:R-:W-:Y:S01]  /*8ce0*/  FFMA.FTZ R57, R58, R75, -R85 ;  /* 0x0000004b3a397223 */ /* 0x000fe20000010855 */
[C---:B------:R-:W-:Y:S01]  /*8cf0*/  FMUL.FTZ R75, R63.reuse, R59 ;  /* 0x0000003b3f4b7220 */ /* 0x040fe20000410000 */
[----:B------:R-:W-:Y:S01]  /*8d00*/  LOP3.LUT R86, R86, 0xffff0000, RZ, 0xc0, !PT ;  /* 0xffff000056567812 */ /* 0x000fe200078ec0ff */
[-C--:B------:R-:W-:Y:S01]  /*8d10*/  FMUL.FTZ R60, R63, R72.reuse ;  /* 0x000000483f3c7220 */ /* 0x080fe20000410000 */
[----:B------:R-:W-:Y:S01]  /*8d20*/  PRMT R53, R168, 0x5410, R53 ;  /* 0x00005410a8357816 */ /* 0x000fe20000000035 */
[----:B------:R-:W-:Y:S01]  /*8d30*/  FFMA.FTZ R55, R58, R55, R87 ;  /* 0x000000373a377223 */ /* 0x000fe20000010057 */
[----:B------:R-:W-:Y:S01]  /*8d40*/  LOP3.LUT R74, R74, 0xffff0000, RZ, 0xc0, !PT ;  /* 0xffff00004a4a7812 */ /* 0x000fe200078ec0ff */
[C---:B------:R-:W-:Y:S01]  /*8d50*/  FFMA.FTZ R58, R62.reuse, R72, -R75 ;  /* 0x000000483e3a7223 */ /* 0x040fe2000001084b */
[----:B------:R-:W-:Y:S01]  /*8d60*/  LOP3.LUT R43, R43, 0xffff0000, RZ, 0xc0, !PT ;  /* 0xffff00002b2b7812 */ /* 0x000fe200078ec0ff */
[----:B------:R-:W-:Y:S01]  /*8d70*/  FFMA.FTZ R59, R62, R59, R60 ;  /* 0x0000003b3e3b7223 */ /* 0x000fe2000001003c */
[----:B------:R-:W-:Y:S01]  /*8d80*/  FMUL.FTZ R72, R47, R86 ;  /* 0x000000562f487220 */ /* 0x000fe20000410000 */
[----:B------:R-:W-:Y:S01]  /*8d90*/  IMAD.U32 R60, R170, 0x10000, RZ ;  /* 0x00010000aa3c7824 */ /* 0x000fe200078e00ff */
[----:B------:R-:W-:Y:S01]  /*8da0*/  LOP3.LUT R44, R44, 0xffff0000, RZ, 0xc0, !PT ;  /* 0xffff00002c2c7812 */ /* 0x000fe200078ec0ff */
[----:B------:R-:W-:-:S02]  /*8db0*/  IMAD.U32 R62, R53, 0x10000, RZ ;  /* 0x00010000353e7824 */ /* 0x000fc400078e00ff */
[-C--:B------:R-:W-:Y:S01]  /*8dc0*/  FMUL.FTZ R88, R47, R74.reuse ;  /* 0x0000004a2f587220 */ /* 0x080fe20000410000 */
[----:B------:R-:W-:Y:S01]  /*8dd0*/  LOP3.LUT R63, R170, 0xffff0000, RZ, 0xc0, !PT ;  /* 0xffff0000aa3f7812 */ /* 0x000fe200078ec0ff */
[----:B------:R-:W-:Y:S01]  /*8de0*/  FFMA.FTZ R47, R43, R74, -R72 ;  /* 0x0000004a2b2f7223 */ /* 0x000fe20000010848 */
[C---:B------:R-:W-:Y:S01]  /*8df0*/  FMUL.FTZ R72, R45.reuse, R60 ;  /* 0x0000003c2d487220 */ /* 0x040fe20000410000 */
[----:B------:R-:W-:Y:S01]  /*8e00*/  LOP3.LUT R40, R40, 0xffff0000, RZ, 0xc0, !PT ;  /* 0xffff000028287812 */ /* 0x000fe200078ec0ff */
[----:B------:R-:W-:Y:S01]  /*8e10*/  FMUL.FTZ R45, R45, R62 ;  /* 0x0000003e2d2d7220 */ /* 0x000fe20000410000 */
[----:B------:R-:W-:Y:S01]  /*8e20*/  LOP3.LUT R53, R53, 0xffff0000, RZ, 0xc0, !PT ;  /* 0xffff000035357812 */ /* 0x000fe200078ec0ff */
[----:B------:R-:W-:Y:S01]  /*8e30*/  FFMA.FTZ R86, R43, R86, R88 ;  /* 0x000000562b567223 */ /* 0x000fe20000010058 */
[----:B------:R-:W-:Y:S01]  /*8e40*/  PRMT R56, R169, 0x5410, R56 ;  /* 0x00005410a9387816 */ /* 0x000fe20000000038 */
[----:B------:R-:W-:Y:S01]  /*8e50*/  FMUL.FTZ R43, R44, R63 ;  /* 0x0000003f2c2b7220 */ /* 0x000fe20000410000 */
[----:B------:R-:W-:Y:S01]  /*8e60*/  PRMT R54, R162, 0x5410, R54 ;  /* 0x00005410a2367816 */ /* 0x000fe20000000036 */
[C---:B------:R-:W-:Y:S01]  /*8e70*/  FFMA.FTZ R62, R41.reuse, R62, -R72 ;  /* 0x0000003e293e7223 */ /* 0x040fe20000010848 */
[----:B------:R-:W-:Y:S01]  /*8e80*/  FFMA.FTZ R41, R41, R60, R45 ;  /* 0x0000003c29297223 */ /* 0x000fe2000001002d */
[----:B------:R-:W-:Y:S01]  /*8e90*/  LOP3.LUT R46, R46, 0xffff0000, RZ, 0xc0, !PT ;  /* 0xffff00002e2e7812 */ /* 0x000fe200078ec0ff */
[-C--:B------:R-:W-:Y:S01]  /*8ea0*/  FMUL.FTZ R75, R44, R53.reuse ;  /* 0x000000352c4b7220 */ /* 0x080fe20000410000 */
[----:B------:R-:W-:Y:S01]  /*8eb0*/  FFMA.FTZ R43, R40, R53, -R43 ;  /* 0x00000035282b7223 */ /* 0x000fe2000001082b */
[C---:B------:R-:W-:Y:S01]  /*8ec0*/  LOP3.LUT R45, R56.reuse, 0xffff0000, RZ, 0xc0, !PT ;  /* 0xffff0000382d7812 */ /* 0x040fe200078ec0ff */
[----:B------:R-:W-:Y:S01]  /*8ed0*/  IMAD.U32 R60, R56, 0x10000, RZ ;  /* 0x00010000383c7824 */ /* 0x000fe200078e00ff */
[C---:B------:R-:W-:Y:S01]  /*8ee0*/  LOP3.LUT R53, R54.reuse, 0xffff0000, RZ, 0xc0, !PT ;  /* 0xffff000036357812 */ /* 0x040fe200078ec0ff */
[----:B------:R-:W-:-:S02]  /*8ef0*/  IMAD.U32 R44, R54, 0x10000, RZ ;  /* 0x00010000362c7824 */ /* 0x000fc400078e00ff */
[----:B------:R-:W-:Y:S01]  /*8f00*/  FFMA.FTZ R40, R40, R63, R75 ;  /* 0x0000003f28287223 */ /* 0x000fe2000001004b */
[----:B------:R-:W-:Y:S01]  /*8f10*/  LOP3.LUT R42, R42, 0xffff0000, RZ, 0xc0, !PT ;  /* 0xffff00002a2a7812 */ /* 0x000fe200078ec0ff */
[C---:B------:R-:W-:Y:S01]  /*8f20*/  FMUL.FTZ R54, R73.reuse, R60 ;  /* 0x0000003c49367220 */ /* 0x040fe20000410000 */
[C---:B------:R-:W-:Y:S01]  /*8f30*/  FMUL.FTZ R63, R46.reuse, R45 ;  /* 0x0000002d2e3f7220 */ /* 0x040fe20000410000 */
[----:B------:R-:W-:Y:S01]  /*8f40*/  FMUL.FTZ R73, R73, R44 ;  /* 0x0000002c49497220 */ /* 0x000fe20000410000 */
[-C--:B------:R-:W-:Y:S01]  /*8f50*/  FMUL.FTZ R46, R46, R53.reuse ;  /* 0x000000352e2e7220 */ /* 0x080fe20000410000 */
[----:B------:R-:W-:Y:S01]  /*8f60*/  F2FP.BF16.F32.PACK_AB R47, R47, R58 ;  /* 0x0000003a2f2f723e */ /* 0x000fe200000010ff */
        /* <DEDUP_REMOVED lines=15> */
.L_x_2828:
[----:B------:R-:W-:Y:S05]  /*9060*/  BSYNC B2 ;  /* 0x0000000000027941 */ /* 0x000fea0003800000 */
.L_x_2827:
[----:B0-----:R3:W-:Y:S04]  /*9070*/  STG.E.128 desc[UR60][R48.64], R40 ;  /* 0x0000002830007986 */ /* 0x0017e8000c101d3c */
[----:B--2---:R3:W-:Y:S02]  /*9080*/  @!P3 STG.E.128 desc[UR60][R50.64], R44 ;  /* 0x0000002c3200b986 */ /* 0x0047e4000c101d3c */
.L_x_2826:
[----:B------:R-:W-:Y:S05]  /*9090*/  BSYNC B1 ;  /* 0x0000000000017941 */ /* 0x000fea0003800000 */
.L_x_2825:
        /* <DEDUP_REMOVED lines=38> */
[----:B0-----:R-:W-:Y:S01]  /*9300*/  IMAD.U32 R58, R41, 0x10000, RZ ;  /* 0x00010000293a7824 */ /* 0x001fe200078e00ff */
[--C-:B------:R-:W-:Y:S01]  /*9310*/  SHF.R.U32.HI R69, RZ, 0x10, R81.reuse ;  /* 0x00000010ff457819 */ /* 0x100fe20000011651 */
[----:B------:R-:W-:Y:S01]  /*9320*/  IMAD.U32 R63, R47, 0x10000, RZ ;  /* 0x000100002f3f7824 */ /* 0x000fe200078e00ff */
[----:B------:R-:W-:Y:S01]  /*9330*/  PRMT R54, R157, 0x5432, R54 ;  /* 0x000054329d367816 */ /* 0x000fe20000000036 */
[----:B------:R-:W-:Y:S01]  /*9340*/  IMAD.U32 R60, R43, 0x10000, RZ ;  /* 0x000100002b3c7824 */ /* 0x000fe200078e00ff */
[----:B------:R-:W-:Y:S01]  /*9350*/  SHF.R.U64 R57, R80, 0x10, R81 ;  /* 0x0000001050397819 */ /* 0x000fe20000001251 */
[----:B------:R-:W-:Y:S01]  /*9360*/  IMAD.U32 R55, R42, 0x10000, RZ ;  /* 0x000100002a377824 */ /* 0x000fe200078e00ff */
[----:B------:R-:W-:-:S02]  /*9370*/  PRMT R157, R157, 0x5410, R72 ;  /* 0x000054109d9d7816 */ /* 0x000fc40000000048 */
[----:B------:R-:W-:Y:S02]  /*9380*/  PRMT R69, R160, 0x5432, R69 ;  /* 0x00005432a0457816 */ /* 0x000fe40000000045 */
[--C-:B------:R-:W-:Y:S02]  /*9390*/  SHF.R.U64 R59, R70, 0x10, R71.reuse ;  /* 0x00000010463b7819 */ /* 0x100fe40000001247 */
[----:B------:R-:W-:Y:S01]  /*93a0*/  SHF.R.U32.HI R71, RZ, 0x10, R71 ;  /* 0x00000010ff477819 */ /* 0x000fe20000011647 */
[----:B------:R-:W-:Y:S01]  /*93b0*/  IMAD.U32 R73, R69, 0x10000, RZ ;  /* 0x0001000045497824 */ /* 0x000fe200078e00ff */
[----:B------:R-:W-:Y:S01]  /*93c0*/  PRMT R160, R160, 0x5410, R57 ;  /* 0x00005410a0a07816 */ /* 0x000fe20000000039 */
[----:B------:R-:W-:Y:S01]  /*93d0*/  IMAD.U32 R57, R157, 0x10000, RZ ;  /* 0x000100009d397824 */ /* 0x000fe200078e00ff */
[--C-:B------:R-:W-:Y:S02]  /*93e0*/  SHF.R.U64 R62, R82, 0x10, R83.reuse ;  /* 0x00000010523e7819 */ /* 0x100fe40000001253 */
[----:B------:R-:W-:-:S02]  /*93f0*/  SHF.R.U32.HI R82, RZ, 0x10, R83 ;  /* 0x00000010ff527819 */ /* 0x000fc40000011653 */
[C---:B------:R-:W-:Y:S02]  /*9400*/  PRMT R59, R158.reuse, 0x5432, R59 ;  /* 0x000054329e3b7816 */ /* 0x040fe4000000003b */
[----:B------:R-:W-:Y:S01]  /*9410*/  PRMT R158, R158, 0x5410, R71 ;  /* 0x000054109e9e7816 */ /* 0x000fe20000000047 */
[C---:B------:R-:W-:Y:S01]  /*9420*/  FMUL.FTZ R71, R68.reuse, R73 ;  /* 0x0000004944477220 */ /* 0x040fe20000410000 */
[----:B------:R-:W-:Y:S01]  /*9430*/  LOP3.LUT R70, R69, 0xffff0000, RZ, 0xc0, !PT ;  /* 0xffff000045467812 */ /* 0x000fe200078ec0ff */
[-C--:B------:R-:W-:Y:S01]  /*9440*/  FMUL.FTZ R69, R68, R57.reuse ;  /* 0x0000003944457220 */ /* 0x080fe20000410000 */
[----:B------:R-:W-:Y:S01]  /*9450*/  LOP3.LUT R61, R45, 0xffff0000, RZ, 0xc0, !PT ;  /* 0xffff00002d3d7812 */ /* 0x000fe200078ec0ff */
[C---:B------:R-:W-:Y:S01]  /*9460*/  FFMA.FTZ R57, R58.reuse, R57, -R71 ;  /* 0x000000393a397223 */ /* 0x040fe20000010847 */
[----:B------:R-:W-:Y:S01]  /*9470*/  PRMT R82, R159, 0x5432, R82 ;  /* 0x000054329f527816 */ /* 0x000fe20000000052 */
[----:B------:R-:W-:Y:S01]  /*9480*/  FFMA.FTZ R58, R58, R73, R69 ;  /* 0x000000493a3a7223 */ /* 0x000fe20000010045 */
[----:B------:R-:W-:Y:S01]  /*9490*/  LOP3.LUT R68, R157, 0xffff0000, RZ, 0xc0, !PT ;  /* 0xffff00009d447812 */ /* 0x000fe200078ec0ff */
[----:B------:R-:W-:Y:S01]  /*94a0*/  FMUL.FTZ R72, R61, R70 ;  /* 0x000000463d487220 */ /* 0x000fe20000410000 */
[----:B------:R-:W-:Y:S01]  /*94b0*/  LOP3.LUT R53, R41, 0xffff0000, RZ, 0xc0, !PT ;  /* 0xffff000029357812 */ /* 0x000fe200078ec0ff */
[----:B------:R-:W-:Y:S01]  /*94c0*/  IMAD.U32 R71, R82, 0x10000, RZ ;  /* 0x0001000052477824 */ /* 0x000fe200078e00ff */
[----:B------:R-:W-:Y:S01]  /*94d0*/  LOP3.LUT R47, R47, 0xffff0000, RZ, 0xc0, !PT ;  /* 0xffff00002f2f7812 */ /* 0x000fe200078ec0ff */
[----:B------:R-:W-:Y:S01]  /*94e0*/  FMUL.FTZ R74, R61, R68 ;  /* 0x000000443d4a7220 */ /* 0x000fe20000410000 */
[----:B------:R-:W-:-:S02]  /*94f0*/  IMAD.U32 R69, R158, 0x10000, RZ ;  /* 0x000100009e457824 */ /* 0x000fc400078e00ff */
[----:B------:R-:W-:Y:S01]  /*9500*/  FFMA.FTZ R68, R53, R68, -R72 ;  /* 0x0000004435447223 */ /* 0x000fe20000010848 */
[----:B------:R-:W-:Y:S01]  /*9510*/  FMUL.FTZ R61, R63, R71 ;  /* 0x000000473f3d7220 */ /* 0x000fe20000410000 */
[----:B------:R-:W-:Y:S01]  /*9520*/  FFMA.FTZ R53, R53, R70, R74 ;  /* 0x0000004635357223 */ /* 0x000fe2000001004a */
[----:B------:R-:W-:Y:S01]  /*9530*/  LOP3.LUT R82, R82, 0xffff0000, RZ, 0xc0, !PT ;  /* 0xffff000052527812 */ /* 0x000fe200078ec0ff */
[-C--:B------:R-:W-:Y:S01]  /*9540*/  FMUL.FTZ R72, R63, R69.reuse ;  /* 0x000000453f487220 */ /* 0x080fe20000410000 */
[----:B------:R-:W-:Y:S01]  /*9550*/  LOP3.LUT R70, R158, 0xffff0000, RZ, 0xc0, !PT ;  /* 0xffff00009e467812 */ /* 0x000fe200078ec0ff */
[----:B------:R-:W-:Y:S01]  /*9560*/  FFMA.FTZ R61, R60, R69, -R61 ;  /* 0x000000453c3d7223 */ /* 0x000fe2000001083d */
[----:B------:R-:W-:Y:S01]  /*9570*/  IMAD.U32 R45, R44, 0x10000, RZ ;  /* 0x000100002c2d7824 */ /* 0x000fe200078e00ff */
[----:B------:R-:W-:Y:S01]  /*9580*/  LOP3.LUT R43, R43, 0xffff0000, RZ, 0xc0, !PT ;  /* 0xffff00002b2b7812 */ /* 0x000fe200078ec0ff */
[----:B------:R-:W-:Y:S01]  /*9590*/  FFMA.FTZ R60, R60, R71, R72 ;  /* 0x000000473c3c7223 */ /* 0x000fe20000010048 */
[----:B------:R-:W-:Y:S01]  /*95a0*/  IMAD.U32 R74, R160, 0x10000, RZ ;  /* 0x00010000a04a7824 */ /* 0x000fe200078e00ff */
[----:B------:R-:W-:Y:S01]  /*95b0*/  LOP3.LUT R44, R44, 0xffff0000, RZ, 0xc0, !PT ;  /* 0xffff00002c2c7812 */ /* 0x000fe200078ec0ff */
[----:B------:R-:W-:Y:S01]  /*95c0*/  FMUL.FTZ R80, R47, R82 ;  /* 0x000000522f507220 */ /* 0x000fe20000410000 */
[----:B------:R-:W-:-:S02]  /*95d0*/  IMAD.U32 R72, R54, 0x10000, RZ ;  /* 0x0001000036487824 */ /* 0x000fc400078e00ff */
[----:B------:R-:W-:Y:S01]  /*95e0*/  FMUL.FTZ R84, R47, R70 ;  /* 0x000000462f547220 */ /* 0x000fe20000410000 */
[----:B------:R-:W-:Y:S01]  /*95f0*/  LOP3.LUT R63, R160, 0xffff0000, RZ, 0xc0, !PT ;  /* 0xffff0000a03f7812 */ /* 0x000fe200078ec0ff */
[----:B------:R-:W-:Y:S01]  /*9600*/  IMAD.U32 R41, R40, 0x10000, RZ ;  /* 0x0001000028297824 */ /* 0x000fe200078e00ff */
[----:B------:R-:W-:Y:S01]  /*9610*/  LOP3.LUT R47, R54, 0xffff0000, RZ, 0xc0, !PT ;  /* 0xffff0000362f7812 */ /* 0x000fe200078ec0ff */
[----:B------:R-:W-:Y:S01]  /*9620*/  FMUL.FTZ R54, R45, R74 ;  /* 0x0000004a2d367220 */ /* 0x000fe20000410000 */
[----:B------:R-:W-:Y:S01]  /*9630*/  LOP3.LUT R40, R40, 0xffff0000, RZ, 0xc0, !PT ;  /* 0xffff000028287812 */ /* 0x000fe200078ec0ff */
[----:B------:R-:W-:Y:S01]  /*9640*/  FFMA.FTZ R70, R43, R70, -R80 ;  /* 0x000000462b467223 */ /* 0x000fe20000010850 */
[----:B------:R-:W-:Y:S01]  /*9650*/  FMUL.FTZ R45, R45, R72 ;  /* 0x000000482d2d7220 */ /* 0x000fe20000410000 */
[----:B------:R-:W-:Y:S01]  /*9660*/  FFMA.FTZ R71, R43, R82, R84 ;  /* 0x000000522b477223 */ /* 0x000fe20000010054 */
[----:B------:R-:W-:Y:S01]  /*9670*/  PRMT R62, R159, 0x5410, R62 ;  /* 0x000054109f3e7816 */ /* 0x000fe2000000003e */
[----:B------:R-:W-:Y:S01]  /*9680*/  FMUL.FTZ R43, R44, R63 ;  /* 0x0000003f2c2b7220 */ /* 0x000fe20000410000 */
[----:B------:R-:W-:Y:S01]  /*9690*/  LOP3.LUT R56, R42, 0xffff0000, RZ, 0xc0, !PT ;  /* 0xffff00002a387812 */ /* 0x000fe200078ec0ff */
[----:B------:R-:W-:-:S02]  /*96a0*/  IMAD.U32 R42, R46, 0x10000, RZ ;  /* 0x000100002e2a7824 */ /* 0x000fc400078e00ff */
[C---:B------:R-:W-:Y:S01]  /*96b0*/  FFMA.FTZ R54, R41.reuse, R72, -R54 ;  /* 0x0000004829367223 */ /* 0x040fe20000010836 */
[----:B------:R-:W-:Y:S01]  /*96c0*/  FFMA.FTZ R74, R41, R74, R45 ;  /* 0x0000004a294a7223 */ /* 0x000fe2000001002d */
[-C--:B------:R-:W-:Y:S01]  /*96d0*/  FMUL.FTZ R69, R44, R47.reuse ;  /* 0x0000002f2c457220 */ /* 0x080fe20000410000 */
[----:B------:R-:W-:Y:S01]  /*96e0*/  LOP3.LUT R46, R46, 0xffff0000, RZ, 0xc0, !PT ;  /* 0xffff00002e2e7812 */ /* 0x000fe200078ec0ff */
[----:B------:R-:W-:Y:S01]  /*96f0*/  FFMA.FTZ R47, R40, R47, -R43 ;  /* 0x0000002f282f7223 */ /* 0x000fe2000001082b */
[C---:B------:R-:W-:Y:S01]  /*9700*/  IMAD.U32 R41, R59.reuse, 0x10000, RZ ;  /* 0x000100003b297824 */ /* 0x040fe200078e00ff */
[C---:B------:R-:W-:Y:S01]  /*9710*/  LOP3.LUT R45, R62.reuse, 0xffff0000, RZ, 0xc0, !PT ;  /* 0xffff00003e2d7812 */ /* 0x040fe200078ec0ff */
[----:B------:R-:W-:Y:S01]  /*9720*/  IMAD.U32 R43, R62, 0x10000, RZ ;  /* 0x000100003e2b7824 */ /* 0x000fe200078e00ff */
[----:B------:R-:W-:Y:S01]  /*9730*/  LOP3.LUT R59, R59, 0xffff0000, RZ, 0xc0, !PT ;  /* 0xffff00003b3b7812 */ /* 0x000fe200078ec0ff */
[----:B------:R-:W-:Y:S01]  /*9740*/  FFMA.FTZ R69, R40, R63, R69 ;  /* 0x0000003f28457223 */ /* 0x000fe20000010045 */
[----:B------:R-:W-:Y:S01]  /*9750*/  F2FP.BF16.F32.PACK_AB R53, R53, R58 ;  /* 0x0000003a3535723e */ /* 0x000fe200000010ff */
[----:B------:R-:W-:Y:S01]  /*9760*/  FMUL.FTZ R40, R42, R43 ;  /* 0x0000002b2a287220 */ /* 0x000fe20000410000 */
[----:B------:R-:W-:Y:S01]  /*9770*/  FMUL.FTZ R63, R46, R45 ;  /* 0x0000002d2e3f7220 */ /* 0x000fe20000410000 */
        /* <DEDUP_REMOVED lines=18> */
.L_x_2832:
[----:B------:R-:W-:Y:S05]  /*98a0*/  BSYNC B2 ;  /* 0x0000000000027941 */ /* 0x000fea0003800000 */
.L_x_2831:
[----:B0-----:R4:W-:Y:S04]  /*98b0*/  STG.E.128 desc[UR60][R48.64], R40 ;  /* 0x0000002830007986 */ /* 0x0019e8000c101d3c */
[----:B--2---:R4:W-:Y:S02]  /*98c0*/  @!P3 STG.E.128 desc[UR60][R50.64], R44 ;  /* 0x0000002c3200b986 */ /* 0x0049e4000c101d3c */
.L_x_2830:
[----:B------:R-:W-:Y:S05]  /*98d0*/  BSYNC B1 ;  /* 0x0000000000017941 */ /* 0x000fea0003800000 */
.L_x_2829:
[----:B------:R-:W-:-:S13]  /*98e0*/  ISETP.NE.AND P3, PT, R32, RZ, PT ;  /* 0x000000ff2000720c */ /* 0x000fda0003f65270 */
[----:B------:R-:W-:Y:S05]  /*98f0*/  @!P3 BRA `(.L_x_2783) ;  /* 0x0000000800e8b947 */ /* 0x000fea0003800000 */
[----:B---34-:R-:W2:Y:S01]  /*9900*/  LDL R40, [R1+0x20] ;  /* 0x0000200001287983 */ /* 0x018ea20000100800 */
        /* <DEDUP_REMOVED lines=31> */
[----:B------:R-:W-:Y:S01]  /*9b00*/  SHF.R.U64 R65, R66, 0x10, R67 ;  /* 0x0000001042417819 */ /* 0x000fe20000001243 */
[----:B0-----:R-:W-:Y:S01]  /*9b10*/  IMAD.U32 R54, R41, 0x10000, RZ ;  /* 0x0001000029367824 */ /* 0x001fe200078e00ff */
[--C-:B------:R-:W-:Y:S01]  /*9b20*/  SHF.R.U64 R64, R76, 0x10, R77.reuse ;  /* 0x000000104c407819 */ /* 0x100fe2000000124d */
[----:B------:R-:W-:Y:S01]  /*9b30*/  IMAD.U32 R57, R43, 0x10000, RZ ;  /* 0x000100002b397824 */ /* 0x000fe200078e00ff */
[----:B------:R-:W-:Y:S01]  /*9b40*/  SHF.R.U32.HI R77, RZ, 0x10, R77 ;  /* 0x00000010ff4d7819 */ /* 0x000fe2000001164d */
[----:B------:R-:W-:Y:S01]  /*9b50*/  IMAD.U32 R53, R44, 0x10000, RZ ;  /* 0x000100002c357824 */ /* 0x000fe200078e00ff */
[----:B------:R-:W-:Y:S01]  /*9b60*/  LOP3.LUT R61, R47, 0xffff0000, RZ, 0xc0, !PT ;  /* 0xffff00002f3d7812 */ /* 0x000fe200078ec0ff */
[----:B------:R-:W-:Y:S01]  /*9b70*/  IMAD.U32 R51, R40, 0x10000, RZ ;  /* 0x0001000028337824 */ /* 0x000fe200078e00ff */
[----:B------:R-:W-:-:S02]  /*9b80*/  SHF.R.U32.HI R66, RZ, 0x10, R67 ;  /* 0x00000010ff427819 */ /* 0x000fc40000011643 */
[----:B------:R-:W-:Y:S02]  /*9b90*/  PRMT R47, R156, 0x5410, R65 ;  /* 0x000054109c2f7816 */ /* 0x000fe40000000041 */
[----:B------:R-:W-:Y:S02]  /*9ba0*/  SHF.R.U64 R67, R78, 0x10, R79 ;  /* 0x000000104e437819 */ /* 0x000fe4000000124f */
[----:B------:R-:W-:Y:S02]  /*9bb0*/  PRMT R156, R156, 0x5432, R77 ;  /* 0x000054329c9c7816 */ /* 0x000fe4000000004d */
[----:B------:R-:W-:Y:S02]  /*9bc0*/  SHF.R.U32.HI R78, RZ, 0x10, R79 ;  /* 0x00000010ff4e7819 */ /* 0x000fe4000001164f */
[----:B------:R-:W-:Y:S01]  /*9bd0*/  PRMT R63, R154, 0x5432, R63 ;  /* 0x000054329a3f7816 */ /* 0x000fe2000000003f */
[----:B------:R-:W-:Y:S01]  /*9be0*/  IMAD.U32 R65, R156, 0x10000, RZ ;  /* 0x000100009c417824 */ /* 0x000fe200078e00ff */
[----:B------:R-:W-:-:S02]  /*9bf0*/  PRMT R64, R153, 0x5410, R64 ;  /* 0x0000541099407816 */ /* 0x000fc40000000040 */
[----:B------:R-:W-:Y:S01]  /*9c00*/  LOP3.LUT R59, R45, 0xffff0000, RZ, 0xc0, !PT ;  /* 0xffff00002d3b7812 */ /* 0x000fe200078ec0ff */
[----:B------:R-:W-:Y:S01]  /*9c10*/  IMAD.U32 R45, R63, 0x10000, RZ ;  /* 0x000100003f2d7824 */ /* 0x000fe200078e00ff */
[----:B------:R-:W-:Y:S02]  /*9c20*/  PRMT R62, R155, 0x5410, R62 ;  /* 0x000054109b3e7816 */ /* 0x000fe4000000003e */
[----:B------:R-:W-:Y:S01]  /*9c30*/  PRMT R153, R153, 0x5432, R78 ;  /* 0x0000543299997816 */ /* 0x000fe2000000004e */
[----:B------:R-:W-:Y:S01]  /*9c40*/  FMUL.FTZ R69, R58, R45 ;  /* 0x0000002d3a457220 */ /* 0x000fe20000410000 */
[----:B------:R-:W-:Y:S02]  /*9c50*/  PRMT R155, R155, 0x5432, R66 ;  /* 0x000054329b9b7816 */ /* 0x000fe40000000042 */
[----:B------:R-:W-:Y:S01]  /*9c60*/  PRMT R154, R154, 0x5410, R67 ;  /* 0x000054109a9a7816 */ /* 0x000fe20000000043 */
[----:B------:R-:W-:Y:S01]  /*9c70*/  FMUL.FTZ R67, R58, R65 ;  /* 0x000000413a437220 */ /* 0x000fe20000410000 */
[----:B------:R-:W-:Y:S01]  /*9c80*/  IMAD.U32 R66, R153, 0x10000, RZ ;  /* 0x0001000099427824 */ /* 0x000fe200078e00ff */
[----:B------:R-:W-:Y:S01]  /*9c90*/  LOP3.LUT R156, R156, 0xffff0000, RZ, 0xc0, !PT ;  /* 0xffff00009c9c7812 */ /* 0x000fe200078ec0ff */
[----:B------:R-:W-:Y:S01]  /*9ca0*/  IMAD.U32 R58, R155, 0x10000, RZ ;  /* 0x000100009b3a7824 */ /* 0x000fe200078e00ff */
[----:B------:R-:W-:Y:S01]  /*9cb0*/  LOP3.LUT R63, R63, 0xffff0000, RZ, 0xc0, !PT ;  /* 0xffff00003f3f7812 */ /* 0x000fe200078ec0ff */
[C---:B------:R-:W-:Y:S01]  /*9cc0*/  FFMA.FTZ R45, R54.reuse, R45, -R67 ;  /* 0x0000002d362d7223 */ /* 0x040fe20000010843 */
[----:B------:R-:W-:Y:S01]  /*9cd0*/  FFMA.FTZ R54, R54, R65, R69 ;  /* 0x0000004136367223 */ /* 0x000fe20000010045 */
[C---:B------:R-:W-:Y:S01]  /*9ce0*/  FMUL.FTZ R72, R60.reuse, R66 ;  /* 0x000000423c487220 */ /* 0x040fe20000410000 */
[----:B------:R-:W-:Y:S01]  /*9cf0*/  LOP3.LUT R56, R41, 0xffff0000, RZ, 0xc0, !PT ;  /* 0xffff000029387812 */ /* 0x000fe200078ec0ff */
[----:B------:R-:W-:Y:S01]  /*9d00*/  FMUL.FTZ R65, R60, R58 ;  /* 0x0000003a3c417220 */ /* 0x000fe20000410000 */
[----:B------:R-:W-:Y:S01]  /*9d10*/  LOP3.LUT R68, R153, 0xffff0000, RZ, 0xc0, !PT ;  /* 0xffff000099447812 */ /* 0x000fe200078ec0ff */
[C---:B------:R-:W-:Y:S01]  /*9d20*/  FMUL.FTZ R67, R59.reuse, R156 ;  /* 0x0000009c3b437220 */ /* 0x040fe20000410000 */
[-C--:B------:R-:W-:Y:S01]  /*9d30*/  FMUL.FTZ R59, R59, R63.reuse ;  /* 0x0000003f3b3b7220 */ /* 0x080fe20000410000 */
[----:B------:R-:W-:Y:S01]  /*9d40*/  FFMA.FTZ R72, R57, R58, -R72 ;  /* 0x0000003a39487223 */ /* 0x000fe20000010848 */
[----:B------:R-:W-:Y:S01]  /*9d50*/  LOP3.LUT R55, R43, 0xffff0000, RZ, 0xc0, !PT ;  /* 0xffff00002b377812 */ /* 0x000fe200078ec0ff */
[----:B------:R-:W-:Y:S01]  /*9d60*/  FFMA.FTZ R65, R57, R66, R65 ;  /* 0x0000004239417223 */ /* 0x000fe20000010041 */
[----:B------:R-:W-:Y:S01]  /*9d70*/  LOP3.LUT R58, R155, 0xffff0000, RZ, 0xc0, !PT ;  /* 0xffff00009b3a7812 */ /* 0x000fe200078ec0ff */
[C---:B------:R-:W-:Y:S01]  /*9d80*/  FFMA.FTZ R70, R56.reuse, R63, -R67 ;  /* 0x0000003f38467223 */ /* 0x040fe20000010843 */
[----:B------:R-:W-:Y:S01]  /*9d90*/  FMUL.FTZ R66, R61, R68 ;  /* 0x000000443d427220 */ /* 0x000fe20000410000 */
[----:B------:R-:W-:Y:S01]  /*9da0*/  FFMA.FTZ R63, R56, R156, R59 ;  /* 0x0000009c383f7223 */ /* 0x000fe2000001003b */
[----:B------:R-:W-:-:S02]  /*9db0*/  IMAD.U32 R60, R64, 0x10000, RZ ;  /* 0x00010000403c7824 */ /* 0x000fc400078e00ff */
[-C--:B------:R-:W-:Y:S01]  /*9dc0*/  FMUL.FTZ R74, R61, R58.reuse ;  /* 0x0000003a3d4a7220 */ /* 0x080fe20000410000 */
[----:B------:R-:W-:Y:S02]  /*9dd0*/  IMAD.U32 R56, R62, 0x10000, RZ ;  /* 0x000100003e387824 */ /* 0x000fe400078e00ff */
[----:B------:R-:W-:Y:S01]  /*9de0*/  FFMA.FTZ R67, R55, R58, -R66 ;  /* 0x0000003a37437223 */ /* 0x000fe20000010842 */
[C---:B------:R-:W-:Y:S01]  /*9df0*/  FMUL.FTZ R58, R53.reuse, R60 ;  /* 0x0000003c353a7220 */ /* 0x040fe20000410000 */
[----:B------:R-:W-:Y:S01]  /*9e00*/  LOP3.LUT R44, R44, 0xffff0000, RZ, 0xc0, !PT ;  /* 0xffff00002c2c7812 */ /* 0x000fe200078ec0ff */
[-C--:B------:R-:W-:Y:S01]  /*9e10*/  FMUL.FTZ R53, R53, R56.reuse ;  /* 0x0000003835357220 */ /* 0x080fe20000410000 */
[----:B------:R-:W-:Y:S01]  /*9e20*/  LOP3.LUT R59, R64, 0xffff0000, RZ, 0xc0, !PT ;  /* 0xffff0000403b7812 */ /* 0x000fe200078ec0ff */
[----:B------:R-:W-:Y:S01]  /*9e30*/  IMAD.U32 R41, R42, 0x10000, RZ ;  /* 0x000100002a297824 */ /* 0x000fe200078e00ff */
[----:B------:R-:W-:Y:S01]  /*9e40*/  LOP3.LUT R57, R62, 0xffff0000, RZ, 0xc0, !PT ;  /* 0xffff00003e397812 */ /* 0x000fe200078ec0ff */
[C---:B------:R-:W-:Y:S01]  /*9e50*/  FFMA.FTZ R58, R51.reuse, R56, -R58 ;  /* 0x00000038333a7223 */ /* 0x040fe2000001083a */
[----:B------:R-:W-:Y:S01]  /*9e60*/  LOP3.LUT R43, R42, 0xffff0000, RZ, 0xc0, !PT ;  /* 0xffff00002a2b7812 */ /* 0x000fe200078ec0ff */
[----:B------:R-:W-:Y:S01]  /*9e70*/  FFMA.FTZ R53, R51, R60, R53 ;  /* 0x0000003c33357223 */ /* 0x000fe20000010035 */
[C---:B------:R-:W-:Y:S01]  /*9e80*/  IMAD.U32 R42, R46.reuse, 0x10000, RZ ;  /* 0x000100002e2a7824 */ /* 0x040fe200078e00ff */
[----:B------:R-:W-:Y:S01]  /*9e90*/  LOP3.LUT R46, R46, 0xffff0000, RZ, 0xc0, !PT ;  /* 0xffff00002e2e7812 */ /* 0x000fe200078ec0ff */
[----:B------:R-:W-:-:S02]  /*9ea0*/  IMAD.U32 R51, R154, 0x10000, RZ ;  /* 0x000100009a337824 */ /* 0x000fc400078e00ff */
[----:B------:R-:W-:Y:S01]  /*9eb0*/  FFMA.FTZ R74, R55, R68, R74 ;  /* 0x00000044374a7223 */ /* 0x000fe2000001004a */
[----:B------:R-:W-:Y:S01]  /*9ec0*/  LOP3.LUT R154, R154, 0xffff0000, RZ, 0xc0, !PT ;  /* 0xffff00009a9a7812 */ /* 0x000fe200078ec0ff */
[C---:B------:R-:W-:Y:S01]  /*9ed0*/  FMUL.FTZ R55, R44.reuse, R59 ;  /* 0x0000003b2c377220 */ /* 0x040fe20000410000 */
[----:B------:R-:W-:Y:S01]  /*9ee0*/  FMUL.FTZ R61, R44, R57 ;  /* 0x000000392c3d7220 */ /* 0x000fe20000410000 */
[----:B------:R-:W-:Y:S01]  /*9ef0*/  LOP3.LUT R40, R40, 0xffff0000, RZ, 0xc0, !PT ;  /* 0xffff000028287812 */ /* 0x000fe200078ec0ff */
[C---:B------:R-:W-:Y:S01]  /*9f00*/  IMAD.U32 R44, R47.reuse, 0x10000, RZ ;  /* 0x000100002f2c7824 */ /* 0x040fe200078e00ff */
[----:B------:R-:W-:Y:S01]  /*9f10*/  LOP3.LUT R47, R47, 0xffff0000, RZ, 0xc0, !PT ;  /* 0xffff00002f2f7812 */ /* 0x000fe200078ec0ff */
[----:B------:R-:W-:Y:S01]  /*9f20*/  FMUL.FTZ R56, R42, R51 ;  /* 0x000000332a387220 */ /* 0x000fe20000410000 */
[----:B------:R-:W-:Y:S01]  /*9f30*/  FMUL.FTZ R60, R46, R154 ;  /* 0x0000009a2e3c7220 */ /* 0x000fe20000410000 */
[----:B------:R-:W-:Y:S01]  /*9f40*/  FFMA.FTZ R55, R40, R57, -R55 ;  /* 0x0000003928377223 */ /* 0x000fe20000010837 */
[-C--:B------:R-:W-:Y:S01]  /*9f50*/  FMUL.FTZ R42, R42, R44.reuse ;  /* 0x0000002c2a2a7220 */ /* 0x080fe20000410000 */
[-C--:B------:R-:W-:Y:S01]  /*9f60*/  FMUL.FTZ R57, R46, R47.reuse ;  /* 0x0000002f2e397220 */ /* 0x080fe20000410000 */
[----:B------:R-:W-:Y:S01]  /*9f70*/  FFMA.FTZ R56, R41, R44, -R56 ;  /* 0x0000002c29387223 */ /* 0x000fe20000010838 */
        /* <DEDUP_REMOVED lines=8> */
[----:B------:R-:W-:Y:S02]  /*a000*/  F2FP.BF16.F32.PACK_AB R41, R70, R45 ;  /* 0x0000002d4629723e */ /* 0x000fe400000010ff */
[----:B------:R-:W-:Y:S01]  /*a010*/  F2FP.BF16.F32.PACK_AB R44, R40, R53 ;  /* 0x00000035282c723e */ /* 0x000fe200000010ff */
[----:B------:R-:W-:Y:S01]  /*a020*/  IMAD.MOV.U32 R40, RZ, RZ, R58 ;  /* 0x000000ffff287224 */ /* 0x000fe200078e003a */
[----:B------:R-:W-:Y:S01]  /*a030*/  F2FP.BF16.F32.PACK_AB R46, R57, R42 ;  /* 0x0000002a392e723e */ /* 0x000fe200000010ff */
[----:B------:R-:W-:Y:S01]  /*a040*/  IMAD.MOV.U32 R42, RZ, RZ, R56 ;  /* 0x000000ffff2a7224 */ /* 0x000fe200078e0038 */
[----:B------:R-:W-:-:S02]  /*a050*/  F2FP.BF16.F32.PACK_AB R43, R67, R72 ;  /* 0x00000048432b723e */ /* 0x000fc400000010ff */
[----:B------:R-:W-:-:S07]  /*a060*/  F2FP.BF16.F32.PACK_AB R45, R63, R54 ;  /* 0x000000363f2d723e */ /* 0x000fce00000010ff */
.L_x_2834:
[----:B------:R-:W-:Y:S05]  /*a070*/  BSYNC B1 ;  /* 0x0000000000017941 */ /* 0x000fea0003800000 */
.L_x_2833:
        /* <DEDUP_REMOVED lines=10> */
.L_x_2750:
[----:B------:R-:W2:Y:S02]  /*a120*/  LDL R40, [R1+0x4c] ;  /* 0x00004c0001287983 */ /* 0x000ea40000100800 */
[----:B--2---:R-:W-:-:S13]  /*a130*/  R2UR UR4, R40 ;  /* 0x00000000280472ca */ /* 0x004fda00000e0000 */
[----:B------:R-:W-:-:S06]  /*a140*/  UISETP.NE.AND UP0, UPT, UR4, 0x3, UPT ;  /* 0x000000030400788c */ /* 0x000fcc000bf05270 */
[----:B------:R-:W-:-:S13]  /*a150*/  PLOP3.LUT P2, PT, PT, PT, UP0, 0x80, 0x0 ;  /* 0x000000000000781c */ /* 0x000fda0003f4f008 */
[----:B------:R-:W-:Y:S05]  /*a160*/  @!P2 BRA `(.L_x_2835) ;  /* 0x000000000004a947 */ /* 0x000fea0003800000 */
[----:B------:R-:W-:Y:S01]  /*a170*/  BPT.TRAP 0x1 ;  /* 0x000000040000795c */ /* 0x000fe20000300000 */
.L_x_2835:
[----:B------:R-:W-:Y:S01]  /*a180*/  IMAD R96, R17, 0x8, R16 ;  /* 0x0000000811607824 */ /* 0x000fe200078e0210 */
[----:B------:R-:W-:Y:S01]  /*a190*/  SHF.L.U32 R97, R209, 0x1f, RZ ;  /* 0x0000001fd1617819 */ /* 0x000fe200000006ff */
[----:B------:R-:W-:Y:S01]  /*a1a0*/  IMAD R39, R24, -0x70, R2 ;  /* 0xffffff9018277824 */ /* 0x000fe200078e0202 */
[----:B------:R-:W-:Y:S02]  /*a1b0*/  BSSY B1, `(.L_x_2836) ;  /* 0x0000004000017945 */ /* 0x000fe40003800000 */
[----:B------:R-:W1:Y:S02]  /*a1c0*/  SYNCS.PHASECHK.TRANS64.TRYWAIT P3, [R96+URZ+0x36890], R97 ;  /* 0x03689061600075a7 */ /* 0x000e64000806017f */
[----:B------:R-:W-:Y:S01]  /*a1d0*/  VIMNMX R39, R39, 0x70, PT ;  /* 0x0000007027277848 */ /* 0x000fe20003fe0100 */
[----:B-1----:R-:W-:Y:S06]  /*a1e0*/  @!P3 BRA `(.L_x_2837) ;  /* 0x000002380064b947 */ /* 0x002fec0003800000 */
.L_x_3133:
[----:B------:R-:W-:Y:S05]  /*a1f0*/  BSYNC B1 ;  /* 0x0000000000017941 */ /* 0x000fea0003800000 */
.L_x_2836:
        /* <DEDUP_REMOVED lines=21> */
.L_x_2839:
[----:B------:R-:W-:Y:S05]  /*a350*/  BSYNC B1 ;  /* 0x0000000000017941 */ /* 0x000fea0003800000 */
.L_x_2838:
        /* <DEDUP_REMOVED lines=20> */
.L_x_2783:
[----:B------:R-:W-:Y:S05]  /*a4a0*/  BSYNC B0 ;  /* 0x0000000000007941 */ /* 0x000fea0003800000 */
.L_x_2749:
        /* <DEDUP_REMOVED lines=17> */
.L_x_2841:
[----:B------:R-:W-:Y:S05]  /*a5c0*/  BSYNC B0 ;  /* 0x0000000000007941 */ /* 0x000fea0003800000 */
.L_x_2840:
        /* <DEDUP_REMOVED lines=13> */
.L_x_3134:
[----:B------:R-:W-:Y:S05]  /*a6a0*/  BSYNC B0 ;  /* 0x0000000000007941 */ /* 0x000fea0003800000 */
.L_x_2842:
        /* <DEDUP_REMOVED lines=39> */
.L_x_2845:
[----:B------:R-:W-:Y:S05]  /*a920*/  BSYNC B0 ;  /* 0x0000000000007941 */ /* 0x000fea0003800000 */
.L_x_2844:
        /* <DEDUP_REMOVED lines=36> */
.L_x_2847:
[----:B------:R-:W-:Y:S05]  /*ab70*/  BSYNC B0 ;  /* 0x0000000000007941 */ /* 0x000fea0003800000 */
.L_x_2846:
        /* <DEDUP_REMOVED lines=14> */
[----:B------:R-:W-:Y:S02]  /*ac60*/  SEL R38, RZ, 0x1, P3 ;  /* 0x00000001ff267807 */ /* 0x000fe40001800000 */
[----:B------:R-:W-:Y:S02]  /*ac70*/  SEL R17, R17, RZ, P3 ;  /* 0x000000ff11117207 */ /* 0x000fe40001800000 */
[----:B------:R-:W-:Y:S02]  /*ac80*/  LOP3.LUT R209, R209, R38, RZ, 0x3c, !PT ;  /* 0x00000026d1d17212 */ /* 0x000fe400078e3cff */
[----:B---3--:R-:W-:-:S13]  /*ac90*/  LOP3.LUT P4, RZ, R37, 0x2, RZ, 0xc0, !PT ;  /* 0x0000000225ff7812 */ /* 0x008fda000788c0ff */
[----:B0-----:R-:W-:Y:S05]  /*aca0*/  @P4 BRA `(.L_x_2848) ;  /* 0xffffff7c002c4947 */ /* 0x001fea000383ffff */
.L_x_2744:
[----:B------:R-:W0:Y:S01]  /*acb0*/  LDC R0, c[0x0][0x448] ;  /* 0x00011200ff007b82 */ /* 0x000e220000000800 */
[----:B------:R-:W-:Y:S01]  /*acc0*/  VIADD R2, R222, 0x7f ;  /* 0x0000007fde027836 */ /* 0x000fe20000000000 */
[----:B------:R-:W-:Y:S01]  /*acd0*/  BSSY B0, `(.L_x_2849) ;  /* 0x0000044000007945 */ /* 0x000fe20003800000 */
        /* <DEDUP_REMOVED lines=8> */
[----:B------:R-:W-:Y:S02]  /*ad60*/  CS2R R62, SRZ ;  /* 0x00000000003e7805 */ /* 0x000fe4000001ff00 */
[----:B------:R-:W-:Y:S01]  /*ad70*/  CS2R R104, SRZ ;  /* 0x0000000000687805 */ /* 0x000fe2000001ff00 */
[----:B------:R-:W-:Y:S01]  /*ad80*/  IMAD.MOV.U32 R103, RZ, RZ, RZ ;  /* 0x000000ffff677224 */ /* 0x000fe200078e00ff */
[----:B------:R-:W-:Y:S02]  /*ad90*/  CS2R R98, SRZ ;  /* 0x0000000000627805 */ /* 0x000fe4000001ff00 */
[----:B------:R-:W-:Y:S02]  /*ada0*/  CS2R R100, SRZ ;  /* 0x0000000000647805 */ /* 0x000fe4000001ff00 */
[----:B------:R-:W-:-:S02]  /*adb0*/  CS2R R70, SRZ ;  /* 0x0000000000467805 */ /* 0x000fc4000001ff00 */
[----:B------:R-:W-:Y:S01]  /*adc0*/  CS2R R96, SRZ ;  /* 0x0000000000607805 */ /* 0x000fe2000001ff00 */
[----:B------:R-:W-:Y:S01]  /*add0*/  IMAD.MOV.U32 R95, RZ, RZ, RZ ;  /* 0x000000ffff5f7224 */ /* 0x000fe200078e00ff */
[----:B------:R-:W-:Y:S02]  /*ade0*/  CS2R R90, SRZ ;  /* 0x00000000005a7805 */ /* 0x000fe4000001ff00 */
[----:B------:R-:W-:Y:S02]  /*adf0*/  CS2R R92, SRZ ;  /* 0x00000000005c7805 */ /* 0x000fe4000001ff00 */
[----:B------:R-:W-:Y:S01]  /*ae00*/  CS2R R88, SRZ ;  /* 0x0000000000587805 */ /* 0x000fe2000001ff00 */
[----:B------:R-:W-:Y:S01]  /*ae10*/  IMAD.MOV.U32 R87, RZ, RZ, RZ ;  /* 0x000000ffff577224 */ /* 0x000fe200078e00ff */
[----:B------:R-:W-:Y:S02]  /*ae20*/  CS2R R82, SRZ ;  /* 0x0000000000527805 */ /* 0x000fe4000001ff00 */
[----:B0-----:R-:W-:-:S02]  /*ae30*/  ISETP.NE.AND P0, PT, R0, 0x1, PT ;  /* 0x000000010000780c */ /* 0x001fc40003f05270 */
        /* <DEDUP_REMOVED lines=18> */
[----:B-----5:R-:W-:Y:S02]  /*af60*/  CS2R R48, SRZ ;  /* 0x0000000000307805 */ /* 0x020fe4000001ff00 */
[----:B------:R-:W-:Y:S01]  /*af70*/  CS2R R122, SRZ ;  /* 0x00000000007a7805 */ /* 0x000fe2000001ff00 */
[----:B------:R-:W3:Y:S01]  /*af80*/  @P0 LDC R0, c[0x0][0x450] ;  /* 0x00011400ff000b82 */ /* 0x000ee20000000800 */
[----:B--2---:R-:W-:-:S02]  /*af90*/  CS2R R44, SRZ ;  /* 0x00000000002c7805 */ /* 0x004fc4000001ff00 */
[----:B------:R-:W-:Y:S02]  /*afa0*/  CS2R R134, SRZ ;  /* 0x0000000000867805 */ /* 0x000fe4000001ff00 */
[----:B-1----:R-:W-:Y:S02]  /*afb0*/  CS2R R40, SRZ ;  /* 0x0000000000287805 */ /* 0x002fe4000001ff00 */
[----:B------:R-:W-:Y:S02]  /*afc0*/  CS2R R124, SRZ ;  /* 0x00000000007c7805 */ /* 0x000fe4000001ff00 */
[----:B------:R-:W-:Y:S02]  /*afd0*/  CS2R R36, SRZ ;  /* 0x0000000000247805 */ /* 0x000fe4000001ff00 */
[----:B------:R-:W-:Y:S02]  /*afe0*/  CS2R R136, SRZ ;  /* 0x0000000000887805 */ /* 0x000fe4000001ff00 */
[----:B------:R-:W-:-:S02]  /*aff0*/  CS2R R32, SRZ ;  /* 0x0000000000207805 */ /* 0x000fc4000001ff00 */
[----:B------:R-:W-:Y:S02]  /*b000*/  CS2R R10, SRZ ;  /* 0x00000000000a7805 */ /* 0x000fe4000001ff00 */
[----:B------:R-:W-:Y:S01]  /*b010*/  CS2R R28, SRZ ;  /* 0x00000000001c7805 */ /* 0x000fe2000001ff00 */
[----:B------:R-:W-:Y:S02]  /*b020*/  IMAD.MOV.U32 R138, RZ, RZ, RZ ;  /* 0x000000ffff8a7224 */ /* 0x000fe400078e00ff */
[----:B0-----:R-:W-:-:S05]  /*b030*/  @P0 IMAD.HI.U32 R3, R2, R3, RZ ;  /* 0x0000000302030227 */ /* 0x001fca00078e00ff */
[----:B---3--:R-:W-:Y:S02]  /*b040*/  @P0 SHF.R.U32.HI R2, RZ, R0, R3 ;  /* 0x00000000ff020219 */ /* 0x008fe40000011603 */
[----:B------:R-:W-:-:S03]  /*b050*/  PLOP3.LUT P0, PT, PT, PT, PT, 0x80, 0x0 ;  /* 0x000000000000781c */ /* 0x000fc60003f0f070 */
[----:B------:R-:W-:Y:S02]  /*b060*/  IMAD.IADD R3, R149, 0x1, R2 ;  /* 0x0000000195037824 */ /* 0x000fe400078e0202 */
[----:B------:R-:W-:-:S04]  /*b070*/  IMAD.MOV.U32 R2, RZ, RZ, RZ ;  /* 0x000000ffff027224 */ /* 0x000fc800078e00ff */
[----:B------:R-:W-:-:S05]  /*b080*/  IMAD.HI R2, R3, -0x6db6db6d, R2 ;  /* 0x9249249303027827 */ /* 0x000fca00078e0202 */
[----:B------:R-:W-:-:S04]  /*b090*/  SHF.R.U32.HI R3, RZ, 0x1f, R2 ;  /* 0x0000001fff037819 */ /* 0x000fc80000011602 */
[----:B------:R-:W-:Y:S01]  /*b0a0*/  LEA.HI.SX32 R5, R2, R3, 0x1a ;  /* 0x0000000302057211 */ /* 0x000fe200078fd2ff */
[----:B------:R-:W-:-:S03]  /*b0b0*/  IMAD.MOV.U32 R3, RZ, RZ, RZ ;  /* 0x000000ffff037224 */ /* 0x000fc600078e00ff */
[----:B------:R-:W-:-:S04]  /*b0c0*/  VIMNMX R2, R150, R5, PT ;  /* 0x0000000596027248 */ /* 0x000fc80003fe0100 */
[----:B------:R-:W-:Y:S01]  /*b0d0*/  ISETP.GE.AND P1, PT, R2, 0x1, PT ;  /* 0x000000010200780c */ /* 0x000fe20003f26270 */
[----:B------:R-:W-:-:S12]  /*b0e0*/  @P2 BRA `(.L_x_2850) ;  /* 0x0000000000082947 */ /* 0x000fd80003800000 */
[----:B------:R-:W0:Y:S02]  /*b0f0*/  FENCE.VIEW.ASYNC.G ;  /* 0x00000000000073c6 */ /* 0x000e240000000100 */
[----:B0-----:R-:W-:Y:S06]  /*b100*/  BAR.ARV 0xc, 0x180 ;  /* 0x0306000000007b1d */ /* 0x001fec0000002000 */
.L_x_2850:
[----:B------:R-:W-:Y:S05]  /*b110*/  BSYNC B0 ;  /* 0x0000000000007941 */ /* 0x000fea0003800000 */
.L_x_2849:
[----:B------:R-:W-:Y:S02]  /*b120*/  IMAD.MOV.U32 R4, RZ, RZ, RZ ;  /* 0x000000ffff047224 */ /* 0x000fe400078e00ff */
[----:B------:R-:W-:Y:S01]  /*b130*/  IMAD.MOV.U32 R0, RZ, RZ, RZ ;  /* 0x000000ffff007224 */ /* 0x000fe200078e00ff */
        /* <DEDUP_REMOVED lines=34> */
.L_x_2852:
        /* <DEDUP_REMOVED lines=12> */
.L_x_2856:
[----:B-1----:R1:W2:Y:S02]  /*b420*/  SYNCS.PHASECHK.TRANS64.TRYWAIT P0, [R16+URZ+0x36800], R3 ;  /* 0x03680003100075a7 */ /* 0x0022a4000800017f */
[----:B--2---:R-:W-:Y:S05]  /*b430*/  @!P0 NANOSLEEP.SYNCS 0x989680 ;  /* 0x009896800000895d */ /* 0x004fea0003900000 */
[----:B------:R-:W2:Y:S02]  /*b440*/  @!P0 SYNCS.PHASECHK.TRANS64 P0, [R16+URZ+0x36800], R3 ;  /* 0x03680003100085a7 */ /* 0x000ea4000800007f */
[----:B--2---:R-:W-:Y:S05]  /*b450*/  @!P0 BRA `(.L_x_2856) ;  /* 0xfffffffc00f08947 */ /* 0x004fea000383ffff */
.L_x_2855:
[----:B------:R-:W-:Y:S05]  /*b460*/  BSYNC B0 ;  /* 0x0000000000007941 */ /* 0x000fea0003800000 */
.L_x_2854:
[----:B------:R-:W-:Y:S05]  /*b470*/  BRA `(.L_x_2857) ;  /* 0x0000007400c87947 */ /* 0x000fea0003800000 */
.L_x_2853:
[----:B------:R-:W2:Y:S01]  /*b480*/  LDL R0, [R1+0x88] ;  /* 0x0000880001007983 */ /* 0x000ea20000100800 */
[----:B------:R-:W-:Y:S01]  /*b490*/  ULDC.64 UR6, c[0x0][0x408] ;  /* 0x0001020000067ab9 */ /* 0x000fe20000000a00 */
[----:B--2---:R-:W-:Y:S02]  /*b4a0*/  R2UR UR4, R0 ;  /* 0x00000000000472ca */ /* 0x004fe400000e0000 */
[----:B------:R-:W-:-:S05]  /*b4b0*/  SHF.R.S32.HI R0, RZ, 0x1f, R144 ;  /* 0x0000001fff007819 */ /* 0x000fca0000011490 */
[----:B------:R-:W-:-:S04]  /*b4c0*/  IMAD R5, R0, UR6, RZ ;  /* 0x0000000600057c24 */ /* 0x000fc8000f8e02ff */
[----:B------:R-:W-:Y:S02]  /*b4d0*/  IMAD R5, R144, UR7, R5 ;  /* 0x0000000790057c24 */ /* 0x000fe4000f8e0205 */
[----:B------:R-:W-:-:S03]  /*b4e0*/  ULOP3.LUT UP0, URZ, UR4, 0x3ff, URZ, 0xc0, !UPT ;  /* 0x000003ff043f7892 */ /* 0x000fc6000f80c03f */
[----:B------:R-:W-:Y:S02]  /*b4f0*/  ULDC.64 UR4, c[0x0][0x3f8] ;  /* 0x0000fe0000047ab9 */ /* 0x000fe40000000a00 */
[----:B------:R-:W-:Y:S01]  /*b500*/  IMAD R3, R0, UR4, RZ ;  /* 0x0000000400037c24 */ /* 0x000fe2000f8e02ff */
[----:B------:R-:W-:Y:S01]  /*b510*/  PLOP3.LUT P0, PT, PT, PT, UP0, 0x80, 0x0 ;  /* 0x000000000000781c */ /* 0x000fe20003f0f008 */
[----:B------:R-:W-:-:S04]  /*b520*/  IMAD.WIDE.U32 R24, R144, UR4, RZ ;  /* 0x0000000490187c25 */ /* 0x000fc8000f8e00ff */
[C---:B------:R-:W-:Y:S02]  /*b530*/  IMAD R3, R144.reuse, UR5, R3 ;  /* 0x0000000590037c24 */ /* 0x040fe4000f8e0203 */
[----:B------:R-:W-:-:S04]  /*b540*/  IMAD.WIDE.U32 R144, R144, UR6, RZ ;  /* 0x0000000690907c25 */ /* 0x000fc8000f8e00ff */
        /* <DEDUP_REMOVED lines=19> */
.L_x_2858:
[----:B------:R-:W-:Y:S01]  /*b680*/  ULDC.U8 UR4, c[0x0][0x410] ;  /* 0x0001040000047ab9 */ /* 0x000fe20000000000 */
[----:B------:R-:W-:Y:S01]  /*b690*/  BSSY B0, `(.L_x_2859) ;  /* 0x0000748000007945 */ /* 0x000fe20003800000 */
[----:B------:R-:W-:Y:S01]  /*b6a0*/  ISETP.NE.AND P0, PT, RZ, UR4, PT ;  /* 0x00000004ff007c0c */ /* 0x000fe2000bf05270 */
[----:B------:R-:W-:-:S12]  /*b6b0*/  IMAD.IADD R10, R204, 0x1, R222 ;  /* 0x00000001cc0a7824 */ /* 0x000fd800078e02de */
[----:B------:R-:W-:Y:S05]  /*b6c0*/  @!P0 BRA `(.L_x_2860) ;  /* 0x0000003800b08947 */ /* 0x000fea0003800000 */
[----:B------:R-:W0:Y:S01]  /*b6d0*/  LDC R63, c[0x0][0x448] ;  /* 0x00011200ff3f7b82 */ /* 0x000e220000000800 */
[----:B------:R-:W1:Y:S01]  /*b6e0*/  S2R R21, SR_TID.X ;  /* 0x0000000000157919 */ /* 0x000e620000002100 */
[----:B------:R-:W-:Y:S01]  /*b6f0*/  ULDC.64 UR4, c[0x0][0x3f8] ;  /* 0x0000fe0000047ab9 */ /* 0x000fe20000000a00 */
[----:B------:R-:W-:Y:S01]  /*b700*/  ULDC.64 UR6, c[0x0][0x408] ;  /* 0x0001020000067ab9 */ /* 0x000fe20000000a00 */
[----:B------:R-:W-:Y:S02]  /*b710*/  IMAD.MOV.U32 R8, RZ, RZ, R24 ;  /* 0x000000ffff087224 */ /* 0x000fe400078e0018 */
[----:B------:R-:W-:Y:S02]  /*b720*/  IMAD.MOV.U32 R9, RZ, RZ, R27 ;  /* 0x000000ffff097224 */ /* 0x000fe400078e001b */
[----:B------:R-:W-:Y:S02]  /*b730*/  IMAD.MOV.U32 R12, RZ, RZ, R144 ;  /* 0x000000ffff0c7224 */ /* 0x000fe400078e0090 */
[----:B------:R-:W-:Y:S01]  /*b740*/  IMAD.MOV.U32 R13, RZ, RZ, R29 ;  /* 0x000000ffff0d7224 */ /* 0x000fe200078e001d */
[----:B0-----:R-:W-:Y:S01]  /*b750*/  ISETP.NE.AND P0, PT, R63, 0x1, PT ;  /* 0x000000013f00780c */ /* 0x001fe20003f05270 */
[----:B-1----:R-:W-:-:S12]  /*b760*/  VIADD R21, R21, 0xffffff80 ;  /* 0xffffff8015157836 */ /* 0x002fd80000000000 */
[----:B------:R-:W0:Y:S01]  /*b770*/  @P0 LDC R0, c[0x0][0x44c] ;  /* 0x00011300ff000b82 */ /* 0x000e220000000800 */
[----:B------:R-:W-:-:S04]  /*b780*/  SHF.R.S32.HI R20, RZ, 0x1f, R21 ;  /* 0x0000001fff147819 */ /* 0x000fc80000011415 */
[----:B------:R-:W-:-:S03]  /*b790*/  LEA.HI R20, R20, R21, RZ, 0x2 ;  /* 0x0000001514147211 */ /* 0x000fc600078f10ff */
[----:B------:R-:W1:Y:S01]  /*b7a0*/  @P0 LDC R5, c[0x0][0x450] ;  /* 0x00011400ff050b82 */ /* 0x000e620000000800 */
[----:B------:R-:W-:-:S05]  /*b7b0*/  LOP3.LUT R20, R20, 0xfffffffc, RZ, 0xc0, !PT ;  /* 0xfffffffc14147812 */ /* 0x000fca00078ec0ff */
[----:B------:R-:W-:-:S04]  /*b7c0*/  IMAD.IADD R20, R21, 0x1, -R20 ;  /* 0x0000000115147824 */ /* 0x000fc800078e0a14 */
[----:B------:R-:W-:-:S04]  /*b7d0*/  IMAD R3, R20, 0x40, R10 ;  /* 0x0000004014037824 */ /* 0x000fc800078e020a */
        /* <DEDUP_REMOVED lines=23> */
.L_x_3140:
        /* <DEDUP_REMOVED lines=16> */
[----:B------:R-:W3:Y:S01]  /*ba50*/  LDL R15, [R1+0x70] ;  /* 0x00007000010f7983 */ /* 0x000ee20000100800 */
[----:B------:R-:W-:-:S03]  /*ba60*/  ULDC UR4, c[0x0][0x3f4] ;  /* 0x0000fd0000047ab9 */ /* 0x000fc60000000800 */
[----:B------:R-:W3:Y:S04]  /*ba70*/  LDL R12, [R1+0x6c] ;  /* 0x00006c00010c7983 */ /* 0x000ee80000100800 */
[----:B------:R-:W3:Y:S04]  /*ba80*/  LDL R13, [R1+0x68] ;  /* 0x00006800010d7983 */ /* 0x000ee80000100800 */
[----:B------:R-:W3:Y:S04]  /*ba90*/  LDL R11, [R1+0x64] ;  /* 0x00006400010b7983 */ /* 0x000ee80000100800 */
[----:B------:R-:W3:Y:S01]  /*baa0*/  LDL R9, [R1+0x60] ;  /* 0x0000600001097983 */ /* 0x000ee20000100800 */
[----:B------:R-:W-:-:S02]  /*bab0*/  ISETP.GE.AND P3, PT, R213, UR4, PT ;  /* 0x00000004d5007c0c */ /* 0x000fc4000bf66270 */
[----:B------:R-:W-:Y:S02]  /*bac0*/  CS2R R60, SRZ ;  /* 0x00000000003c7805 */ /* 0x000fe4000001ff00 */
[----:B------:R-:W-:Y:S02]  /*bad0*/  ISETP.GE.AND P2, PT, R211, UR4, PT ;  /* 0x00000004d3007c0c */ /* 0x000fe4000bf46270 */
[----:B------:R-:W-:Y:S02]  /*bae0*/  CS2R R58, SRZ ;  /* 0x00000000003a7805 */ /* 0x000fe4000001ff00 */
[----:B------:R-:W-:Y:S02]  /*baf0*/  ISETP.GE.AND P1, PT, R212, UR4, PT ;  /* 0x00000004d4007c0c */ /* 0x000fe4000bf26270 */
[----:B------:R-:W-:Y:S02]  /*bb00*/  ISETP.GE.AND P0, PT, R210, UR4, PT ;  /* 0x00000004d2007c0c */ /* 0x000fe4000bf06270 */
[----:B------:R-:W-:Y:S01]  /*bb10*/  ISETP.GE.AND P4, PT, R22, UR4, PT ;  /* 0x0000000416007c0c */ /* 0x000fe2000bf86270 */
[----:B------:R-:W-:-:S04]  /*bb20*/  @!P3 IMAD.SHL.U32 R27, R213, 0x2, RZ ;  /* 0x00000002d51bb824 */ /* 0x000fc800078e00ff */
[----:B------:R-:W-:-:S04]  /*bb30*/  @!P2 IMAD.SHL.U32 R31, R211, 0x2, RZ ;  /* 0x00000002d31fa824 */ /* 0x000fc800078e00ff */
[----:B------:R-:W-:Y:S01]  /*bb40*/  @!P1 IMAD.SHL.U32 R35, R212, 0x2, RZ ;  /* 0x00000002d4239824 */ /* 0x000fe200078e00ff */
[-C--:B--2---:R-:W-:Y:S01]  /*bb50*/  @!P3 IADD3 R24, P6, R0, R27.reuse, RZ ;  /* 0x0000001b0018b210 */ /* 0x084fe20007fde0ff */
[----:B------:R-:W-:Y:S01]  /*bb60*/  @!P0 IMAD.SHL.U32 R65, R210, 0x2, RZ ;  /* 0x00000002d2418824 */ /* 0x000fe200078e00ff */
[----:B----4-:R-:W-:Y:S02]  /*bb70*/  @!P3 IADD3 R26, P5, R14, R27, RZ ;  /* 0x0000001b0e1ab210 */ /* 0x010fe40007fbe0ff */
        /* <DEDUP_REMOVED lines=8> */
[----:B---3--:R-:W-:Y:S01]  /*bc00*/  @!P3 SHF.L.U64.HI R20, R213, 0x1, R15 ;  /* 0x00000001d514b819 */ /* 0x008fe2000001020f */
[----:B------:R-:W-:Y:S01]  /*bc10*/  @!P4 IMAD.MOV.U32 R15, RZ, RZ, R5 ;  /* 0x000000ffff0fc224 */ /* 0x000fe200078e0005 */
[----:B------:R-:W-:-:S03]  /*bc20*/  @!P2 SHF.L.U64.HI R12, R211, 0x1, R12 ;  /* 0x00000001d30ca819 */ /* 0x000fc6000001020c */
[--C-:B-1----:R-:W-:Y:S01]  /*bc30*/  @!P3 IMAD.X R25, R3, 0x1, R20.reuse, P6 ;  /* 0x000000010319b824 */ /* 0x102fe200030e0614 */
[-C--:B------:R-:W-:Y:S01]  /*bc40*/  @!P2 IADD3 R28, P6, R0, R31.reuse, RZ ;  /* 0x0000001f001ca210 */ /* 0x080fe20007fde0ff */
[----:B------:R-:W-:Y:S01]  /*bc50*/  @!P3 IMAD.X R27, R5, 0x1, R20, P5 ;  /* 0x00000001051bb824 */ /* 0x000fe200028e0614 */
[----:B------:R-:W-:Y:S02]  /*bc60*/  @!P2 IADD3 R30, P5, R14, R31, RZ ;  /* 0x0000001f0e1ea210 */ /* 0x000fe40007fbe0ff */
[----:B------:R-:W-:Y:S01]  /*bc70*/  @!P1 SHF.L.U64.HI R20, R212, 0x1, R13 ;  /* 0x00000001d4149819 */ /* 0x000fe2000001020d */
[--C-:B------:R-:W-:Y:S01]  /*bc80*/  @!P2 IMAD.X R29, R3, 0x1, R12.reuse, P6 ;  /* 0x00000001031da824 */ /* 0x100fe200030e060c */
[-C--:B------:R-:W-:Y:S01]  /*bc90*/  @!P1 IADD3 R32, P6, R0, R35.reuse, RZ ;  /* 0x0000002300209210 */ /* 0x080fe20007fde0ff */
[----:B------:R-:W-:Y:S01]  /*bca0*/  @!P2 IMAD.X R31, R5, 0x1, R12, P5 ;  /* 0x00000001051fa824 */ /* 0x000fe200028e060c */
[----:B------:R-:W-:Y:S01]  /*bcb0*/  ISETP.GE.AND P5, PT, R214, UR4, PT ;  /* 0x00000004d6007c0c */ /* 0x000fe2000bfa6270 */
[----:B------:R-:W-:Y:S01]  /*bcc0*/  @!P4 IMAD.MOV.U32 R12, RZ, RZ, R0 ;  /* 0x000000ffff0cc224 */ /* 0x000fe200078e0000 */
[----:B------:R-:W-:Y:S01]  /*bcd0*/  @!P0 SHF.L.U64.HI R38, R210, 0x1, R11 ;  /* 0x00000001d2268819 */ /* 0x000fe2000001020b */
[--C-:B------:R-:W-:Y:S01]  /*bce0*/  @!P1 IMAD.X R33, R3, 0x1, R20.reuse, P6 ;  /* 0x0000000103219824 */ /* 0x100fe200030e0614 */
[----:B------:R-:W-:Y:S01]  /*bcf0*/  @!P1 IADD3 R34, P6, R14, R35, RZ ;  /* 0x000000230e229210 */ /* 0x000fe20007fde0ff */
[----:B------:R-:W-:Y:S01]  /*bd00*/  @!P4 IMAD.MOV.U32 R13, RZ, RZ, R3 ;  /* 0x000000ffff0dc224 */ /* 0x000fe200078e0003 */
[----:B------:R1:W5:Y:S03]  /*bd10*/  @!P3 LD.E.64 R54, desc[UR60][R24.64] ;  /* 0x0000003c1836b980 */ /* 0x000366000c101b00 */
[----:B------:R-:W-:Y:S01]  /*bd20*/  @!P1 IMAD.X R35, R5, 0x1, R20, P6 ;  /* 0x0000000105239824 */ /* 0x000fe200030e0614 */
[-C--:B------:R-:W-:Y:S01]  /*bd30*/  @!P0 IADD3 R40, P6, R0, R65.reuse, RZ ;  /* 0x0000004100288210 */ /* 0x080fe20007fde0ff */
[----:B------:R-:W-:Y:S01]  /*bd40*/  @!P4 IMAD.WIDE R12, R22, 0x2, R12 ;  /* 0x00000002160cc825 */ /* 0x000fe200078e020c */
[----:B------:R1:W5:Y:S03]  /*bd50*/  @!P3 LD.E.64 R56, desc[UR60][R26.64] ;  /* 0x0000003c1a38b980 */ /* 0x000366000c101b00 */
[----:B------:R-:W-:Y:S01]  /*bd60*/  @!P0 IMAD.X R41, R3, 0x1, R38, P6 ;  /* 0x0000000103298824 */ /* 0x000fe200030e0626 */
[----:B------:R-:W-:Y:S01]  /*bd70*/  @!P0 IADD3 R64, P6, R14, R65, RZ ;  /* 0x000000410e408210 */ /* 0x000fe20007fde0ff */
[----:B------:R-:W-:Y:S01]  /*bd80*/  @!P4 IMAD.WIDE R20, R22, 0x2, R14 ;  /* 0x000000021614c825 */ /* 0x000fe200078e020e */
[----:B------:R1:W5:Y:S03]  /*bd90*/  @!P4 LD.E.64 R60, desc[UR60][R12.64] ;  /* 0x0000003c0c3cc980 */ /* 0x000366000c101b00 */
[C---:B------:R-:W-:Y:S01]  /*bda0*/  @!P5 IMAD.SHL.U32 R15, R214.reuse, 0x2, RZ ;  /* 0x00000002d60fd824 */ /* 0x040fe200078e00ff */
[----:B------:R1:W5:Y:S01]  /*bdb0*/  @!P4 LD.E.64 R58, desc[UR60][R20.64] ;  /* 0x0000003c143ac980 */ /* 0x000362000c101b00 */
[----:B------:R-:W-:Y:S01]  /*bdc0*/  @!P0 IMAD.X R65, R5, 0x1, R38, P6 ;  /* 0x0000000105418824 */ /* 0x000fe200030e0626 */
[----:B------:R-:W-:-:S02]  /*bdd0*/  @!P5 SHF.L.U64.HI R36, R214, 0x1, R9 ;  /* 0x00000001d624d819 */ /* 0x000fc40000010209 */
[-C--:B------:R-:W-:Y:S01]  /*bde0*/  @!P5 IADD3 R66, P4, R0, R15.reuse, RZ ;  /* 0x0000000f0042d210 */ /* 0x080fe20007f9e0ff */
[----:B------:R1:W5:Y:S01]  /*bdf0*/  @!P2 LD.E.64 R50, desc[UR60][R28.64] ;  /* 0x0000003c1c32a980 */ /* 0x000362000c101b00 */
[----:B------:R-:W-:Y:S02]  /*be00*/  @!P5 IADD3 R14, P6, R14, R15, RZ ;  /* 0x0000000f0e0ed210 */ /* 0x000fe40007fde0ff */
[----:B------:R-:W-:Y:S01]  /*be10*/  CS2R R38, SRZ ;  /* 0x0000000000267805 */ /* 0x000fe2000001ff00 */
[--C-:B------:R-:W-:Y:S01]  /*be20*/  @!P5 IMAD.X R67, R3, 0x1, R36.reuse, P4 ;  /* 0x000000010343d824 */ /* 0x100fe200020e0624 */
[----:B------:R1:W5:Y:S01]  /*be30*/  @!P2 LD.E.64 R52, desc[UR60][R30.64] ;  /* 0x0000003c1e34a980 */ /* 0x000362000c101b00 */
[----:B------:R-:W-:Y:S01]  /*be40*/  @!P5 IMAD.X R15, R5, 0x1, R36, P6 ;  /* 0x00000001050fd824 */ /* 0x000fe200030e0624 */
[----:B------:R-:W-:Y:S02]  /*be50*/  CS2R R36, SRZ ;  /* 0x0000000000247805 */ /* 0x000fe4000001ff00 */
[----:B------:R1:W5:Y:S04]  /*be60*/  @!P1 LD.E.64 R48, desc[UR60][R32.64] ;  /* 0x0000003c20309980 */ /* 0x000368000c101b00 */
[----:B------:R1:W5:Y:S04]  /*be70*/  @!P1 LD.E.64 R46, desc[UR60][R34.64] ;  /* 0x0000003c222e9980 */ /* 0x000368000c101b00 */
[----:B------:R1:W5:Y:S04]  /*be80*/  @!P0 LD.E.64 R44, desc[UR60][R40.64] ;  /* 0x0000003c282c8980 */ /* 0x000368000c101b00 */
[----:B------:R1:W5:Y:S04]  /*be90*/  @!P0 LD.E.64 R42, desc[UR60][R64.64] ;  /* 0x0000003c402a8980 */ /* 0x000368000c101b00 */
[----:B------:R1:W5:Y:S04]  /*bea0*/  @!P5 LD.E.64 R38, desc[UR60][R66.64] ;  /* 0x0000003c4226d980 */ /* 0x000368000c101b00 */
[----:B------:R1:W5:Y:S02]  /*beb0*/  @!P5 LD.E.64 R36, desc[UR60][R14.64] ;  /* 0x0000003c0e24d980 */ /* 0x000364000c101b00 */
.L_x_2863:
[----:B------:R-:W-:Y:S05]  /*bec0*/  BSYNC B1 ;  /* 0x0000000000017941 */ /* 0x000fea0003800000 */
.L_x_2862:
        /* <DEDUP_REMOVED lines=55> */
.L_x_3146:
[----:B------:R-:W-:Y:S01]  /*c240*/  VIADD R10, R10, 0x40 ;  /* 0x000000400a0a7836 */ /* 0x000fe20000000000 */
[----:B-1----:R-:W-:Y:S01]  /*c250*/  LOP3.LUT R6, R216, 0x18, R18, 0xf8, !PT ;  /* 0x00000018d8067812 */ /* 0x002fe200078ef812 */
        /* <DEDUP_REMOVED lines=18> */
[----:B------:R-:W4:Y:S01]  /*c380*/  LDL R70, [R1+0x70] ;  /* 0x0000700001467983 */ /* 0x000f220000100800 */
[----:B------:R-:W-:-:S03]  /*c390*/  ULDC UR4, c[0x0][0x3f4] ;  /* 0x0000fd0000047ab9 */ /* 0x000fc60000000800 */
[----:B------:R-:W2:Y:S04]  /*c3a0*/  LDL R67, [R1+0x6c] ;  /* 0x00006c0001437983 */ /* 0x000ea80000100800 */
[----:B------:R-:W2:Y:S04]  /*c3b0*/  LDL R65, [R1+0x68] ;  /* 0x0000680001417983 */ /* 0x000ea80000100800 */
[----:B------:R-:W2:Y:S04]  /*c3c0*/  LDL R64, [R1+0x64] ;  /* 0x0000640001407983 */ /* 0x000ea80000100800 */
[----:B------:R-:W2:Y:S01]  /*c3d0*/  LDL R66, [R1+0x60] ;  /* 0x0000600001427983 */ /* 0x000ea20000100800 */
[----:B------:R-:W-:-:S02]  /*c3e0*/  ISETP.GE.AND P4, PT, R213, UR4, PT ;  /* 0x00000004d5007c0c */ /* 0x000fc4000bf86270 */
[----:B------:R-:W-:Y:S02]  /*c3f0*/  ISETP.GE.AND P3, PT, R211, UR4, PT ;  /* 0x00000004d3007c0c */ /* 0x000fe4000bf66270 */
[----:B------:R-:W-:Y:S02]  /*c400*/  ISETP.GE.AND P2, PT, R212, UR4, PT ;  /* 0x00000004d4007c0c */ /* 0x000fe4000bf46270 */
[----:B------:R-:W-:-:S07]  /*c410*/  ISETP.GE.AND P1, PT, R210, UR4, PT ;  /* 0x00000004d2007c0c */ /* 0x000fce000bf26270 */
[----:B------:R-:W-:Y:S02]  /*c420*/  @!P4 IMAD.SHL.U32 R9, R213, 0x2, RZ ;  /* 0x00000002d509c824 */ /* 0x000fe400078e00ff */
[----:B------:R-:W-:-:S03]  /*c430*/  @!P3 IMAD.SHL.U32 R73, R211, 0x2, RZ ;  /* 0x00000002d349b824 */ /* 0x000fc600078e00ff */
[-C--:B---3--:R-:W-:Y:S02]  /*c440*/  @!P4 IADD3 R10, P5, R0, R9.reuse, RZ ;  /* 0x00000009000ac210 */ /* 0x088fe40007fbe0ff */
[----:B0-----:R-:W-:Y:S01]  /*c450*/  @!P4 IADD3 R8, P6, R4, R9, RZ ;  /* 0x000000090408c210 */ /* 0x001fe20007fde0ff */
[----:B------:R-:W-:Y:S01]  /*c460*/  @!P1 IMAD.SHL.U32 R7, R210, 0x2, RZ ;  /* 0x00000002d2079824 */ /* 0x000fe200078e00ff */
[----:B------:R-:W-:Y:S02]  /*c470*/  CS2R R40, SRZ ;  /* 0x0000000000287805 */ /* 0x000fe4000001ff00 */
[----:B------:R-:W-:Y:S02]  /*c480*/  CS2R R30, SRZ ;  /* 0x00000000001e7805 */ /* 0x000fe4000001ff00 */
[----:B------:R-:W-:Y:S02]  /*c490*/  CS2R R34, SRZ ;  /* 0x0000000000227805 */ /* 0x000fe4000001ff00 */
[----:B------:R-:W-:-:S02]  /*c4a0*/  CS2R R32, SRZ ;  /* 0x0000000000207805 */ /* 0x000fc4000001ff00 */
[----:B------:R-:W-:Y:S02]  /*c4b0*/  CS2R R28, SRZ ;  /* 0x00000000001c7805 */ /* 0x000fe4000001ff00 */
[----:B------:R-:W-:Y:S02]  /*c4c0*/  CS2R R26, SRZ ;  /* 0x00000000001a7805 */ /* 0x000fe4000001ff00 */
[----:B------:R-:W-:Y:S02]  /*c4d0*/  CS2R R24, SRZ ;  /* 0x0000000000187805 */ /* 0x000fe4000001ff00 */
[----:B----4-:R-:W-:Y:S02]  /*c4e0*/  @!P4 SHF.L.U64.HI R6, R213, 0x1, R70 ;  /* 0x00000001d506c819 */ /* 0x010fe40000010246 */
[----:B--2---:R-:W-:-:S03]  /*c4f0*/  @!P3 SHF.L.U64.HI R12, R211, 0x1, R67 ;  /* 0x00000001d30cb819 */ /* 0x004fc60000010243 */
[--C-:B------:R-:W-:Y:S01]  /*c500*/  @!P4 IMAD.X R11, R3, 0x1, R6.reuse, P5 ;  /* 0x00000001030bc824 */ /* 0x100fe200028e0606 */
[----:B------:R-:W-:Y:S01]  /*c510*/  @!P3 IADD3 R76, P5, R0, R73, RZ ;  /* 0x00000049004cb210 */ /* 0x000fe20007fbe0ff */
[C---:B------:R-:W-:Y:S01]  /*c520*/  @!P2 IMAD.SHL.U32 R67, R212.reuse, 0x2, RZ ;  /* 0x00000002d443a824 */ /* 0x040fe200078e00ff */
[----:B------:R-:W-:Y:S01]  /*c530*/  @!P2 SHF.L.U64.HI R14, R212, 0x1, R65 ;  /* 0x00000001d40ea819 */ /* 0x000fe20000010241 */
[----:B------:R-:W-:Y:S01]  /*c540*/  @!P4 IMAD.X R9, R5, 0x1, R6, P6 ;  /* 0x000000010509c824 */ /* 0x000fe200030e0606 */
[----:B------:R0:W5:Y:S01]  /*c550*/  @!P4 LD.E.64 R34, desc[UR60][R10.64] ;  /* 0x0000003c0a22c980 */ /* 0x000162000c101b00 */
[C---:B------:R-:W-:Y:S01]  /*c560*/  @!P3 IMAD.X R77, R3.reuse, 0x1, R12, P5 ;  /* 0x00000001034db824 */ /* 0x040fe200028e060c */
[----:B------:R-:W-:Y:S02]  /*c570*/  @!P2 IADD3 R70, P5, R0, R67, RZ ;  /* 0x000000430046a210 */ /* 0x000fe40007fbe0ff */
[----:B------:R-:W-:Y:S01]  /*c580*/  @!P3 IADD3 R72, P6, R4, R73, RZ ;  /* 0x000000490448b210 */ /* 0x000fe20007fde0ff */
[----:B------:R1:W5:Y:S01]  /*c590*/  @!P4 LD.E.64 R32, desc[UR60][R8.64] ;  /* 0x0000003c0820c980 */ /* 0x000362000c101b00 */
[----:B------:R-:W-:Y:S01]  /*c5a0*/  @!P1 SHF.L.U64.HI R20, R210, 0x1, R64 ;  /* 0x00000001d2149819 */ /* 0x000fe20000010240 */
[----:B------:R-:W-:Y:S01]  /*c5b0*/  @!P2 IMAD.X R71, R3, 0x1, R14, P5 ;  /* 0x000000010347a824 */ /* 0x000fe200028e060e */
[----:B------:R-:W-:Y:S01]  /*c5c0*/  @!P1 IADD3 R64, P5, R0, R7, RZ ;  /* 0x0000000700409210 */ /* 0x000fe20007fbe0ff */
[----:B------:R-:W-:Y:S01]  /*c5d0*/  IMAD.MOV.U32 R74, RZ, RZ, R66 ;  /* 0x000000ffff4a7224 */ /* 0x000fe200078e0042 */
[----:B0-----:R-:W-:Y:S01]  /*c5e0*/  CS2R R10, SRZ ;  /* 0x00000000000a7805 */ /* 0x001fe2000001ff00 */
[----:B------:R-:W-:Y:S01]  /*c5f0*/  @!P3 IMAD.X R73, R5, 0x1, R12, P6 ;  /* 0x000000010549b824 */ /* 0x000fe200030e060c */
[C---:B------:R-:W-:Y:S01]  /*c600*/  @!P2 IADD3 R66, P6, R4.reuse, R67, RZ ;  /* 0x000000430442a210 */ /* 0x040fe20007fde0ff */
[----:B------:R-:W-:Y:S01]  /*c610*/  @!P1 IMAD.X R65, R3, 0x1, R20, P5 ;  /* 0x0000000103419824 */ /* 0x000fe200028e0614 */
[----:B------:R-:W-:-:S02]  /*c620*/  @!P1 IADD3 R6, P5, R4, R7, RZ ;  /* 0x0000000704069210 */ /* 0x000fc40007fbe0ff */
[----:B-1----:R-:W-:Y:S01]  /*c630*/  CS2R R8, SRZ ;  /* 0x0000000000087805 */ /* 0x002fe2000001ff00 */
[----:B------:R-:W5:Y:S01]  /*c640*/  @!P3 LD.E.64 R28, desc[UR60][R76.64] ;  /* 0x0000003c4c1cb980 */ /* 0x000f62000c101b00 */
[C---:B------:R-:W-:Y:S01]  /*c650*/  @!P2 IMAD.X R67, R5.reuse, 0x1, R14, P6 ;  /* 0x000000010543a824 */ /* 0x040fe200030e060e */
[----:B------:R-:W-:Y:S01]  /*c660*/  ISETP.GE.AND P6, PT, R22, UR4, PT ;  /* 0x0000000416007c0c */ /* 0x000fe2000bfc6270 */
[----:B------:R-:W-:Y:S01]  /*c670*/  @!P1 IMAD.X R7, R5, 0x1, R20, P5 ;  /* 0x0000000105079824 */ /* 0x000fe200028e0614 */
[----:B------:R-:W-:Y:S01]  /*c680*/  ISETP.GE.AND P5, PT, R214, UR4, PT ;  /* 0x00000004d6007c0c */ /* 0x000fe2000bfa6270 */
[----:B------:R-:W5:Y:S04]  /*c690*/  @!P3 LD.E.64 R26, desc[UR60][R72.64] ;  /* 0x0000003c481ab980 */ /* 0x000f68000c101b00 */
[----:B------:R-:W5:Y:S06]  /*c6a0*/  @!P2 LD.E.64 R24, desc[UR60][R70.64] ;  /* 0x0000003c4618a980 */ /* 0x000f6c000c101b00 */
[----:B------:R-:W-:-:S02]  /*c6b0*/  @!P6 IMAD.MOV.U32 R12, RZ, RZ, R0 ;  /* 0x000000ffff0ce224 */ /* 0x000fc400078e0000 */
[----:B------:R-:W-:Y:S02]  /*c6c0*/  @!P6 IMAD.MOV.U32 R13, RZ, RZ, R3 ;  /* 0x000000ffff0de224 */ /* 0x000fe400078e0003 */
[----:B------:R-:W-:-:S04]  /*c6d0*/  @!P6 IMAD.WIDE R14, R22, 0x2, R4 ;  /* 0x00000002160ee825 */ /* 0x000fc800078e0204 */
[----:B------:R-:W-:Y:S01]  /*c6e0*/  @!P6 IMAD.WIDE R12, R22, 0x2, R12 ;  /* 0x00000002160ce825 */ /* 0x000fe200078e020c */
[----:B------:R0:W5:Y:S03]  /*c6f0*/  @!P6 LD.E.64 R30, desc[UR60][R14.64] ;  /* 0x0000003c0e1ee980 */ /* 0x000166000c101b00 */
[C---:B------:R-:W-:Y:S01]  /*c700*/  @!P5 IMAD.SHL.U32 R21, R214.reuse, 0x2, RZ ;  /* 0x00000002d615d824 */ /* 0x040fe200078e00ff */
[----:B------:R1:W5:Y:S01]  /*c710*/  @!P6 LD.E.64 R40, desc[UR60][R12.64] ;  /* 0x0000003c0c28e980 */ /* 0x000362000c101b00 */
[----:B------:R-:W-:-:S03]  /*c720*/  @!P5 SHF.L.U64.HI R20, R214, 0x1, R74 ;  /* 0x00000001d614d819 */ /* 0x000fc6000001024a */
[----:B------:R-:W-:-:S05]  /*c730*/  @!P5 IADD3 R74, P6, R0, R21, RZ ;  /* 0x00000015004ad210 */ /* 0x000fca0007fde0ff */
[--C-:B------:R-:W-:Y:S01]  /*c740*/  @!P5 IMAD.X R75, R3, 0x1, R20.reuse, P6 ;  /* 0x00000001034bd824 */ /* 0x100fe200030e0614 */
[----:B------:R-:W-:Y:S02]  /*c750*/  @!P5 IADD3 R4, P6, R4, R21, RZ ;  /* 0x000000150404d210 */ /* 0x000fe40007fde0ff */
[----:B0-----:R-:W-:Y:S02]  /*c760*/  CS2R R14, SRZ ;  /* 0x00000000000e7805 */ /* 0x001fe4000001ff00 */
[----:B-1----:R-:W-:Y:S01]  /*c770*/  CS2R R12, SRZ ;  /* 0x00000000000c7805 */ /* 0x002fe2000001ff00 */
[----:B------:R1:W5:Y:S01]  /*c780*/  @!P5 LD.E.64 R10, desc[UR60][R74.64] ;  /* 0x0000003c4a0ad980 */ /* 0x000362000c101b00 */
[----:B------:R-:W-:Y:S01]  /*c790*/  @!P5 IMAD.X R5, R5, 0x1, R20, P6 ;  /* 0x000000010505d824 */ /* 0x000fe200030e0614 */
[----:B------:R-:W-:Y:S02]  /*c7a0*/  CS2R R20, SRZ ;  /* 0x0000000000147805 */ /* 0x000fe4000001ff00 */
[----:B------:R1:W5:Y:S04]  /*c7b0*/  @!P1 LD.E.64 R14, desc[UR60][R64.64] ;  /* 0x0000003c400e9980 */ /* 0x000368000c101b00 */
[----:B------:R1:W5:Y:S04]  /*c7c0*/  @!P2 LD.E.64 R20, desc[UR60][R66.64] ;  /* 0x0000003c4214a980 */ /* 0x000368000c101b00 */
[----:B------:R1:W5:Y:S04]  /*c7d0*/  @!P1 LD.E.64 R12, desc[UR60][R6.64] ;  /* 0x0000003c060c9980 */ /* 0x000368000c101b00 */
[----:B------:R1:W5:Y:S02]  /*c7e0*/  @!P5 LD.E.64 R8, desc[UR60][R4.64] ;  /* 0x0000003c0408d980 */ /* 0x000364000c101b00 */
.L_x_2866:
[----:B------:R-:W-:Y:S05]  /*c7f0*/  BSYNC B1 ;  /* 0x0000000000017941 */ /* 0x000fea0003800000 */
.L_x_2865:
[----:B--2---:R-:W-:Y:S01]  /*c800*/  LEA.HI R3, R236, R236, RZ, 0x1 ;  /* 0x000000ecec037211 */ /* 0x004fe200078f08ff */
[C---:B-1----:R-:W-:Y:S01]  /*c810*/  VIADD R5, R62.reuse, 0x15400 ;  /* 0x000154003e057836 */ /* 0x042fe20000000000 */
[----:B------:R-:W-:Y:S01]  /*c820*/  VIADDMNMX R63, R63, -R222, 0x80, PT ;  /* 0x000000803f3f7446 */ /* 0x000fe200038009de */
[----:B---3--:R-:W-:Y:S01]  /*c830*/  VIADD R0, R62, 0x15440 ;  /* 0x000154403e007836 */ /* 0x008fe20000000000 */
[----:B------:R-:W-:Y:S01]  /*c840*/  LOP3.LUT R3, R3, 0xfffffffe, RZ, 0xc0, !PT ;  /* 0xfffffffe03037812 */ /* 0x000fe200078ec0ff */
[----:B------:R-:W-:Y:S01]  /*c850*/  @P0 VIADD R0, R5, 0xffffffc0 ;  /* 0xffffffc005000836 */ /* 0x000fe20000000000 */
[----:B------:R-:W-:Y:S01]  /*c860*/  BSSY B1, `(.L_x_2867) ;  /* 0x0000034000017945 */ /* 0x000fe20003800000 */
[----:B-----5:R-:W-:Y:S01]  /*c870*/  IMAD.MOV.U32 R5, RZ, RZ, R32 ;  /* 0x000000ffff057224 */ /* 0x020fe200078e0020 */
[----:B------:R-:W-:Y:S01]  /*c880*/  ISETP.GE.AND P1, PT, R204, R63, PT ;  /* 0x0000003fcc00720c */ /* 0x000fe20003f26270 */
[----:B------:R-:W-:Y:S02]  /*c890*/  IMAD.IADD R3, R236, 0x1, -R3 ;  /* 0x00000001ec037824 */ /* 0x000fe400078e0a03 */
[----:B0-----:R-:W-:Y:S01]  /*c8a0*/  IMAD.MOV.U32 R4, RZ, RZ, R30 ;  /* 0x000000ffff047224 */ /* 0x001fe200078e001e */
        /* <DEDUP_REMOVED lines=47> */
.L_x_3147:
[----:B------:R-:W-:Y:S05]  /*cba0*/  BSYNC B1 ;  /* 0x0000000000017941 */ /* 0x000fea0003800000 */
.L_x_2867:
        /* <DEDUP_REMOVED lines=14> */
[--C-:B------:R-:W-:Y:S02]  /*cc90*/  SHF.R.U64 R113, R60, 0x10, R61.reuse ;  /* 0x000000103c717819 */ /* 0x100fe4000000123d */
[----:B------:R-:W-:Y:S02]  /*cca0*/  SHF.R.U32.HI R60, RZ, 0x10, R61 ;  /* 0x00000010ff3c7819 */ /* 0x000fe4000001163d */
[--C-:B------:R-:W-:Y:S02]  /*ccb0*/  SHF.R.U64 R61, R58, 0x10, R59.reuse ;  /* 0x000000103a3d7819 */ /* 0x100fe4000000123b */
[----:B------:R-:W-:Y:S02]  /*ccc0*/  SHF.R.U32.HI R58, RZ, 0x10, R59 ;  /* 0x00000010ff3a7819 */ /* 0x000fe4000001163b */
[----:B------:R-:W-:Y:S02]  /*ccd0*/  PRMT R111, R111, 0x5410, R60 ;  /* 0x000054106f6f7816 */ /* 0x000fe4000000003c */
[----:B------:R-:W-:-:S02]  /*cce0*/  PRMT R109, R109, 0x5410, R58 ;  /* 0x000054106d6d7816 */ /* 0x000fc4000000003a */
[----:B------:R-:W-:Y:S02]  /*ccf0*/  PRMT R110, R110, 0x5410, R113 ;  /* 0x000054106e6e7816 */ /* 0x000fe40000000071 */
[----:B------:R-:W-:Y:S01]  /*cd00*/  PRMT R112, R108, 0x5410, R61 ;  /* 0x000054106c707816 */ /* 0x000fe2000000003d */
[C---:B------:R-:W-:Y:S01]  /*cd10*/  IMAD.U32 R113, R109.reuse, 0x10000, RZ ;  /* 0x000100006d717824 */ /* 0x040fe200078e00ff */
[----:B------:R-:W-:Y:S01]  /*cd20*/  LOP3.LUT R109, R109, 0xffff0000, RZ, 0xc0, !PT ;  /* 0xffff00006d6d7812 */ /* 0x000fe200078ec0ff */
[C---:B------:R-:W-:Y:S01]  /*cd30*/  IMAD.U32 R108, R111.reuse, 0x10000, RZ ;  /* 0x000100006f6c7824 */ /* 0x040fe200078e00ff */
[----:B------:R-:W-:Y:S02]  /*cd40*/  LOP3.LUT R111, R111, 0xffff0000, RZ, 0xc0, !PT ;  /* 0xffff00006f6f7812 */ /* 0x000fe400078ec0ff */
[C---:B0-----:R-:W-:Y:S01]  /*cd50*/  LOP3.LUT R59, R6.reuse, 0xffff0000, RZ, 0xc0, !PT ;  /* 0xffff0000063b7812 */ /* 0x041fe200078ec0ff */
[----:B------:R-:W-:Y:S01]  /*cd60*/  IMAD.U32 R58, R6, 0x10000, RZ ;  /* 0x00010000063a7824 */ /* 0x000fe200078e00ff */
[C---:B------:R-:W-:Y:S01]  /*cd70*/  LOP3.LUT R61, R7.reuse, 0xffff0000, RZ, 0xc0, !PT ;  /* 0xffff0000073d7812 */ /* 0x040fe200078ec0ff */
[----:B------:R-:W-:-:S02]  /*cd80*/  IMAD.U32 R60, R7, 0x10000, RZ ;  /* 0x00010000073c7824 */ /* 0x000fc400078e00ff */
[C---:B------:R-:W-:Y:S01]  /*cd90*/  FMUL.FTZ R115, R59.reuse, R113 ;  /* 0x000000713b737220 */ /* 0x040fe20000410000 */
[-C--:B------:R-:W-:Y:S01]  /*cda0*/  FMUL.FTZ R114, R59, R108.reuse ;  /* 0x0000006c3b727220 */ /* 0x080fe20000410000 */
[C---:B------:R-:W-:Y:S01]  /*cdb0*/  FMUL.FTZ R59, R61.reuse, R109 ;  /* 0x0000006d3d3b7220 */ /* 0x040fe20000410000 */
[----:B------:R-:W-:Y:S02]  /*cdc0*/  IMAD.U32 R6, R4, 0x10000, RZ ;  /* 0x0001000004067824 */ /* 0x000fe400078e00ff */
[C---:B------:R-:W-:Y:S01]  /*cdd0*/  FFMA.FTZ R115, R58.reuse, R108, -R115 ;  /* 0x0000006c3a737223 */ /* 0x040fe20000010873 */
        /* <DEDUP_REMOVED lines=24> */
.L_x_2872:
[----:B------:R-:W-:Y:S05]  /*cf60*/  BSYNC B2 ;  /* 0x0000000000027941 */ /* 0x000fea0003800000 */
.L_x_2871:
        /* <DEDUP_REMOVED lines=48> */
.L_x_2874:
[----:B------:R-:W-:Y:S05]  /*d270*/  BSYNC B2 ;  /* 0x0000000000027941 */ /* 0x000fea0003800000 */
.L_x_2873:
        /* <DEDUP_REMOVED lines=48> */
.L_x_2876:
[----:B------:R-:W-:Y:S05]  /*d580*/  BSYNC B2 ;  /* 0x0000000000027941 */ /* 0x000fea0003800000 */
.L_x_2875:
        /* <DEDUP_REMOVED lines=48> */
.L_x_2878:
[----:B------:R-:W-:Y:S05]  /*d890*/  BSYNC B2 ;  /* 0x0000000000027941 */ /* 0x000fea0003800000 */
.L_x_2877:
        /* <DEDUP_REMOVED lines=48> */
.L_x_2880:
[----:B------:R-:W-:Y:S05]  /*dba0*/  BSYNC B2 ;  /* 0x0000000000027941 */ /* 0x000fea0003800000 */
.L_x_2879:
        /* <DEDUP_REMOVED lines=47> */
.L_x_2870:
[----:B------:R-:W-:Y:S05]  /*dea0*/  BSYNC B1 ;  /* 0x0000000000017941 */ /* 0x000fea0003800000 */
.L_x_2869:
        /* <DEDUP_REMOVED lines=57> */
.L_x_2883:
[----:B------:R-:W-:Y:S05]  /*e240*/  BSYNC B1 ;  /* 0x0000000000017941 */ /* 0x000fea0003800000 */
.L_x_2882:
        /* <DEDUP_REMOVED lines=48> */
.L_x_2885:
[----:B------:R-:W-:Y:S05]  /*e550*/  BSYNC B1 ;  /* 0x0000000000017941 */ /* 0x000fea0003800000 */
.L_x_2884:
        /* <DEDUP_REMOVED lines=26> */
[----:B------:R-:W-:Y:S02]  /*e700*/  IMAD.U32 R7, R5, 0x10000, RZ ;  /* 0x0001000005077824 */ /* 0x000fe400078e00ff */
[----:B------:R-:W-:Y:S01]  /*e710*/  FFMA.FTZ R32, R26, R30, -R33 ;  /* 0x0000001e1a207223 */ /* 0x000fe20000010821 */
[----:B------:R-:W-:Y:S01]  /*e720*/  IMAD.U32 R27, R90, 0x10000, RZ ;  /* 0x000100005a1b7824 */ /* 0x000fe200078e00ff */
[----:B------:R-:W-:Y:S01]  /*e730*/  LOP3.LUT R4, R4, 0xffff0000, RZ, 0xc0, !PT ;  /* 0xffff000004047812 */ /* 0x000fe200078ec0ff */
[----:B------:R-:W-:Y:S01]  /*e740*/  IMAD.U32 R29, R77, 0x10000, RZ ;  /* 0x000100004d1d7824 */ /* 0x000fe200078e00ff */
[----:B------:R-:W-:Y:S01]  /*e750*/  LOP3.LUT R5, R5, 0xffff0000, RZ, 0xc0, !PT ;  /* 0xffff000005057812 */ /* 0x000fe200078ec0ff */
[----:B------:R-:W-:Y:S01]  /*e760*/  FFMA.FTZ R34, R28, R89, R31 ;  /* 0x000000591c227223 */ /* 0x000fe2000001001f */
[----:B------:R-:W-:Y:S01]  /*e770*/  LOP3.LUT R26, R77, 0xffff0000, RZ, 0xc0, !PT ;  /* 0xffff00004d1a7812 */ /* 0x000fe200078ec0ff */
[----:B------:R-:W-:Y:S01]  /*e780*/  FMUL.FTZ R31, R4, R29 ;  /* 0x0000001d041f7220 */ /* 0x000fe20000410000 */
[----:B------:R-:W-:Y:S01]  /*e790*/  LOP3.LUT R90, R90, 0xffff0000, RZ, 0xc0, !PT ;  /* 0xffff00005a5a7812 */ /* 0x000fe200078ec0ff */
[----:B------:R-:W-:-:S02]  /*e7a0*/  FMUL.FTZ R28, R4, R27 ;  /* 0x0000001b041c7220 */ /* 0x000fc40000410000 */
[C---:B------:R-:W-:Y:S01]  /*e7b0*/  FMUL.FTZ R30, R5.reuse, R26 ;  /* 0x0000001a051e7220 */ /* 0x040fe20000410000 */
[C---:B------:R-:W-:Y:S01]  /*e7c0*/  FFMA.FTZ R4, R6.reuse, R27, -R31 ;  /* 0x0000001b06047223 */ /* 0x040fe2000001081f */
[-C--:B------:R-:W-:Y:S01]  /*e7d0*/  FMUL.FTZ R33, R5, R90.reuse ;  /* 0x0000005a05217220 */ /* 0x080fe20000410000 */
[----:B------:R-:W-:Y:S01]  /*e7e0*/  FFMA.FTZ R29, R6, R29, R28 ;  /* 0x0000001d061d7223 */ /* 0x000fe2000001001c */
[----:B------:R-:W-:Y:S01]  /*e7f0*/  FFMA.FTZ R5, R7, R90, -R30 ;  /* 0x0000005a07057223 */ /* 0x000fe2000001081e */
[----:B------:R-:W-:Y:S01]  /*e800*/  F2FP.BF16.F32.PACK_AB R6, R35, R32 ;  /* 0x000000202306723e */ /* 0x000fe200000010ff */
[----:B------:R-:W-:Y:S01]  /*e810*/  FFMA.FTZ R26, R7, R26, R33 ;  /* 0x0000001a071a7223 */ /* 0x000fe20000010021 */
[----:B------:R-:W-:Y:S02]  /*e820*/  F2FP.BF16.F32.PACK_AB R7, R34, R91 ;  /* 0x0000005b2207723e */ /* 0x000fe400000010ff */
[----:B------:R-:W-:Y:S02]  /*e830*/  F2FP.BF16.F32.PACK_AB R4, R29, R4 ;  /* 0x000000041d04723e */ /* 0x000fe400000010ff */
[----:B------:R-:W-:-:S05]  /*e840*/  F2FP.BF16.F32.PACK_AB R5, R26, R5 ;  /* 0x000000051a05723e */ /* 0x000fca00000010ff */
[----:B------:R2:W-:Y:S02]  /*e850*/  STS.128 [R62+0x1b400], R4 ;  /* 0x01b400043e007388 */ /* 0x0005e40000000c00 */
.L_x_2887:
[----:B------:R-:W-:Y:S05]  /*e860*/  BSYNC B1 ;  /* 0x0000000000017941 */ /* 0x000fea0003800000 */
.L_x_2886:
        /* <DEDUP_REMOVED lines=48> */
.L_x_2889:
[----:B------:R-:W-:Y:S05]  /*eb70*/  BSYNC B1 ;  /* 0x0000000000017941 */ /* 0x000fea0003800000 */
.L_x_2888:
        /* <DEDUP_REMOVED lines=48> */
.L_x_2891:
[----:B------:R-:W-:Y:S05]  /*ee80*/  BSYNC B1 ;  /* 0x0000000000017941 */ /* 0x000fea0003800000 */
.L_x_2890:
        /* <DEDUP_REMOVED lines=32> */
[----:B------:R-:W-:Y:S01]  /*f090*/  LOP3.LUT R65, R65, 0xffff0000, RZ, 0xc0, !PT ;  /* 0xffff000041417812 */ /* 0x000fe200078ec0ff */
[----:B------:R-:W-:Y:S01]  /*f0a0*/  FFMA.FTZ R21, R10, R64, R11 ;  /* 0x000000400a157223 */ /* 0x000fe2000001000b */
[C---:B------:R-:W-:Y:S01]  /*f0b0*/  FMUL.FTZ R10, R4.reuse, R8 ;  /* 0x00000008040a7220 */ /* 0x040fe20000410000 */
        /* <DEDUP_REMOVED lines=13> */
.L_x_2860:
[----:B------:R-:W0:Y:S01]  /*f190*/  S2R R0, SR_TID.X ;  /* 0x0000000000007919 */ /* 0x000e220000002100 */
[----:B------:R-:W1:Y:S01]  /*f1a0*/  LDC R71, c[0x0][0x448] ;  /* 0x00011200ff477b82 */ /* 0x000e620000000800 */
[----:B------:R-:W-:Y:S01]  /*f1b0*/  ULDC.64 UR4, c[0x0][0x3f8] ;  /* 0x0000fe0000047ab9 */ /* 0x000fe20000000a00 */
[----:B------:R-:W-:Y:S01]  /*f1c0*/  ULDC.64 UR6, c[0x0][0x408] ;  /* 0x0001020000067ab9 */ /* 0x000fe20000000a00 */
[----:B------:R-:W-:Y:S02]  /*f1d0*/  IMAD.MOV.U32 R8, RZ, RZ, R24 ;  /* 0x000000ffff087224 */ /* 0x000fe400078e0018 */
[----:B------:R-:W-:Y:S02]  /*f1e0*/  IMAD.MOV.U32 R9, RZ, RZ, R27 ;  /* 0x000000ffff097224 */ /* 0x000fe400078e001b */
[----:B------:R-:W-:Y:S01]  /*f1f0*/  IMAD.MOV.U32 R4, RZ, RZ, R144 ;  /* 0x000000ffff047224 */ /* 0x000fe200078e0090 */
[----:B-1----:R-:W-:Y:S01]  /*f200*/  ISETP.NE.AND P0, PT, R71, 0x1, PT ;  /* 0x000000014700780c */ /* 0x002fe20003f05270 */
[----:B0-----:R-:W-:-:S05]  /*f210*/  VIADD R0, R0, 0xffffff80 ;  /* 0xffffff8000007836 */ /* 0x001fca0000000000 */
[----:B------:R-:W-:-:S07]  /*f220*/  SHF.R.S32.HI R3, RZ, 0x1f, R0 ;  /* 0x0000001fff037819 */ /* 0x000fce0000011400 */
[----:B------:R-:W0:Y:S01]  /*f230*/  @P0 LDC R5, c[0x0][0x450] ;  /* 0x00011400ff050b82 */ /* 0x000e220000000800 */
[----:B------:R-:W-:-:S04]  /*f240*/  LEA.HI R3, R3, R0, RZ, 0x2 ;  /* 0x0000000003037211 */ /* 0x000fc800078f10ff */
[----:B------:R-:W-:-:S05]  /*f250*/  LOP3.LUT R3, R3, 0xfffffffc, RZ, 0xc0, !PT ;  /* 0xfffffffc03037812 */ /* 0x000fca00078ec0ff */
[----:B------:R-:W-:Y:S02]  /*f260*/  IMAD.IADD R3, R0, 0x1, -R3 ;  /* 0x0000000100037824 */ /* 0x000fe400078e0a03 */
[----:B------:R-:W1:Y:S02]  /*f270*/  @P0 LDC R0, c[0x0][0x44c] ;  /* 0x00011300ff000b82 */ /* 0x000e640000000800 */
[----:B------:R-:W-:-:S04]  /*f280*/  IMAD R3, R3, 0x40, R10 ;  /* 0x0000004003037824 */ /* 0x000fc800078e020a */
[----:B-1----:R-:W-:-:S05]  /*f290*/  @P0 IMAD.HI.U32 R0, R3, R0, RZ ;  /* 0x0000000003000227 */ /* 0x002fca00078e00ff */
[----:B0-----:R-:W-:Y:S01]  /*f2a0*/  @P0 SHF.R.U32.HI R3, RZ, R5, R0 ;  /* 0x00000005ff030219 */ /* 0x001fe20000011600 */
        /* <DEDUP_REMOVED lines=24> */
.L_x_3153:
        /* <DEDUP_REMOVED lines=18> */
[----:B------:R-:W2:Y:S01]  /*f550*/  LDL R3, [R1+0x58] ;  /* 0x0000580001037983 */ /* 0x000ea20000100800 */
[----:B------:R-:W-:-:S03]  /*f560*/  ULDC UR4, c[0x0][0x3f4] ;  /* 0x0000fd0000047ab9 */ /* 0x000fc60000000800 */
[----:B------:R-:W3:Y:S01]  /*f570*/  LDL R0, [R1+0x5c] ;  /* 0x00005c0001007983 */ /* 0x000ee20000100800 */
[----:B------:R-:W-:Y:S02]  /*f580*/  ISETP.GE.AND P0, PT, R18, UR4, PT ;  /* 0x0000000412007c0c */ /* 0x000fe4000bf06270 */
[----:B------:R-:W-:Y:S02]  /*f590*/  CS2R R32, SRZ ;  /* 0x0000000000207805 */ /* 0x000fe4000001ff00 */
[----:B------:R-:W-:Y:S02]  /*f5a0*/  ISETP.GE.AND P1, PT, R206, UR4, PT ;  /* 0x00000004ce007c0c */ /* 0x000fe4000bf26270 */
[----:B------:R-:W-:Y:S02]  /*f5b0*/  CS2R R34, SRZ ;  /* 0x0000000000227805 */ /* 0x000fe4000001ff00 */
[----:B------:R-:W-:Y:S02]  /*f5c0*/  ISETP.GE.AND P2, PT, R207, UR4, PT ;  /* 0x00000004cf007c0c */ /* 0x000fe4000bf46270 */
[----:B------:R-:W-:-:S02]  /*f5d0*/  CS2R R44, SRZ ;  /* 0x00000000002c7805 */ /* 0x000fc4000001ff00 */
[----:B------:R-:W-:Y:S02]  /*f5e0*/  CS2R R46, SRZ ;  /* 0x00000000002e7805 */ /* 0x000fe4000001ff00 */
[----:B------:R-:W-:Y:S02]  /*f5f0*/  CS2R R28, SRZ ;  /* 0x00000000001c7805 */ /* 0x000fe4000001ff00 */
[----:B------:R-:W-:Y:S01]  /*f600*/  CS2R R30, SRZ ;  /* 0x00000000001e7805 */ /* 0x000fe2000001ff00 */
[----:B------:R-:W-:Y:S01]  /*f610*/  @!P0 IMAD.WIDE R4, R18, 0x2, R20 ;  /* 0x0000000212048825 */ /* 0x000fe200078e0214 */
[----:B------:R-:W-:Y:S02]  /*f620*/  CS2R R40, SRZ ;  /* 0x0000000000287805 */ /* 0x000fe4000001ff00 */
[----:B------:R-:W-:Y:S02]  /*f630*/  CS2R R42, SRZ ;  /* 0x00000000002a7805 */ /* 0x000fe4000001ff00 */
[----:B------:R-:W-:-:S02]  /*f640*/  CS2R R24, SRZ ;  /* 0x0000000000187805 */ /* 0x000fc4000001ff00 */
[----:B------:R-:W-:Y:S01]  /*f650*/  CS2R R26, SRZ ;  /* 0x00000000001a7805 */ /* 0x000fe2000001ff00 */
[----:B------:R0:W5:Y:S01]  /*f660*/  @!P0 LD.E.128 R32, desc[UR60][R4.64] ;  /* 0x0000003c04208980 */ /* 0x000162000c101d00 */
[----:B------:R-:W-:Y:S02]  /*f670*/  CS2R R36, SRZ ;  /* 0x0000000000247805 */ /* 0x000fe4000001ff00 */
[----:B------:R-:W-:Y:S01]  /*f680*/  CS2R R38, SRZ ;  /* 0x0000000000267805 */ /* 0x000fe2000001ff00 */
[----:B0-----:R-:W-:-:S05]  /*f690*/  @!P0 IMAD.WIDE R4, R18, 0x2, R50 ;  /* 0x0000000212048825 */ /* 0x001fca00078e0232 */
[----:B------:R0:W5:Y:S01]  /*f6a0*/  @!P0 LD.E.128 R44, desc[UR60][R4.64] ;  /* 0x0000003c042c8980 */ /* 0x000162000c101d00 */
[----:B--2---:R-:W-:Y:S02]  /*f6b0*/  @!P1 IMAD.SHL.U32 R15, R3, 0x8, RZ ;  /* 0x00000008030f9824 */ /* 0x004fe400078e00ff */
[----:B---3--:R-:W-:Y:S02]  /*f6c0*/  @!P2 IMAD.SHL.U32 R49, R0, 0x8, RZ ;  /* 0x000000080031a824 */ /* 0x008fe400078e00ff */
[----:B------:R-:W-:-:S04]  /*f6d0*/  @!P1 IMAD.WIDE R12, R15, 0x2, R20 ;  /* 0x000000020f0c9825 */ /* 0x000fc800078e0214 */
[----:B------:R-:W-:Y:S01]  /*f6e0*/  @!P2 IMAD.WIDE R20, R49, 0x2, R20 ;  /* 0x000000023114a825 */ /* 0x000fe200078e0214 */
[----:B------:R0:W5:Y:S03]  /*f6f0*/  @!P1 LD.E.128 R28, desc[UR60][R12.64] ;  /* 0x0000003c0c1c9980 */ /* 0x000166000c101d00 */
[--C-:B------:R-:W-:Y:S01]  /*f700*/  @!P1 IMAD.WIDE R14, R15, 0x2, R50.reuse ;  /* 0x000000020f0e9825 */ /* 0x100fe200078e0232 */
[----:B------:R0:W5:Y:S03]  /*f710*/  @!P2 LD.E.128 R24, desc[UR60][R20.64] ;  /* 0x0000003c1418a980 */ /* 0x000166000c101d00 */
[----:B------:R-:W-:Y:S01]  /*f720*/  @!P2 IMAD.WIDE R48, R49, 0x2, R50 ;  /* 0x000000023130a825 */ /* 0x000fe200078e0232 */
[----:B------:R0:W5:Y:S04]  /*f730*/  @!P1 LD.E.128 R40, desc[UR60][R14.64] ;  /* 0x0000003c0e289980 */ /* 0x000168000c101d00 */
[----:B------:R0:W5:Y:S02]  /*f740*/  @!P2 LD.E.128 R36, desc[UR60][R48.64] ;  /* 0x0000003c3024a980 */ /* 0x000164000c101d00 */
.L_x_2894:
[----:B------:R-:W-:Y:S05]  /*f750*/  BSYNC B1 ;  /* 0x0000000000017941 */ /* 0x000fea0003800000 */
.L_x_2893:
[----:B0----5:R-:W-:Y:S01]  /*f760*/  IMAD.MOV.U32 R4, RZ, RZ, R46 ;  /* 0x000000ffff047224 */ /* 0x021fe200078e002e */
        /* <DEDUP_REMOVED lines=56> */
.L_x_3159:
        /* <DEDUP_REMOVED lines=27> */
[----:B------:R-:W-:Y:S01]  /*fca0*/  CS2R R52, SRZ ;  /* 0x0000000000347805 */ /* 0x000fe2000001ff00 */
[----:B------:R-:W-:Y:S01]  /*fcb0*/  @!P0 IMAD.WIDE R12, R18, 0x2, R20 ;  /* 0x00000002120c8825 */ /* 0x000fe200078e0214 */
[----:B------:R-:W-:Y:S02]  /*fcc0*/  CS2R R54, SRZ ;  /* 0x0000000000367805 */ /* 0x000fe4000001ff00 */
[----:B------:R-:W-:Y:S02]  /*fcd0*/  CS2R R8, SRZ ;  /* 0x0000000000087805 */ /* 0x000fe4000001ff00 */
[----:B------:R-:W-:Y:S02]  /*fce0*/  CS2R R10, SRZ ;  /* 0x00000000000a7805 */ /* 0x000fe4000001ff00 */
[----:B------:R-:W-:Y:S01]  /*fcf0*/  CS2R R56, SRZ ;  /* 0x0000000000387805 */ /* 0x000fe2000001ff00 */
[----:B------:R0:W5:Y:S01]  /*fd00*/  @!P0 LD.E.128 R48, desc[UR60][R12.64] ;  /* 0x0000003c0c308980 */ /* 0x000162000c101d00 */
[----:B------:R-:W-:-:S02]  /*fd10*/  CS2R R58, SRZ ;  /* 0x00000000003a7805 */ /* 0x000fc4000001ff00 */
[----:B------:R-:W-:Y:S02]  /*fd20*/  CS2R R14, SRZ ;  /* 0x00000000000e7805 */ /* 0x000fe4000001ff00 */
[----:B0-----:R-:W-:Y:S01]  /*fd30*/  CS2R R12, SRZ ;  /* 0x00000000000c7805 */ /* 0x001fe2000001ff00 */
[----:B--2---:R-:W-:Y:S02]  /*fd40*/  @!P1 IMAD.SHL.U32 R65, R3, 0x8, RZ ;  /* 0x0000000803419824 */ /* 0x004fe400078e00ff */
[----:B---3--:R-:W-:Y:S02]  /*fd50*/  @!P2 IMAD.SHL.U32 R67, R0, 0x8, RZ ;  /* 0x000000080043a824 */ /* 0x008fe400078e00ff */
[----:B------:R-:W-:-:S04]  /*fd60*/  @!P1 IMAD.WIDE R62, R65, 0x2, R20 ;  /* 0x00000002413e9825 */ /* 0x000fc800078e0214 */
[----:B------:R-:W-:Y:S01]  /*fd70*/  @!P2 IMAD.WIDE R20, R67, 0x2, R20 ;  /* 0x000000024314a825 */ /* 0x000fe200078e0214 */
[----:B------:R0:W5:Y:S03]  /*fd80*/  @!P1 LD.E.128 R52, desc[UR60][R62.64] ;  /* 0x0000003c3e349980 */ /* 0x000166000c101d00 */
[--C-:B------:R-:W-:Y:S01]  /*fd90*/  @!P1 IMAD.WIDE R64, R65, 0x2, R60.reuse ;  /* 0x0000000241409825 */ /* 0x100fe200078e023c */
[----:B------:R0:W5:Y:S03]  /*fda0*/  @!P2 LD.E.128 R56, desc[UR60][R20.64] ;  /* 0x0000003c1438a980 */ /* 0x000166000c101d00 */
[--C-:B------:R-:W-:Y:S01]  /*fdb0*/  @!P2 IMAD.WIDE R66, R67, 0x2, R60.reuse ;  /* 0x000000024342a825 */ /* 0x100fe200078e023c */
[----:B------:R0:W5:Y:S03]  /*fdc0*/  @!P1 LD.E.128 R8, desc[UR60][R64.64] ;  /* 0x0000003c40089980 */ /* 0x000166000c101d00 */
[----:B------:R-:W-:Y:S01]  /*fdd0*/  @!P0 IMAD.WIDE R60, R18, 0x2, R60 ;  /* 0x00000002123c8825 */ /* 0x000fe200078e023c */
[----:B------:R0:W5:Y:S04]  /*fde0*/  @!P2 LD.E.128 R12, desc[UR60][R66.64] ;  /* 0x0000003c420ca980 */ /* 0x000168000c101d00 */
[----:B------:R0:W5:Y:S02]  /*fdf0*/  @!P0 LD.E.128 R4, desc[UR60][R60.64] ;  /* 0x0000003c3c048980 */ /* 0x000164000c101d00 */
.L_x_2897:
[----:B------:R-:W-:Y:S05]  /*fe00*/  BSYNC B1 ;  /* 0x0000000000017941 */ /* 0x000fea0003800000 */
.L_x_2896:
[----:B-----5:R-:W-:Y:S01]  /*fe10*/  IMAD.MOV.U32 R3, RZ, RZ, R4 ;  /* 0x000000ffff037224 */ /* 0x020fe200078e0004 */
[----:B------:R-:W-:Y:S01]  /*fe20*/  LEA.HI R0, R236, R236, RZ, 0x1 ;  /* 0x000000ecec007211 */ /* 0x000fe200078f08ff */
[----:B0-----:R-:W-:Y:S01]  /*fe30*/  IMAD.MOV.U32 R60, RZ, RZ, R7 ;  /* 0x000000ffff3c7224 */ /* 0x001fe200078e0007 */
[----:B------:R-:W-:Y:S01]  /*fe40*/  BSSY B1, `(.L_x_2898) ;  /* 0x0000031000017945 */ /* 0x000fe20003800000 */
[----:B------:R-:W-:Y:S01]  /*fe50*/  IMAD.MOV.U32 R62, RZ, RZ, R49 ;  /* 0x000000ffff3e7224 */ /* 0x000fe200078e0031 */
[----:B------:R-:W-:Y:S01]  /*fe60*/  PRMT R91, R3, 0x7610, R91 ;  /* 0x00007610035b7816 */ /* 0x000fe2000000005b */
[----:B------:R-:W-:Y:S01]  /*fe70*/  IMAD.MOV.U32 R63, RZ, RZ, R50 ;  /* 0x000000ffff3f7224 */ /* 0x000fe200078e0032 */
        /* <DEDUP_REMOVED lines=30> */
[----:B------:R-:W-:Y:S01]  /*10060*/  VIADDMNMX R0, R71, -R222, 0x80, PT ;  /* 0x0000008047007446 */ /* 0x000fe200038009de */
        /* <DEDUP_REMOVED lines=9> */
[----:B------:R-:W-:Y:S01]  /*10100*/  ISETP.GE.AND P1, PT, R204, R0, PT ;  /* 0x00000000cc00720c */ /* 0x000fe20003f26270 */
[----:B------:R-:W-:Y:S01]  /*10110*/  IMAD.MOV.U32 R62, RZ, RZ, R59 ;  /* 0x000000ffff3e7224 */ /* 0x000fe200078e003b */
[----:B------:R-:W-:-:S02]  /*10120*/  PRMT R70, R63, 0x7610, R70 ;  /* 0x000076103f467816 */ /* 0x000fc40000000046 */
[----:B------:R-:W-:Y:S01]  /*10130*/  PRMT R71, R64, 0x7610, R71 ;  /* 0x0000761040477816 */ /* 0x000fe20000000047 */
[----:B0-----:R-:W-:Y:S08]  /*10140*/  @!P0 BRA `(.L_x_2899) ;  /* 0x000001e0009c8947 */ /* 0x001ff00003800000 */
.L_x_3160:
[----:B------:R-:W-:Y:S05]  /*10150*/  BSYNC B1 ;  /* 0x0000000000017941 */ /* 0x000fea0003800000 */
.L_x_2898:
        /* <DEDUP_REMOVED lines=10> */
[----:B------:R-:W1:Y:S01]  /*10200*/  S2R R64, SR_TID.X ;  /* 0x0000000000407919 */ /* 0x000e620000002100 */
[----:B------:R-:W-:Y:S02]  /*10210*/  LOP3.LUT R60, R216, 0x38, R18, 0xf8, !PT ;  /* 0x00000038d83c7812 */ /* 0x000fe400078ef812 */
[----:B------:R-:W-:Y:S02]  /*10220*/  SHF.R.U64 R44, R44, 0x10, R45 ;  /* 0x000000102c2c7819 */ /* 0x000fe4000000122d */
[----:B0-----:R-:W-:Y:S02]  /*10230*/  LOP3.LUT R61, R60, R217, RZ, 0x3c, !PT ;  /* 0x000000d93c3d7212 */ /* 0x001fe400078e3cff */
[--C-:B------:R-:W-:Y:S02]  /*10240*/  SHF.R.U64 R114, R32, 0x10, R33.reuse ;  /* 0x0000001020727819 */ /* 0x100fe40000001221 */
[----:B------:R-:W-:Y:S01]  /*10250*/  SHF.R.U32.HI R113, RZ, 0x10, R33 ;  /* 0x00000010ff717819 */ /* 0x000fe20000011621 */
[----:B------:R-:W-:Y:S01]  /*10260*/  IMAD.IADD R61, R218, 0x1, R61 ;  /* 0x00000001da3d7824 */ /* 0x000fe200078e023d */
[----:B------:R-:W-:-:S02]  /*10270*/  SHF.R.U32.HI R119, RZ, 0x10, R45 ;  /* 0x00000010ff777819 */ /* 0x000fc4000001162d */
[----:B------:R-:W-:Y:S01]  /*10280*/  PRMT R117, R109, 0x5410, R44 ;  /* 0x000054106d757816 */ /* 0x000fe2000000002c */
[----:B------:R-:W-:Y:S01]  /*10290*/  IMAD R107, R61, 0x2, R16 ;  /* 0x000000023d6b7824 */ /* 0x000fe200078e0210 */
[--C-:B------:R-:W-:Y:S02]  /*102a0*/  SHF.R.U64 R33, R34, 0x10, R35.reuse ;  /* 0x0000001022217819 */ /* 0x100fe40000001223 */
[----:B------:R-:W-:Y:S01]  /*102b0*/  SHF.R.U32.HI R32, RZ, 0x10, R35 ;  /* 0x00000010ff207819 */ /* 0x000fe20000011623 */
[----:B------:R-:W-:Y:S01]  /*102c0*/  IMAD.U32 R120, R117, 0x10000, RZ ;  /* 0x0001000075787824 */ /* 0x000fe200078e00ff */
[----:B------:R-:W-:Y:S02]  /*102d0*/  PRMT R115, R111, 0x5410, R114 ;  /* 0x000054106f737816 */ /* 0x000fe40000000072 */
[--C-:B------:R-:W-:Y:S02]  /*102e0*/  SHF.R.U32.HI R35, RZ, 0x10, R47.reuse ;  /* 0x00000010ff237819 */ /* 0x100fe4000001162f */
[----:B------:R-:W-:-:S02]  /*102f0*/  SHF.R.U64 R34, R46, 0x10, R47 ;  /* 0x000000102e227819 */ /* 0x000fc4000000122f */
[----:B------:R-:W-:Y:S02]  /*10300*/  PRMT R119, R110, 0x5410, R119 ;  /* 0x000054106e777816 */ /* 0x000fe40000000077 */
[----:B------:R-:W-:Y:S02]  /*10310*/  PRMT R35, R70, 0x5432, R35 ;  /* 0x0000543246237816 */ /* 0x000fe40000000023 */
[----:B------:R-:W-:Y:S01]  /*10320*/  PRMT R45, R69, 0x5432, R34 ;  /* 0x00005432452d7816 */ /* 0x000fe20000000022 */
[----:B------:R-:W-:Y:S01]  /*10330*/  IMAD.U32 R122, R119, 0x10000, RZ ;  /* 0x00010000777a7824 */ /* 0x000fe200078e00ff */
[----:B------:R-:W-:Y:S01]  /*10340*/  PRMT R116, R112, 0x5410, R113 ;  /* 0x0000541070747816 */ /* 0x000fe20000000071 */
[----:B-1----:R-:W-:Y:S01]  /*10350*/  VIADD R64, R64, 0xffffff80 ;  /* 0xffffff8040407836 */ /* 0x002fe20000000000 */
[----:B------:R-:W-:Y:S01]  /*10360*/  PRMT R32, R73, 0x5432, R32 ;  /* 0x0000543249207816 */ /* 0x000fe20000000020 */
[----:B------:R-:W-:Y:S01]  /*10370*/  IMAD.U32 R121, R35, 0x10000, RZ ;  /* 0x0001000023797824 */ /* 0x000fe200078e00ff */
[----:B------:R-:W-:-:S02]  /*10380*/  LOP3.LUT R117, R117, 0xffff0000, RZ, 0xc0, !PT ;  /* 0xffff000075757812 */ /* 0x000fc400078ec0ff */
[----:B------:R-:W-:Y:S02]  /*10390*/  SHF.R.S32.HI R63, RZ, 0x1f, R64 ;  /* 0x0000001fff3f7819 */ /* 0x000fe40000011440 */
[----:B------:R-:W-:Y:S02]  /*103a0*/  LOP3.LUT R119, R119, 0xffff0000, RZ, 0xc0, !PT ;  /* 0xffff000077777812 */ /* 0x000fe400078ec0ff */
[----:B------:R-:W-:Y:S02]  /*103b0*/  LEA.HI R63, R63, R64, RZ, 0x2 ;  /* 0x000000403f3f7211 */ /* 0x000fe400078f10ff */
[----:B------:R-:W-:Y:S02]  /*103c0*/  PRMT R33, R72, 0x5432, R33 ;  /* 0x0000543248217816 */ /* 0x000fe40000000021 */
[----:B------:R-:W-:-:S05]  /*103d0*/  LOP3.LUT R63, R63, 0xfffffffc, RZ, 0xc0, !PT ;  /* 0xfffffffc3f3f7812 */ /* 0x000fca00078ec0ff */
[----:B------:R-:W-:-:S05]  /*103e0*/  IMAD.IADD R63, R64, 0x1, -R63 ;  /* 0x00000001403f7824 */ /* 0x000fca00078e0a3f */
[----:B------:R-:W-:-:S04]  /*103f0*/  LEA.HI R62, R75, R63, RZ, 0x1d ;  /* 0x0000003f4b3e7211 */ /* 0x000fc800078fe8ff */
[----:B------:R-:W-:Y:S01]  /*10400*/  SHF.R.S32.HI R65, RZ, 0x1f, R62 ;  /* 0x0000001fff417819 */ /* 0x000fe2000001143e */
[----:B------:R-:W-:-:S03]  /*10410*/  IMAD.SHL.U32 R63, R62, 0x8, RZ ;  /* 0x000000083e3f7824 */ /* 0x000fc600078e00ff */
[----:B------:R-:W-:Y:S02]  /*10420*/  LEA.HI R65, R65, R62, RZ, 0x3 ;  /* 0x0000003e41417211 */ /* 0x000fe400078f18ff */
[----:B------:R-:W-:-:S03]  /*10430*/  LOP3.LUT R60, R216, 0x38, R63, 0xf8, !PT ;  /* 0x00000038d83c7812 */ /* 0x000fc600078ef83f */
[----:B------:R-:W-:Y:S01]  /*10440*/  IMAD.SHL.U32 R65, R65, 0x400, RZ ;  /* 0x0000040041417824 */ /* 0x000fe200078e00ff */
[----:B------:R-:W-:-:S04]  /*10450*/  LOP3.LUT R60, R60, R217, RZ, 0x3c, !PT ;  /* 0x000000d93c3c7212 */ /* 0x000fc800078e3cff */
[----:B------:R-:W-:-:S04]  /*10460*/  LOP3.LUT R65, R65, 0x7fffe000, RZ, 0xc0, !PT ;  /* 0x7fffe00041417812 */ /* 0x000fc800078ec0ff */
[----:B------:R-:W-:Y:S02]  /*10470*/  IADD3 R65, R60, R65, R218 ;  /* 0x000000413c417210 */ /* 0x000fe40007ffe0da */
[----:B------:R-:W0:Y:S03]  /*10480*/  LDS.128 R60, [R107+0x15400] ;  /* 0x015400006b3c7984 */ /* 0x000e260000000c00 */
[----:B------:R-:W-:-:S05]  /*10490*/  IMAD R108, R65, 0x2, R16 ;  /* 0x00000002416c7824 */ /* 0x000fca00078e0210 */
[----:B------:R-:W1:Y:S01]  /*104a0*/  LDS.128 R64, [R108+0x15400] ;  /* 0x015400006c407984 */ /* 0x000e620000000c00 */
[C---:B0-----:R-:W-:Y:S01]  /*104b0*/  IMAD.U32 R109, R60.reuse, 0x10000, RZ ;  /* 0x000100003c6d7824 */ /* 0x041fe200078e00ff */
[----:B------:R-:W-:Y:S01]  /*104c0*/  LOP3.LUT R110, R60, 0xffff0000, RZ, 0xc0, !PT ;  /* 0xffff00003c6e7812 */ /* 0x000fe200078ec0ff */
[----:B------:R-:W-:Y:S01]  /*104d0*/  IMAD.U32 R60, R115, 0x10000, RZ ;  /* 0x00010000733c7824 */ /* 0x000fe200078e00ff */
[C---:B------:R-:W-:Y:S01]  /*104e0*/  LOP3.LUT R34, R62.reuse, 0xffff0000, RZ, 0xc0, !PT ;  /* 0xffff00003e227812 */ /* 0x040fe200078ec0ff */
[----:B------:R-:W-:Y:S01]  /*104f0*/  IMAD.U32 R44, R62, 0x10000, RZ ;  /* 0x000100003e2c7824 */ /* 0x000fe200078e00ff */
[C---:B------:R-:W-:Y:S01]  /*10500*/  LOP3.LUT R62, R63.reuse, 0xffff0000, RZ, 0xc0, !PT ;  /* 0xffff00003f3e7812 */ /* 0x040fe200078ec0ff */
[----:B------:R-:W-:Y:S01]  /*10510*/  IMAD.U32 R112, R63, 0x10000, RZ ;  /* 0x000100003f707824 */ /* 0x000fe200078e00ff */
[----:B------:R-:W-:Y:S01]  /*10520*/  LOP3.LUT R115, R115, 0xffff0000, RZ, 0xc0, !PT ;  /* 0xffff000073737812 */ /* 0x000fe200078ec0ff */
[C---:B-1----:R-:W-:Y:S01]  /*10530*/  IMAD.U32 R47, R64.reuse, 0x10000, RZ ;  /* 0x00010000402f7824 */ /* 0x042fe200078e00ff */
[----:B------:R-:W-:Y:S01]  /*10540*/  LOP3.LUT R63, R64, 0xffff0000, RZ, 0xc0, !PT ;  /* 0xffff0000403f7812 */ /* 0x000fe200078ec0ff */
[C---:B------:R-:W-:Y:S01]  /*10550*/  IMAD.U32 R113, R65.reuse, 0x10000, RZ ;  /* 0x0001000041717824 */ /* 0x040fe200078e00ff */
[----:B------:R-:W-:Y:S01]  /*10560*/  LOP3.LUT R64, R65, 0xffff0000, RZ, 0xc0, !PT ;  /* 0xffff000041407812 */ /* 0x000fe200078ec0ff */
[C---:B------:R-:W-:Y:S01]  /*10570*/  FMUL.FTZ R118, R47.reuse, R120 ;  /* 0x000000782f767220 */ /* 0x040fe20000410000 */
[----:B------:R-:W-:Y:S01]  /*10580*/  FMUL.FTZ R124, R47, R60 ;  /* 0x0000003c2f7c7220 */ /* 0x000fe20000410000 */
[----:B------:R-:W-:Y:S01]  /*10590*/  IMAD.U32 R114, R67, 0x10000, RZ ;  /* 0x0001000043727824 */ /* 0x000fe200078e00ff */
[C---:B------:R-:W-:Y:S01]  /*105a0*/  LOP3.LUT R46, R66.reuse, 0xffff0000, RZ, 0xc0, !PT ;  /* 0xffff0000422e7812 */ /* 0x040fe200078ec0ff */
[----:B------:R-:W-:-:S02]  /*105b0*/  IMAD.U32 R65, R66, 0x10000, RZ ;  /* 0x0001000042417824 */ /* 0x000fc400078e00ff */
[----:B------:R-:W-:Y:S01]  /*105c0*/  FFMA.FTZ R47, R109, R60, -R118 ;  /* 0x0000003c6d2f7223 */ /* 0x000fe20000010876 */
[----:B------:R-:W-:Y:S01]  /*105d0*/  IMAD.U32 R111, R61, 0x10000, RZ ;  /* 0x000100003d6f7824 */ /* 0x000fe200078e00ff */
[----:B------:R-:W-:Y:S01]  /*105e0*/  LOP3.LUT R66, R67, 0xffff0000, RZ, 0xc0, !PT ;  /* 0xffff000043427812 */ /* 0x000fe200078ec0ff */
[----:B------:R-:W-:Y:S02]  /*105f0*/  IMAD.U32 R118, R116, 0x10000, RZ ;  /* 0x0001000074767824 */ /* 0x000fe400078e00ff */
[----:B------:R-:W-:Y:S01]  /*10600*/  FMUL.FTZ R126, R113, R122 ;  /* 0x0000007a717e7220 */ /* 0x000fe20000410000 */
[----:B------:R-:W-:Y:S01]  /*10610*/  FFMA.FTZ R60, R109, R120, R124 ;  /* 0x000000786d3c7223 */ /* 0x000fe2000001007c */
[----:B------:R-:W-:Y:S02]  /*10620*/  IMAD.U32 R67, R32, 0x10000, RZ ;  /* 0x0001000020437824 */ /* 0x000fe400078e00ff */
[C---:B------:R-:W-:Y:S01]  /*10630*/  FMUL.FTZ R109, R114.reuse, R121 ;  /* 0x00000079726d7220 */ /* 0x040fe20000410000 */
[-C--:B------:R-:W-:Y:S01]  /*10640*/  FMUL.FTZ R120, R113, R118.reuse ;  /* 0x0000007671787220 */ /* 0x080fe20000410000 */
[----:B------:R-:W-:Y:S01]  /*10650*/  FFMA.FTZ R126, R111, R118, -R126 ;  /* 0x000000766f7e7223 */ /* 0x000fe2000001087e */
[-C--:B------:R-:W-:Y:S01]  /*10660*/  FMUL.FTZ R114, R114, R67.reuse ;  /* 0x0000004372727220 */ /* 0x080fe20000410000 */
[----:B------:R-:W-:Y:S01]  /*10670*/  FFMA.FTZ R118, R112, R67, -R109 ;  /* 0x0000004370767223 */ /* 0x000fe2000001086d */
[----:B------:R-:W-:Y:S01]  /*10680*/  FMUL.FTZ R67, R63, R117 ;  /* 0x000000753f437220 */ /* 0x000fe20000410000 */
[----:B------:R-:W-:Y:S01]  /*10690*/  LOP3.LUT R116, R116, 0xffff0000, RZ, 0xc0, !PT ;  /* 0xffff000074747812 */ /* 0x000fe200078ec0ff */
[----:B------:R-:W-:Y:S01]  /*106a0*/  FFMA.FTZ R121, R112, R121, R114 ;  /* 0x0000007970797223 */ /* 0x000fe20000010072 */
[----:B------:R-:W-:Y:S01]  /*106b0*/  LOP3.LUT R61, R61, 0xffff0000, RZ, 0xc0, !PT ;  /* 0xffff00003d3d7812 */ /* 0x000fe200078ec0ff */
[----:B------:R-:W-:Y:S01]  /*106c0*/  FFMA.FTZ R112, R110, R115, -R67 ;  /* 0x000000736e707223 */ /* 0x000fe20000010843 */
[----:B------:R-:W-:Y:S01]  /*106d0*/  FMUL.FTZ R114, R64, R119 ;  /* 0x0000007740727220 */ /* 0x000fe20000410000 */
[----:B------:R-:W-:Y:S01]  /*106e0*/  FMUL.FTZ R109, R63, R115 ;  /* 0x000000733f6d7220 */ /* 0x000fe20000410000 */
[----:B------:R-:W-:-:S02]  /*106f0*/  IMAD.U32 R67, R45, 0x10000, RZ ;  /* 0x000100002d437824 */ /* 0x000fc400078e00ff */
[----:B------:R-:W-:Y:S01]  /*10700*/  FMUL.FTZ R64, R64, R116 ;  /* 0x0000007440407220 */ /* 0x000fe20000410000 */
[----:B------:R-:W-:Y:S02]  /*10710*/  IMAD.U32 R63, R33, 0x10000, RZ ;  /* 0x00010000213f7824 */ /* 0x000fe400078e00ff */
[----:B------:R-:W-:Y:S01]  /*10720*/  FFMA.FTZ R120, R111, R122, R120 ;  /* 0x0000007a6f787223 */ /* 0x000fe20000010078 */
[----:B------:R-:W-:Y:S01]  /*10730*/  FMUL.FTZ R113, R65, R67 ;  /* 0x0000004341717220 */ /* 0x000fe20000410000 */
[C---:B------:R-:W-:Y:S01]  /*10740*/  FFMA.FTZ R111, R61.reuse, R116, -R114 ;  /* 0x000000743d6f7223 */ /* 0x040fe20000010872 */
[----:B------:R-:W-:Y:S01]  /*10750*/  FFMA.FTZ R119, R61, R119, R64 ;  /* 0x000000773d777223 */ /* 0x000fe20000010040 */
        /* <DEDUP_REMOVED lines=9> */
[----:B------:R-:W-:Y:S01]  /*107f0*/  FFMA.FTZ R109, R110, R117, R109 ;  /* 0x000000756e6d7223 */ /* 0x000fe2000001006d */
        /* <DEDUP_REMOVED lines=16> */
.L_x_2903:
[----:B------:R-:W-:Y:S05]  /*10900*/  BSYNC B2 ;  /* 0x0000000000027941 */ /* 0x000fea0003800000 */
.L_x_2902:
[----:B------:R-:W-:Y:S04]  /*10910*/  BSSY B2, `(.L_x_2904) ;  /* 0x000006a000027945 */ /* 0x000fe80003800000 */
[----:B------:R-:W-:Y:S05]  /*10920*/  @P1 BRA `(.L_x_2905) ;  /* 0x0000000400a01947 */ /* 0x000fea0003800000 */
[----:B-1----:R-:W2:Y:S04]  /*10930*/  LDL R32, [R1+0x58] ;  /* 0x0000580001207983 */ /* 0x002ea80000100800 */
[----:B------:R-:W3:Y:S01]  /*10940*/  LDL R108, [R1+0x84] ;  /* 0x00008400016c7983 */ /* 0x000ee20000100800 */
[----:B------:R-:W-:Y:S02]  /*10950*/  SHF.R.U64 R64, R28, 0x10, R29 ;  /* 0x000000101c407819 */ /* 0x000fe4000000121d */
[----:B------:R-:W-:Y:S02]  /*10960*/  SHF.R.U64 R62, R30, 0x10, R31 ;  /* 0x000000101e3e7819 */ /* 0x000fe4000000121f */
[----:B------:R-:W-:Y:S02]  /*10970*/  SHF.R.U32.HI R29, RZ, 0x10, R29 ;  /* 0x00000010ff1d7819 */ /* 0x000fe4000001161d */
[----:B------:R-:W-:-:S02]  /*10980*/  SHF.R.U64 R30, R40, 0x10, R41 ;  /* 0x00000010281e7819 */ /* 0x000fc40000001229 */
[----:B------:R-:W-:Y:S02]  /*10990*/  SHF.R.U64 R28, R42, 0x10, R43 ;  /* 0x000000102a1c7819 */ /* 0x000fe4000000122b */
[----:B------:R-:W-:Y:S02]  /*109a0*/  SHF.R.U32.HI R31, RZ, 0x10, R31 ;  /* 0x00000010ff1f7819 */ /* 0x000fe4000001161f */
[----:B------:R-:W-:Y:S02]  /*109b0*/  SHF.R.U32.HI R41, RZ, 0x10, R41 ;  /* 0x00000010ff297819 */ /* 0x000fe40000011629 */
[----:B------:R-:W-:Y:S02]  /*109c0*/  PRMT R104, R104, 0x5410, R29 ;  /* 0x0000541068687816 */ /* 0x000fe4000000001d */
[----:B------:R-:W-:Y:S02]  /*109d0*/  PRMT R99, R99, 0x5410, R30 ;  /* 0x0000541063637816 */ /* 0x000fe4000000001e */
[----:B------:R-:W-:-:S02]  /*109e0*/  PRMT R101, R101, 0x5410, R28 ;  /* 0x0000541065657816 */ /* 0x000fc4000000001c */
[----:B------:R-:W-:Y:S01]  /*109f0*/  SHF.R.U32.HI R43, RZ, 0x10, R43 ;  /* 0x00000010ff2b7819 */ /* 0x000fe2000001162b */
[----:B------:R-:W-:Y:S01]  /*10a00*/  IMAD.U32 R63, R99, 0x10000, RZ ;  /* 0x00010000633f7824 */ /* 0x000fe200078e00ff */
[----:B------:R-:W-:Y:S02]  /*10a10*/  PRMT R106, R106, 0x5410, R31 ;  /* 0x000054106a6a7816 */ /* 0x000fe4000000001f */
[----:B------:R-:W-:Y:S02]  /*10a20*/  PRMT R103, R103, 0x5410, R64 ;  /* 0x0000541067677816 */ /* 0x000fe40000000040 */
[----:B------:R-:W-:Y:S02]  /*10a30*/  PRMT R100, R100, 0x5410, R41 ;  /* 0x0000541064647816 */ /* 0x000fe40000000029 */
[----:B------:R-:W-:Y:S02]  /*10a40*/  PRMT R102, R102, 0x5410, R43 ;  /* 0x0000541066667816 */ /* 0x000fe4000000002b */
[----:B------:R-:W-:Y:S01]  /*10a50*/  PRMT R105, R105, 0x5410, R62 ;  /* 0x0000541069697816 */ /* 0x000fe2000000003e */
[----:B------:R-:W-:Y:S01]  /*10a60*/  IMAD.U32 R62, R103, 0x10000, RZ ;  /* 0x00010000673e7824 */ /* 0x000fe200078e00ff */
[----:B--2---:R-:W-:-:S04]  /*10a70*/  LEA.HI R32, R75, R32, RZ, 0x1d ;  /* 0x000000204b207211 */ /* 0x004fc800078fe8ff */
        /* <DEDUP_REMOVED lines=8> */
[----:B---3--:R-:W1:Y:S03]  /*10b00*/  LDS.128 R32, [R108] ;  /* 0x000000006c207984 */ /* 0x008e660000000c00 */
[----:B------:R-:W-:-:S05]  /*10b10*/  IMAD R60, R45, 0x2, R16 ;  /* 0x000000022d3c7824 */ /* 0x000fca00078e0210 */
[----:B------:R-:W2:Y:S01]  /*10b20*/  LDS.128 R44, [R60+0x15400] ;  /* 0x015400003c2c7984 */ /* 0x000ea20000000c00 */
        /* <DEDUP_REMOVED lines=12> */
[C---:B------:R-:W-:Y:S01]  /*10bf0*/  IMAD.U32 R43, R46.reuse, 0x10000, RZ ;  /* 0x000100002e2b7824 */ /* 0x040fe200078e00ff */
[----:B------:R-:W-:Y:S01]  /*10c00*/  LOP3.LUT R45, R46, 0xffff0000, RZ, 0xc0, !PT ;  /* 0xffff00002e2d7812 */ /* 0x000fe200078ec0ff */
[C---:B0-----:R-:W-:Y:S01]  /*10c10*/  IMAD.U32 R61, R47.reuse, 0x10000, RZ ;  /* 0x000100002f3d7824 */ /* 0x041fe200078e00ff */
[----:B------:R-:W-:Y:S01]  /*10c20*/  LOP3.LUT R46, R47, 0xffff0000, RZ, 0xc0, !PT ;  /* 0xffff00002f2e7812 */ /* 0x000fe200078ec0ff */
[----:B------:R-:W-:Y:S01]  /*10c30*/  FMUL.FTZ R65, R35, R63 ;  /* 0x0000003f23417220 */ /* 0x000fe20000410000 */
[----:B------:R-:W-:-:S02]  /*10c40*/  IMAD.U32 R47, R100, 0x10000, RZ ;  /* 0x00010000642f7824 */ /* 0x000fc400078e00ff */
[-C--:B------:R-:W-:Y:S01]  /*10c50*/  FMUL.FTZ R67, R35, R62.reuse ;  /* 0x0000003e23437220 */ /* 0x080fe20000410000 */
[----:B------:R-:W-:Y:S02]  /*10c60*/  IMAD.U32 R35, R104, 0x10000, RZ ;  /* 0x0001000068237824 */ /* 0x000fe400078e00ff */
[----:B------:R-:W-:Y:S01]  /*10c70*/  FFMA.FTZ R65, R28, R62, -R65 ;  /* 0x0000003e1c417223 */ /* 0x000fe20000010841 */
[----:B------:R-:W-:Y:S01]  /*10c80*/  FMUL.FTZ R107, R42, R47 ;  /* 0x0000002f2a6b7220 */ /* 0x000fe20000410000 */
[----:B------:R-:W-:Y:S02]  /*10c90*/  IMAD.U32 R62, R102, 0x10000, RZ ;  /* 0x00010000663e7824 */ /* 0x000fe400078e00ff */
[----:B------:R-:W-:Y:S01]  /*10ca0*/  FFMA.FTZ R67, R28, R63, R67 ;  /* 0x0000003f1c437223 */ /* 0x000fe20000010043 */
[----:B------:R-:W-:Y:S02]  /*10cb0*/  IMAD.U32 R28, R106, 0x10000, RZ ;  /* 0x000100006a1c7824 */ /* 0x000fe400078e00ff */
[-C--:B------:R-:W-:Y:S01]  /*10cc0*/  FMUL.FTZ R63, R42, R35.reuse ;  /* 0x000000232a3f7220 */ /* 0x080fe20000410000 */
[C---:B------:R-:W-:Y:S01]  /*10cd0*/  FFMA.FTZ R107, R30.reuse, R35, -R107 ;  /* 0x000000231e6b7223 */ /* 0x040fe2000001086b */
[----:B------:R-:W-:Y:S01]  /*10ce0*/  FMUL.FTZ R35, R61, R62 ;  /* 0x0000003e3d237220 */ /* 0x000fe20000410000 */
[----:B------:R-:W-:Y:S01]  /*10cf0*/  LOP3.LUT R42, R99, 0xffff0000, RZ, 0xc0, !PT ;  /* 0xffff0000632a7812 */ /* 0x000fe200078ec0ff */
[-C--:B------:R-:W-:Y:S01]  /*10d00*/  FMUL.FTZ R99, R61, R28.reuse ;  /* 0x0000001c3d637220 */ /* 0x080fe20000410000 */
[----:B------:R-:W-:Y:S01]  /*10d10*/  FFMA.FTZ R63, R30, R47, R63 ;  /* 0x0000002f1e3f7223 */ /* 0x000fe2000001003f */
[----:B------:R-:W-:Y:S01]  /*10d20*/  FFMA.FTZ R61, R40, R28, -R35 ;  /* 0x0000001c283d7223 */ /* 0x000fe20000010823 */
[----:B------:R-:W-:Y:S01]  /*10d30*/  LOP3.LUT R28, R103, 0xffff0000, RZ, 0xc0, !PT ;  /* 0xffff0000671c7812 */ /* 0x000fe200078ec0ff */
[----:B------:R-:W-:Y:S01]  /*10d40*/  FMUL.FTZ R30, R41, R42 ;  /* 0x0000002a291e7220 */ /* 0x000fe20000410000 */
[----:B------:R-:W-:Y:S01]  /*10d50*/  LOP3.LUT R47, R100, 0xffff0000, RZ, 0xc0, !PT ;  /* 0xffff0000642f7812 */ /* 0x000fe200078ec0ff */
[----:B------:R-:W-:Y:S01]  /*10d60*/  FFMA.FTZ R99, R40, R62, R99 ;  /* 0x0000003e28637223 */ /* 0x000fe20000010063 */
[----:B------:R-:W-:Y:S01]  /*10d70*/  LOP3.LUT R35, R104, 0xffff0000, RZ, 0xc0, !PT ;  /* 0xffff000068237812 */ /* 0x000fe200078ec0ff */
[-C--:B------:R-:W-:Y:S01]  /*10d80*/  FFMA.FTZ R40, R29, R28.reuse, -R30 ;  /* 0x0000001c1d287223 */ /* 0x080fe2000001081e */
[----:B------:R-:W-:Y:S01]  /*10d90*/  FMUL.FTZ R62, R41, R28 ;  /* 0x0000001c293e7220 */ /* 0x000fe20000410000 */
[----:B------:R-:W-:-:S02]  /*10da0*/  IMAD.U32 R30, R101, 0x10000, RZ ;  /* 0x00010000651e7824 */ /* 0x000fc400078e00ff */
[C---:B------:R-:W-:Y:S01]  /*10db0*/  FMUL.FTZ R41, R44.reuse, R47 ;  /* 0x0000002f2c297220 */ /* 0x040fe20000410000 */
[-C--:B------:R-:W-:Y:S01]  /*10dc0*/  FMUL.FTZ R44, R44, R35.reuse ;  /* 0x000000232c2c7220 */ /* 0x080fe20000410000 */
[----:B------:R-:W-:Y:S02]  /*10dd0*/  IMAD.U32 R28, R105, 0x10000, RZ ;  /* 0x00010000691c7824 */ /* 0x000fe400078e00ff */
[----:B------:R-:W-:Y:S01]  /*10de0*/  FMUL.FTZ R64, R43, R30 ;  /* 0x0000001e2b407220 */ /* 0x000fe20000410000 */
[----:B------:R-:W-:Y:S01]  /*10df0*/  FFMA.FTZ R62, R29, R42, R62 ;  /* 0x0000002a1d3e7223 */ /* 0x000fe2000001003e */
        /* <DEDUP_REMOVED lines=10> */
[----:B------:R-:W-:-:S02]  /*10ea0*/  FMUL.FTZ R41, R46, R35 ;  /* 0x000000232e297220 */ /* 0x000fc40000410000 */
[-C--:B------:R-:W-:Y:S01]  /*10eb0*/  FMUL.FTZ R45, R45, R28.reuse ;  /* 0x0000001c2d2d7220 */ /* 0x080fe20000410000 */
[C---:B------:R-:W-:Y:S01]  /*10ec0*/  FFMA.FTZ R31, R33.reuse, R28, -R30 ;  /* 0x0000001c211f7223 */ /* 0x040fe2000001081e */
[-C--:B------:R-:W-:Y:S01]  /*10ed0*/  FMUL.FTZ R100, R46, R29.reuse ;  /* 0x0000001d2e647220 */ /* 0x080fe20000410000 */
[----:B------:R-:W-:Y:S01]  /*10ee0*/  FFMA.FTZ R46, R34, R29, -R41 ;  /* 0x0000001d222e7223 */ /* 0x000fe20000010829 */
[----:B------:R-:W-:Y:S01]  /*10ef0*/  FFMA.FTZ R45, R33, R32, R45 ;  /* 0x00000020212d7223 */ /* 0x000fe2000001002d */
[----:B------:R-:W-:Y:S01]  /*10f00*/  F2FP.BF16.F32.PACK_AB R28, R40, R65 ;  /* 0x00000041281c723e */ /* 0x000fe200000010ff */
[----:B------:R-:W-:Y:S01]  /*10f10*/  FFMA.FTZ R100, R34, R35, R100 ;  /* 0x0000002322647223 */ /* 0x000fe20000010064 */
[----:B------:R-:W-:Y:S02]  /*10f20*/  F2FP.BF16.F32.PACK_AB R30, R31, R64 ;  /* 0x000000401f1e723e */ /* 0x000fe400000010ff */
[----:B------:R-:W-:Y:S02]  /*10f30*/  F2FP.BF16.F32.PACK_AB R29, R42, R107 ;  /* 0x0000006b2a1d723e */ /* 0x000fe400000010ff */
[----:B------:R-:W-:-:S02]  /*10f40*/  F2FP.BF16.F32.PACK_AB R31, R46, R61 ;  /* 0x0000003d2e1f723e */ /* 0x000fc400000010ff */
[----:B------:R-:W-:Y:S02]  /*10f50*/  F2FP.BF16.F32.PACK_AB R32, R62, R67 ;  /* 0x000000433e20723e */ /* 0x000fe400000010ff */
[----:B------:R-:W-:Y:S01]  /*10f60*/  F2FP.BF16.F32.PACK_AB R33, R44, R63 ;  /* 0x0000003f2c21723e */ /* 0x000fe200000010ff */
[----:B------:R2:W-:Y:S01]  /*10f70*/  STS.128 [R108], R28 ;  /* 0x0000001c6c007388 */ /* 0x0005e20000000c00 */
[----:B------:R-:W-:Y:S02]  /*10f80*/  F2FP.BF16.F32.PACK_AB R34, R45, R66 ;  /* 0x000000422d22723e */ /* 0x000fe400000010ff */
[----:B------:R-:W-:-:S05]  /*10f90*/  F2FP.BF16.F32.PACK_AB R35, R100, R99 ;  /* 0x000000636423723e */ /* 0x000fca00000010ff */
[----:B------:R2:W-:Y:S02]  /*10fa0*/  STS.128 [R60+0x15400], R32 ;  /* 0x015400203c007388 */ /* 0x0005e40000000c00 */
.L_x_2905:
[----:B------:R-:W-:Y:S05]  /*10fb0*/  BSYNC B2 ;  /* 0x0000000000027941 */ /* 0x000fea0003800000 */
.L_x_2904:
[----:B------:R-:W-:Y:S05]  /*10fc0*/  @P2 BRA `(.L_x_2901) ;  /* 0x0000000400a02947 */ /* 0x000fea0003800000 */
[----:B--2---:R-:W2:Y:S04]  /*10fd0*/  LDL R28, [R1+0x5c] ;  /* 0x00005c00011c7983 */ /* 0x004ea80000100800 */
[----:B-1----:R-:W3:Y:S01]  /*10fe0*/  LDL R46, [R1+0x7c] ;  /* 0x00007c00012e7983 */ /* 0x002ee20000100800 */
        /* <DEDUP_REMOVED lines=21> */
[----:B------:R-:W-:Y:S02]  /*11140*/  LOP3.LUT R84, R84, 0xffff0000, RZ, 0xc0, !PT ;  /* 0xffff000054547812 */ /* 0x000fe400078ec0ff */
        /* <DEDUP_REMOVED lines=80> */
.L_x_2901:
[----:B------:R-:W-:Y:S05]  /*11650*/  BSYNC B1 ;  /* 0x0000000000017941 */ /* 0x000fea0003800000 */
.L_x_2900:
        /* <DEDUP_REMOVED lines=10> */
[----:B---3--:R-:W1:Y:S02]  /*11700*/  S2R R25, SR_TID.X ;  /* 0x0000000000197919 */ /* 0x008e640000002100 */
[----:B-1----:R-:W-:-:S05]  /*11710*/  VIADD R25, R25, 0xffffff80 ;  /* 0xffffff8019197836 */ /* 0x002fca0000000000 */
[----:B------:R-:W-:-:S04]  /*11720*/  SHF.R.S32.HI R24, RZ, 0x1f, R25 ;  /* 0x0000001fff187819 */ /* 0x000fc80000011419 */
[----:B------:R-:W-:-:S04]  /*11730*/  LEA.HI R24, R24, R25, RZ, 0x2 ;  /* 0x0000001918187211 */ /* 0x000fc800078f10ff */
        /* <DEDUP_REMOVED lines=10> */
[----:B------:R-:W-:-:S05]  /*117e0*/  IADD3 R29, R25, R24, R220 ;  /* 0x00000018191d7210 */ /* 0x000fca0007ffe0dc */
[----:B------:R-:W-:-:S05]  /*117f0*/  IMAD R0, R29, 0x2, R16 ;  /* 0x000000021d007824 */ /* 0x000fca00078e0210 */
[----:B------:R-:W1:Y:S01]  /*11800*/  LDS.128 R28, [R0+0x15400] ;  /* 0x01540000001c7984 */ /* 0x000e620000000c00 */
[--C-:B------:R-:W-:Y:S02]  /*11810*/  SHF.R.U64 R32, R4, 0x10, R5.reuse ;  /* 0x0000001004207819 */ /* 0x100fe40000001205 */
[----:B------:R-:W-:Y:S02]  /*11820*/  SHF.R.U32.HI R5, RZ, 0x10, R5 ;  /* 0x00000010ff057819 */ /* 0x000fe40000011605 */
[----:B------:R-:W-:Y:S02]  /*11830*/  SHF.R.U64 R4, R6, 0x10, R7 ;  /* 0x0000001006047819 */ /* 0x000fe40000001207 */
[----:B------:R-:W-:Y:S02]  /*11840*/  SHF.R.U64 R36, R48, 0x10, R49 ;  /* 0x0000001030247819 */ /* 0x000fe40000001231 */
[----:B------:R-:W-:Y:S02]  /*11850*/  SHF.R.U32.HI R7, RZ, 0x10, R7 ;  /* 0x00000010ff077819 */ /* 0x000fe40000011607 */
[----:B------:R-:W-:-:S02]  /*11860*/  PRMT R91, R91, 0x5410, R32 ;  /* 0x000054105b5b7816 */ /* 0x000fc40000000020 */
[----:B------:R-:W-:Y:S02]  /*11870*/  PRMT R92, R92, 0x5410, R5 ;  /* 0x000054105c5c7816 */ /* 0x000fe40000000005 */
[----:B------:R-:W-:Y:S02]  /*11880*/  PRMT R93, R93, 0x5410, R4 ;  /* 0x000054105d5d7816 */ /* 0x000fe40000000004 */
[----:B------:R-:W-:Y:S02]  /*11890*/  PRMT R95, R95, 0x5410, R36 ;  /* 0x000054105f5f7816 */ /* 0x000fe40000000024 */
[----:B------:R-:W-:Y:S02]  /*118a0*/  PRMT R94, R94, 0x5410, R7 ;  /* 0x000054105e5e7816 */ /* 0x000fe40000000007 */
[----:B------:R-:W-:Y:S01]  /*118b0*/  SHF.R.U32.HI R49, RZ, 0x10, R49 ;  /* 0x00000010ff317819 */ /* 0x000fe20000011631 */
[----:B------:R-:W-:Y:S01]  /*118c0*/  IMAD.U32 R38, R91, 0x10000, RZ ;  /* 0x000100005b267824 */ /* 0x000fe200078e00ff */
[--C-:B------:R-:W-:Y:S01]  /*118d0*/  SHF.R.U64 R34, R50, 0x10, R51.reuse ;  /* 0x0000001032227819 */ /* 0x100fe20000001233 */
[----:B------:R-:W-:Y:S01]  /*118e0*/  IMAD.U32 R37, R95, 0x10000, RZ ;  /* 0x000100005f257824 */ /* 0x000fe200078e00ff */
[----:B------:R-:W-:-:S02]  /*118f0*/  SHF.R.U32.HI R51, RZ, 0x10, R51 ;  /* 0x00000010ff337819 */ /* 0x000fc40000011633 */
[----:B------:R-:W-:Y:S01]  /*11900*/  PRMT R96, R96, 0x5410, R49 ;  /* 0x0000541060607816 */ /* 0x000fe20000000031 */
[----:B------:R-:W-:Y:S01]  /*11910*/  IMAD.U32 R39, R92, 0x10000, RZ ;  /* 0x000100005c277824 */ /* 0x000fe200078e00ff */
[----:B------:R-:W-:Y:S02]  /*11920*/  PRMT R97, R97, 0x5410, R34 ;  /* 0x0000541061617816 */ /* 0x000fe40000000022 */
[----:B------:R-:W-:Y:S02]  /*11930*/  PRMT R98, R98, 0x5410, R51 ;  /* 0x0000541062627816 */ /* 0x000fe40000000033 */
[----:B------:R-:W-:Y:S01]  /*11940*/  LOP3.LUT R91, R91, 0xffff0000, RZ, 0xc0, !PT ;  /* 0xffff00005b5b7812 */ /* 0x000fe200078ec0ff */
[----:B-1----:R-:W-:Y:S02]  /*11950*/  IMAD.U32 R34, R29, 0x10000, RZ ;  /* 0x000100001d227824 */ /* 0x002fe400078e00ff */
[----:B------:R-:W-:Y:S02]  /*11960*/  IMAD.U32 R36, R31, 0x10000, RZ ;  /* 0x000100001f247824 */ /* 0x000fe400078e00ff */
[----:B------:R-:W-:Y:S01]  /*11970*/  FMUL.FTZ R45, R34, R39 ;  /* 0x00000027222d7220 */ /* 0x000fe20000410000 */
[----:B------:R-:W-:-:S02]  /*11980*/  LOP3.LUT R29, R29, 0xffff0000, RZ, 0xc0, !PT ;  /* 0xffff00001d1d7812 */ /* 0x000fc400078ec0ff */
[----:B------:R-:W-:Y:S02]  /*11990*/  LOP3.LUT R95, R95, 0xffff0000, RZ, 0xc0, !PT ;  /* 0xffff00005f5f7812 */ /* 0x000fe400078ec0ff */
[----:B------:R-:W-:Y:S01]  /*119a0*/  LOP3.LUT R92, R92, 0xffff0000, RZ, 0xc0, !PT ;  /* 0xffff00005c5c7812 */ /* 0x000fe200078ec0ff */
[C---:B------:R-:W-:Y:S01]  /*119b0*/  IMAD.U32 R35, R30.reuse, 0x10000, RZ ;  /* 0x000100001e237824 */ /* 0x040fe200078e00ff */
[----:B------:R-:W-:Y:S02]  /*119c0*/  LOP3.LUT R30, R30, 0xffff0000, RZ, 0xc0, !PT ;  /* 0xffff00001e1e7812 */ /* 0x000fe400078ec0ff */
        /* <DEDUP_REMOVED lines=10> */
[----:B------:R-:W-:-:S04]  /*11a70*/  IMAD.U32 R27, R28, 0x10000, RZ ;  /* 0x000100001c1b7824 */ /* 0x000fc800078e00ff */
[CC--:B------:R-:W-:Y:S01]  /*11a80*/  FMUL.FTZ R41, R27.reuse, R38.reuse ;  /* 0x000000261b297220 */ /* 0x0c0fe20000410000 */
[-C--:B------:R-:W-:Y:S01]  /*11a90*/  FMUL.FTZ R43, R27, R37.reuse ;  /* 0x000000251b2b7220 */ /* 0x080fe20000410000 */
[----:B------:R-:W-:Y:S02]  /*11aa0*/  IMAD.U32 R27, R96, 0x10000, RZ ;  /* 0x00010000601b7824 */ /* 0x000fe400078e00ff */
[----:B------:R-:W-:Y:S01]  /*11ab0*/  FFMA.FTZ R40, R4, R37, -R41 ;  /* 0x0000002504287223 */ /* 0x000fe20000010829 */
[----:B------:R-:W-:Y:S01]  /*11ac0*/  IMAD.U32 R41, R94, 0x10000, RZ ;  /* 0x000100005e297824 */ /* 0x000fe200078e00ff */
[----:B------:R-:W-:Y:S01]  /*11ad0*/  LOP3.LUT R28, R28, 0xffff0000, RZ, 0xc0, !PT ;  /* 0xffff00001c1c7812 */ /* 0x000fe200078ec0ff */
[----:B------:R-:W-:Y:S02]  /*11ae0*/  IMAD.U32 R37, R98, 0x10000, RZ ;  /* 0x0001000062257824 */ /* 0x000fe400078e00ff */
[-C--:B------:R-:W-:Y:S01]  /*11af0*/  FMUL.FTZ R47, R34, R27.reuse ;  /* 0x0000001b222f7220 */ /* 0x080fe20000410000 */
[----:B------:R-:W-:Y:S01]  /*11b00*/  FFMA.FTZ R45, R6, R27, -R45 ;  /* 0x0000001b062d7223 */ /* 0x000fe2000001082d */
[----:B------:R-:W-:Y:S01]  /*11b10*/  FMUL.FTZ R27, R36, R41 ;  /* 0x00000029241b7220 */ /* 0x000fe20000410000 */
[----:B------:R-:W-:Y:S01]  /*11b20*/  FFMA.FTZ R43, R4, R38, R43 ;  /* 0x00000026042b7223 */ /* 0x000fe2000001002b */
[----:B------:R-:W-:Y:S01]  /*11b30*/  LOP3.LUT R96, R96, 0xffff0000, RZ, 0xc0, !PT ;  /* 0xffff000060607812 */ /* 0x000fe200078ec0ff */
[----:B------:R-:W-:Y:S01]  /*11b40*/  FMUL.FTZ R36, R36, R37 ;  /* 0x0000002524247220 */ /* 0x000fe20000410000 */
[----:B------:R-:W-:Y:S01]  /*11b50*/  FFMA.FTZ R47, R6, R39, R47 ;  /* 0x00000027062f7223 */ /* 0x000fe2000001002f */
[----:B------:R-:W-:Y:S01]  /*11b60*/  FMUL.FTZ R4, R28, R91 ;  /* 0x0000005b1c047220 */ /* 0x000fe20000410000 */
[----:B------:R-:W-:-:S02]  /*11b70*/  IMAD.U32 R6, R93, 0x10000, RZ ;  /* 0x000100005d067824 */ /* 0x000fc400078e00ff */
[----:B------:R-:W-:Y:S01]  /*11b80*/  FFMA.FTZ R37, R32, R37, -R27 ;  /* 0x0000002520257223 */ /* 0x000fe2000001081b */
[----:B------:R-:W-:Y:S01]  /*11b90*/  FMUL.FTZ R28, R28, R95 ;  /* 0x0000005f1c1c7220 */ /* 0x000fe20000410000 */
[----:B------:R-:W-:Y:S01]  /*11ba0*/  FMUL.FTZ R27, R29, R92 ;  /* 0x0000005c1d1b7220 */ /* 0x000fe20000410000 */
[----:B------:R-:W-:Y:S01]  /*11bb0*/  FFMA.FTZ R36, R32, R41, R36 ;  /* 0x0000002920247223 */ /* 0x000fe20000010024 */
[----:B------:R-:W-:Y:S01]  /*11bc0*/  FFMA.FTZ R95, R5, R95, -R4 ;  /* 0x0000005f055f7223 */ /* 0x000fe20000010804 */
[----:B------:R-:W-:Y:S01]  /*11bd0*/  FMUL.FTZ R29, R29, R96 ;  /* 0x000000601d1d7220 */ /* 0x000fe20000410000 */
[----:B------:R-:W-:Y:S02]  /*11be0*/  IMAD.U32 R4, R97, 0x10000, RZ ;  /* 0x0001000061047824 */ /* 0x000fe400078e00ff */
[----:B------:R-:W-:Y:S01]  /*11bf0*/  FMUL.FTZ R32, R35, R6 ;  /* 0x0000000623207220 */ /* 0x000fe20000410000 */
[----:B------:R-:W-:Y:S02]  /*11c00*/  LOP3.LUT R93, R93, 0xffff0000, RZ, 0xc0, !PT ;  /* 0xffff00005d5d7812 */ /* 0x000fe400078ec0ff */
[----:B------:R-:W-:Y:S01]  /*11c10*/  LOP3.LUT R97, R97, 0xffff0000, RZ, 0xc0, !PT ;  /* 0xffff000061617812 */ /* 0x000fe200078ec0ff */
[----:B------:R-:W-:Y:S01]  /*11c20*/  FFMA.FTZ R96, R24, R96, -R27 ;  /* 0x0000006018607223 */ /* 0x000fe2000001081b */
[----:B------:R-:W-:Y:S01]  /*11c30*/  LOP3.LUT R94, R94, 0xffff0000, RZ, 0xc0, !PT ;  /* 0xffff00005e5e7812 */ /* 0x000fe200078ec0ff */
[----:B------:R-:W-:Y:S01]  /*11c40*/  FFMA.FTZ R92, R24, R92, R29 ;  /* 0x0000005c185c7223 */ /* 0x000fe2000001001d */
[----:B------:R-:W-:Y:S01]  /*11c50*/  LOP3.LUT R98, R98, 0xffff0000, RZ, 0xc0, !PT ;  /* 0xffff000062627812 */ /* 0x000fe200078ec0ff */
[-C--:B------:R-:W-:Y:S01]  /*11c60*/  FMUL.FTZ R24, R35, R4.reuse ;  /* 0x0000000423187220 */ /* 0x080fe20000410000 */
[----:B------:R-:W-:Y:S01]  /*11c70*/  FFMA.FTZ R32, R7, R4, -R32 ;  /* 0x0000000407207223 */ /* 0x000fe20000010820 */
[C---:B------:R-:W-:Y:S01]  /*11c80*/  FMUL.FTZ R4, R30.reuse, R93 ;  /* 0x0000005d1e047220 */ /* 0x040fe20000410000 */
[----:B------:R-:W-:Y:S01]  /*11c90*/  FFMA.FTZ R28, R5, R91, R28 ;  /* 0x0000005b051c7223 */ /* 0x000fe2000001001c */
[----:B------:R-:W-:Y:S01]  /*11ca0*/  FMUL.FTZ R30, R30, R97 ;  /* 0x000000611e1e7220 */ /* 0x000fe20000410000 */
[C---:B------:R-:W-:Y:S01]  /*11cb0*/  FMUL.FTZ R5, R31.reuse, R94 ;  /* 0x0000005e1f057220 */ /* 0x040fe20000410000 */
[----:B------:R-:W-:Y:S01]  /*11cc0*/  FMUL.FTZ R31, R31, R98 ;  /* 0x000000621f1f7220 */ /* 0x000fe20000410000 */
[----:B------:R-:W-:Y:S01]  /*11cd0*/  FFMA.FTZ R7, R7, R6, R24 ;  /* 0x0000000607077223 */ /* 0x000fe20000010018 */
        /* <DEDUP_REMOVED lines=12> */
[----:B------:R1:W-:Y:S04]  /*11da0*/  STS.128 [R44], R4 ;  /* 0x000000042c007388 */ /* 0x0003e80000000c00 */
[----:B------:R1:W-:Y:S02]  /*11db0*/  STS.128 [R0+0x15400], R24 ;  /* 0x0154001800007388 */ /* 0x0003e40000000c00 */
.L_x_2907:
[----:B------:R-:W-:Y:S05]  /*11dc0*/  BSYNC B1 ;  /* 0x0000000000017941 */ /* 0x000fea0003800000 */
.L_x_2906:
[----:B------:R-:W-:Y:S04]  /*11dd0*/  BSSY B1, `(.L_x_2908) ;  /* 0x000006a000017945 */ /* 0x000fe80003800000 */
[----:B------:R-:W-:Y:S05]  /*11de0*/  @P1 BRA `(.L_x_2909) ;  /* 0x0000000400a01947 */ /* 0x000fea0003800000 */
[----:B-1----:R-:W2:Y:S04]  /*11df0*/  LDL R0, [R1+0x58] ;  /* 0x0000580001007983 */ /* 0x002ea80000100800 */
[----:B---3--:R-:W3:Y:S01]  /*11e00*/  LDL R40, [R1+0x78] ;  /* 0x0000780001287983 */ /* 0x008ee20000100800 */
[----:B------:R-:W-:Y:S02]  /*11e10*/  SHF.R.U64 R30, R52, 0x10, R53 ;  /* 0x00000010341e7819 */ /* 0x000fe40000001235 */
[--C-:B------:R-:W-:Y:S02]  /*11e20*/  SHF.R.U64 R29, R8, 0x10, R9.reuse ;  /* 0x00000010081d7819 */ /* 0x100fe40000001209 */
[----:B------:R-:W-:Y:S02]  /*11e30*/  SHF.R.U32.HI R9, RZ, 0x10, R9 ;  /* 0x00000010ff097819 */ /* 0x000fe40000011609 */
[----:B------:R-:W-:-:S02]  /*11e40*/  SHF.R.U64 R28, R54, 0x10, R55 ;  /* 0x00000010361c7819 */ /* 0x000fc40000001237 */
[----:B------:R-:W-:Y:S02]  /*11e50*/  PRMT R79, R79, 0x5410, R30 ;  /* 0x000054104f4f7816 */ /* 0x000fe4000000001e */
[----:B------:R-:W-:Y:S02]  /*11e60*/  PRMT R74, R74, 0x5410, R29 ;  /* 0x000054104a4a7816 */ /* 0x000fe4000000001d */
[----:B------:R-:W-:Y:S01]  /*11e70*/  SHF.R.U32.HI R53, RZ, 0x10, R53 ;  /* 0x00000010ff357819 */ /* 0x000fe20000011635 */
[----:B------:R-:W-:Y:S01]  /*11e80*/  IMAD.U32 R35, R79, 0x10000, RZ ;  /* 0x000100004f237824 */ /* 0x000fe200078e00ff */
[----:B------:R-:W-:Y:S01]  /*11e90*/  SHF.R.U64 R8, R10, 0x10, R11 ;  /* 0x000000100a087819 */ /* 0x000fe2000000120b */
[----:B------:R-:W-:Y:S01]  /*11ea0*/  IMAD.U32 R37, R74, 0x10000, RZ ;  /* 0x000100004a257824 */ /* 0x000fe200078e00ff */
[----:B------:R-:W-:Y:S02]  /*11eb0*/  PRMT R76, R76, 0x5410, R9 ;  /* 0x000054104c4c7816 */ /* 0x000fe40000000009 */
[----:B------:R-:W-:-:S02]  /*11ec0*/  SHF.R.U32.HI R11, RZ, 0x10, R11 ;  /* 0x00000010ff0b7819 */ /* 0x000fc4000001160b */
[----:B------:R-:W-:Y:S01]  /*11ed0*/  PRMT R81, R81, 0x5410, R28 ;  /* 0x0000541051517816 */ /* 0x000fe2000000001c */
[----:B------:R-:W-:Y:S01]  /*11ee0*/  IMAD.U32 R32, R76, 0x10000, RZ ;  /* 0x000100004c207824 */ /* 0x000fe200078e00ff */
[----:B------:R-:W-:Y:S02]  /*11ef0*/  SHF.R.U32.HI R55, RZ, 0x10, R55 ;  /* 0x00000010ff377819 */ /* 0x000fe40000011637 */
[----:B------:R-:W-:Y:S02]  /*11f00*/  PRMT R80, R80, 0x5410, R53 ;  /* 0x0000541050507816 */ /* 0x000fe40000000035 */
[----:B------:R-:W-:Y:S02]  /*11f10*/  PRMT R77, R77, 0x5410, R8 ;  /* 0x000054104d4d7816 */ /* 0x000fe40000000008 */
[----:B------:R-:W-:Y:S02]  /*11f20*/  PRMT R78, R78, 0x5410, R11 ;  /* 0x000054104e4e7816 */ /* 0x000fe4000000000b */
[----:B------:R-:W-:-:S02]  /*11f30*/  PRMT R82, R82, 0x5410, R55 ;  /* 0x0000541052527816 */ /* 0x000fc40000000037 */
[----:B------:R-:W-:Y:S01]  /*11f40*/  LOP3.LUT R79, R79, 0xffff0000, RZ, 0xc0, !PT ;  /* 0xffff00004f4f7812 */ /* 0x000fe200078ec0ff */
[----:B------:R-:W-:Y:S01]  /*11f50*/  IMAD.U32 R34, R78, 0x10000, RZ ;  /* 0x000100004e227824 */ /* 0x000fe200078e00ff */
        /* <DEDUP_REMOVED lines=30> */
[----:B------:R-:W-:Y:S02]  /*12140*/  IMAD.U32 R31, R27, 0x10000, RZ ;  /* 0x000100001b1f7824 */ /* 0x000fe400078e00ff */
[C---:B------:R-:W-:Y:S01]  /*12150*/  FFMA.FTZ R39, R8.reuse, R35, -R39 ;  /* 0x0000002308277223 */ /* 0x040fe20000010827 */
[----:B------:R-:W-:Y:S01]  /*12160*/  FFMA.FTZ R41, R8, R37, R41 ;  /* 0x0000002508297223 */ /* 0x000fe20000010029 */
[----:B------:R-:W-:Y:S02]  /*12170*/  IMAD.U32 R8, R82, 0x10000, RZ ;  /* 0x0001000052087824 */ /* 0x000fe400078e00ff */
[-C--:B------:R-:W-:Y:S01]  /*12180*/  FMUL.FTZ R38, R29, R28.reuse ;  /* 0x0000001c1d267220 */ /* 0x080fe20000410000 */
[----:B------:R-:W-:Y:S01]  /*12190*/  LOP3.LUT R29, R74, 0xffff0000, RZ, 0xc0, !PT ;  /* 0xffff00004a1d7812 */ /* 0x000fe200078ec0ff */
[----:B------:R-:W-:Y:S01]  /*121a0*/  FFMA.FTZ R36, R9, R28, -R36 ;  /* 0x0000001c09247223 */ /* 0x000fe20000010824 */
[C---:B------:R-:W-:Y:S01]  /*121b0*/  FMUL.FTZ R28, R31.reuse, R34 ;  /* 0x000000221f1c7220 */ /* 0x040fe20000410000 */
[----:B------:R-:W-:Y:S01]  /*121c0*/  FMUL.FTZ R31, R31, R8 ;  /* 0x000000081f1f7220 */ /* 0x000fe20000410000 */
[----:B------:R-:W-:Y:S01]  /*121d0*/  FFMA.FTZ R38, R9, R32, R38 ;  /* 0x0000002009267223 */ /* 0x000fe20000010026 */
[----:B------:R-:W-:Y:S01]  /*121e0*/  LOP3.LUT R80, R80, 0xffff0000, RZ, 0xc0, !PT ;  /* 0xffff000050507812 */ /* 0x000fe200078ec0ff */
[C---:B------:R-:W-:Y:S01]  /*121f0*/  FMUL.FTZ R9, R24.reuse, R29 ;  /* 0x0000001d18097220 */ /* 0x040fe20000410000 */
[C---:B------:R-:W-:Y:S01]  /*12200*/  FFMA.FTZ R34, R11.reuse, R34, R31 ;  /* 0x000000220b227223 */ /* 0x040fe2000001001f */
[----:B------:R-:W-:Y:S01]  /*12210*/  FFMA.FTZ R32, R11, R8, -R28 ;  /* 0x000000080b207223 */ /* 0x000fe2000001081c */
[----:B------:R-:W-:Y:S01]  /*12220*/  FMUL.FTZ R31, R24, R79 ;  /* 0x0000004f181f7220 */ /* 0x000fe20000410000 */
[----:B------:R-:W-:-:S02]  /*12230*/  IMAD.U32 R30, R26, 0x10000, RZ ;  /* 0x000100001a1e7824 */ /* 0x000fc400078e00ff */
[C---:B------:R-:W-:Y:S01]  /*12240*/  FFMA.FTZ R8, R4.reuse, R79, -R9 ;  /* 0x0000004f04087223 */ /* 0x040fe20000010809 */
[----:B------:R-:W-:Y:S02]  /*12250*/  IMAD.U32 R11, R77, 0x10000, RZ ;  /* 0x000100004d0b7824 */ /* 0x000fe400078e00ff */
[C---:B------:R-:W-:Y:S01]  /*12260*/  FMUL.FTZ R28, R25.reuse, R76 ;  /* 0x0000004c191c7220 */ /* 0x040fe20000410000 */
[-C--:B------:R-:W-:Y:S01]  /*12270*/  FMUL.FTZ R35, R25, R80.reuse ;  /* 0x0000005019237220 */ /* 0x080fe20000410000 */
[----:B------:R-:W-:Y:S02]  /*12280*/  IMAD.U32 R9, R81, 0x10000, RZ ;  /* 0x0001000051097824 */ /* 0x000fe400078e00ff */
[----:B------:R-:W-:Y:S01]  /*12290*/  FFMA.FTZ R24, R4, R29, R31 ;  /* 0x0000001d04187223 */ /* 0x000fe2000001001f */
[----:B------:R-:W-:Y:S01]  /*122a0*/  FMUL.FTZ R29, R30, R11 ;  /* 0x0000000b1e1d7220 */ /* 0x000fe20000410000 */
[C---:B------:R-:W-:Y:S01]  /*122b0*/  FFMA.FTZ R25, R5.reuse, R80, -R28 ;  /* 0x0000005005197223 */ /* 0x040fe2000001081c */
[----:B------:R-:W-:Y:S01]  /*122c0*/  FFMA.FTZ R35, R5, R76, R35 ;  /* 0x0000004c05237223 */ /* 0x000fe20000010023 */
        /* <DEDUP_REMOVED lines=9> */
[C---:B------:R-:W-:Y:S01]  /*12360*/  FMUL.FTZ R5, R26.reuse, R77 ;  /* 0x0000004d1a057220 */ /* 0x040fe20000410000 */
[----:B------:R-:W-:Y:S01]  /*12370*/  F2FP.BF16.F32.PACK_AB R9, R35, R38 ;  /* 0x000000262309723e */ /* 0x000fe200000010ff */
[----:B------:R-:W-:-:S02]  /*12380*/  FMUL.FTZ R4, R26, R81 ;  /* 0x000000511a047220 */ /* 0x000fc40000410000 */
[-C--:B------:R-:W-:Y:S01]  /*12390*/  FMUL.FTZ R27, R27, R82.reuse ;  /* 0x000000521b1b7220 */ /* 0x080fe20000410000 */
[C---:B------:R-:W-:Y:S01]  /*123a0*/  FFMA.FTZ R26, R6.reuse, R81, -R5 ;  /* 0x00000051061a7223 */ /* 0x040fe20000010805 */
[C---:B------:R-:W-:Y:S01]  /*123b0*/  FFMA.FTZ R11, R7.reuse, R82, -R28 ;  /* 0x00000052070b7223 */ /* 0x040fe2000001081c */
[----:B------:R-:W-:Y:S01]  /*123c0*/  FFMA.FTZ R77, R6, R77, R4 ;  /* 0x0000004d064d7223 */ /* 0x000fe20000010004 */
[----:B------:R-:W-:Y:S01]  /*123d0*/  FFMA.FTZ R27, R7, R78, R27 ;  /* 0x0000004e071b7223 */ /* 0x000fe2000001001b */
[----:B------:R-:W-:Y:S02]  /*123e0*/  F2FP.BF16.F32.PACK_AB R4, R8, R39 ;  /* 0x000000270804723e */ /* 0x000fe400000010ff */
[----:B------:R-:W-:Y:S02]  /*123f0*/  F2FP.BF16.F32.PACK_AB R5, R25, R36 ;  /* 0x000000241905723e */ /* 0x000fe400000010ff */
[----:B------:R-:W-:Y:S02]  /*12400*/  F2FP.BF16.F32.PACK_AB R6, R26, R29 ;  /* 0x0000001d1a06723e */ /* 0x000fe400000010ff */
[----:B------:R-:W-:-:S02]  /*12410*/  F2FP.BF16.F32.PACK_AB R7, R11, R32 ;  /* 0x000000200b07723e */ /* 0x000fc400000010ff */
[----:B------:R-:W-:Y:S02]  /*12420*/  F2FP.BF16.F32.PACK_AB R8, R24, R41 ;  /* 0x000000291808723e */ /* 0x000fe400000010ff */
[----:B------:R-:W-:Y:S01]  /*12430*/  F2FP.BF16.F32.PACK_AB R10, R77, R10 ;  /* 0x0000000a4d0a723e */ /* 0x000fe200000010ff */
[----:B------:R2:W-:Y:S01]  /*12440*/  STS.128 [R40], R4 ;  /* 0x0000000428007388 */ /* 0x0005e20000000c00 */
[----:B------:R-:W-:-:S05]  /*12450*/  F2FP.BF16.F32.PACK_AB R11, R27, R34 ;  /* 0x000000221b0b723e */ /* 0x000fca00000010ff */
[----:B------:R2:W-:Y:S02]  /*12460*/  STS.128 [R0+0x15400], R8 ;  /* 0x0154000800007388 */ /* 0x0005e40000000c00 */
.L_x_2909:
[----:B------:R-:W-:Y:S05]  /*12470*/  BSYNC B1 ;  /* 0x0000000000017941 */ /* 0x000fea0003800000 */
.L_x_2908:
[----:B------:R-:W-:Y:S05]  /*12480*/  @P2 BRA `(.L_x_2881) ;  /* 0x0000000400a02947 */ /* 0x000fea0003800000 */
[----:B-12---:R-:W2:Y:S04]  /*12490*/  LDL R0, [R1+0x5c] ;  /* 0x00005c0001007983 */ /* 0x006ea80000100800 */
[----:B------:R-:W4:Y:S01]  /*124a0*/  LDL R36, [R1+0x74] ;  /* 0x0000740001247983 */ /* 0x000f220000100800 */
[----:B---3--:R-:W-:Y:S02]  /*124b0*/  SHF.R.U64 R25, R58, 0x10, R59 ;  /* 0x000000103a197819 */ /* 0x008fe4000000123b */
[----:B------:R-:W-:Y:S02]  /*124c0*/  SHF.R.U64 R29, R56, 0x10, R57 ;  /* 0x00000010381d7819 */ /* 0x000fe40000001239 */
[--C-:B------:R-:W-:Y:S02]  /*124d0*/  SHF.R.U64 R12, R12, 0x10, R13.reuse ;  /* 0x000000100c0c7819 */ /* 0x100fe4000000120d */
[----:B------:R-:W-:-:S02]  /*124e0*/  SHF.R.U32.HI R27, RZ, 0x10, R13 ;  /* 0x00000010ff1b7819 */ /* 0x000fc4000001160d */
[----:B------:R-:W-:Y:S02]  /*124f0*/  PRMT R72, R72, 0x5410, R25 ;  /* 0x0000541048487816 */ /* 0x000fe40000000019 */
[----:B------:R-:W-:Y:S02]  /*12500*/  PRMT R70, R70, 0x5410, R29 ;  /* 0x0000541046467816 */ /* 0x000fe4000000001d */
[----:B------:R-:W-:Y:S02]  /*12510*/  PRMT R25, R3, 0x5410, R12 ;  /* 0x0000541003197816 */ /* 0x000fe4000000000c */
[----:B------:R-:W-:Y:S01]  /*12520*/  SHF.R.U32.HI R56, RZ, 0x10, R57 ;  /* 0x00000010ff387819 */ /* 0x000fe20000011639 */
[----:B------:R-:W-:Y:S01]  /*12530*/  IMAD.U32 R26, R70, 0x10000, RZ ;  /* 0x00010000461a7824 */ /* 0x000fe200078e00ff */
[----:B------:R-:W-:Y:S01]  /*12540*/  SHF.R.U64 R30, R14, 0x10, R15 ;  /* 0x000000100e1e7819 */ /* 0x000fe2000000120f */
[----:B------:R-:W-:Y:S01]  /*12550*/  IMAD.U32 R28, R25, 0x10000, RZ ;  /* 0x00010000191c7824 */ /* 0x000fe200078e00ff */
[----:B------:R-:W-:-:S02]  /*12560*/  PRMT R27, R20, 0x5410, R27 ;  /* 0x00005410141b7816 */ /* 0x000fc4000000001b */
[----:B------:R-:W-:Y:S02]  /*12570*/  SHF.R.U32.HI R14, RZ, 0x10, R15 ;  /* 0x00000010ff0e7819 */ /* 0x000fe4000001160f */
[----:B------:R-:W-:Y:S01]  /*12580*/  SHF.R.U32.HI R58, RZ, 0x10, R59 ;  /* 0x00000010ff3a7819 */ /* 0x000fe2000001163b */
[----:B------:R-:W-:Y:S01]  /*12590*/  IMAD.U32 R29, R27, 0x10000, RZ ;  /* 0x000100001b1d7824 */ /* 0x000fe200078e00ff */
[----:B------:R-:W-:Y:S02]  /*125a0*/  PRMT R71, R71, 0x5410, R56 ;  /* 0x0000541047477816 */ /* 0x000fe40000000038 */
[----:B------:R-:W-:Y:S02]  /*125b0*/  PRMT R69, R69, 0x5410, R14 ;  /* 0x0000541045457816 */ /* 0x000fe4000000000e */
[----:B------:R-:W-:Y:S02]  /*125c0*/  PRMT R73, R73, 0x5410, R58 ;  /* 0x0000541049497816 */ /* 0x000fe4000000003a */
[----:B------:R-:W-:Y:S01]  /*125d0*/  LOP3.LUT R25, R25, 0xffff0000, RZ, 0xc0, !PT ;  /* 0xffff000019197812 */ /* 0x000fe200078ec0ff */
[----:B------:R-:W-:Y:S01]  /*125e0*/  IMAD.U32 R31, R69, 0x10000, RZ ;  /* 0x00010000451f7824 */ /* 0x000fe200078e00ff */
[----:B------:R-:W-:-:S02]  /*125f0*/  PRMT R30, R21, 0x5410, R30 ;  /* 0x00005410151e7816 */ /* 0x000fc4000000001e */
        /* <DEDUP_REMOVED lines=9> */
[----:B----4-:R-:W1:Y:S03]  /*12690*/  LDS.128 R4, [R36] ;  /* 0x0000000024047984 */ /* 0x010e660000000c00 */
        /* <DEDUP_REMOVED lines=17> */
[C---:B------:R-:W-:Y:S01]  /*127b0*/  FMUL.FTZ R33, R20.reuse, R29 ;  /* 0x0000001d14217220 */ /* 0x040fe20000410000 */
[----:B------:R-:W-:Y:S02]  /*127c0*/  IMAD.U32 R24, R11, 0x10000, RZ ;  /* 0x000100000b187824 */ /* 0x000fe400078e00ff */
[C---:B------:R-:W-:Y:S01]  /*127d0*/  FFMA.FTZ R32, R3.reuse, R26, -R32 ;  /* 0x0000001a03207223 */ /* 0x040fe20000010820 */
[----:B------:R-:W-:Y:S01]  /*127e0*/  FFMA.FTZ R34, R3, R28, R34 ;  /* 0x0000001c03227223 */ /* 0x000fe20000010022 */
[----:B------:R-:W-:Y:S02]  /*127f0*/  IMAD.U32 R3, R73, 0x10000, RZ ;  /* 0x0001000049037824 */ /* 0x000fe400078e00ff */
[-C--:B------:R-:W-:Y:S01]  /*12800*/  FMUL.FTZ R35, R20, R15.reuse ;  /* 0x0000000f14237220 */ /* 0x080fe20000410000 */
[----:B------:R-:W-:Y:S01]  /*12810*/  FFMA.FTZ R33, R12, R15, -R33 ;  /* 0x0000000f0c217223 */ /* 0x000fe20000010821 */
[C---:B------:R-:W-:Y:S01]  /*12820*/  FMUL.FTZ R15, R24.reuse, R31 ;  /* 0x0000001f180f7220 */ /* 0x040fe20000410000 */
[----:B------:R-:W-:Y:S01]  /*12830*/  FMUL.FTZ R24, R24, R3 ;  /* 0x0000000318187220 */ /* 0x000fe20000410000 */
[----:B------:R-:W-:Y:S01]  /*12840*/  FFMA.FTZ R35, R12, R29, R35 ;  /* 0x0000001d0c237223 */ /* 0x000fe20000010023 */
[----:B------:R-:W-:Y:S01]  /*12850*/  LOP3.LUT R12, R71, 0xffff0000, RZ, 0xc0, !PT ;  /* 0xffff0000470c7812 */ /* 0x000fe200078ec0ff */
[----:B------:R-:W-:Y:S01]  /*12860*/  FFMA.FTZ R28, R14, R3, -R15 ;  /* 0x000000030e1c7223 */ /* 0x000fe2000001080f */
[----:B------:R-:W-:Y:S01]  /*12870*/  LOP3.LUT R3, R70, 0xffff0000, RZ, 0xc0, !PT ;  /* 0xffff000046037812 */ /* 0x000fe200078ec0ff */
[----:B------:R-:W-:Y:S01]  /*12880*/  FFMA.FTZ R31, R14, R31, R24 ;  /* 0x0000001f0e1f7223 */ /* 0x000fe20000010018 */
[----:B------:R-:W-:Y:S01]  /*12890*/  LOP3.LUT R14, R27, 0xffff0000, RZ, 0xc0, !PT ;  /* 0xffff00001b0e7812 */ /* 0x000fe200078ec0ff */
[----:B------:R-:W-:Y:S01]  /*128a0*/  FMUL.FTZ R15, R8, R25 ;  /* 0x00000019080f7220 */ /* 0x000fe20000410000 */
[----:B------:R-:W-:-:S02]  /*128b0*/  IMAD.U32 R21, R10, 0x10000, RZ ;  /* 0x000100000a157824 */ /* 0x000fc400078e00ff */
[-C--:B------:R-:W-:Y:S01]  /*128c0*/  FMUL.FTZ R27, R8, R3.reuse ;  /* 0x00000003081b7220 */ /* 0x080fe20000410000 */
[----:B------:R-:W-:Y:S02]  /*128d0*/  IMAD.U32 R20, R30, 0x10000, RZ ;  /* 0x000100001e147824 */ /* 0x000fe400078e00ff */
[C---:B------:R-:W-:Y:S01]  /*128e0*/  FMUL.FTZ R24, R9.reuse, R14 ;  /* 0x0000000e09187220 */ /* 0x040fe20000410000 */
[C---:B------:R-:W-:Y:S01]  /*128f0*/  FFMA.FTZ R15, R4.reuse, R3, -R15 ;  /* 0x00000003040f7223 */ /* 0x040fe2000001080f */
[----:B------:R-:W-:Y:S01]  /*12900*/  FMUL.FTZ R9, R9, R12 ;  /* 0x0000000c09097220 */ /* 0x000fe20000410000 */
[----:B------:R-:W-:Y:S01]  /*12910*/  FFMA.FTZ R27, R4, R25, R27 ;  /* 0x00000019041b7223 */ /* 0x000fe2000001001b */
[----:B------:R-:W-:Y:S02]  /*12920*/  IMAD.U32 R8, R72, 0x10000, RZ ;  /* 0x0001000048087824 */ /* 0x000fe400078e00ff */
[----:B------:R-:W-:Y:S01]  /*12930*/  FMUL.FTZ R4, R21, R20 ;  /* 0x0000001415047220 */ /* 0x000fe20000410000 */
[C---:B------:R-:W-:Y:S01]  /*12940*/  FFMA.FTZ R24, R5.reuse, R12, -R24 ;  /* 0x0000000c05187223 */ /* 0x040fe20000010818 */
[----:B------:R-:W-:Y:S01]  /*12950*/  FFMA.FTZ R14, R5, R14, R9 ;  /* 0x0000000e050e7223 */ /* 0x000fe20000010009 */
[----:B------:R-:W-:Y:S01]  /*12960*/  LOP3.LUT R10, R10, 0xffff0000, RZ, 0xc0, !PT ;  /* 0xffff00000a0a7812 */ /* 0x000fe200078ec0ff */
[-C--:B------:R-:W-:Y:S01]  /*12970*/  FMUL.FTZ R26, R21, R8.reuse ;  /* 0x00000008151a7220 */ /* 0x080fe20000410000 */
[----:B------:R-:W-:Y:S01]  /*12980*/  FFMA.FTZ R12, R13, R8, -R4 ;  /* 0x000000080d0c7223 */ /* 0x000fe20000010804 */
[----:B------:R-:W-:-:S02]  /*12990*/  LOP3.LUT R5, R30, 0xffff0000, RZ, 0xc0, !PT ;  /* 0xffff00001e057812 */ /* 0x000fc400078ec0ff */
[----:B------:R-:W-:Y:S01]  /*129a0*/  LOP3.LUT R11, R11, 0xffff0000, RZ, 0xc0, !PT ;  /* 0xffff00000b0b7812 */ /* 0x000fe200078ec0ff */
[----:B------:R-:W-:Y:S01]  /*129b0*/  FFMA.FTZ R26, R13, R20, R26 ;  /* 0x000000140d1a7223 */ /* 0x000fe2000001001a */
[----:B------:R-:W-:Y:S01]  /*129c0*/  LOP3.LUT R3, R72, 0xffff0000, RZ, 0xc0, !PT ;  /* 0xffff000048037812 */ /* 0x000fe200078ec0ff */
[C---:B------:R-:W-:Y:S01]  /*129d0*/  FMUL.FTZ R9, R10.reuse, R5 ;  /* 0x000000050a097220 */ /* 0x040fe20000410000 */
[----:B------:R-:W-:Y:S02]  /*129e0*/  LOP3.LUT R8, R69, 0xffff0000, RZ, 0xc0, !PT ;  /* 0xffff000045087812 */ /* 0x000fe400078ec0ff */
        /* <DEDUP_REMOVED lines=14> */
[----:B------:R-:W-:Y:S02]  /*12ad0*/  F2FP.BF16.F32.PACK_AB R8, R27, R34 ;  /* 0x000000221b08723e */ /* 0x000fe400000010ff */
[----:B------:R-:W-:Y:S01]  /*12ae0*/  F2FP.BF16.F32.PACK_AB R11, R20, R31 ;  /* 0x0000001f140b723e */ /* 0x000fe200000010ff */
[----:B------:R4:W-:Y:S04]  /*12af0*/  STS.128 [R36], R4 ;  /* 0x0000000424007388 */ /* 0x0009e80000000c00 */
[----:B------:R4:W-:Y:S02]  /*12b00*/  STS.128 [R0+0x15400], R8 ;  /* 0x0154000800007388 */ /* 0x0009e40000000c00 */
.L_x_2881:
[----:B------:R-:W-:Y:S05]  /*12b10*/  BSYNC B0 ;  /* 0x0000000000007941 */ /* 0x000fea0003800000 */
.L_x_2859:
        /* <DEDUP_REMOVED lines=8> */
.L_x_2857:
[----:B01234-:R-:W2:Y:S02]  /*12ba0*/  LDL R0, [R1+0x4c] ;  /* 0x00004c0001007983 */ /* 0x01fea40000100800 */
[----:B--2---:R-:W-:-:S13]  /*12bb0*/  R2UR UR4, R0 ;  /* 0x00000000000472ca */ /* 0x004fda00000e0000 */
[----:B------:R-:W-:-:S05]  /*12bc0*/  IMAD.U32 R0, RZ, RZ, UR4 ;  /* 0x00000004ff007e24 */ /* 0x000fca000f8e00ff */
[----:B------:R-:W-:-:S13]  /*12bd0*/  ISETP.NE.AND P0, PT, R0, 0x3, PT ;  /* 0x000000030000780c */ /* 0x000fda0003f05270 */
[----:B------:R-:W-:Y:S05]  /*12be0*/  @!P0 BRA `(.L_x_2910) ;  /* 0x0000000000048947 */ /* 0x000fea0003800000 */
[----:B------:R-:W-:Y:S01]  /*12bf0*/  BPT.TRAP 0x1 ;  /* 0x000000040000795c */ /* 0x000fe20000300000 */
.L_x_2910:
[----:B------:R-:W-:Y:S01]  /*12c00*/  IMAD R3, R205, 0x8, R16 ;  /* 0x00000008cd037824 */ /* 0x000fe200078e0210 */
[----:B------:R-:W-:-:S04]  /*12c10*/  SHF.L.U32 R0, R208, 0x1f, RZ ;  /* 0x0000001fd0007819 */ /* 0x000fc800000006ff */
[----:B------:R0:W1:Y:S01]  /*12c20*/  SYNCS.PHASECHK.TRANS64.TRYWAIT P2, [R3+URZ+0x36830], R0 ;  /* 0x03683000030075a7 */ /* 0x000062000804017f */
[----:B------:R-:W-:Y:S05]  /*12c30*/  @!P0 BRA `(.L_x_2911) ;  /* 0x0000000000048947 */ /* 0x000fea0003800000 */
[----:B------:R-:W-:Y:S01]  /*12c40*/  BPT.TRAP 0x1 ;  /* 0x000000040000795c */ /* 0x000fe20000300000 */
.L_x_2911:
[----:B------:R-:W2:Y:S02]  /*12c50*/  S2R R4, SR_TID.X ;  /* 0x0000000000047919 */ /* 0x000ea40000002100 */
[----:B--2---:R-:W-:-:S04]  /*12c60*/  LOP3.LUT R4, R4, 0x7f, RZ, 0xc0, !PT ;  /* 0x0000007f04047812 */ /* 0x004fc800078ec0ff */
[----:B------:R-:W-:Y:S01]  /*12c70*/  ISETP.NE.AND P1, PT, R4, RZ, PT ;  /* 0x000000ff0400720c */ /* 0x000fe20003f25270 */
[----:B-1----:R-:W-:-:S12]  /*12c80*/  @P2 BRA `(.L_x_2912) ;  /* 0x0000000000082947 */ /* 0x002fd80003800000 */
[----:B------:R-:W1:Y:S02]  /*12c90*/  SYNCS.PHASECHK.TRANS64.TRYWAIT P2, [R3+URZ+0x36830], R0 ;  /* 0x03683000030075a7 */ /* 0x000e64000804017f */
[----:B-1----:R-:W-:Y:S05]  /*12ca0*/  @!P2 BRA `(.L_x_2913) ;  /* 0x000001b400d8a947 */ /* 0x002fea0003800000 */
.L_x_2912:
        /* <DEDUP_REMOVED lines=11> */
[----:B------:R-:W-:Y:S01]  /*12d60*/  UMOV UR5, UR17 ;  /* 0x0000001100057c82 */ /* 0x000fe20008000000 */
[----:B------:R-:W-:Y:S01]  /*12d70*/  R2UR UR7, R7 ;  /* 0x00000000070772ca */ /* 0x000fe200000e0000 */
[----:B------:R-:W-:Y:S01]  /*12d80*/  IMAD.MOV.U32 R7, RZ, RZ, 0x40000040 ;  /* 0x40000040ff077424 */ /* 0x000fe200078e00ff */
[----:B------:R-:W-:Y:S01]  /*12d90*/  LOP3.LUT R219, R0, 0x10000, RZ, 0xfc, !PT ;  /* 0x0001000000db7812 */ /* 0x000fe200078efcff */
[----:B------:R-:W-:Y:S01]  /*12da0*/  ULOP3.LUT UR20, UR20, 0x10000, URZ, 0xfc, !UPT ;  /* 0x0001000014147892 */ /* 0x000fe2000f8efc3f */
[----:B------:R-:W-:Y:S01]  /*12db0*/  IMAD.U32 R15, RZ, RZ, UR9 ;  /* 0x00000009ff0f7e24 */ /* 0x000fe2000f8e00ff */
[----:B------:R-:W-:Y:S01]  /*12dc0*/  UMOV UR13, UR17 ;  /* 0x00000011000d7c82 */ /* 0x000fe20008000000 */
[----:B------:R-:W-:Y:S01]  /*12dd0*/  IMAD.MOV.U32 R9, RZ, RZ, 0x40000040 ;  /* 0x40000040ff097424 */ /* 0x000fe200078e00ff */
[----:B------:R-:W-:Y:S01]  /*12de0*/  UMOV UR25, 0x40000040 ;  /* 0x4000004000197882 */ /* 0x000fe20000000000 */
[----:B------:R-:W-:Y:S01]  /*12df0*/  IMAD R4, R205, 0xa80, R219 ;  /* 0x00000a80cd047824 */ /* 0x000fe200078e02db */
[----:B------:R-:W-:Y:S01]  /*12e00*/  UMOV UR23, UR25 ;  /* 0x0000001900177c82 */ /* 0x000fe20008000000 */
[----:B------:R-:W-:Y:S01]  /*12e10*/  UMOV UR8, UR20 ;  /* 0x0000001400087c82 */ /* 0x000fe20008000000 */
[----:B------:R-:W-:Y:S01]  /*12e20*/  R2UR UR15, R9 ;  /* 0x00000000090f72ca */ /* 0x000fe200000e0000 */
[C---:B------:R-:W-:Y:S01]  /*12e30*/  VIADD R6, R4.reuse, 0x80 ;  /* 0x0000008004067836 */ /* 0x040fe20000000000 */
[----:B------:R-:W-:Y:S01]  /*12e40*/  R2UR UR10, R4 ;  /* 0x00000000040a72ca */ /* 0x000fe200000e0000 */
[----:B------:R-:W-:Y:S01]  /*12e50*/  UMOV UR16, UR8 ;  /* 0x0000000800107c82 */ /* 0x000fe20008000000 */
[----:B------:R-:W-:Y:S01]  /*12e60*/  IMAD.U32 R14, RZ, RZ, UR8 ;  /* 0x00000008ff0e7e24 */ /* 0x000fe2000f8e00ff */
[----:B------:R-:W-:Y:S01]  /*12e70*/  UMOV UR4, UR16 ;  /* 0x0000001000047c82 */ /* 0x000fe20008000000 */
[----:B------:R-:W-:Y:S01]  /*12e80*/  R2UR UR6, R6 ;  /* 0x00000000060672ca */ /* 0x000fe200000e0000 */
[C---:B------:R-:W-:Y:S01]  /*12e90*/  VIADD R6, R4.reuse, 0x100 ;  /* 0x0000010004067836 */ /* 0x040fe20000000000 */
[----:B------:R-:W-:Y:S01]  /*12ea0*/  UMOV UR12, UR16 ;  /* 0x00000010000c7c82 */ /* 0x000fe20008000000 */
[C---:B------:R-:W-:Y:S01]  /*12eb0*/  VIADD R8, R4.reuse, 0x200 ;  /* 0x0000020004087836 */ /* 0x040fe20000000000 */
[----:B------:R0:W-:Y:S01]  /*12ec0*/  STL.64 [R1+0x38], R14 ;  /* 0x0000380e01007387 */ /* 0x0001e20000100a00 */
[----:B------:R-:W-:Y:S01]  /*12ed0*/  IMAD.MOV.U32 R9, RZ, RZ, 0x40000040 ;  /* 0x40000040ff097424 */ /* 0x000fe200078e00ff */
[----:B------:R-:W-:Y:S01]  /*12ee0*/  UIADD3 UR52, UR20, 0x406, URZ ;  /* 0x0000040614347890 */ /* 0x000fe2000fffe03f */
[----:B------:R-:W-:Y:S01]  /*12ef0*/  VIADD R10, R4, 0xa04 ;  /* 0x00000a04040a7836 */ /* 0x000fe20000000000 */
[----:B------:R-:W-:Y:S01]  /*12f00*/  R2UR UR14, R8 ;  /* 0x00000000080e72ca */ /* 0x000fe200000e0000 */
[----:B------:R-:W-:Y:S01]  /*12f10*/  HGMMA.64x16x16.F32.BF16 R72, gdesc[UR8], RZ, !UPT, gsb0 ;  /* 0x00200000084879f0 */ /* 0x000fe2000c0018ff */
[----:B------:R-:W-:Y:S01]  /*12f20*/  UMOV UR8, UR16 ;  /* 0x0000001000087c82 */ /* 0x000fe20008000000 */
[----:B------:R-:W-:Y:S01]  /*12f30*/  UMOV UR9, UR17 ;  /* 0x0000001100097c82 */ /* 0x000fe20008000000 */
[----:B------:R-:W-:Y:S01]  /*12f40*/  VIADD R8, R4, 0x300 ;  /* 0x0000030004087836 */ /* 0x000fe20000000000 */
[----:B------:R-:W-:Y:S01]  /*12f50*/  R2UR UR19, R9 ;  /* 0x00000000091372ca */ /* 0x000fe200000e0000 */
[----:B------:R-:W-:Y:S01]  /*12f60*/  IMAD.MOV.U32 R9, RZ, RZ, 0x40000040 ;  /* 0x40000040ff097424 */ /* 0x000fe200078e00ff */
[----:B------:R-:W-:Y:S01]  /*12f70*/  UMOV UR53, 0x40000040 ;  /* 0x4000004000357882 */ /* 0x000fe20000000000 */
[----:B0-----:R-:W-:Y:S01]  /*12f80*/  IMAD.U32 R15, RZ, RZ, UR25 ;  /* 0x00000019ff0f7e24 */ /* 0x001fe2000f8e00ff */
[----:B------:R-:W-:Y:S01]  /*12f90*/  R2UR UR18, R8 ;  /* 0x00000000081272ca */ /* 0x000fe200000e0000 */
[C---:B------:R-:W-:Y:S01]  /*12fa0*/  VIADD R8, R4.reuse, 0x202 ;  /* 0x0000020204087836 */ /* 0x040fe20000000000 */
[----:B------:R-:W-:Y:S01]  /*12fb0*/  UIADD3 UR48, UR20, 0x800, URZ ;  /* 0x0000080014307890 */ /* 0x000fe2000fffe03f */
[----:B------:R-:W-:Y:S01]  /*12fc0*/  IMAD.MOV.U32 R11, RZ, RZ, 0x40000040 ;  /* 0x40000040ff0b7424 */ /* 0x000fe200078e00ff */
[----:B------:R-:W-:Y:S01]  /*12fd0*/  UMOV UR49, 0x40000040 ;  /* 0x4000004000317882 */ /* 0x000fe20000000000 */
[----:B------:R-:W-:Y:S01]  /*12fe0*/  UIADD3 UR44, UR20, 0x802, URZ ;  /* 0x00000802142c7890 */ /* 0x000fe2000fffe03f */
[----:B------:R-:W0:Y:S01]  /*12ff0*/  LDC R0, c[0x0][0x448] ;  /* 0x00011200ff007b82 */ /* 0x000e220000000800 */
[----:B------:R-:W-:Y:S01]  /*13000*/  UMOV UR45, 0x40000040 ;  /* 0x40000040002d7882 */ /* 0x000fe20000000000 */
[----:B------:R-:W-:Y:S01]  /*13010*/  UIADD3 UR40, UR20, 0x804, URZ ;  /* 0x0000080414287890 */ /* 0x000fe2000fffe03f */
[----:B------:R-:W-:Y:S01]  /*13020*/  VIADD R12, R4, 0x986 ;  /* 0x00000986040c7836 */ /* 0x000fe20000000000 */
[----:B------:R-:W-:Y:S01]  /*13030*/  UMOV UR41, 0x40000040 ;  /* 0x4000004000297882 */ /* 0x000fe20000000000 */
[----:B------:R-:W-:Y:S01]  /*13040*/  UIADD3 UR36, UR20, 0x806, URZ ;  /* 0x0000080614247890 */ /* 0x000fe2000fffe03f */
[----:B------:R-:W-:Y:S01]  /*13050*/  IMAD.MOV.U32 R13, RZ, RZ, 0x40000040 ;  /* 0x40000040ff0d7424 */ /* 0x000fe200078e00ff */
[----:B------:R-:W-:Y:S01]  /*13060*/  UMOV UR37, 0x40000040 ;  /* 0x4000004000257882 */ /* 0x000fe20000000000 */
[----:B------:R-:W-:Y:S01]  /*13070*/  @!P1 VIADD R3, R3, 0x36840 ;  /* 0x0003684003039836 */ /* 0x000fe20000000000 */
[----:B------:R-:W-:Y:S01]  /*13080*/  BSSY B0, `(.L_x_2914) ;  /* 0x0000a05000007945 */ /* 0x000fe20003800000 */
        /* <DEDUP_REMOVED lines=11> */
[----:B0-----:R-:W-:Y:S01]  /*13140*/  ISETP.NE.AND P2, PT, R0, 0x1, PT ;  /* 0x000000010000780c */ /* 0x001fe20003f45270 */
[----:B------:R-:W-:-:S12]  /*13150*/  IMAD.IADD R0, R228, 0x1, R222 ;  /* 0x00000001e4007824 */ /* 0x000fd800078e02de */
[----:B------:R-:W0:Y:S01]  /*13160*/  @P2 LDC R5, c[0x0][0x44c] ;  /* 0x00011300ff052b82 */ /* 0x000e220000000800 */
        /* <DEDUP_REMOVED lines=12> */
[----:B------:R-:W-:Y:S02]  /*13230*/  IMAD.MOV.U32 R7, RZ, RZ, 0x40000040 ;  /* 0x40000040ff077424 */ /* 0x000fe400078e00ff */
[----:B0-----:R-:W-:Y:S01]  /*13240*/  @P2 IMAD.HI.U32 R5, R0, R5, RZ ;  /* 0x0000000500052227 */ /* 0x001fe200078e00ff */
        /* <DEDUP_REMOVED lines=16> */
[----:B------:R-:W-:Y:S02]  /*13350*/  UMOV UR9, UR23 ;  /* 0x0000001700097c82 */ /* 0x000fe40008000000 */
[----:B------:R-:W-:Y:S02]  /*13360*/  WARPGROUP.DEPBAR.LE gsb0, 0x0 ;  /* 0x00008000000079c5 */ /* 0x000fe40000010000 */
[----:B------:R-:W-:-:S06]  /*13370*/  WARPGROUP.ARRIVE ;  /* 0x00000000000079c5 */ /* 0x000fcc0000000000 */
[----:B------:R-:W-:Y:S01]  /*13380*/  HGMMA.64x16x16.F32.BF16 R40, gdesc[UR12], RZ, !UPT, gsb0 ;  /* 0x002000000c2879f0 */ /* 0x000fe2000c0018ff */
[----:B------:R-:W-:Y:S02]  /*13390*/  UMOV UR13, UR23 ;  /* 0x00000017000d7c82 */ /* 0x000fe40008000000 */
[----:B------:R-:W-:Y:S02]  /*133a0*/  WARPGROUP.DEPBAR.LE gsb0, 0x0 ;  /* 0x00008000000079c5 */ /* 0x000fe40000010000 */
[----:B------:R-:W-:-:S06]  /*133b0*/  WARPGROUP.ARRIVE ;  /* 0x00000000000079c5 */ /* 0x000fcc0000000000 */
[----:B------:R-:W-:Y:S01]  /*133c0*/  HGMMA.64x16x16.F32.BF16 R32, gdesc[UR4], RZ, !UPT, gsb0 ;  /* 0x00200000042079f0 */ /* 0x000fe2000c0018ff */
        /* <DEDUP_REMOVED lines=8> */
[----:B------:R-:W-:Y:S01]  /*13450*/  R2UR UR10, R6 ;  /* 0x00000000060a72ca */ /* 0x000fe200000e0000 */
[----:B------:R-:W-:Y:S01]  /*13460*/  UMOV UR4, UR22 ;  /* 0x0000001600047c82 */ /* 0x000fe20008000000 */
[----:B------:R-:W-:Y:S01]  /*13470*/  R2UR UR11, R7 ;  /* 0x00000000070b72ca */ /* 0x000fe200000e0000 */
[----:B------:R-:W-:Y:S01]  /*13480*/  UMOV UR8, UR22 ;  /* 0x0000001600087c82 */ /* 0x000fe20008000000 */
[----:B------:R-:W-:Y:S01]  /*13490*/  VIADD R6, R4, 0x182 ;  /* 0x0000018204067836 */ /* 0x000fe20000000000 */
[----:B------:R-:W-:Y:S01]  /*134a0*/  UMOV UR12, UR22 ;  /* 0x00000016000c7c82 */ /* 0x000fe20008000000 */
[----:B------:R-:W-:-:S02]  /*134b0*/  IMAD.MOV.U32 R7, RZ, RZ, 0x40000040 ;  /* 0x40000040ff077424 */ /* 0x000fc400078e00ff */
[----:B------:R-:W-:Y:S01]  /*134c0*/  IMAD.U32 R14, RZ, RZ, UR24 ;  /* 0x00000018ff0e7e24 */ /* 0x000fe2000f8e00ff */
[----:B------:R-:W-:Y:S01]  /*134d0*/  R2UR UR14, R6 ;  /* 0x00000000060e72ca */ /* 0x000fe200000e0000 */
[----:B------:R-:W-:Y:S01]  /*134e0*/  VIADD R6, R4, 0x282 ;  /* 0x0000028204067836 */ /* 0x000fe20000000000 */
[----:B------:R-:W-:Y:S01]  /*134f0*/  R2UR UR15, R7 ;  /* 0x00000000070f72ca */ /* 0x000fe200000e0000 */
[----:B------:R-:W-:Y:S01]  /*13500*/  IMAD.MOV.U32 R7, RZ, RZ, 0x40000040 ;  /* 0x40000040ff077424 */ /* 0x000fe200078e00ff */
        /* <DEDUP_REMOVED lines=40> */
[----:B------:R-:W-:Y:S02]  /*13790*/  UMOV UR13, UR25 ;  /* 0x00000019000d7c82 */ /* 0x000fe40008000000 */
        /* <DEDUP_REMOVED lines=12> */
[----:B------:R-:W-:-:S04]  /*13860*/  UMOV UR4, UR12 ;  /* 0x0000000c00047c82 */ /* 0x000fc80008000000 */
[----:B------:R0:W-:Y:S01]  /*13870*/  STL.64 [R1+0x28], R14 ;  /* 0x0000280e01007387 */ /* 0x0001e20000100a00 */
[----:B------:R-:W-:Y:S02]  /*13880*/  WARPGROUP.DEPBAR.LE gsb0, 0x0 ;  /* 0x00008000000079c5 */ /* 0x000fe40000010000 */
[----:B------:R-:W-:-:S06]  /*13890*/  WARPGROUP.ARRIVE ;  /* 0x00000000000079c5 */ /* 0x000fcc0000000000 */
[----:B------:R-:W-:Y:S01]  /*138a0*/  HGMMA.64x16x16.F32.BF16 R32, gdesc[UR16], R32, gsb0 ;  /* 0x00200000102079f0 */ /* 0x000fe20008001820 */
[----:B------:R-:W-:Y:S01]  /*138b0*/  UMOV UR16, UR12 ;  /* 0x0000000c00107c82 */ /* 0x000fe20008000000 */
        /* <DEDUP_REMOVED lines=16> */
[----:B------:R-:W-:Y:S01]  /*139c0*/  HGMMA.64x16x16.F32.BF16 R72, gdesc[UR24], R72, gsb0 ;  /* 0x00200000184879f0 */ /* 0x000fe20008001848 */
[----:B------:R-:W-:Y:S02]  /*139d0*/  UMOV UR25, 0x40000040 ;  /* 0x4000004000197882 */ /* 0x000fe40000000000 */
        /* <DEDUP_REMOVED lines=29> */
[----:B------:R-:W-:Y:S03]  /*13bb0*/  HGMMA.64x16x16.F32.BF16 R48, gdesc[UR16], R48, gsb0 ;  /* 0x00200000103079f0 */ /* 0x000fe60008001830 */
[----:B------:R-:W-:Y:S02]  /*13bc0*/  WARPGROUP.DEPBAR.LE gsb0, 0x0 ;  /* 0x00008000000079c5 */ /* 0x000fe40000010000 */
[----:B------:R-:W-:-:S06]  /*13bd0*/  WARPGROUP.ARRIVE ;  /* 0x00000000000079c5 */ /* 0x000fcc0000000000 */
[----:B------:R-:W-:Y:S01]  /*13be0*/  HGMMA.64x16x16.F32.BF16 R40, gdesc[UR4], R40, gsb0 ;  /* 0x00200000042879f0 */ /* 0x000fe20008001828 */
[----:B------:R-:W-:Y:S01]  /*13bf0*/  UIADD3 UR4, UR20, 0x6, URZ ;  /* 0x0000000614047890 */ /* 0x000fe2000fffe03f */
[----:B------:R-:W-:Y:S01]  /*13c00*/  R2UR UR6, R6 ;  /* 0x00000000060672ca */ /* 0x000fe200000e0000 */
[----:B------:R-:W-:Y:S01]  /*13c10*/  VIADD R6, R4, 0x106 ;  /* 0x0000010604067836 */ /* 0x000fe20000000000 */
[----:B------:R-:W-:Y:S01]  /*13c20*/  R2UR UR7, R7 ;  /* 0x00000000070772ca */ /* 0x000fe200000e0000 */
[----:B------:R-:W-:-:S03]  /*13c30*/  IMAD.MOV.U32 R7, RZ, RZ, 0x40000040 ;  /* 0x40000040ff077424 */ /* 0x000fc600078e00ff */
[----:B------:R-:W-:Y:S02]  /*13c40*/  UMOV UR24, UR4 ;  /* 0x0000000400187c82 */ /* 0x000fe40008000000 */
[----:B------:R-:W-:-:S05]  /*13c50*/  IMAD.U32 R14, RZ, RZ, UR24 ;  /* 0x00000018ff0e7e24 */ /* 0x000fca000f8e00ff */
[----:B------:R0:W-:Y:S01]  /*13c60*/  STL.64 [R1+0x18], R14 ;  /* 0x0000180e01007387 */ /* 0x0001e20000100a00 */
[----:B------:R-:W-:Y:S02]  /*13c70*/  WARPGROUP.DEPBAR.LE gsb0, 0x0 ;  /* 0x00008000000079c5 */ /* 0x000fe40000010000 */
[----:B------:R-:W-:-:S06]  /*13c80*/  WARPGROUP.ARRIVE ;  /* 0x00000000000079c5 */ /* 0x000fcc0000000000 */
[----:B------:R-:W-:Y:S01]  /*13c90*/  HGMMA.64x16x16.F32.BF16 R32, gdesc[UR8], R32, gsb0 ;  /* 0x00200000082079f0 */ /* 0x000fe20008001820 */
[----:B------:R-:W-:Y:S01]  /*13ca0*/  R2UR UR10, R6 ;  /* 0x00000000060a72ca */ /* 0x000fe200000e0000 */
[----:B------:R-:W-:Y:S01]  /*13cb0*/  VIADD R6, R4, 0x186 ;  /* 0x0000018604067836 */ /* 0x000fe20000000000 */
[----:B------:R-:W-:Y:S01]  /*13cc0*/  R2UR UR11, R7 ;  /* 0x00000000070b72ca */ /* 0x000fe200000e0000 */
        /* <DEDUP_REMOVED lines=8> */
[----:B------:R-:W-:Y:S01]  /*13d50*/  UMOV UR12, UR24 ;  /* 0x00000018000c7c82 */ /* 0x000fe20008000000 */
[----:B------:R-:W-:Y:S01]  /*13d60*/  UMOV UR13, UR25 ;  /* 0x00000019000d7c82 */ /* 0x000fe20008000000 */
[----:B------:R-:W-:Y:S01]  /*13d70*/  UMOV UR4, UR12 ;  /* 0x0000000c00047c82 */ /* 0x000fe20008000000 */
[----:B------:R-:W-:Y:S01]  /*13d80*/  UMOV UR5, UR13 ;  /* 0x0000000d00057c82 */ /* 0x000fe20008000000 */
[----:B------:R-:W-:Y:S01]  /*13d90*/  UMOV UR8, UR12 ;  /* 0x0000000c00087c82 */ /* 0x000fe20008000000 */
[----:B------:R-:W-:Y:S01]  /*13da0*/  UMOV UR9, UR13 ;  /* 0x0000000d00097c82 */ /* 0x000fe20008000000 */
[----:B------:R-:W-:Y:S01]  /*13db0*/  UMOV UR16, UR12 ;  /* 0x0000000c00107c82 */ /* 0x000fe20008000000 */
[----:B------:R-:W-:Y:S01]  /*13dc0*/  UMOV UR17, UR13 ;  /* 0x0000000d00117c82 */ /* 0x000fe20008000000 */
        /* <DEDUP_REMOVED lines=178> */
[----:B------:R-:W-:Y:S01]  /*148f0*/  STL.64 [R1], R14 ;  /* 0x0000000e01007387 */ /* 0x000fe20000100a00 */
        /* <DEDUP_REMOVED lines=282> */
[----:B------:R-:W-:Y:S02]  /*15aa0*/  R2UR UR38, R6 ;  /* 0x00000000062672ca */ /* 0x000fe400000e0000 */
[----:B------:R-:W-:Y:S01]  /*15ab0*/  R2UR UR39, R7 ;  /* 0x00000000072772ca */ /* 0x000fe200000e0000 */
[----:B------:R-:W0:Y:S01]  /*15ac0*/  @P2 LDC R6, c[0x0][0x450] ;  /* 0x00011400ff062b82 */ /* 0x000e220000000800 */
[----:B------:R-:W-:Y:S01]  /*15ad0*/  IMAD.MOV.U32 R7, RZ, RZ, -0x70 ;  /* 0xffffff90ff077424 */ /* 0x000fe200078e00ff */
[----:B0-----:R-:W-:Y:S01]  /*15ae0*/  @P2 SHF.R.U32.HI R0, RZ, R6, R5 ;  /* 0x00000006ff002219 */ /* 0x001fe20000011605 */
[----:B------:R-:W-:Y:S01]  /*15af0*/  VIADD R6, R4, 0x886 ;  /* 0x0000088604067836 */ /* 0x000fe20000000000 */
[----:B------:R-:W-:Y:S02]  /*15b00*/  WARPGROUP.DEPBAR.LE gsb0, 0x0 ;  /* 0x00008000000079c5 */ /* 0x000fe40000010000 */
[----:B------:R-:W-:Y:S01]  /*15b10*/  WARPGROUP.ARRIVE ;  /* 0x00000000000079c5 */ /* 0x000fe20000000000 */
[----:B------:R-:W-:-:S05]  /*15b20*/  IMAD R5, R2, -0x70, R225 ;  /* 0xffffff9002057824 */ /* 0x000fca00078e02e1 */
        /* <DEDUP_REMOVED lines=27> */
[C---:B------:R-:W-:Y:S02]  /*15ce0*/  VIADD R8, R4.reuse, 0x806 ;  /* 0x0000080604087836 */ /* 0x040fe40000000000 */
[----:B------:R-:W-:Y:S02]  /*15cf0*/  IMAD.MOV.U32 R9, RZ, RZ, 0x40000040 ;  /* 0x40000040ff097424 */ /* 0x000fe400078e00ff */
[----:B------:R-:W-:Y:S01]  /*15d00*/  VIADD R4, R4, 0xa06 ;  /* 0x00000a0604047836 */ /* 0x000fe20000000000 */
[----:B------:R-:W-:-:S02]  /*15d10*/  WARPGROUP.DEPBAR.LE gsb0, 0x0 ;  /* 0x00008000000079c5 */ /* 0x000fc40000010000 */
        /* <DEDUP_REMOVED lines=9> */
[----:B------:R-:W-:Y:S01]  /*15db0*/  IMAD R8, R2, R7, 0x71 ;  /* 0x0000007102087424 */ /* 0x000fe200078e0207 */
[----:B------:R-:W0:Y:S01]  /*15dc0*/  SHFL.IDX PT, R9, R0, 0x1, 0x1c1f ;  /* 0x003c1f0000097f89 */ /* 0x000e2200000e0000 */
[----:B------:R-:W-:Y:S02]  /*15dd0*/  IMAD.MOV.U32 R7, RZ, RZ, 0x40000040 ;  /* 0x40000040ff077424 */ /* 0x000fe400078e00ff */
[----:B------:R-:W-:-:S05]  /*15de0*/  IMAD R8, R227, -0x2, R8 ;  /* 0xfffffffee3087824 */ /* 0x000fca00078e0208 */
[----:B------:R-:W-:Y:S01]  /*15df0*/  IADD3 R81, -R224, R8, R225 ;  /* 0x00000008e0517210 */ /* 0x000fe20007ffe1e1 */
        /* <DEDUP_REMOVED lines=8> */
[----:B------:R-:W-:Y:S02]  /*15e80*/  IMAD.MOV.U32 R5, RZ, RZ, 0x40000040 ;  /* 0x40000040ff057424 */ /* 0x000fe400078e00ff */
[----:B------:R-:W-:-:S05]  /*15e90*/  IMAD R6, R227, -0x2, R6 ;  /* 0xfffffffee3067824 */ /* 0x000fca00078e0206 */
[----:B0-----:R-:W-:-:S04]  /*15ea0*/  VIADDMNMX R8, R9, R81, R6, PT ;  /* 0x0000005109087246 */ /* 0x001fc80003800106 */
        /* <DEDUP_REMOVED lines=8> */
[C---:B------:R-:W-:Y:S02]  /*15f30*/  ISETP.GT.AND P4, PT, R8.reuse, 0x10, PT ;  /* 0x000000100800780c */ /* 0x040fe40003f84270 */
[----:B------:R-:W-:Y:S02]  /*15f40*/  FSEL R91, R79, -INF , P3 ;  /* 0xff8000004f5b7808 */ /* 0x000fe40001800000 */
[----:B------:R-:W-:Y:S02]  /*15f50*/  FMNMX.FTZ R10, R89, R10, !PT ;  /* 0x0000000a590a7209 */ /* 0x000fe40007810000 */
[----:B------:R-:W-:-:S02]  /*15f60*/  ISETP.GT.AND P3, PT, R8, 0x11, PT ;  /* 0x000000110800780c */ /* 0x000fc40003f64270 */
[----:B------:R-:W-:Y:S02]  /*15f70*/  FSEL R93, R66, -INF , P4 ;  /* 0xff800000425d7808 */ /* 0x000fe40002000000 */
[----:B------:R-:W-:Y:S02]  /*15f80*/  FMNMX.FTZ R10, R91, R10, !PT ;  /* 0x0000000a5b0a7209 */ /* 0x000fe40007810000 */
[C---:B------:R-:W-:Y:S02]  /*15f90*/  ISETP.GT.AND P4, PT, R8.reuse, 0x18, PT ;  /* 0x000000180800780c */ /* 0x040fe40003f84270 */
[----:B------:R-:W-:Y:S02]  /*15fa0*/  FSEL R95, R67, -INF , P3 ;  /* 0xff800000435f7808 */ /* 0x000fe40001800000 */
[----:B------:R-:W-:Y:S01]  /*15fb0*/  FMNMX.FTZ R10, R93, R10, !PT ;  /* 0x0000000a5d0a7209 */ /* 0x000fe20007810000 */
[----:B------:R-:W-:Y:S02]  /*15fc0*/  WARPGROUP.DEPBAR.LE gsb0, 0x0 ;  /* 0x00008000000079c5 */ /* 0x000fe40000010000 */
[----:B------:R-:W-:Y:S01]  /*15fd0*/  WARPGROUP.ARRIVE ;  /* 0x00000000000079c5 */ /* 0x000fe20000000000 */
[----:B------:R-:W-:-:S02]  /*15fe0*/  ISETP.GT.AND P3, PT, R8, 0x19, PT ;  /* 0x000000190800780c */ /* 0x000fc40003f64270 */
[----:B------:R-:W-:Y:S02]  /*15ff0*/  FSEL R87, R70, -INF , P4 ;  /* 0xff80000046577808 */ /* 0x000fe40002000000 */
[----:B------:R-:W-:Y:S01]  /*16000*/  FMNMX.FTZ R10, R95, R10, !PT ;  /* 0x0000000a5f0a7209 */ /* 0x000fe20007810000 */
[----:B------:R-:W-:Y:S01]  /*16010*/  HGMMA.64x16x16.F32.BF16 R48, gdesc[UR4], R48, gsb0 ;  /* 0x00200000043079f0 */ /* 0x000fe20008001830 */
[----:B------:R-:W-:Y:S01]  /*16020*/  R2UR UR6, R12 ;  /* 0x000000000c0672ca */ /* 0x000fe200000e0000 */
[----:B------:R-:W-:Y:S01]  /*16030*/  UMOV UR4, UR36 ;  /* 0x0000002400047c82 */ /* 0x000fe20008000000 */
[----:B------:R-:W-:Y:S01]  /*16040*/  R2UR UR7, R13 ;  /* 0x000000000d0772ca */ /* 0x000fe200000e0000 */
[----:B------:R-:W-:Y:S01]  /*16050*/  UMOV UR5, UR37 ;  /* 0x0000002500057c82 */ /* 0x000fe20008000000 */
[----:B------:R-:W-:Y:S02]  /*16060*/  ISETP.GT.AND P4, PT, R8, 0x20, PT ;  /* 0x000000200800780c */ /* 0x000fe40003f84270 */
[----:B------:R-:W-:-:S02]  /*16070*/  FSEL R79, R71, -INF , P3 ;  /* 0xff800000474f7808 */ /* 0x000fc40001800000 */
[----:B------:R-:W-:Y:S02]  /*16080*/  FMNMX.FTZ R10, R87, R10, !PT ;  /* 0x0000000a570a7209 */ /* 0x000fe40007810000 */
[----:B------:R-:W-:Y:S02]  /*16090*/  ISETP.GT.AND P3, PT, R8, 0x21, PT ;  /* 0x000000210800780c */ /* 0x000fe40003f64270 */
[----:B------:R-:W-:Y:S02]  /*160a0*/  FSEL R75, R58, -INF , P4 ;  /* 0xff8000003a4b7808 */ /* 0x000fe40002000000 */
[----:B------:R-:W-:Y:S02]  /*160b0*/  FMNMX.FTZ R10, R79, R10, !PT ;  /* 0x0000000a4f0a7209 */ /* 0x000fe40007810000 */
        /* <DEDUP_REMOVED lines=16> */
[----:B------:R-:W-:Y:S01]  /*161c0*/  HGMMA.64x16x16.F32.BF16 R40, gdesc[UR8], R40, gsb0 ;  /* 0x00200000082879f0 */ /* 0x000fe20008001828 */
[----:B------:R-:W-:Y:S02]  /*161d0*/  FMNMX.FTZ R10, R7, R10, !PT ;  /* 0x0000000a070a7209 */ /* 0x000fe40007810000 */
[C---:B------:R-:W-:Y:S02]  /*161e0*/  ISETP.GT.AND P3, PT, R8.reuse, 0x39, PT ;  /* 0x000000390800780c */ /* 0x040fe40003f64270 */
[----:B------:R-:W-:Y:S02]  /*161f0*/  FMNMX.FTZ R10, R51, R10, !PT ;  /* 0x0000000a330a7209 */ /* 0x000fe40007810000 */
[----:B------:R-:W-:Y:S02]  /*16200*/  FSEL R55, R55, -INF , P3 ;  /* 0xff80000037377808 */ /* 0x000fe40001800000 */
[----:B------:R-:W-:Y:S01]  /*16210*/  ISETP.GT.AND P3, PT, R8, 0x41, PT ;  /* 0x000000410800780c */ /* 0x000fe20003f64270 */
[----:B------:R-:W-:-:S02]  /*16220*/  WARPGROUP.DEPBAR.LE gsb0, 0x0 ;  /* 0x00008000000079c5 */ /* 0x000fc40000010000 */
[----:B------:R-:W-:Y:S01]  /*16230*/  WARPGROUP.ARRIVE ;  /* 0x00000000000079c5 */ /* 0x000fe20000000000 */
[----:B------:R-:W-:Y:S02]  /*16240*/  FSEL R43, R43, -INF , P3 ;  /* 0xff8000002b2b7808 */ /* 0x000fe40001800000 */
[----:B------:R-:W-:-:S03]  /*16250*/  ISETP.GT.AND P3, PT, R8, 0x49, PT ;  /* 0x000000490800780c */ /* 0x000fc60003f64270 */
[----:B------:R-:W-:Y:S01]  /*16260*/  HGMMA.64x16x16.F32.BF16 R32, gdesc[UR4], R32, gsb0 ;  /* 0x00200000042079f0 */ /* 0x000fe20008001820 */
[----:B------:R-:W-:Y:S01]  /*16270*/  R2UR UR6, R4 ;  /* 0x00000000040672ca */ /* 0x000fe200000e0000 */
[----:B------:R-:W-:Y:S01]  /*16280*/  UMOV UR4, UR36 ;  /* 0x0000002400047c82 */ /* 0x000fe20008000000 */
[----:B------:R-:W-:Y:S01]  /*16290*/  R2UR UR7, R5 ;  /* 0x00000000050772ca */ /* 0x000fe200000e0000 */
[----:B------:R-:W-:Y:S01]  /*162a0*/  UMOV UR5, UR37 ;  /* 0x0000002500057c82 */ /* 0x000fe20008000000 */
[----:B------:R-:W-:Y:S02]  /*162b0*/  FSEL R5, R54, -INF , P4 ;  /* 0xff80000036057808 */ /* 0x000fe40002000000 */
[----:B------:R-:W-:Y:S02]  /*162c0*/  ISETP.GT.AND P4, PT, R8, 0x40, PT ;  /* 0x000000400800780c */ /* 0x000fe40003f84270 */
[----:B------:R-:W-:Y:S02]  /*162d0*/  FMNMX.FTZ R10, R5, R10, !PT ;  /* 0x0000000a050a7209 */ /* 0x000fe40007810000 */
[----:B------:R-:W-:-:S02]  /*162e0*/  FSEL R9, R42, -INF , P4 ;  /* 0xff8000002a097808 */ /* 0x000fc40002000000 */
[----:B------:R-:W-:Y:S02]  /*162f0*/  FMNMX.FTZ R10, R55, R10, !PT ;  /* 0x0000000a370a7209 */ /* 0x000fe40007810000 */
[----:B------:R-:W-:Y:S02]  /*16300*/  ISETP.GT.AND P4, PT, R8, 0x48, PT ;  /* 0x000000480800780c */ /* 0x000fe40003f84270 */
[----:B------:R-:W-:Y:S02]  /*16310*/  FMNMX.FTZ R10, R9, R10, !PT ;  /* 0x0000000a090a7209 */ /* 0x000fe40007810000 */
[----:B------:R-:W-:Y:S02]  /*16320*/  FSEL R11, R46, -INF , P4 ;  /* 0xff8000002e0b7808 */ /* 0x000fe40002000000 */
[----:B------:R-:W-:Y:S02]  /*16330*/  FMNMX.FTZ R10, R43, R10, !PT ;  /* 0x0000000a2b0a7209 */ /* 0x000fe40007810000 */
[----:B------:R-:W-:-:S02]  /*16340*/  ISETP.GT.AND P4, PT, R8, 0x50, PT ;  /* 0x000000500800780c */ /* 0x000fc40003f84270 */
        /* <DEDUP_REMOVED lines=21> */
[----:B------:R-:W-:-:S02]  /*164a0*/  FSEL R21, R26, -INF , P4 ;  /* 0xff8000001a157808 */ /* 0x000fc40002000000 */
[C---:B------:R-:W-:Y:S02]  /*164b0*/  ISETP.GT.AND P4, PT, R8.reuse, 0x68, PT ;  /* 0x000000680800780c */ /* 0x040fe40003f84270 */
[----:B------:R-:W-:Y:S02]  /*164c0*/  FSEL R27, R27, -INF , P3 ;  /* 0xff8000001b1b7808 */ /* 0x000fe40001800000 */
[----:B------:R-:W-:Y:S02]  /*164d0*/  FMNMX.FTZ R10, R21, R10, !PT ;  /* 0x0000000a150a7209 */ /* 0x000fe40007810000 */
[----:B------:R-:W-:Y:S02]  /*164e0*/  ISETP.GT.AND P3, PT, R8, 0x69, PT ;  /* 0x000000690800780c */ /* 0x000fe40003f64270 */
[----:B------:R-:W-:Y:S01]  /*164f0*/  FSEL R67, R30, -INF , P4 ;  /* 0xff8000001e437808 */ /* 0x000fe20002000000 */
[----:B------:R0:W1:Y:S01]  /*16500*/  SHFL.IDX PT, R8, R0, RZ, 0x1c1f ;  /* 0x001c1fff00087589 */ /* 0x00006200000e0000 */
[----:B------:R-:W-:-:S02]  /*16510*/  FMNMX.FTZ R10, R27, R10, !PT ;  /* 0x0000000a1b0a7209 */ /* 0x000fc40007810000 */
[----:B------:R-:W-:Y:S02]  /*16520*/  FSEL R31, R31, -INF , P3 ;  /* 0xff8000001f1f7808 */ /* 0x000fe40001800000 */
[----:B------:R-:W-:Y:S01]  /*16530*/  FMNMX.FTZ R10, R67, R10, !PT ;  /* 0x0000000a430a7209 */ /* 0x000fe20007810000 */
[----:B0-----:R-:W-:-:S03]  /*16540*/  IMAD.U32 R0, RZ, RZ, UR4 ;  /* 0x00000004ff007e24 */ /* 0x001fc6000f8e00ff */
[----:B------:R-:W-:-:S05]  /*16550*/  FMNMX.FTZ R10, R31, R10, !PT ;  /* 0x0000000a1f0a7209 */ /* 0x000fca0007810000 */
[----:B------:R-:W0:Y:S01]  /*16560*/  SHFL.BFLY PT, R97, R10, 0x2, 0x1f ;  /* 0x0c401f000a617f89 */ /* 0x000e2200000e0000 */
[----:B-1----:R-:W-:-:S04]  /*16570*/  VIADDMNMX R34, R8, R81, R6, PT ;  /* 0x0000005108227246 */ /* 0x002fc80003800106 */
[C---:B------:R-:W-:Y:S02]  /*16580*/  ISETP.GT.AND P4, PT, R34.reuse, 0x1, PT ;  /* 0x000000012200780c */ /* 0x040fe40003f84270 */
[----:B------:R-:W-:Y:S02]  /*16590*/  ISETP.GT.AND P5, PT, R34, 0x8, PT ;  /* 0x000000082200780c */ /* 0x000fe40003fa4270 */
[----:B------:R-:W-:Y:S02]  /*165a0*/  FSEL R6, R73, -INF , P4 ;  /* 0xff80000049067808 */ /* 0x000fe40002000000 */
[----:B------:R-:W-:Y:S02]  /*165b0*/  FSEL R73, R76, -INF , P5 ;  /* 0xff8000004c497808 */ /* 0x000fe40002800000 */
[----:B------:R-:W-:Y:S02]  /*165c0*/  ISETP.GT.AND P4, PT, R34, 0x11, PT ;  /* 0x000000112200780c */ /* 0x000fe40003f84270 */
[----:B0-----:R-:W-:-:S02]  /*165d0*/  FMNMX.FTZ R97, R10, R97, !PT ;  /* 0x000000610a617209 */ /* 0x001fc40007810000 */
[----:B------:R-:W-:Y:S02]  /*165e0*/  FSEL R65, R65, -INF , P4 ;  /* 0xff80000041417808 */ /* 0x000fe40002000000 */
[C---:B------:R-:W-:Y:S01]  /*165f0*/  ISETP.GT.AND P4, PT, R34.reuse, 0x19, PT ;  /* 0x000000192200780c */ /* 0x040fe20003f84270 */
[----:B------:R-:W0:Y:S03]  /*16600*/  SHFL.BFLY PT, R4, R97, 0x1, 0x1f ;  /* 0x0c201f0061047f89 */ /* 0x000e2600000e0000 */
        /* <DEDUP_REMOVED lines=9> */
[----:B------:R-:W-:Y:S02]  /*166a0*/  CS2R R96, SRZ ;  /* 0x0000000000607805 */ /* 0x000fe4000001ff00 */
[----:B------:R-:W-:Y:S02]  /*166b0*/  FSEL R53, R53, -INF , P4 ;  /* 0xff80000035357808 */ /* 0x000fe40002000000 */
[C---:B------:R-:W-:Y:S01]  /*166c0*/  FSETP.NEU.FTZ.AND P3, PT, R4.reuse, -INF , PT ;  /* 0xff8000000400780b */ /* 0x040fe20003f7d000 */
[----:B------:R-:W-:Y:S01]  /*166d0*/  FMUL.FTZ R30, R4, R0 ;  /* 0x00000000041e7220 */ /* 0x000fe20000410000 */
[----:B------:R-:W-:-:S04]  /*166e0*/  ISETP.GT.AND P4, PT, R34, 0x41, PT ;  /* 0x000000412200780c */ /* 0x000fc80003f84270 */
[----:B------:R-:W-:Y:S02]  /*166f0*/  FSEL R30, R30, RZ, P3 ;  /* 0x000000ff1e1e7208 */ /* 0x000fe40001800000 */
[----:B------:R-:W-:-:S03]  /*16700*/  ISETP.GT.AND P3, PT, R34, RZ, PT ;  /* 0x000000ff2200720c */ /* 0x000fc60003f64270 */
[-CC-:B------:R-:W-:Y:S01]  /*16710*/  FFMA.FTZ R201, R83, R0.reuse, -R30.reuse ;  /* 0x0000000053c97223 */ /* 0x180fe2000001081e */
[----:B------:R-:W-:Y:S01]  /*16720*/  FSEL R81, R72, -INF , P3 ;  /* 0xff80000048517808 */ /* 0x000fe20001800000 */
[-CC-:B------:R-:W-:Y:S01]  /*16730*/  FFMA.FTZ R8, R85, R0.reuse, -R30.reuse ;  /* 0x0000000055087223 */ /* 0x180fe2000001081e */
[C---:B------:R-:W-:Y:S01]  /*16740*/  ISETP.GT.AND P3, PT, R34.reuse, 0x9, PT ;  /* 0x000000092200780c */ /* 0x040fe20003f64270 */
[--C-:B------:R-:W-:Y:S01]  /*16750*/  FFMA.FTZ R203, R89, R0, -R30.reuse ;  /* 0x0000000059cb7223 */ /* 0x100fe2000001081e */
[----:B------:R-:W-:Y:S01]  /*16760*/  FMNMX.FTZ R10, R81, R6, !PT ;  /* 0x00000006510a7209 */ /* 0x000fe20007810000 */
[-CC-:B------:R-:W-:Y:S01]  /*16770*/  FFMA.FTZ R91, R91, R0.reuse, -R30.reuse ;  /* 0x000000005b5b7223 */ /* 0x180fe2000001081e */
[----:B------:R-:W-:Y:S01]  /*16780*/  FSEL R77, R77, -INF , P3 ;  /* 0xff8000004d4d7808 */ /* 0x000fe20001800000 */
[-CC-:B------:R-:W-:Y:S01]  /*16790*/  FFMA.FTZ R197, R93, R0.reuse, -R30.reuse ;  /* 0x000000005dc57223 */ /* 0x180fe2000001081e */
[----:B------:R-:W-:Y:S01]  /*167a0*/  ISETP.GT.AND P3, PT, R34, 0x10, PT ;  /* 0x000000102200780c */ /* 0x000fe20003f64270 */
[--C-:B------:R-:W-:Y:S01]  /*167b0*/  FFMA.FTZ R199, R87, R0, -R30.reuse ;  /* 0x0000000057c77223 */ /* 0x100fe2000001081e */
[----:B------:R-:W-:Y:S01]  /*167c0*/  FMNMX.FTZ R10, R73, R10, !PT ;  /* 0x0000000a490a7209 */ /* 0x000fe20007810000 */
[-CC-:B------:R-:W-:Y:S01]  /*167d0*/  FFMA.FTZ R26, R79, R0.reuse, -R30.reuse ;  /* 0x000000004f1a7223 */ /* 0x180fe2000001081e */
[----:B------:R-:W-:Y:S01]  /*167e0*/  FSEL R83, R64, -INF , P3 ;  /* 0xff80000040537808 */ /* 0x000fe20001800000 */
[--C-:B------:R-:W-:Y:S01]  /*167f0*/  FFMA.FTZ R193, R75, R0, -R30.reuse ;  /* 0x000000004bc17223 */ /* 0x100fe2000001081e */
[----:B------:R-:W-:Y:S01]  /*16800*/  FMNMX.FTZ R10, R77, R10, !PT ;  /* 0x0000000a4d0a7209 */ /* 0x000fe20007810000 */
        /* <DEDUP_REMOVED lines=8> */
[--C-:B------:R-:W-:Y:S01]  /*16890*/  FFMA.FTZ R189, R7, R0, -R30.reuse ;  /* 0x0000000007bd7223 */ /* 0x100fe2000001081e */
[----:B------:R-:W-:Y:S01]  /*168a0*/  ISETP.GT.AND P3, PT, R34, 0x20, PT ;  /* 0x000000202200780c */ /* 0x000fe20003f64270 */
[----:B------:R0:W-:Y:S01]  /*168b0*/  MUFU.EX2 R10, R91 ;  /* 0x0000005b000a7308 */ /* 0x0001e20000000800 */
[----:B------:R-:W-:Y:S01]  /*168c0*/  FMNMX.FTZ R12, R85, R12, !PT ;  /* 0x0000000c550c7209 */ /* 0x000fe20007810000 */
[-CC-:B------:R-:W-:Y:S01]  /*168d0*/  FFMA.FTZ R185, R9, R0.reuse, -R30.reuse ;  /* 0x0000000009b97223 */ /* 0x180fe2000001081e */
[----:B------:R-:W-:Y:S01]  /*168e0*/  FSEL R89, R56, -INF , P3 ;  /* 0xff80000038597808 */ /* 0x000fe20001800000 */
[--C-:B------:R-:W-:Y:S01]  /*168f0*/  FFMA.FTZ R187, R11, R0, -R30.reuse ;  /* 0x000000000bbb7223 */ /* 0x100fe2000001081e */
[----:B------:R-:W-:Y:S01]  /*16900*/  FMNMX.FTZ R12, R69, R12, !PT ;  /* 0x0000000c450c7209 */ /* 0x000fe20007810000 */
[--C-:B------:R-:W-:Y:S01]  /*16910*/  FFMA.FTZ R181, R13, R0, -R30.reuse ;  /* 0x000000000db57223 */ /* 0x100fe2000001081e */
[----:B------:R-:W-:Y:S01]  /*16920*/  ISETP.GT.AND P3, PT, R34, 0x28, PT ;  /* 0x000000282200780c */ /* 0x000fe20003f64270 */
[----:B------:R-:W-:Y:S01]  /*16930*/  MUFU.EX2 R201, R201 ;  /* 0x000000c900c97308 */ /* 0x000fe20000000800 */
[----:B------:R-:W-:Y:S01]  /*16940*/  FMNMX.FTZ R12, R89, R12, !PT ;  /* 0x0000000c590c7209 */ /* 0x000fe20007810000 */
[-CC-:B------:R-:W-:Y:S01]  /*16950*/  FFMA.FTZ R183, R15, R0.reuse, -R30.reuse ;  /* 0x000000000fb77223 */ /* 0x180fe2000001081e */
[----:B0-----:R-:W-:Y:S01]  /*16960*/  FSEL R91, R60, -INF , P3 ;  /* 0xff8000003c5b7808 */ /* 0x001fe20001800000 */
[--C-:B------:R-:W-:Y:S01]  /*16970*/  FFMA.FTZ R177, R21, R0, -R30.reuse ;  /* 0x0000000015b17223 */ /* 0x100fe2000001081e */
[----:B------:R-:W-:Y:S01]  /*16980*/  FMNMX.FTZ R14, R57, R12, !PT ;  /* 0x0000000c390e7209 */ /* 0x000fe20007810000 */
[--C-:B------:R-:W-:Y:S01]  /*16990*/  FFMA.FTZ R27, R27, R0, -R30.reuse ;  /* 0x000000001b1b7223 */ /* 0x100fe2000001081e */
[----:B------:R-:W-:Y:S01]  /*169a0*/  ISETP.GT.AND P3, PT, R34, 0x30, PT ;  /* 0x000000302200780c */ /* 0x000fe20003f64270 */
[----:B------:R-:W-:Y:S01]  /*169b0*/  MUFU.EX2 R12, R95 ;  /* 0x0000005f000c7308 */ /* 0x000fe20000000800 */
[----:B------:R-:W-:Y:S01]  /*169c0*/  FMNMX.FTZ R14, R91, R14, !PT ;  /* 0x0000000e5b0e7209 */ /* 0x000fe20007810000 */
[----:B------:R-:W-:Y:S01]  /*169d0*/  FFMA.FTZ R179, R67, R0, -R30 ;  /* 0x0000000043b37223 */ /* 0x000fe2000001081e */
[----:B------:R-:W-:-:S02]  /*169e0*/  FSEL R93, R48, -INF , P3 ;  /* 0xff800000305d7808 */ /* 0x000fc40001800000 */
[----:B------:R-:W-:Y:S02]  /*169f0*/  CS2R R66, SRZ ;  /* 0x0000000000427805 */ /* 0x000fe4000001ff00 */
[----:B------:R-:W-:Y:S02]  /*16a00*/  FMNMX.FTZ R14, R61, R14, !PT ;  /* 0x0000000e3d0e7209 */ /* 0x000fe40007810000 */
[----:B------:R-:W-:Y:S01]  /*16a10*/  ISETP.GT.AND P3, PT, R34, 0x38, PT ;  /* 0x000000382200780c */ /* 0x000fe20003f64270 */
[----:B------:R-:W0:Y:S01]  /*16a20*/  MUFU.EX2 R8, R8 ;  /* 0x0000000800087308 */ /* 0x000e220000000800 */
[----:B------:R-:W-:Y:S02]  /*16a30*/  FMNMX.FTZ R14, R93, R14, !PT ;  /* 0x0000000e5d0e7209 */ /* 0x000fe40007810000 */
[----:B------:R-:W-:Y:S02]  /*16a40*/  FSEL R87, R52, -INF , P3 ;  /* 0xff80000034577808 */ /* 0x000fe40001800000 */
[----:B------:R-:W-:-:S02]  /*16a50*/  FMNMX.FTZ R20, R49, R14, !PT ;  /* 0x0000000e31147209 */ /* 0x000fc40007810000 */
[----:B------:R-:W-:Y:S01]  /*16a60*/  ISETP.GT.AND P3, PT, R34, 0x40, PT ;  /* 0x000000402200780c */ /* 0x000fe20003f64270 */
[----:B------:R1:W-:Y:S01]  /*16a70*/  MUFU.EX2 R14, R26 ;  /* 0x0000001a000e7308 */ /* 0x0003e20000000800 */
[----:B------:R-:W-:Y:S02]  /*16a80*/  FMNMX.FTZ R20, R87, R20, !PT ;  /* 0x0000001457147209 */ /* 0x000fe40007810000 */
[----:B------:R-:W-:Y:S02]  /*16a90*/  FSEL R79, R40, -INF , P3 ;  /* 0xff800000284f7808 */ /* 0x000fe40001800000 */
[----:B------:R-:W-:Y:S02]  /*16aa0*/  FMNMX.FTZ R20, R53, R20, !PT ;  /* 0x0000001435147209 */ /* 0x000fe40007810000 */
[----:B------:R-:W-:Y:S01]  /*16ab0*/  ISETP.GT.AND P3, PT, R34, 0x48, PT ;  /* 0x000000482200780c */ /* 0x000fe20003f64270 */
[----:B------:R-:W2:Y:S01]  /*16ac0*/  MUFU.EX2 R203, R203 ;  /* 0x000000cb00cb7308 */ /* 0x000ea20000000800 */
[----:B------:R-:W-:-:S02]  /*16ad0*/  FSEL R75, R41, -INF , P4 ;  /* 0xff800000294b7808 */ /* 0x000fc40002000000 */
[----:B------:R-:W-:Y:S02]  /*16ae0*/  FMNMX.FTZ R20, R79, R20, !PT ;  /* 0x000000144f147209 */ /* 0x000fe40007810000 */
[----:B------:R-:W-:Y:S02]  /*16af0*/  ISETP.GT.AND P4, PT, R34, 0x49, PT ;  /* 0x000000492200780c */ /* 0x000fe40003f84270 */
[----:B------:R-:W-:Y:S01]  /*16b00*/  FSEL R41, R44, -INF , P3 ;  /* 0xff8000002c297808 */ /* 0x000fe20001800000 */
[----:B------:R-:W3:Y:S01]  /*16b10*/  MUFU.EX2 R197, R197 ;  /* 0x000000c500c57308 */ /* 0x000ee20000000800 */
[----:B-1----:R-:W-:Y:S01]  /*16b20*/  FMNMX.FTZ R26, R75, R20, !PT ;  /* 0x000000144b1a7209 */ /* 0x002fe20007810000 */
[----:B------:R-:W1:Y:S01]  /*16b30*/  @P2 LDC R44, c[0x0][0x450] ;  /* 0x00011400ff2c2b82 */ /* 0x000e620000000800 */
[----:B------:R-:W-:Y:S02]  /*16b40*/  FSEL R45, R45, -INF , P4 ;  /* 0xff8000002d2d7808 */ /* 0x000fe40002000000 */
[----:B------:R-:W-:-:S02]  /*16b50*/  ISETP.GT.AND P3, PT, R34, 0x50, PT ;  /* 0x000000502200780c */ /* 0x000fc40003f64270 */
[----:B------:R-:W-:Y:S01]  /*16b60*/  FMNMX.FTZ R26, R41, R26, !PT ;  /* 0x0000001a291a7209 */ /* 0x000fe20007810000 */
[----:B------:R4:W-:Y:S01]  /*16b70*/  MUFU.EX2 R20, R38 ;  /* 0x0000002600147308 */ /* 0x0009e20000000800 */
[----:B------:R-:W-:Y:S02]  /*16b80*/  ISETP.GT.AND P4, PT, R34, 0x51, PT ;  /* 0x000000512200780c */ /* 0x000fe40003f84270 */
[----:B------:R-:W-:Y:S02]  /*16b90*/  FSEL R71, R32, -INF , P3 ;  /* 0xff80000020477808 */ /* 0x000fe40001800000 */
[----:B------:R-:W-:Y:S02]  /*16ba0*/  FMNMX.FTZ R26, R45, R26, !PT ;  /* 0x0000001a2d1a7209 */ /* 0x000fe40007810000 */
[C---:B------:R-:W-:Y:S01]  /*16bb0*/  ISETP.GT.AND P3, PT, R34.reuse, 0x58, PT ;  /* 0x000000582200780c */ /* 0x040fe20003f64270 */
[----:B------:R-:W5:Y:S01]  /*16bc0*/  MUFU.EX2 R199, R199 ;  /* 0x000000c700c77308 */ /* 0x000f620000000800 */
[----:B------:R-:W-:Y:S01]  /*16bd0*/  FSEL R33, R33, -INF , P4 ;  /* 0xff80000021217808 */ /* 0x000fe20002000000 */
[----:B----4-:R-:W-:Y:S01]  /*16be0*/  FFMA.FTZ R38, R39, R0, -R30 ;  /* 0x0000000027267223 */ /* 0x010fe2000001081e */
[----:B------:R-:W-:Y:S01]  /*16bf0*/  FMNMX.FTZ R26, R71, R26, !PT ;  /* 0x0000001a471a7209 */ /* 0x000fe20007810000 */
[----:B------:R-:W4:Y:S01]  /*16c00*/  @P2 LDC R39, c[0x0][0x44c] ;  /* 0x00011300ff272b82 */ /* 0x000f220000000800 */
[----:B------:R-:W-:-:S02]  /*16c10*/  ISETP.GT.AND P4, PT, R34, 0x59, PT ;  /* 0x000000592200780c */ /* 0x000fc40003f84270 */
[----:B------:R-:W-:Y:S01]  /*16c20*/  FSEL R59, R36, -INF , P3 ;  /* 0xff800000243b7808 */ /* 0x000fe20001800000 */
[--C-:B------:R-:W-:Y:S01]  /*16c30*/  FFMA.FTZ R36, R63, R0, -R30.reuse ;  /* 0x000000003f247223 */ /* 0x100fe2000001081e */
[----:B------:R-:W-:Y:S01]  /*16c40*/  FMNMX.FTZ R32, R33, R26, !PT ;  /* 0x0000001a21207209 */ /* 0x000fe20007810000 */
[----:B------:R-:W-:Y:S01]  /*16c50*/  MUFU.EX2 R193, R193 ;  /* 0x000000c100c17308 */ /* 0x000fe20000000800 */
[----:B------:R-:W-:Y:S02]  /*16c60*/  FSEL R37, R37, -INF , P4 ;  /* 0xff80000025257808 */ /* 0x000fe40002000000 */
[C---:B------:R-:W-:Y:S02]  /*16c70*/  ISETP.GT.AND P3, PT, R34.reuse, 0x60, PT ;  /* 0x000000602200780c */ /* 0x040fe40003f64270 */
[----:B------:R-:W-:Y:S02]  /*16c80*/  FMNMX.FTZ R32, R59, R32, !PT ;  /* 0x000000203b207209 */ /* 0x000fe40007810000 */
[----:B------:R-:W-:Y:S01]  /*16c90*/  ISETP.GT.AND P4, PT, R34, 0x61, PT ;  /* 0x000000612200780c */ /* 0x000fe20003f84270 */
[----:B------:R0:W-:Y:S01]  /*16ca0*/  MUFU.EX2 R26, R36 ;  /* 0x00000024001a7308 */ /* 0x0001e20000000800 */
[----:B------:R-:W-:Y:S01]  /*16cb0*/  FSEL R63, R24, -INF , P3 ;  /* 0xff800000183f7808 */ /* 0x000fe20001800000 */
[----:B------:R-:W-:Y:S01]  /*16cc0*/  FFMA.FTZ R24, R51, R0, -R30 ;  /* 0x0000000033187223 */ /* 0x000fe2000001081e */
[----:B------:R-:W-:-:S02]  /*16cd0*/  FMNMX.FTZ R32, R37, R32, !PT ;  /* 0x0000002025207209 */ /* 0x000fc40007810000 */
[----:B------:R-:W-:Y:S02]  /*16ce0*/  CS2R R50, SRZ ;  /* 0x0000000000327805 */ /* 0x000fe4000001ff00 */
[----:B------:R-:W-:Y:S02]  /*16cf0*/  ISETP.GT.AND P3, PT, R34, 0x68, PT ;  /* 0x000000682200780c */ /* 0x000fe40003f64270 */
[----:B------:R-:W-:Y:S01]  /*16d00*/  FSEL R25, R25, -INF , P4 ;  /* 0xff80000019197808 */ /* 0x000fe20002000000 */
[----:B------:R-:W-:Y:S01]  /*16d10*/  MUFU.EX2 R195, R195 ;  /* 0x000000c300c37308 */ /* 0x000fe20000000800 */
[----:B------:R-:W-:Y:S01]  /*16d20*/  FMNMX.FTZ R32, R63, R32, !PT ;  /* 0x000000203f207209 */ /* 0x000fe20007810000 */
[----:B----4-:R-:W-:Y:S01]  /*16d30*/  @P2 IMAD.HI.U32 R39, R222, R39, RZ ;  /* 0x00000027de272227 */ /* 0x010fe200078e00ff */
[----:B------:R-:W-:-:S03]  /*16d40*/  ISETP.GT.AND P4, PT, R34, 0x69, PT ;  /* 0x000000692200780c */ /* 0x000fc60003f84270 */
[----:B------:R-:W-:Y:S01]  /*16d50*/  FFMA.FTZ R34, R47, R0, -R30 ;  /* 0x000000002f227223 */ /* 0x000fe2000001081e */
[----:B------:R-:W-:Y:S01]  /*16d60*/  FSEL R95, R28, -INF , P3 ;  /* 0xff8000001c5f7808 */ /* 0x000fe20001800000 */
[----:B------:R-:W-:Y:S01]  /*16d70*/  IMAD.MOV.U32 R47, RZ, RZ, R222 ;  /* 0x000000ffff2f7224 */ /* 0x000fe200078e00de */
[----:B------:R-:W-:Y:S01]  /*16d80*/  FMNMX.FTZ R32, R25, R32, !PT ;  /* 0x0000002019207209 */ /* 0x000fe20007810000 */
[----:B------:R-:W-:Y:S01]  /*16d90*/  MUFU.EX2 R189, R189 ;  /* 0x000000bd00bd7308 */ /* 0x000fe20000000800 */
[----:B------:R-:W-:Y:S01]  /*16da0*/  FSEL R29, R29, -INF , P4 ;  /* 0xff8000001d1d7808 */ /* 0x000fe20002000000 */
[----:B------:R-:W-:Y:S01]  /*16db0*/  FFMA.FTZ R28, R55, R0, -R30 ;  /* 0x00000000371c7223 */ /* 0x000fe2000001081e */
[----:B------:R-:W-:Y:S02]  /*16dc0*/  FMNMX.FTZ R32, R95, R32, !PT ;  /* 0x000000205f207209 */ /* 0x000fe40007810000 */
[----:B------:R-:W-:Y:S02]  /*16dd0*/  CS2R R54, SRZ ;  /* 0x0000000000367805 */ /* 0x000fe4000001ff00 */
[----:B-1----:R-:W-:-:S02]  /*16de0*/  @P2 SHF.R.U32.HI R47, RZ, R44, R39 ;  /* 0x0000002cff2f2219 */ /* 0x002fc40000011627 */
[----:B------:R-:W-:Y:S01]  /*16df0*/  FMNMX.FTZ R5, R29, R32, !PT ;  /* 0x000000201d057209 */ /* 0x000fe20007810000 */
[--C-:B------:R-:W-:Y:S01]  /*16e00*/  FFMA.FTZ R32, R43, R0, -R30.reuse ;  /* 0x000000002b207223 */ /* 0x100fe2000001081e */
[----:B------:R-:W-:Y:S03]  /*16e10*/  MUFU.EX2 R24, R24 ;  /* 0x0000001800187308 */ /* 0x000fe60000000800 */
[----:B0-----:R-:W0:Y:S05]  /*16e20*/  SHFL.BFLY PT, R36, R5, 0x2, 0x1f ;  /* 0x0c401f0005247f89 */ /* 0x001e2a00000e0000 */
[----:B------:R-:W-:Y:S08]  /*16e30*/  MUFU.EX2 R191, R191 ;  /* 0x000000bf00bf7308 */ /* 0x000ff00000000800 */
[----:B------:R-:W-:Y:S08]  /*16e40*/  MUFU.EX2 R28, R28 ;  /* 0x0000001c001c7308 */ /* 0x000ff00000000800 */
[----:B------:R-:W-:Y:S01]  /*16e50*/  MUFU.EX2 R185, R185 ;  /* 0x000000b900b97308 */ /* 0x000fe20000000800 */
[----:B0-----:R-:W-:Y:S01]  /*16e60*/  FMNMX.FTZ R7, R5, R36, !PT ;  /* 0x0000002405077209 */ /* 0x001fe20007810000 */
[-CC-:B------:R-:W-:Y:S01]  /*16e70*/  FFMA.FTZ R36, R35, R0.reuse, -R30.reuse ;  /* 0x0000000023247223 */ /* 0x180fe2000001081e */
[----:B------:R-:W-:-:S03]  /*16e80*/  FFMA.FTZ R30, R31, R0, -R30 ;  /* 0x000000001f1e7223 */ /* 0x000fc6000001081e */
[----:B------:R-:W0:Y:S02]  /*16e90*/  SHFL.BFLY PT, R40, R7, 0x1, 0x1f ;  /* 0x0c201f0007287f89 */ /* 0x000e2400000e0000 */
[----:B------:R-:W-:Y:S08]  /*16ea0*/  MUFU.EX2 R32, R32 ;  /* 0x0000002000207308 */ /* 0x000ff00000000800 */
[----:B------:R-:W-:Y:S08]  /*16eb0*/  MUFU.EX2 R187, R187 ;  /* 0x000000bb00bb7308 */ /* 0x000ff00000000800 */
[----:B------:R-:W-:Y:S01]  /*16ec0*/  MUFU.EX2 R34, R34 ;  /* 0x0000002200227308 */ /* 0x000fe20000000800 */
[----:B0-----:R-:W-:-:S07]  /*16ed0*/  FMNMX.FTZ R5, R7, R40, !PT ;  /* 0x0000002807057209 */ /* 0x001fce0007810000 */
[----:B------:R-:W-:Y:S01]  /*16ee0*/  MUFU.EX2 R181, R181 ;  /* 0x000000b500b57308 */ /* 0x000fe20000000800 */
[C---:B------:R-:W-:Y:S01]  /*16ef0*/  FSETP.NEU.FTZ.AND P3, PT, R5.reuse, -INF , PT ;  /* 0xff8000000500780b */ /* 0x040fe20003f7d000 */
[----:B------:R-:W-:-:S06]  /*16f00*/  FMUL.FTZ R7, R5, R0 ;  /* 0x0000000005077220 */ /* 0x000fcc0000410000 */
[----:B------:R0:W-:Y:S01]  /*16f10*/  MUFU.EX2 R40, R27 ;  /* 0x0000001b00287308 */ /* 0x0001e20000000800 */
[----:B------:R-:W-:-:S05]  /*16f20*/  FSEL R42, R7, RZ, P3 ;  /* 0x000000ff072a7208 */ /* 0x000fca0001800000 */
[-CC-:B------:R-:W-:Y:S01]  /*16f30*/  FFMA.FTZ R200, R81, R0.reuse, -R42.reuse ;  /* 0x0000000051c87223 */ /* 0x180fe2000001082a */
[-CC-:B------:R-:W-:Y:S01]  /*16f40*/  FFMA.FTZ R9, R6, R0.reuse, -R42.reuse ;  /* 0x0000000006097223 */ /* 0x180fe2000001082a */
[-C--:B------:R-:W-:Y:S01]  /*16f50*/  FFMA.FTZ R202, R73, R0.reuse, -R42 ;  /* 0x0000000049ca7223 */ /* 0x080fe2000001082a */
[----:B------:R-:W-:Y:S01]  /*16f60*/  FADD.FTZ R6, R201, R8 ;  /* 0x00000008c9067221 */ /* 0x000fe20000010000 */
[-CC-:B------:R-:W-:Y:S01]  /*16f70*/  FFMA.FTZ R11, R77, R0.reuse, -R42.reuse ;  /* 0x000000004d0b7223 */ /* 0x180fe2000001082a */
[-C--:B------:R-:W-:Y:S01]  /*16f80*/  FFMA.FTZ R196, R83, R0.reuse, -R42 ;  /* 0x0000000053c47223 */ /* 0x080fe2000001082a */
[----:B------:R-:W-:Y:S01]  /*16f90*/  MUFU.EX2 R200, R200 ;  /* 0x000000c800c87308 */ /* 0x000fe20000000800 */
[----:B--2---:R-:W-:Y:S01]  /*16fa0*/  FADD.FTZ R7, R203, R6 ;  /* 0x00000006cb077221 */ /* 0x004fe20000010000 */
[-CC-:B------:R-:W-:Y:S01]  /*16fb0*/  FFMA.FTZ R13, R65, R0.reuse, -R42.reuse ;  /* 0x00000000410d7223 */ /* 0x180fe2000001082a */
[-CC-:B------:R-:W-:Y:S01]  /*16fc0*/  FFMA.FTZ R198, R85, R0.reuse, -R42.reuse ;  /* 0x0000000055c67223 */ /* 0x180fe2000001082a */
[-CC-:B------:R-:W-:Y:S01]  /*16fd0*/  FFMA.FTZ R15, R69, R0.reuse, -R42.reuse ;  /* 0x00000000450f7223 */ /* 0x180fe2000001082a */
[----:B------:R-:W-:Y:S01]  /*16fe0*/  FADD.FTZ R6, R10, R7 ;  /* 0x000000070a067221 */ /* 0x000fe20000010000 */
[-CC-:B------:R-:W-:Y:S01]  /*16ff0*/  FFMA.FTZ R192, R89, R0.reuse, -R42.reuse ;  /* 0x0000000059c07223 */ /* 0x180fe2000001082a */
[-C--:B------:R-:W-:Y:S01]  /*17000*/  FFMA.FTZ R21, R57, R0.reuse, -R42 ;  /* 0x0000000039157223 */ /* 0x080fe2000001082a */
[----:B------:R-:W1:Y:S01]  /*17010*/  MUFU.EX2 R9, R9 ;  /* 0x0000000900097308 */ /* 0x000e620000000800 */
[----:B---3--:R-:W-:Y:S01]  /*17020*/  FADD.FTZ R7, R197, R6 ;  /* 0x00000006c5077221 */ /* 0x008fe20000010000 */
[-CC-:B------:R-:W-:Y:S01]  /*17030*/  FFMA.FTZ R194, R91, R0.reuse, -R42.reuse ;  /* 0x000000005bc27223 */ /* 0x180fe2000001082a */
[-CC-:B0-----:R-:W-:Y:S01]  /*17040*/  FFMA.FTZ R27, R61, R0.reuse, -R42.reuse ;  /* 0x000000003d1b7223 */ /* 0x181fe2000001082a */
[-CC-:B------:R-:W-:Y:S01]  /*17050*/  FFMA.FTZ R188, R93, R0.reuse, -R42.reuse ;  /* 0x000000005dbc7223 */ /* 0x180fe2000001082a */
[----:B------:R-:W-:Y:S01]  /*17060*/  FADD.FTZ R6, R12, R7 ;  /* 0x000000070c067221 */ /* 0x000fe20000010000 */
[-CC-:B------:R-:W-:Y:S01]  /*17070*/  FFMA.FTZ R31, R49, R0.reuse, -R42.reuse ;  /* 0x00000000311f7223 */ /* 0x180fe2000001082a */
[-C--:B------:R-:W-:Y:S01]  /*17080*/  FFMA.FTZ R190, R87, R0.reuse, -R42 ;  /* 0x0000000057be7223 */ /* 0x080fe2000001082a */
[----:B------:R-:W0:Y:S01]  /*17090*/  MUFU.EX2 R202, R202 ;  /* 0x000000ca00ca7308 */ /* 0x000e220000000800 */
[----:B-----5:R-:W-:Y:S01]  /*170a0*/  FADD.FTZ R39, R199, R6 ;  /* 0x00000006c7277221 */ /* 0x020fe20000010000 */
[----:B------:R-:W-:Y:S01]  /*170b0*/  @!P1 PRMT R6, RZ, 0x654, R3 ;  /* 0x00000654ff069816 */ /* 0x000fe20000000003 */
[-CC-:B------:R-:W-:Y:S01]  /*170c0*/  FFMA.FTZ R35, R53, R0.reuse, -R42.reuse ;  /* 0x0000000035237223 */ /* 0x180fe2000001082a */
[-CC-:B------:R-:W-:Y:S01]  /*170d0*/  FFMA.FTZ R184, R79, R0.reuse, -R42.reuse ;  /* 0x000000004fb87223 */ /* 0x180fe2000001082a */
[----:B------:R-:W-:Y:S01]  /*170e0*/  FADD.FTZ R46, R14, R39 ;  /* 0x000000270e2e7221 */ /* 0x000fe20000010000 */
[----:B------:R2:W-:Y:S01]  /*170f0*/  @!P1 SYNCS.ARRIVE.TRANS64.RED.A1T0 RZ, [R6+URZ], RZ ;  /* 0x000000ff06ff99a7 */ /* 0x0005e2000810043f */
[-C--:B------:R-:W-:Y:S01]  /*17100*/  FFMA.FTZ R75, R75, R0.reuse, -R42 ;  /* 0x000000004b4b7223 */ /* 0x080fe2000001082a */
[----:B------:R-:W3:Y:S01]  /*17110*/  MUFU.EX2 R11, R11 ;  /* 0x0000000b000b7308 */ /* 0x000ee20000000800 */
[----:B-1----:R-:W-:Y:S01]  /*17120*/  FADD.FTZ R7, R200, R9 ;  /* 0x00000009c8077221 */ /* 0x002fe20000010000 */
[----:B------:R-:W-:Y:S01]  /*17130*/  FADD.FTZ R43, R193, R46 ;  /* 0x0000002ec12b7221 */ /* 0x000fe20000010000 */
[-CC-:B------:R-:W-:Y:S01]  /*17140*/  FFMA.FTZ R41, R41, R0.reuse, -R42.reuse ;  /* 0x0000000029297223 */ /* 0x180fe2000001082a */
[-CC-:B------:R-:W-:Y:S01]  /*17150*/  FFMA.FTZ R45, R45, R0.reuse, -R42.reuse ;  /* 0x000000002d2d7223 */ /* 0x180fe2000001082a */
[-C--:B------:R-:W-:Y:S01]  /*17160*/  FFMA.FTZ R71, R71, R0.reuse, -R42 ;  /* 0x0000000047477223 */ /* 0x080fe2000001082a */
[----:B------:R-:W-:Y:S01]  /*17170*/  FADD.FTZ R46, R20, R43 ;  /* 0x0000002b142e7221 */ /* 0x000fe20000010000 */
[----:B--2---:R-:W-:Y:S01]  /*17180*/  IMAD.MOV.U32 R6, RZ, RZ, RZ ;  /* 0x000000ffff067224 */ /* 0x004fe200078e00ff */
[----:B------:R-:W1:Y:S01]  /*17190*/  MUFU.EX2 R196, R196 ;  /* 0x000000c400c47308 */ /* 0x000e620000000800 */
[----:B0-----:R-:W-:Y:S01]  /*171a0*/  FADD.FTZ R44, R202, R7 ;  /* 0x00000007ca2c7221 */ /* 0x001fe20000010000 */
[----:B------:R-:W-:Y:S01]  /*171b0*/  IADD3 R7, R47, R225, -R224 ;  /* 0x000000e12f077210 */ /* 0x000fe20007ffe8e0 */
[----:B------:R-:W-:Y:S01]  /*171c0*/  FADD.FTZ R43, R195, R46 ;  /* 0x0000002ec32b7221 */ /* 0x000fe20000010000 */
[-CC-:B------:R-:W-:Y:S01]  /*171d0*/  FFMA.FTZ R33, R33, R0.reuse, -R42.reuse ;  /* 0x0000000021217223 */ /* 0x180fe2000001082a */
[-CC-:B------:R-:W-:Y:S01]  /*171e0*/  FFMA.FTZ R59, R59, R0.reuse, -R42.reuse ;  /* 0x000000003b3b7223 */ /* 0x180fe2000001082a */
[-C--:B------:R-:W-:Y:S01]  /*171f0*/  FFMA.FTZ R37, R37, R0.reuse, -R42 ;  /* 0x0000000025257223 */ /* 0x080fe2000001082a */
[----:B------:R-:W-:Y:S01]  /*17200*/  IMAD.HI R221, R7, -0x6db6db6d, R6 ;  /* 0x9249249307dd7827 */ /* 0x000fe200078e0206 */
[----:B------:R-:W0:Y:S03]  /*17210*/  MUFU.EX2 R13, R13 ;  /* 0x0000000d000d7308 */ /* 0x000e260000000800 */
[----:B---3--:R-:W-:Y:S01]  /*17220*/  FADD.FTZ R39, R11, R44 ;  /* 0x0000002c0b277221 */ /* 0x008fe20000010000 */
[----:B------:R-:W-:Y:S01]  /*17230*/  FADD.FTZ R46, R26, R43 ;  /* 0x0000002b1a2e7221 */ /* 0x000fe20000010000 */
[-CC-:B------:R-:W-:Y:S01]  /*17240*/  FFMA.FTZ R63, R63, R0.reuse, -R42.reuse ;  /* 0x000000003f3f7223 */ /* 0x180fe2000001082a */
[-CC-:B------:R-:W-:Y:S01]  /*17250*/  FFMA.FTZ R25, R25, R0.reuse, -R42.reuse ;  /* 0x0000000019197223 */ /* 0x180fe2000001082a */
[-CC-:B------:R-:W-:Y:S01]  /*17260*/  FFMA.FTZ R95, R95, R0.reuse, -R42.reuse ;  /* 0x000000005f5f7223 */ /* 0x180fe2000001082a */
[----:B------:R-:W-:Y:S01]  /*17270*/  FFMA.FTZ R29, R29, R0, -R42 ;  /* 0x000000001d1d7223 */ /* 0x000fe2000001082a */
[----:B------:R-:W-:Y:S01]  /*17280*/  F2FP.BF16.F32.PACK_AB R201, R8, R201 ;  /* 0x000000c908c9723e */ /* 0x000fe200000010ff */
[----:B------:R-:W2:Y:S01]  /*17290*/  MUFU.EX2 R198, R198 ;  /* 0x000000c600c67308 */ /* 0x000ea20000000800 */
[----:B-1----:R-:W-:Y:S01]  /*172a0*/  FADD.FTZ R44, R196, R39 ;  /* 0x00000027c42c7221 */ /* 0x002fe20000010000 */
[----:B------:R-:W-:Y:S01]  /*172b0*/  F2FP.BF16.F32.PACK_AB R203, R10, R203 ;  /* 0x000000cb0acb723e */ /* 0x000fe200000010ff */
[----:B------:R-:W-:Y:S01]  /*172c0*/  VIADD R10, R2, 0xfffffffe ;  /* 0xfffffffe020a7836 */ /* 0x000fe20000000000 */
[----:B------:R-:W-:Y:S01]  /*172d0*/  F2FP.BF16.F32.PACK_AB R195, R26, R195 ;  /* 0x000000c31ac3723e */ /* 0x000fe200000010ff */
[----:B------:R-:W-:Y:S01]  /*172e0*/  IMAD.MOV.U32 R2, RZ, RZ, 0x3f800000 ;  /* 0x3f800000ff027424 */ /* 0x000fe200078e00ff */
[----:B------:R-:W-:-:S02]  /*172f0*/  F2FP.BF16.F32.PACK_AB R197, R12, R197 ;  /* 0x000000c50cc5723e */ /* 0x000fc400000010ff */
[----:B------:R-:W-:Y:S01]  /*17300*/  CS2R R92, SRZ ;  /* 0x00000000005c7805 */ /* 0x000fe2000001ff00 */
[----:B------:R-:W1:Y:S01]  /*17310*/  MUFU.EX2 R15, R15 ;  /* 0x0000000f000f7308 */ /* 0x000e620000000800 */
[----:B0-----:R-:W-:Y:S01]  /*17320*/  FADD.FTZ R39, R13, R44 ;  /* 0x0000002c0d277221 */ /* 0x001fe20000010000 */
[----:B------:R-:W-:Y:S02]  /*17330*/  F2FP.BF16.F32.PACK_AB R199, R14, R199 ;  /* 0x000000c70ec7723e */ /* 0x000fe400000010ff */
[----:B------:R-:W-:Y:S02]  /*17340*/  CS2R R90, SRZ ;  /* 0x00000000005a7805 */ /* 0x000fe4000001ff00 */
[----:B------:R-:W-:Y:S02]  /*17350*/  F2FP.BF16.F32.PACK_AB R193, R20, R193 ;  /* 0x000000c114c1723e */ /* 0x000fe400000010ff */
[----:B------:R-:W-:Y:S02]  /*17360*/  CS2R R88, SRZ ;  /* 0x0000000000587805 */ /* 0x000fe4000001ff00 */
[----:B------:R-:W-:-:S02]  /*17370*/  F2FP.BF16.F32.PACK_AB R200, R9, R200 ;  /* 0x000000c809c8723e */ /* 0x000fc400000010ff */
[----:B------:R-:W-:Y:S01]  /*17380*/  CS2R R86, SRZ ;  /* 0x0000000000567805 */ /* 0x000fe2000001ff00 */
[----:B------:R-:W0:Y:S01]  /*17390*/  MUFU.EX2 R192, R192 ;  /* 0x000000c000c07308 */ /* 0x000e220000000800 */
[----:B--2---:R-:W-:Y:S01]  /*173a0*/  FADD.FTZ R44, R198, R39 ;  /* 0x00000027c62c7221 */ /* 0x004fe20000010000 */
[----:B------:R-:W-:Y:S01]  /*173b0*/  FADD.FTZ R39, R189, R46 ;  /* 0x0000002ebd277221 */ /* 0x000fe20000010000 */
[----:B------:R-:W-:Y:S02]  /*173c0*/  F2FP.BF16.F32.PACK_AB R189, R24, R189 ;  /* 0x000000bd18bd723e */ /* 0x000fe400000010ff */
[----:B------:R-:W-:Y:S02]  /*173d0*/  CS2R R84, SRZ ;  /* 0x0000000000547805 */ /* 0x000fe4000001ff00 */
[----:B------:R-:W-:Y:S02]  /*173e0*/  F2FP.BF16.F32.PACK_AB R202, R11, R202 ;  /* 0x000000ca0bca723e */ /* 0x000fe400000010ff */
[----:B------:R-:W-:-:S02]  /*173f0*/  CS2R R82, SRZ ;  /* 0x0000000000527805 */ /* 0x000fc4000001ff00 */
[----:B------:R-:W-:Y:S01]  /*17400*/  F2FP.BF16.F32.PACK_AB R196, R13, R196 ;  /* 0x000000c40dc4723e */ /* 0x000fe200000010ff */
[----:B------:R-:W2:Y:S01]  /*17410*/  MUFU.EX2 R21, R21 ;  /* 0x0000001500157308 */ /* 0x000ea20000000800 */
[C---:B-1----:R-:W-:Y:S01]  /*17420*/  FADD.FTZ R7, R15.reuse, R44 ;  /* 0x0000002c0f077221 */ /* 0x042fe20000010000 */
[----:B------:R-:W-:Y:S01]  /*17430*/  FADD.FTZ R44, R24, R39 ;  /* 0x00000027182c7221 */ /* 0x000fe20000010000 */
[----:B------:R-:W-:Y:S02]  /*17440*/  F2FP.BF16.F32.PACK_AB R198, R15, R198 ;  /* 0x000000c60fc6723e */ /* 0x000fe400000010ff */
[----:B------:R-:W-:Y:S02]  /*17450*/  CS2R R80, SRZ ;  /* 0x0000000000507805 */ /* 0x000fe4000001ff00 */
[----:B------:R-:W-:Y:S01]  /*17460*/  CS2R R78, SRZ ;  /* 0x00000000004e7805 */ /* 0x000fe2000001ff00 */
[----:B------:R-:W-:Y:S01]  /*17470*/  FADD.FTZ R39, R191, R44 ;  /* 0x0000002cbf277221 */ /* 0x000fe20000010000 */
[----:B------:R-:W-:Y:S01]  /*17480*/  F2FP.BF16.F32.PACK_AB R191, R28, R191 ;  /* 0x000000bf1cbf723e */ /* 0x000fe200000010ff */
[----:B------:R-:W1:Y:S01]  /*17490*/  MUFU.EX2 R194, R194 ;  /* 0x000000c200c27308 */ /* 0x000e620000000800 */
[----:B0-----:R-:W-:Y:S01]  /*174a0*/  FADD.FTZ R6, R192, R7 ;  /* 0x00000007c0067221 */ /* 0x001fe20000010000 */
[----:B------:R-:W-:Y:S01]  /*174b0*/  FADD.FTZ R44, R28, R39 ;  /* 0x000000271c2c7221 */ /* 0x000fe20000010000 */
[----:B------:R-:W-:-:S02]  /*174c0*/  CS2R R76, SRZ ;  /* 0x00000000004c7805 */ /* 0x000fc4000001ff00 */
[----:B------:R-:W-:Y:S02]  /*174d0*/  CS2R R72, SRZ ;  /* 0x0000000000487805 */ /* 0x000fe4000001ff00 */
[----:B------:R-:W-:Y:S01]  /*174e0*/  CS2R R68, SRZ ;  /* 0x0000000000447805 */ /* 0x000fe2000001ff00 */
[----:B------:R-:W-:Y:S01]  /*174f0*/  FADD.FTZ R39, R185, R44 ;  /* 0x0000002cb9277221 */ /* 0x000fe20000010000 */
[----:B------:R-:W-:Y:S01]  /*17500*/  SHF.R.U32.HI R44, RZ, 0x1f, R221 ;  /* 0x0000001fff2c7819 */ /* 0x000fe200000116dd */
[----:B------:R-:W0:Y:S01]  /*17510*/  MUFU.EX2 R27, R27 ;  /* 0x0000001b001b7308 */ /* 0x000e220000000800 */
[----:B--2---:R-:W-:Y:S01]  /*17520*/  FADD.FTZ R7, R21, R6 ;  /* 0x0000000615077221 */ /* 0x004fe20000010000 */
[----:B------:R-:W-:Y:S01]  /*17530*/  FADD.FTZ R42, R32, R39 ;  /* 0x00000027202a7221 */ /* 0x000fe20000010000 */
[----:B------:R-:W-:Y:S02]  /*17540*/  LEA.HI.SX32 R221, R221, R44, 0x1a ;  /* 0x0000002cdddd7211 */ /* 0x000fe400078fd2ff */
[----:B------:R-:W-:-:S02]  /*17550*/  CS2R R64, SRZ ;  /* 0x0000000000407805 */ /* 0x000fc4000001ff00 */
[----:B------:R-:W-:Y:S01]  /*17560*/  F2FP.BF16.F32.PACK_AB R185, R32, R185 ;  /* 0x000000b920b9723e */ /* 0x000fe200000010ff */
[----:B------:R-:W-:Y:S01]  /*17570*/  FADD.FTZ R39, R187, R42 ;  /* 0x0000002abb277221 */ /* 0x000fe20000010000 */
[----:B------:R-:W-:Y:S01]  /*17580*/  VIMNMX R221, RZ, R221, !PT ;  /* 0x000000ddffdd7248 */ /* 0x000fe20007fe0100 */
[----:B------:R-:W2:Y:S01]  /*17590*/  MUFU.EX2 R188, R188 ;  /* 0x000000bc00bc7308 */ /* 0x000ea20000000800 */
[----:B-1----:R-:W-:Y:S01]  /*175a0*/  FADD.FTZ R6, R194, R7 ;  /* 0x00000007c2067221 */ /* 0x002fe20000010000 */
[----:B------:R-:W-:Y:S01]  /*175b0*/  FADD.FTZ R8, R34, R39 ;  /* 0x0000002722087221 */ /* 0x000fe20000010000 */
[----:B------:R-:W-:Y:S02]  /*175c0*/  ISETP.GE.AND P3, PT, R10, R221, PT ;  /* 0x000000dd0a00720c */ /* 0x000fe40003f66270 */
[----:B------:R-:W-:Y:S02]  /*175d0*/  CS2R R60, SRZ ;  /* 0x00000000003c7805 */ /* 0x000fe4000001ff00 */
[----:B------:R-:W-:-:S02]  /*175e0*/  F2FP.BF16.F32.PACK_AB R187, R34, R187 ;  /* 0x000000bb22bb723e */ /* 0x000fc400000010ff */
[----:B------:R-:W-:Y:S02]  /*175f0*/  CS2R R56, SRZ ;  /* 0x0000000000387805 */ /* 0x000fe4000001ff00 */
[----:B------:R-:W-:Y:S01]  /*17600*/  F2FP.BF16.F32.PACK_AB R192, R21, R192 ;  /* 0x000000c015c0723e */ /* 0x000fe200000010ff */
[----:B------:R-:W1:Y:S01]  /*17610*/  MUFU.EX2 R31, R31 ;  /* 0x0000001f001f7308 */ /* 0x000e620000000800 */
[C---:B0-----:R-:W-:Y:S01]  /*17620*/  FADD.FTZ R7, R27.reuse, R6 ;  /* 0x000000061b077221 */ /* 0x041fe20000010000 */
[----:B------:R-:W-:Y:S02]  /*17630*/  F2FP.BF16.F32.PACK_AB R194, R27, R194 ;  /* 0x000000c21bc2723e */ /* 0x000fe400000010ff */
[----:B------:R-:W-:Y:S02]  /*17640*/  CS2R R52, SRZ ;  /* 0x0000000000347805 */ /* 0x000fe4000001ff00 */
[----:B------:R-:W-:Y:S02]  /*17650*/  CS2R R48, SRZ ;  /* 0x0000000000307805 */ /* 0x000fe4000001ff00 */
[----:B------:R-:W-:-:S02]  /*17660*/  CS2R R46, SRZ ;  /* 0x00000000002e7805 */ /* 0x000fc4000001ff00 */
[----:B------:R-:W-:Y:S02]  /*17670*/  CS2R R42, SRZ ;  /* 0x00000000002a7805 */ /* 0x000fe4000001ff00 */
[----:B------:R-:W-:Y:S01]  /*17680*/  CS2R R26, SRZ ;  /* 0x00000000001a7805 */ /* 0x000fe2000001ff00 */
[----:B------:R-:W0:Y:S01]  /*17690*/  MUFU.EX2 R190, R190 ;  /* 0x000000be00be7308 */ /* 0x000e220000000800 */
[----:B--2---:R-:W-:-:S07]  /*176a0*/  FADD.FTZ R6, R188, R7 ;  /* 0x00000007bc067221 */ /* 0x004fce0000010000 */
[----:B------:R-:W2:Y:S01]  /*176b0*/  MUFU.EX2 R35, R35 ;  /* 0x0000002300237308 */ /* 0x000ea20000000800 */
[C---:B-1----:R-:W-:Y:S01]  /*176c0*/  FADD.FTZ R7, R31.reuse, R6 ;  /* 0x000000061f077221 */ /* 0x042fe20000010000 */
[----:B------:R-:W-:-:S06]  /*176d0*/  F2FP.BF16.F32.PACK_AB R188, R31, R188 ;  /* 0x000000bc1fbc723e */ /* 0x000fcc00000010ff */
[----:B------:R-:W1:Y:S01]  /*176e0*/  MUFU.EX2 R184, R184 ;  /* 0x000000b800b87308 */ /* 0x000e620000000800 */
[----:B0-----:R-:W-:-:S07]  /*176f0*/  FADD.FTZ R6, R190, R7 ;  /* 0x00000007be067221 */ /* 0x001fce0000010000 */
[----:B------:R0:W3:Y:S01]  /*17700*/  MUFU.EX2 R3, R75 ;  /* 0x0000004b00037308 */ /* 0x0000e20000000800 */
[C---:B--2---:R-:W-:Y:S01]  /*17710*/  FADD.FTZ R7, R35.reuse, R6 ;  /* 0x0000000623077221 */ /* 0x044fe20000010000 */
[----:B------:R-:W-:Y:S02]  /*17720*/  F2FP.BF16.F32.PACK_AB R190, R35, R190 ;  /* 0x000000be23be723e */ /* 0x000fe400000010ff */
[----:B------:R-:W-:-:S04]  /*17730*/  CS2R R34, SRZ ;  /* 0x0000000000227805 */ /* 0x000fc8000001ff00 */
[----:B------:R-:W-:Y:S01]  /*17740*/  MUFU.EX2 R36, R36 ;  /* 0x0000002400247308 */ /* 0x000fe20000000800 */
[----:B-1----:R-:W-:Y:S01]  /*17750*/  FADD.FTZ R6, R184, R7 ;  /* 0x00000007b8067221 */ /* 0x002fe20000010000 */
[----:B0-----:R-:W-:-:S06]  /*17760*/  CS2R R74, SRZ ;  /* 0x00000000004a7805 */ /* 0x001fcc000001ff00 */
[----:B------:R-:W0:Y:S01]  /*17770*/  MUFU.EX2 R41, R41 ;  /* 0x0000002900297308 */ /* 0x000e220000000800 */
[C---:B---3--:R-:W-:Y:S01]  /*17780*/  FADD.FTZ R6, R3.reuse, R6 ;  /* 0x0000000603067221 */ /* 0x048fe20000010000 */
[----:B------:R-:W-:Y:S01]  /*17790*/  F2FP.BF16.F32.PACK_AB R184, R3, R184 ;  /* 0x000000b803b8723e */ /* 0x000fe200000010ff */
[----:B------:R-:W-:-:S05]  /*177a0*/  IMAD.MOV.U32 R3, RZ, RZ, 0x3f800000 ;  /* 0x3f800000ff037424 */ /* 0x000fca00078e00ff */
[----:B------:R-:W-:Y:S08]  /*177b0*/  MUFU.EX2 R183, R183 ;  /* 0x000000b700b77308 */ /* 0x000ff00000000800 */
[----:B------:R1:W2:Y:S01]  /*177c0*/  MUFU.EX2 R186, R45 ;  /* 0x0000002d00ba7308 */ /* 0x0002a20000000800 */
[----:B0-----:R-:W-:-:S07]  /*177d0*/  FADD.FTZ R7, R41, R6 ;  /* 0x0000000629077221 */ /* 0x001fce0000010000 */
[----:B------:R-:W-:Y:S01]  /*177e0*/  MUFU.EX2 R38, R38 ;  /* 0x0000002600267308 */ /* 0x000fe20000000800 */
[----:B-1----:R-:W-:-:S07]  /*177f0*/  CS2R R44, SRZ ;  /* 0x00000000002c7805 */ /* 0x002fce000001ff00 */
[----:B------:R-:W0:Y:S01]  /*17800*/  MUFU.EX2 R71, R71 ;  /* 0x0000004700477308 */ /* 0x000e220000000800 */
[C---:B--2---:R-:W-:Y:S01]  /*17810*/  FADD.FTZ R6, R186.reuse, R7 ;  /* 0x00000007ba067221 */ /* 0x044fe20000010000 */
[----:B------:R-:W-:-:S06]  /*17820*/  F2FP.BF16.F32.PACK_AB R186, R186, R41 ;  /* 0x00000029baba723e */ /* 0x000fcc00000010ff */
[----:B------:R-:W-:Y:S08]  /*17830*/  MUFU.EX2 R177, R177 ;  /* 0x000000b100b17308 */ /* 0x000ff00000000800 */
[----:B------:R1:W2:Y:S01]  /*17840*/  MUFU.EX2 R180, R33 ;  /* 0x0000002100b47308 */ /* 0x0002a20000000800 */
[----:B0-----:R-:W-:-:S07]  /*17850*/  FADD.FTZ R7, R71, R6 ;  /* 0x0000000647077221 */ /* 0x001fce0000010000 */
[----:B------:R-:W0:Y:S01]  /*17860*/  MUFU.EX2 R59, R59 ;  /* 0x0000003b003b7308 */ /* 0x000e220000000800 */
[----:B-1----:R-:W-:Y:S01]  /*17870*/  FADD.FTZ R33, R181, R8 ;  /* 0x00000008b5217221 */ /* 0x002fe20000010000 */
[----:B------:R-:W-:-:S03]  /*17880*/  F2FP.BF16.F32.PACK_AB R181, R36, R181 ;  /* 0x000000b524b5723e */ /* 0x000fc600000010ff */
[----:B------:R-:W-:-:S03]  /*17890*/  FADD.FTZ R8, R36, R33 ;  /* 0x0000002124087221 */ /* 0x000fc60000010000 */
[----:B------:R-:W1:Y:S01]  /*178a0*/  MUFU.EX2 R179, R179 ;  /* 0x000000b300b37308 */ /* 0x000e620000000800 */
[----:B------:R-:W-:Y:S01]  /*178b0*/  FADD.FTZ R33, R183, R8 ;  /* 0x00000008b7217221 */ /* 0x000fe20000010000 */
[----:B--2---:R-:W-:Y:S01]  /*178c0*/  FADD.FTZ R6, R180, R7 ;  /* 0x00000007b4067221 */ /* 0x004fe20000010000 */
[C---:B------:R-:W-:Y:S02]  /*178d0*/  F2FP.BF16.F32.PACK_AB R183, R38.reuse, R183 ;  /* 0x000000b726b7723e */ /* 0x040fe400000010ff */
[----:B------:R-:W-:Y:S01]  /*178e0*/  FADD.FTZ R8, R38, R33 ;  /* 0x0000002126087221 */ /* 0x000fe20000010000 */
[----:B------:R-:W-:Y:S02]  /*178f0*/  F2FP.BF16.F32.PACK_AB R180, R180, R71 ;  /* 0x00000047b4b4723e */ /* 0x000fe400000010ff */
[----:B------:R-:W-:Y:S01]  /*17900*/  CS2R R70, SRZ ;  /* 0x0000000000467805 */ /* 0x000fe2000001ff00 */
[----:B------:R2:W3:Y:S01]  /*17910*/  MUFU.EX2 R182, R37 ;  /* 0x0000002500b67308 */ /* 0x0004e20000000800 */
[----:B------:R-:W-:Y:S01]  /*17920*/  FADD.FTZ R33, R177, R8 ;  /* 0x00000008b1217221 */ /* 0x000fe20000010000 */
[----:B0-----:R-:W-:Y:S01]  /*17930*/  FADD.FTZ R7, R59, R6 ;  /* 0x000000063b077221 */ /* 0x001fe20000010000 */
[----:B------:R-:W-:-:S02]  /*17940*/  F2FP.BF16.F32.PACK_AB R177, R40, R177 ;  /* 0x000000b128b1723e */ /* 0x000fc400000010ff */
[----:B------:R-:W-:Y:S01]  /*17950*/  CS2R R38, SRZ ;  /* 0x0000000000267805 */ /* 0x000fe2000001ff00 */
[----:B------:R-:W-:Y:S01]  /*17960*/  FADD.FTZ R8, R40, R33 ;  /* 0x0000002128087221 */ /* 0x000fe20000010000 */
[----:B------:R-:W-:Y:S01]  /*17970*/  CS2R R40, SRZ ;  /* 0x0000000000287805 */ /* 0x000fe2000001ff00 */
[----:B------:R-:W0:Y:S02]  /*17980*/  MUFU.EX2 R63, R63 ;  /* 0x0000003f003f7308 */ /* 0x000e240000000800 */
[----:B-1----:R-:W-:Y:S01]  /*17990*/  FADD.FTZ R33, R179, R8 ;  /* 0x00000008b3217221 */ /* 0x002fe20000010000 */
[----:B--2---:R-:W-:-:S05]  /*179a0*/  CS2R R36, SRZ ;  /* 0x0000000000247805 */ /* 0x004fca000001ff00 */
[----:B------:R1:W2:Y:S01]  /*179b0*/  MUFU.EX2 R176, R25 ;  /* 0x0000001900b07308 */ /* 0x0002a20000000800 */
[C---:B---3--:R-:W-:Y:S01]  /*179c0*/  FADD.FTZ R8, R182.reuse, R7 ;  /* 0x00000007b6087221 */ /* 0x048fe20000010000 */
[----:B------:R-:W-:Y:S02]  /*179d0*/  F2FP.BF16.F32.PACK_AB R182, R182, R59 ;  /* 0x0000003bb6b6723e */ /* 0x000fe400000010ff */
[----:B------:R-:W-:-:S04]  /*179e0*/  CS2R R58, SRZ ;  /* 0x00000000003a7805 */ /* 0x000fc8000001ff00 */
[----:B------:R-:W3:Y:S01]  /*179f0*/  MUFU.EX2 R95, R95 ;  /* 0x0000005f005f7308 */ /* 0x000ee20000000800 */
[----:B0-----:R-:W-:Y:S01]  /*17a00*/  FADD.FTZ R7, R63, R8 ;  /* 0x000000083f077221 */ /* 0x001fe20000010000 */
[----:B-1----:R-:W-:-:S06]  /*17a10*/  CS2R R24, SRZ ;  /* 0x0000000000187805 */ /* 0x002fcc000001ff00 */
[----:B------:R0:W1:Y:S01]  /*17a20*/  MUFU.EX2 R178, R29 ;  /* 0x0000001d00b27308 */ /* 0x0000620000000800 */
[C---:B--2---:R-:W-:Y:S01]  /*17a30*/  FADD.FTZ R8, R176.reuse, R7 ;  /* 0x00000007b0087221 */ /* 0x044fe20000010000 */
[----:B------:R-:W-:Y:S02]  /*17a40*/  F2FP.BF16.F32.PACK_AB R176, R176, R63 ;  /* 0x0000003fb0b0723e */ /* 0x000fe400000010ff */
[----:B------:R-:W-:-:S04]  /*17a50*/  CS2R R62, SRZ ;  /* 0x00000000003e7805 */ /* 0x000fc8000001ff00 */
[----:B------:R-:W2:Y:S01]  /*17a60*/  MUFU.EX2 R30, R30 ;  /* 0x0000001e001e7308 */ /* 0x000ea20000000800 */
[----:B---3--:R-:W-:Y:S01]  /*17a70*/  FADD.FTZ R7, R95, R8 ;  /* 0x000000085f077221 */ /* 0x008fe20000010000 */
[----:B0-----:R-:W-:-:S03]  /*17a80*/  CS2R R28, SRZ ;  /* 0x00000000001c7805 */ /* 0x001fc6000001ff00 */
[C---:B-1----:R-:W-:Y:S01]  /*17a90*/  FADD.FTZ R7, R178.reuse, R7 ;  /* 0x00000007b2077221 */ /* 0x042fe20000010000 */
[----:B------:R-:W-:Y:S02]  /*17aa0*/  F2FP.BF16.F32.PACK_AB R178, R178, R95 ;  /* 0x0000005fb2b2723e */ /* 0x000fe400000010ff */
[----:B------:R-:W-:Y:S01]  /*17ab0*/  CS2R R94, SRZ ;  /* 0x00000000005e7805 */ /* 0x000fe2000001ff00 */
[C---:B--2---:R-:W-:Y:S01]  /*17ac0*/  FADD.FTZ R6, R30.reuse, R33 ;  /* 0x000000211e067221 */ /* 0x044fe20000010000 */
[----:B------:R-:W-:Y:S02]  /*17ad0*/  F2FP.BF16.F32.PACK_AB R179, R30, R179 ;  /* 0x000000b31eb3723e */ /* 0x000fe400000010ff */
[----:B------:R-:W-:Y:S02]  /*17ae0*/  CS2R R32, SRZ ;  /* 0x0000000000207805 */ /* 0x000fe4000001ff00 */
[----:B------:R-:W-:Y:S01]  /*17af0*/  CS2R R30, SRZ ;  /* 0x00000000001e7805 */ /* 0x000fe2000001ff00 */
[----:B------:R-:W-:Y:S06]  /*17b00*/  @!P3 BRA `(.L_x_2915) ;  /* 0x000000540070b947 */ /* 0x000fec0003800000 */
[----:B------:R-:W-:Y:S01]  /*17b10*/  BSSY B1, `(.L_x_2915) ;  /* 0x000055b000017945 */ /* 0x000fe20003800000 */
[----:B------:R-:W-:Y:S02]  /*17b20*/  IMAD.MOV.U32 R8, RZ, RZ, R4 ;  /* 0x000000ffff087224 */ /* 0x000fe400078e0004 */
[----:B------:R-:W-:Y:S02]  /*17b30*/  IMAD.MOV.U32 R9, RZ, RZ, R5 ;  /* 0x000000ffff097224 */ /* 0x000fe400078e0005 */
[----:B------:R-:W-:Y:S02]  /*17b40*/  IMAD.MOV.U32 R11, RZ, RZ, R208 ;  /* 0x000000ffff0b7224 */ /* 0x000fe400078e00d0 */
[----:B------:R-:W-:Y:S02]  /*17b50*/  IMAD.MOV.U32 R12, RZ, RZ, R205 ;  /* 0x000000ffff0c7224 */ /* 0x000fe400078e00cd */
[----:B------:R-:W-:Y:S02]  /*17b60*/  IMAD.MOV.U32 R3, RZ, RZ, 0x3f800000 ;  /* 0x3f800000ff037424 */ /* 0x000fe400078e00ff */
[----:B------:R-:W-:-:S07]  /*17b70*/  IMAD.MOV.U32 R119, RZ, RZ, RZ ;  /* 0x000000ffff777224 */ /* 0x000fce00078e00ff */
.L_x_2926:
[----:B------:R-:W-:-:S05]  /*17b80*/  VIADD R0, R12, 0x1 ;  /* 0x000000010c007836 */ /* 0x000fca0000000000 */
[----:B------:R-:W-:-:S04]  /*17b90*/  ISETP.NE.AND P3, PT, R0, 0x2, PT ;  /* 0x000000020000780c */ /* 0x000fc80003f65270 */
[----:B------:R-:W-:Y:S02]  /*17ba0*/  SEL R208, RZ, 0x1, P3 ;  /* 0x00000001ffd07807 */ /* 0x000fe40001800000 */
[----:B------:R-:W-:Y:S02]  /*17bb0*/  SEL R205, R0, RZ, P3 ;  /* 0x000000ff00cd7207 */ /* 0x000fe40001800000 */
[----:B------:R-:W-:Y:S01]  /*17bc0*/  LOP3.LUT R208, R11, R208, RZ, 0x3c, !PT ;  /* 0x000000d00bd07212 */ /* 0x000fe200078e3cff */
[----:B------:R-:W-:Y:S06]  /*17bd0*/  @!P0 BRA `(.L_x_2916) ;  /* 0x0000000000048947 */ /* 0x000fec0003800000 */
[----:B------:R-:W-:Y:S01]  /*17be0*/  BPT.TRAP 0x1 ;  /* 0x000000040000795c */ /* 0x000fe20000300000 */
.L_x_2916:
[----:B------:R-:W-:Y:S01]  /*17bf0*/  IMAD R13, R205, 0x8, R16 ;  /* 0x00000008cd0d7824 */ /* 0x000fe200078e0210 */
[----:B------:R-:W-:-:S04]  /*17c00*/  SHF.L.U32 R4, R208, 0x1f, RZ ;  /* 0x0000001fd0047819 */ /* 0x000fc800000006ff */
[----:B------:R0:W1:Y:S01]  /*17c10*/  SYNCS.PHASECHK.TRANS64.TRYWAIT P3, [R13+URZ+0x36830], R4 ;  /* 0x036830040d0075a7 */ /* 0x000062000806017f */
[----:B------:R-:W-:Y:S05]  /*17c20*/  @!P0 BRA `(.L_x_2917) ;  /* 0x0000000000048947 */ /* 0x000fea0003800000 */
[----:B------:R-:W-:Y:S01]  /*17c30*/  BPT.TRAP 0x1 ;  /* 0x000000040000795c */ /* 0x000fe20000300000 */
.L_x_2917:
[----:B------:R-:W-:Y:S01]  /*17c40*/  IMAD R0, R205, 0xa80, R219 ;  /* 0x00000a80cd007824 */ /* 0x000fe200078e02db */
[----:B------:R-:W-:Y:S03]  /*17c50*/  BSSY B2, `(.L_x_2918) ;  /* 0x0000006000027945 */ /* 0x000fe60003800000 */
[C---:B------:R-:W-:Y:S02]  /*17c60*/  VIADD R20, R0.reuse, 0x80 ;  /* 0x0000008000147836 */ /* 0x040fe40000000000 */
[----:B------:R-:W-:Y:S01]  /*17c70*/  VIADD R120, R0, 0x100 ;  /* 0x0000010000787836 */ /* 0x000fe20000000000 */
[----:B-1----:R-:W-:Y:S06]  /*17c80*/  @P3 BRA `(.L_x_2919) ;  /* 0x0000000000083947 */ /* 0x002fec0003800000 */
[----:B------:R-:W1:Y:S02]  /*17c90*/  SYNCS.PHASECHK.TRANS64.TRYWAIT P3, [R13+URZ+0x36830], R4 ;  /* 0x036830040d0075a7 */ /* 0x000e64000806017f */
[----:B-1----:R-:W-:Y:S05]  /*17ca0*/  @!P3 BRA `(.L_x_2920) ;  /* 0x0000016400ecb947 */ /* 0x002fea0003800000 */
.L_x_2919:
[----:B------:R-:W-:Y:S05]  /*17cb0*/  BSYNC B2 ;  /* 0x0000000000027941 */ /* 0x000fea0003800000 */
.L_x_2918:
[----:B------:R-:W2:Y:S04]  /*17cc0*/  LDL.64 R14, [R1+0x30] ;  /* 0x00003000010e7983 */ /* 0x000ea80000100a00 */
[----:B------:R-:W3:Y:S01]  /*17cd0*/  LDL.64 R122, [R1+0x38] ;  /* 0x00003800017a7983 */ /* 0x000ee20000100a00 */
        /* <DEDUP_REMOVED lines=332> */
[----:B------:R-:W2:Y:S01]  /*191a0*/  LDL.64 R20, [R1] ;  /* 0x0000000001147983 */ /* 0x000ea20000100a00 */
        /* <DEDUP_REMOVED lines=531> */
.L_x_2921:
[----:B------:R-:W-:Y:S01]  /*1b2e0*/  SHF.L.U32 R0, R11, 0x1f, RZ ;  /* 0x0000001f0b007819 */ /* 0x000fe200000006ff */
[----:B------:R-:W-:-:S04]  /*1b2f0*/  IMAD R11, R12, 0x8, R16 ;  /* 0x000000080c0b7824 */ /* 0x000fc800078e0210 */
[----:B------:R0:W1:Y:S01]  /*1b300*/  SYNCS.PHASECHK.TRANS64.TRYWAIT P3, [R11+URZ+0x36850], R0 ;  /* 0x036850000b0075a7 */ /* 0x000062000806017f */
[----:B------:R-:W-:Y:S05]  /*1b310*/  @!P0 BRA `(.L_x_2922) ;  /* 0x0000000000048947 */ /* 0x000fea0003800000 */
[----:B------:R-:W-:Y:S01]  /*1b320*/  BPT.TRAP 0x1 ;  /* 0x000000040000795c */ /* 0x000fe20000300000 */
.L_x_2922:
[----:B------:R-:W-:Y:S04]  /*1b330*/  BSSY B2, `(.L_x_2923) ;  /* 0x0000004000027945 */ /* 0x000fe80003800000 */
[----:B-1----:R-:W-:Y:S05]  /*1b340*/  @P3 BRA `(.L_x_2924) ;  /* 0x0000000000083947 */ /* 0x002fea0003800000 */
[----:B------:R-:W1:Y:S02]  /*1b350*/  SYNCS.PHASECHK.TRANS64.TRYWAIT P3, [R11+URZ+0x36850], R0 ;  /* 0x036850000b0075a7 */ /* 0x000e64000806017f */
[----:B-1----:R-:W-:Y:S05]  /*1b360*/  @!P3 BRA `(.L_x_2925) ;  /* 0x000001300050b947 */ /* 0x002fea0003800000 */
.L_x_2924:
[----:B------:R-:W-:Y:S05]  /*1b370*/  BSYNC B2 ;  /* 0x0000000000027941 */ /* 0x000fea0003800000 */
.L_x_2923:
        /* <DEDUP_REMOVED lines=9> */
[----:B------:R-:W-:Y:S01]  /*1b410*/  LOP3.LUT R0, R0, 0x3fff, RZ, 0xc0, !PT ;  /* 0x00003fff00007812 */ /* 0x000fe200078ec0ff */
[----:B------:R-:W0:Y:S01]  /*1b420*/  @P2 LDC R3, c[0x0][0x450] ;  /* 0x00011400ff032b82 */ /* 0x000e220000000800 */
[----:B------:R-:W-:-:S02]  /*1b430*/  @!P1 PRMT R13, RZ, 0x654, R13 ;  /* 0x00000654ff0d9816 */ /* 0x000fc4000000000d */
[----:B------:R-:W-:Y:S02]  /*1b440*/  LOP3.LUT R0, R0, 0x3800000, RZ, 0xfc, !PT ;  /* 0x0380000000007812 */ /* 0x000fe400078efcff */
[----:B------:R-:W-:-:S03]  /*1b450*/  @!P1 PRMT R11, RZ, 0x654, R11 ;  /* 0x00000654ff0b9816 */ /* 0x000fc6000000000b */
[----:B------:R-:W-:Y:S02]  /*1b460*/  IMAD R2, R12, 0xa80, R0 ;  /* 0x00000a800c027824 */ /* 0x000fe400078e0200 */
[----:B------:R-:W1:Y:S02]  /*1b470*/  @P2 LDC R0, c[0x0][0x44c] ;  /* 0x00011300ff002b82 */ /* 0x000e640000000800 */
        /* <DEDUP_REMOVED lines=18> */
[----:B------:R-:W-:Y:S01]  /*1b5a0*/  IMAD.IADD R4, R228, 0x1, R222 ;  /* 0x00000001e4047824 */ /* 0x000fe200078e02de */
[----:B------:R-:W-:-:S03]  /*1b5b0*/  R2UR UR7, R5 ;  /* 0x00000000050772ca */ /* 0x000fc600000e0000 */
[----:B-1----:R-:W-:-:S04]  /*1b5c0*/  @P2 IMAD.HI.U32 R5, R4, R0, RZ ;  /* 0x0000000004052227 */ /* 0x002fc800078e00ff */
[----:B------:R-:W-:Y:S01]  /*1b5d0*/  IMAD.MOV.U32 R0, RZ, RZ, R4 ;  /* 0x000000ffff007224 */ /* 0x000fe200078e0004 */
[----:B0-----:R-:W-:Y:S01]  /*1b5e0*/  @P2 SHF.R.U32.HI R0, RZ, R3, R5 ;  /* 0x00000003ff002219 */ /* 0x001fe20000011605 */
[----:B------:R-:W-:Y:S02]  /*1b5f0*/  VIADD R4, R2, 0x200 ;  /* 0x0000020002047836 */ /* 0x000fe40000000000 */
[----:B------:R-:W-:Y:S02]  /*1b600*/  IMAD.MOV.U32 R3, RZ, RZ, -0x70 ;  /* 0xffffff90ff037424 */ /* 0x000fe400078e00ff */
[----:B------:R-:W-:Y:S02]  /*1b610*/  IMAD.MOV.U32 R5, RZ, RZ, 0x40000040 ;  /* 0x40000040ff057424 */ /* 0x000fe400078e00ff */
[----:B------:R-:W-:-:S04]  /*1b620*/  IMAD R3, R10, R3, 0x1 ;  /* 0x000000010a037424 */ /* 0x000fc800078e0203 */
[----:B------:R-:W-:-:S05]  /*1b630*/  IMAD R3, R227, -0x2, R3 ;  /* 0xfffffffee3037824 */ /* 0x000fca00078e0203 */
[----:B------:R-:W-:Y:S01]  /*1b640*/  IADD3 R3, -R224, R3, R225 ;  /* 0x00000003e0037210 */ /* 0x000fe20007ffe1e1 */
[----:B------:R-:W-:Y:S02]  /*1b650*/  WARPGROUP.DEPBAR.LE gsb0, 0x0 ;  /* 0x00008000000079c5 */ /* 0x000fe40000010000 */
[----:B------:R-:W-:-:S06]  /*1b660*/  WARPGROUP.ARRIVE ;  /* 0x00000000000079c5 */ /* 0x000fcc0000000000 */
[----:B------:R-:W-:Y:S01]  /*1b670*/  HGMMA.64x192x16.F32.BF16 R24, R188, gdesc[UR4].tnspB, R24, gsb0 ;  /* 0x42e00004bc187df0 */ /* 0x000fe20008001818 */
[----:B------:R-:W-:Y:S02]  /*1b680*/  R2UR UR6, R4 ;  /* 0x00000000040672ca */ /* 0x000fe400000e0000 */
[----:B------:R-:W0:Y:S01]  /*1b690*/  SHFL.IDX PT, R4, R0, RZ, 0x1c1f ;  /* 0x001c1fff00047589 */ /* 0x000e2200000e0000 */
[----:B------:R-:W-:Y:S01]  /*1b6a0*/  R2UR UR7, R5 ;  /* 0x00000000050772ca */ /* 0x000fe200000e0000 */
[----:B0-----:R-:W-:-:S05]  /*1b6b0*/  IMAD.IADD R4, R3, 0x1, R4 ;  /* 0x0000000103047824 */ /* 0x001fca00078e0204 */
[C---:B------:R-:W-:Y:S02]  /*1b6c0*/  ISETP.GT.AND P3, PT, R4.reuse, RZ, PT ;  /* 0x000000ff0400720c */ /* 0x040fe40003f64270 */
[----:B------:R-:W-:Y:S02]  /*1b6d0*/  ISETP.GT.AND P4, PT, R4, 0x1, PT ;  /* 0x000000010400780c */ /* 0x000fe40003f84270 */
        /* <DEDUP_REMOVED lines=77> */
[----:B------:R-:W-:Y:S02]  /*1bbb0*/  FMNMX.FTZ R5, R121, R5, !PT ;  /* 0x0000000579057209 */ /* 0x000fe40007810000 */
[----:B------:R-:W-:Y:S01]  /*1bbc0*/  ISETP.GT.AND P5, PT, R4, 0x69, PT ;  /* 0x000000690400780c */ /* 0x000fe20003fa4270 */
[----:B------:R-:W-:Y:S01]  /*1bbd0*/  VIADD R4, R2, 0x280 ;  /* 0x0000028002047836 */ /* 0x000fe20000000000 */
[----:B------:R-:W-:Y:S02]  /*1bbe0*/  FMNMX.FTZ R5, R124, R5, !PT ;  /* 0x000000057c057209 */ /* 0x000fe40007810000 */
[----:B------:R-:W-:-:S04]  /*1bbf0*/  FSEL R125, R125, -INF , P5 ;  /* 0xff8000007d7d7808 */ /* 0x000fc80002800000 */
[----:B------:R-:W-:Y:S02]  /*1bc00*/  FMNMX.FTZ R12, R125, R5, !PT ;  /* 0x000000057d0c7209 */ /* 0x000fe40007810000 */
[----:B------:R-:W0:Y:S01]  /*1bc10*/  SHFL.IDX PT, R5, R0, 0x1, 0x1c1f ;  /* 0x003c1f0000057f89 */ /* 0x000e2200000e0000 */
[----:B------:R-:W-:Y:S02]  /*1bc20*/  WARPGROUP.DEPBAR.LE gsb0, 0x0 ;  /* 0x00008000000079c5 */ /* 0x000fe40000010000 */
[----:B------:R-:W-:Y:S01]  /*1bc30*/  WARPGROUP.ARRIVE ;  /* 0x00000000000079c5 */ /* 0x000fe20000000000 */
[----:B------:R-:W1:Y:S05]  /*1bc40*/  SHFL.BFLY PT, R0, R12, 0x2, 0x1f ;  /* 0x0c401f000c007f89 */ /* 0x000e6a00000e0000 */
[----:B------:R-:W-:Y:S01]  /*1bc50*/  HGMMA.64x192x16.F32.BF16 R24, R184, gdesc[UR4].tnspB, R24, gsb0 ;  /* 0x42e00004b8187df0 */ /* 0x000fe20008001818 */
[----:B------:R-:W-:Y:S01]  /*1bc60*/  R2UR UR6, R4 ;  /* 0x00000000040672ca */ /* 0x000fe200000e0000 */
[----:B0-----:R-:W-:-:S02]  /*1bc70*/  IMAD.IADD R3, R3, 0x1, R5 ;  /* 0x0000000103037824 */ /* 0x001fc400078e0205 */
[----:B------:R-:W-:-:S03]  /*1bc80*/  IMAD.MOV.U32 R5, RZ, RZ, 0x40000040 ;  /* 0x40000040ff057424 */ /* 0x000fc600078e00ff */
[C---:B------:R-:W-:Y:S02]  /*1bc90*/  ISETP.GT.AND P6, PT, R3.reuse, 0x9, PT ;  /* 0x000000090300780c */ /* 0x040fe40003fc4270 */
[----:B------:R-:W-:Y:S02]  /*1bca0*/  ISETP.GT.AND P4, PT, R3, 0x1, PT ;  /* 0x000000010300780c */ /* 0x000fe40003f84270 */
[----:B------:R-:W-:Y:S02]  /*1bcb0*/  FSEL R175, R175, -INF , P6 ;  /* 0xff800000afaf7808 */ /* 0x000fe40003000000 */
[C---:B------:R-:W-:Y:S02]  /*1bcc0*/  ISETP.GT.AND P6, PT, R3.reuse, 0x19, PT ;  /* 0x000000190300780c */ /* 0x040fe40003fc4270 */
[----:B------:R-:W-:Y:S02]  /*1bcd0*/  ISETP.GT.AND P5, PT, R3, 0x8, PT ;  /* 0x000000080300780c */ /* 0x000fe40003fa4270 */
[----:B------:R-:W-:-:S02]  /*1bce0*/  FSEL R167, R167, -INF , P6 ;  /* 0xff800000a7a77808 */ /* 0x000fc40003000000 */
[----:B------:R-:W-:Y:S02]  /*1bcf0*/  ISETP.GT.AND P6, PT, R3, 0x29, PT ;  /* 0x000000290300780c */ /* 0x000fe40003fc4270 */
[----:B------:R-:W-:Y:S02]  /*1bd00*/  FSEL R171, R171, -INF , P4 ;  /* 0xff800000abab7808 */ /* 0x000fe40002000000 */
[----:B------:R-:W-:Y:S02]  /*1bd10*/  FSEL R174, R174, -INF , P5 ;  /* 0xff800000aeae7808 */ /* 0x000fe40002800000 */
[----:B------:R-:W-:Y:S02]  /*1bd20*/  FSEL R159, R159, -INF , P6 ;  /* 0xff8000009f9f7808 */ /* 0x000fe40003000000 */
[C---:B------:R-:W-:Y:S02]  /*1bd30*/  ISETP.GT.AND P4, PT, R3.reuse, 0x11, PT ;  /* 0x000000110300780c */ /* 0x040fe40003f84270 */
[----:B------:R-:W-:-:S02]  /*1bd40*/  ISETP.GT.AND P5, PT, R3, 0x18, PT ;  /* 0x000000180300780c */ /* 0x000fc40003fa4270 */
[----:B------:R-:W-:Y:S02]  /*1bd50*/  ISETP.GT.AND P6, PT, R3, 0x39, PT ;  /* 0x000000390300780c */ /* 0x000fe40003fc4270 */
[----:B------:R-:W-:Y:S02]  /*1bd60*/  FSEL R163, R163, -INF , P4 ;  /* 0xff800000a3a37808 */ /* 0x000fe40002000000 */
[----:B------:R-:W-:Y:S02]  /*1bd70*/  FSEL R166, R166, -INF , P5 ;  /* 0xff800000a6a67808 */ /* 0x000fe40002800000 */
[----:B------:R-:W-:Y:S02]  /*1bd80*/  FSEL R151, R151, -INF , P6 ;  /* 0xff80000097977808 */ /* 0x000fe40003000000 */
[C---:B------:R-:W-:Y:S02]  /*1bd90*/  ISETP.GT.AND P3, PT, R3.reuse, RZ, PT ;  /* 0x000000ff0300720c */ /* 0x040fe40003f64270 */
[----:B------:R-:W-:-:S02]  /*1bda0*/  ISETP.GT.AND P4, PT, R3, 0x21, PT ;  /* 0x000000210300780c */ /* 0x000fc40003f84270 */
[C---:B------:R-:W-:Y:S02]  /*1bdb0*/  ISETP.GT.AND P5, PT, R3.reuse, 0x28, PT ;  /* 0x000000280300780c */ /* 0x040fe40003fa4270 */
[----:B------:R-:W-:Y:S02]  /*1bdc0*/  ISETP.GT.AND P6, PT, R3, 0x49, PT ;  /* 0x000000490300780c */ /* 0x000fe40003fc4270 */
[----:B------:R-:W-:Y:S02]  /*1bdd0*/  FSEL R170, R170, -INF , P3 ;  /* 0xff800000aaaa7808 */ /* 0x000fe40001800000 */
[----:B------:R-:W-:Y:S02]  /*1bde0*/  FSEL R155, R155, -INF , P4 ;  /* 0xff8000009b9b7808 */ /* 0x000fe40002000000 */
[----:B------:R-:W-:Y:S02]  /*1bdf0*/  FSEL R158, R158, -INF , P5 ;  /* 0xff8000009e9e7808 */ /* 0x000fe40002800000 */
[----:B------:R-:W-:-:S02]  /*1be00*/  FSEL R143, R143, -INF , P6 ;  /* 0xff8000008f8f7808 */ /* 0x000fc40003000000 */
[C---:B------:R-:W-:Y:S02]  /*1be10*/  ISETP.GT.AND P3, PT, R3.reuse, 0x10, PT ;  /* 0x000000100300780c */ /* 0x040fe40003f64270 */
[C---:B------:R-:W-:Y:S02]  /*1be20*/  ISETP.GT.AND P4, PT, R3.reuse, 0x31, PT ;  /* 0x000000310300780c */ /* 0x040fe40003f84270 */
[C---:B------:R-:W-:Y:S02]  /*1be30*/  ISETP.GT.AND P5, PT, R3.reuse, 0x38, PT ;  /* 0x000000380300780c */ /* 0x040fe40003fa4270 */
[----:B------:R-:W-:Y:S02]  /*1be40*/  ISETP.GT.AND P6, PT, R3, 0x50, PT ;  /* 0x000000500300780c */ /* 0x000fe40003fc4270 */
[----:B------:R-:W-:Y:S02]  /*1be50*/  FSEL R162, R162, -INF , P3 ;  /* 0xff800000a2a27808 */ /* 0x000fe40001800000 */
[----:B------:R-:W-:-:S02]  /*1be60*/  FSEL R147, R147, -INF , P4 ;  /* 0xff80000093937808 */ /* 0x000fc40002000000 */
[----:B------:R-:W-:Y:S02]  /*1be70*/  FSEL R150, R150, -INF , P5 ;  /* 0xff80000096967808 */ /* 0x000fe40002800000 */
[----:B------:R-:W-:Y:S02]  /*1be80*/  FSEL R130, R130, -INF , P6 ;  /* 0xff80000082827808 */ /* 0x000fe40003000000 */
[C---:B------:R-:W-:Y:S02]  /*1be90*/  ISETP.GT.AND P3, PT, R3.reuse, 0x20, PT ;  /* 0x000000200300780c */ /* 0x040fe40003f64270 */
[C---:B------:R-:W-:Y:S02]  /*1bea0*/  ISETP.GT.AND P4, PT, R3.reuse, 0x41, PT ;  /* 0x000000410300780c */ /* 0x040fe40003f84270 */
[C---:B------:R-:W-:Y:S02]  /*1beb0*/  ISETP.GT.AND P5, PT, R3.reuse, 0x48, PT ;  /* 0x000000480300780c */ /* 0x040fe40003fa4270 */
[----:B------:R-:W-:-:S02]  /*1bec0*/  ISETP.GT.AND P6, PT, R3, 0x59, PT ;  /* 0x000000590300780c */ /* 0x000fc40003fc4270 */
[----:B------:R-:W-:Y:S02]  /*1bed0*/  FSEL R154, R154, -INF , P3 ;  /* 0xff8000009a9a7808 */ /* 0x000fe40001800000 */
[----:B------:R-:W-:Y:S02]  /*1bee0*/  FSEL R139, R139, -INF , P4 ;  /* 0xff8000008b8b7808 */ /* 0x000fe40002000000 */
[----:B------:R-:W-:Y:S02]  /*1bef0*/  FSEL R142, R142, -INF , P5 ;  /* 0xff8000008e8e7808 */ /* 0x000fe40002800000 */
[----:B------:R-:W-:Y:S02]  /*1bf00*/  FSEL R135, R135, -INF , P6 ;  /* 0xff80000087877808 */ /* 0x000fe40003000000 */
[C---:B------:R-:W-:Y:S02]  /*1bf10*/  ISETP.GT.AND P3, PT, R3.reuse, 0x30, PT ;  /* 0x000000300300780c */ /* 0x040fe40003f64270 */
        /* <DEDUP_REMOVED lines=11> */
[----:B------:R-:W-:Y:S02]  /*1bfd0*/  FMNMX.FTZ R3, R170, R8, !PT ;  /* 0x00000008aa037209 */ /* 0x000fe40007810000 */
[----:B------:R-:W-:-:S02]  /*1bfe0*/  R2UR UR7, R5 ;  /* 0x00000000050772ca */ /* 0x000fc400000e0000 */
[----:B------:R-:W-:Y:S02]  /*1bff0*/  FMNMX.FTZ R3, R171, R3, !PT ;  /* 0x00000003ab037209 */ /* 0x000fe40007810000 */
[----:B-1----:R-:W-:Y:S02]  /*1c000*/  FMNMX.FTZ R5, R12, R0, !PT ;  /* 0x000000000c057209 */ /* 0x002fe40007810000 */
[----:B------:R-:W-:Y:S02]  /*1c010*/  FMNMX.FTZ R3, R174, R3, !PT ;  /* 0x00000003ae037209 */ /* 0x000fe40007810000 */
[----:B------:R-:W-:Y:S01]  /*1c020*/  FSEL R138, R138, -INF , P3 ;  /* 0xff8000008a8a7808 */ /* 0x000fe20001800000 */
[----:B------:R-:W0:Y:S01]  /*1c030*/  SHFL.BFLY PT, R0, R5, 0x1, 0x1f ;  /* 0x0c201f0005007f89 */ /* 0x000e2200000e0000 */
[----:B------:R-:W-:-:S04]  /*1c040*/  FMNMX.FTZ R3, R175, R3, !PT ;  /* 0x00000003af037209 */ /* 0x000fc80007810000 */
[----:B------:R-:W-:-:S04]  /*1c050*/  FMNMX.FTZ R3, R162, R3, !PT ;  /* 0x00000003a2037209 */ /* 0x000fc80007810000 */
[----:B------:R-:W-:-:S04]  /*1c060*/  FMNMX.FTZ R3, R163, R3, !PT ;  /* 0x00000003a3037209 */ /* 0x000fc80007810000 */
[----:B------:R-:W-:-:S04]  /*1c070*/  FMNMX.FTZ R3, R166, R3, !PT ;  /* 0x00000003a6037209 */ /* 0x000fc80007810000 */
[----:B------:R-:W-:-:S04]  /*1c080*/  FMNMX.FTZ R3, R167, R3, !PT ;  /* 0x00000003a7037209 */ /* 0x000fc80007810000 */
[----:B------:R-:W-:Y:S02]  /*1c090*/  FMNMX.FTZ R3, R154, R3, !PT ;  /* 0x000000039a037209 */ /* 0x000fe40007810000 */
[----:B0-----:R-:W-:Y:S01]  /*1c0a0*/  FMNMX.FTZ R5, R5, R0, !PT ;  /* 0x0000000005057209 */ /* 0x001fe20007810000 */
[----:B------:R-:W-:Y:S01]  /*1c0b0*/  IMAD.U32 R0, RZ, RZ, UR4 ;  /* 0x00000004ff007e24 */ /* 0x000fe2000f8e00ff */
[----:B------:R-:W-:Y:S02]  /*1c0c0*/  FMNMX.FTZ R3, R155, R3, !PT ;  /* 0x000000039b037209 */ /* 0x000fe40007810000 */
[C---:B------:R-:W-:Y:S01]  /*1c0d0*/  FSETP.NEU.FTZ.AND P3, PT, R5.reuse, -INF , PT ;  /* 0xff8000000500780b */ /* 0x040fe20003f7d000 */
[----:B------:R-:W-:Y:S01]  /*1c0e0*/  FMUL.FTZ R15, R5, R0 ;  /* 0x00000000050f7220 */ /* 0x000fe20000410000 */
[----:B------:R-:W-:-:S04]  /*1c0f0*/  FMNMX.FTZ R3, R158, R3, !PT ;  /* 0x000000039e037209 */ /* 0x000fc80007810000 */
[----:B------:R-:W-:Y:S02]  /*1c100*/  FMNMX.FTZ R3, R159, R3, !PT ;  /* 0x000000039f037209 */ /* 0x000fe40007810000 */
[----:B------:R-:W-:Y:S02]  /*1c110*/  FSEL R15, R15, RZ, P3 ;  /* 0x000000ff0f0f7208 */ /* 0x000fe40001800000 */
[----:B------:R-:W-:-:S03]  /*1c120*/  FMNMX.FTZ R3, R146, R3, !PT ;  /* 0x0000000392037209 */ /* 0x000fc60007810000 */
[-CC-:B------:R-:W-:Y:S01]  /*1c130*/  FFMA.FTZ R192, R152, R0.reuse, -R15.reuse ;  /* 0x0000000098c07223 */ /* 0x180fe2000001080f */
[----:B------:R-:W-:Y:S01]  /*1c140*/  FMNMX.FTZ R3, R147, R3, !PT ;  /* 0x0000000393037209 */ /* 0x000fe20007810000 */
[-CC-:B------:R-:W-:Y:S01]  /*1c150*/  FFMA.FTZ R152, R153, R0.reuse, -R15.reuse ;  /* 0x0000000099987223 */ /* 0x180fe2000001080f */
[----:B------:R-:W-:Y:S01]  /*1c160*/  FSEL R153, R123, -INF , P5 ;  /* 0xff8000007b997808 */ /* 0x000fe20002800000 */
        /* <DEDUP_REMOVED lines=11> */
[-CC-:B------:R-:W-:Y:S01]  /*1c220*/  FFMA.FTZ R202, R172, R0.reuse, -R15.reuse ;  /* 0x00000000acca7223 */ /* 0x180fe2000001080f */
        /* <DEDUP_REMOVED lines=15> */
[----:B------:R-:W-:Y:S01]  /*1c320*/  FFMA.FTZ R124, R124, R0, -R15 ;  /* 0x000000007c7c7223 */ /* 0x000fe2000001080f */
[----:B------:R-:W-:Y:S01]  /*1c330*/  MUFU.EX2 R200, R200 ;  /* 0x000000c800c87308 */ /* 0x000fe20000000800 */
[----:B------:R-:W-:-:S02]  /*1c340*/  WARPGROUP.DEPBAR.LE gsb0, 0x0 ;  /* 0x00008000000079c5 */ /* 0x000fc40000010000 */
[----:B------:R-:W-:Y:S01]  /*1c350*/  WARPGROUP.ARRIVE ;  /* 0x00000000000079c5 */ /* 0x000fe20000000000 */
[----:B------:R-:W-:Y:S01]  /*1c360*/  FMNMX.FTZ R3, R131, R3, !PT ;  /* 0x0000000383037209 */ /* 0x000fe20007810000 */
[-CC-:B------:R-:W-:Y:S01]  /*1c370*/  FFMA.FTZ R184, R136, R0.reuse, -R15.reuse ;  /* 0x0000000088b87223 */ /* 0x180fe2000001080f */
[----:B------:R-:W-:Y:S02]  /*1c380*/  FFMA.FTZ R186, R140, R0, -R15 ;  /* 0x000000008cba7223 */ /* 0x000fe4000001080f */
[----:B------:R-:W-:Y:S01]  /*1c390*/  FMNMX.FTZ R3, R134, R3, !PT ;  /* 0x0000000386037209 */ /* 0x000fe20007810000 */
[----:B------:R-:W-:Y:S01]  /*1c3a0*/  HGMMA.64x192x16.F32.BF16 R24, R180, gdesc[UR4].tnspB, R24, gsb0 ;  /* 0x42e00004b4187df0 */ /* 0x000fe20008001818 */
        /* <DEDUP_REMOVED lines=18> */
[----:B0-----:R-:W-:-:S04]  /*1c4d0*/  FMNMX.FTZ R4, R4, R3, !PT ;  /* 0x0000000304047209 */ /* 0x001fc80007810000 */
[C---:B------:R-:W-:Y:S01]  /*1c4e0*/  FSETP.NEU.FTZ.AND P4, PT, R4.reuse, -INF , PT ;  /* 0xff8000000400780b */ /* 0x040fe20003f9d000 */
[----:B------:R-:W-:Y:S02]  /*1c4f0*/  FMUL.FTZ R3, R4, R0 ;  /* 0x0000000004037220 */ /* 0x000fe40000410000 */
        /* <DEDUP_REMOVED lines=14> */
[----:B------:R-:W-:Y:S01]  /*1c5e0*/  FFMA.FTZ R133, R121, R0, -R15 ;  /* 0x0000000079857223 */ /* 0x000fe2000001080f */
[----:B------:R-:W-:Y:S02]  /*1c5f0*/  FSEL R121, R4, RZ, P4 ;  /* 0x000000ff04797208 */ /* 0x000fe40002000000 */
[----:B------:R0:W-:Y:S01]  /*1c600*/  MUFU.EX2 R180, R128 ;  /* 0x0000008000b47308 */ /* 0x0001e20000000800 */
[----:B------:R-:W-:Y:S02]  /*1c610*/  WARPGROUP.ARRIVE ;  /* 0x00000000000079c5 */ /* 0x000fe40000000000 */
[----:B------:R-:W-:Y:S01]  /*1c620*/  FADD.FTZ R8, -R121, R8 ;  /* 0x0000000879087221 */ /* 0x000fe20000010100 */
[----:B------:R-:W-:-:S03]  /*1c630*/  IMAD.MOV.U32 R121, RZ, RZ, 0x40000040 ;  /* 0x40000040ff797424 */ /* 0x000fc600078e00ff */
[-C--:B------:R-:W-:Y:S01]  /*1c640*/  FMUL.FTZ R8, R8, R0.reuse ;  /* 0x0000000008087220 */ /* 0x080fe20000410000 */
[-CC-:B0-----:R-:W-:Y:S01]  /*1c650*/  FFMA.FTZ R128, R120, R0.reuse, -R15.reuse ;  /* 0x0000000078807223 */ /* 0x181fe2000001080f */
[----:B------:R-:W-:Y:S01]  /*1c660*/  VIADD R120, R2, 0x300 ;  /* 0x0000030002787836 */ /* 0x000fe20000000000 */
[----:B------:R-:W-:Y:S01]  /*1c670*/  R2UR UR7, R121 ;  /* 0x00000000790772ca */ /* 0x000fe200000e0000 */
[-C--:B------:R-:W-:Y:S01]  /*1c680*/  FFMA.FTZ R15, R125, R0.reuse, -R15 ;  /* 0x000000007d0f7223 */ /* 0x080fe2000001080f */
[----:B------:R-:W-:Y:S01]  /*1c690*/  FSEL R125, R3, RZ, P4 ;  /* 0x000000ff037d7208 */ /* 0x000fe20002000000 */
[----:B------:R-:W-:Y:S01]  /*1c6a0*/  MUFU.EX2 R182, R182 ;  /* 0x000000b600b67308 */ /* 0x000fe20000000800 */
[----:B------:R-:W-:Y:S02]  /*1c6b0*/  R2UR UR6, R120 ;  /* 0x00000000780672ca */ /* 0x000fe400000e0000 */
        /* <DEDUP_REMOVED lines=8> */
[-CC-:B------:R-:W-:Y:S01]  /*1c740*/  FFMA.FTZ R148, R163, R0.reuse, -R125.reuse ;  /* 0x00000000a3947223 */ /* 0x180fe2000001087d */
[-C--:B------:R-:W-:Y:S01]  /*1c750*/  FMUL.FTZ R3, R3, R0.reuse ;  /* 0x0000000003037220 */ /* 0x080fe20000410000 */
[-CC-:B------:R-:W-:Y:S01]  /*1c760*/  FFMA.FTZ R199, R166, R0.reuse, -R125.reuse ;  /* 0x00000000a6c77223 */ /* 0x180fe2000001087d */
[----:B------:R-:W-:Y:S01]  /*1c770*/  HGMMA.64x192x16.F32.BF16 R24, R176, gdesc[UR4].tnspB, R24, gsb0 ;  /* 0x42e00004b0187df0 */ /* 0x000fe20008001818 */
        /* <DEDUP_REMOVED lines=10> */
[-CC-:B------:R-:W-:Y:S01]  /*1c820*/  FFMA.FTZ R139, R139, R0.reuse, -R125.reuse ;  /* 0x000000008b8b7223 */ /* 0x180fe2000001087d */
[----:B------:R1:W2:Y:S01]  /*1c830*/  MUFU.EX2 R3, R8 ;  /* 0x0000000800037308 */ /* 0x0002a20000000800 */
[-CC-:B------:R-:W-:Y:S01]  /*1c840*/  FFMA.FTZ R187, R142, R0.reuse, -R125.reuse ;  /* 0x000000008ebb7223 */ /* 0x180fe2000001087d */
[-CC-:B------:R-:W-:Y:S01]  /*1c850*/  FFMA.FTZ R181, R130, R0.reuse, -R125.reuse ;  /* 0x0000000082b57223 */ /* 0x180fe2000001087d */
[-CC-:B------:R-:W-:Y:S01]  /*1c860*/  FFMA.FTZ R183, R134, R0.reuse, -R125.reuse ;  /* 0x0000000086b77223 */ /* 0x180fe2000001087d */
[-CC-:B------:R-:W-:Y:S01]  /*1c870*/  FFMA.FTZ R135, R135, R0.reuse, -R125.reuse ;  /* 0x0000000087877223 */ /* 0x180fe2000001087d */
[-CC-:B------:R-:W-:Y:S01]  /*1c880*/  FFMA.FTZ R122, R122, R0.reuse, -R125.reuse ;  /* 0x000000007a7a7223 */ /* 0x180fe2000001087d */
[-CC-:B------:R-:W-:Y:S01]  /*1c890*/  FFMA.FTZ R153, R153, R0.reuse, -R125.reuse ;  /* 0x0000000099997223 */ /* 0x180fe2000001087d */
[-CC-:B------:R-:W-:Y:S01]  /*1c8a0*/  FFMA.FTZ R145, R145, R0.reuse, -R125.reuse ;  /* 0x0000000091917223 */ /* 0x180fe2000001087d */
[----:B------:R-:W3:Y:S01]  /*1c8b0*/  MUFU.EX2 R136, R136 ;  /* 0x0000008800887308 */ /* 0x000ee20000000800 */
[----:B0-----:R-:W-:Y:S01]  /*1c8c0*/  FFMA.FTZ R7, R2, R7, R200 ;  /* 0x0000000702077223 */ /* 0x001fe200000100c8 */
[----:B-1----:R-:W-:Y:S01]  /*1c8d0*/  FFMA.FTZ R8, R151, R0, -R125 ;  /* 0x0000000097087223 */ /* 0x002fe2000001087d */
[----:B------:R-:W-:-:S02]  /*1c8e0*/  F2FP.BF16.F32.PACK_AB R200, R14, R200 ;  /* 0x000000c80ec8723e */ /* 0x000fc400000010ff */
[----:B------:R-:W-:Y:S01]  /*1c8f0*/  FADD.FTZ R7, R14, R7 ;  /* 0x000000070e077221 */ /* 0x000fe20000010000 */
[C---:B------:R-:W-:Y:S01]  /*1c900*/  ISETP.GT.AND P3, PT, R10.reuse, R221, PT ;  /* 0x000000dd0a00720c */ /* 0x040fe20003f64270 */
[----:B------:R-:W-:Y:S01]  /*1c910*/  VIADD R10, R10, 0xffffffff ;  /* 0xffffffff0a0a7836 */ /* 0x000fe20000000000 */
[----:B------:R-:W0:Y:S01]  /*1c920*/  MUFU.EX2 R203, R203 ;  /* 0x000000cb00cb7308 */ /* 0x000e220000000800 */
[----:B--2---:R-:W-:Y:S01]  /*1c930*/  FFMA.FTZ R6, R3, R6, R201 ;  /* 0x0000000603067223 */ /* 0x004fe200000100c9 */
[----:B------:R-:W-:Y:S01]  /*1c940*/  FADD.FTZ R7, R202, R7 ;  /* 0x00000007ca077221 */ /* 0x000fe20000010000 */
[----:B------:R-:W-:-:S03]  /*1c950*/  F2FP.BF16.F32.PACK_AB R202, R168, R202 ;  /* 0x000000caa8ca723e */ /* 0x000fc600000010ff */
[----:B------:R-:W-:Y:S02]  /*1c960*/  FADD.FTZ R7, R168, R7 ;  /* 0x00000007a8077221 */ /* 0x000fe40000010000 */
[----:B------:R-:W1:Y:S01]  /*1c970*/  MUFU.EX2 R137, R137 ;  /* 0x0000008900897308 */ /* 0x000e620000000800 */
[C---:B---3--:R-:W-:Y:S01]  /*1c980*/  FADD.FTZ R6, R136.reuse, R6 ;  /* 0x0000000688067221 */ /* 0x048fe20000010000 */
[----:B------:R-:W-:-:S06]  /*1c990*/  F2FP.BF16.F32.PACK_AB R201, R136, R201 ;  /* 0x000000c988c9723e */ /* 0x000fcc00000010ff */
        /* <DEDUP_REMOVED lines=20> */
[----:B------:R-:W2:Y:S01]  /*1cae0*/  MUFU.EX2 R133, R133 ;  /* 0x0000008500857308 */ /* 0x000ea20000000800 */
[----:B------:R-:W-:-:S02]  /*1caf0*/  WARPGROUP.DEPBAR.LE gsb0, 0x0 ;  /* 0x00008000000079c5 */ /* 0x000fc40000010000 */
[----:B------:R0:W-:Y:S05]  /*1cb00*/  @!P1 SYNCS.ARRIVE.TRANS64.RED.A1T0 RZ, [R13+URZ], RZ ;  /* 0x000000ff0dff99a7 */ /* 0x0001ea000810043f */
[----:B------:R-:W-:Y:S01]  /*1cb10*/  MUFU.EX2 R153, R153 ;  /* 0x0000009900997308 */ /* 0x000fe20000000800 */
[----:B0-----:R-:W-:Y:S01]  /*1cb20*/  FADD.FTZ R13, R203, R6 ;  /* 0x00000006cb0d7221 */ /* 0x001fe20000010000 */
[----:B------:R0:W-:Y:S01]  /*1cb30*/  @!P1 SYNCS.ARRIVE.TRANS64.RED.A1T0 RZ, [R11+URZ], RZ ;  /* 0x000000ff0bff99a7 */ /* 0x0001e2000810043f */
[C---:B-1----:R-:W-:Y:S02]  /*1cb40*/  F2FP.BF16.F32.PACK_AB R203, R137.reuse, R203 ;  /* 0x000000cb89cb723e */ /* 0x042fe400000010ff */
[----:B------:R-:W-:-:S03]  /*1cb50*/  FADD.FTZ R13, R137, R13 ;  /* 0x0000000d890d7221 */ /* 0x000fc60000010000 */
[----:B------:R-:W1:Y:S01]  /*1cb60*/  MUFU.EX2 R6, R139 ;  /* 0x0000008b00067308 */ /* 0x000e620000000800 */
[----:B--2---:R-:W-:Y:S01]  /*1cb70*/  F2FP.BF16.F32.PACK_AB R176, R133, R128 ;  /* 0x0000008085b0723e */ /* 0x004fe200000010ff */
[----:B------:R-:W-:Y:S01]  /*1cb80*/  FADD.FTZ R13, R197, R13 ;  /* 0x0000000dc50d7221 */ /* 0x000fe20000010000 */
[----:B0-----:R-:W-:Y:S01]  /*1cb90*/  FADD.FTZ R11, R196, R7 ;  /* 0x00000007c40b7221 */ /* 0x001fe20000010000 */
[----:B------:R-:W-:Y:S01]  /*1cba0*/  FFMA.FTZ R7, R143, R0, -R125 ;  /* 0x000000008f077223 */ /* 0x000fe2000001087d */
[----:B------:R-:W-:Y:S01]  /*1cbb0*/  F2FP.BF16.F32.PACK_AB R196, R20, R196 ;  /* 0x000000c414c4723e */ /* 0x000fe200000010ff */
[----:B------:R-:W-:Y:S01]  /*1cbc0*/  FADD.FTZ R13, R148, R13 ;  /* 0x0000000d940d7221 */ /* 0x000fe20000010000 */
[----:B------:R-:W-:Y:S01]  /*1cbd0*/  FADD.FTZ R11, R20, R11 ;  /* 0x0000000b140b7221 */ /* 0x000fe20000010000 */
[----:B------:R-:W-:Y:S01]  /*1cbe0*/  MUFU.EX2 R145, R145 ;  /* 0x0000009100917308 */ /* 0x000fe20000000800 */
[----:B------:R-:W-:Y:S01]  /*1cbf0*/  F2FP.BF16.F32.PACK_AB R197, R148, R197 ;  /* 0x000000c594c5723e */ /* 0x000fe200000010ff */
[----:B------:R-:W-:Y:S01]  /*1cc00*/  FADD.FTZ R13, R199, R13 ;  /* 0x0000000dc70d7221 */ /* 0x000fe20000010000 */
[----:B------:R-:W-:Y:S01]  /*1cc10*/  FADD.FTZ R120, R198, R11 ;  /* 0x0000000bc6787221 */ /* 0x000fe20000010000 */
[----:B------:R-:W-:Y:S01]  /*1cc20*/  FFMA.FTZ R11, R131, R0, -R125 ;  /* 0x00000000830b7223 */ /* 0x000fe2000001087d */
[----:B------:R-:W-:Y:S01]  /*1cc30*/  F2FP.BF16.F32.PACK_AB R198, R12, R198 ;  /* 0x000000c60cc6723e */ /* 0x000fe200000010ff */
[----:B------:R-:W-:Y:S01]  /*1cc40*/  FADD.FTZ R13, R140, R13 ;  /* 0x0000000d8c0d7221 */ /* 0x000fe20000010000 */
[----:B------:R-:W-:Y:S01]  /*1cc50*/  FADD.FTZ R120, R12, R120 ;  /* 0x000000780c787221 */ /* 0x000fe20000010000 */
[----:B------:R-:W0:Y:S01]  /*1cc60*/  MUFU.EX2 R7, R7 ;  /* 0x0000000700077308 */ /* 0x000e220000000800 */
[----:B------:R-:W-:Y:S01]  /*1cc70*/  FFMA.FTZ R125, R156, R0, -R125 ;  /* 0x000000009c7d7223 */ /* 0x000fe2000001087d */
[----:B------:R-:W-:Y:S01]  /*1cc80*/  FADD.FTZ R13, R193, R13 ;  /* 0x0000000dc10d7221 */ /* 0x000fe20000010000 */
[----:B------:R-:W-:Y:S01]  /*1cc90*/  FADD.FTZ R120, R192, R120 ;  /* 0x00000078c0787221 */ /* 0x000fe20000010000 */
[----:B------:R-:W-:-:S02]  /*1cca0*/  F2FP.BF16.F32.PACK_AB R199, R140, R199 ;  /* 0x000000c78cc7723e */ /* 0x000fc400000010ff */
[----:B------:R-:W-:Y:S01]  /*1ccb0*/  FADD.FTZ R13, R141, R13 ;  /* 0x0000000d8d0d7221 */ /* 0x000fe20000010000 */
[C---:B------:R-:W-:Y:S01]  /*1ccc0*/  FADD.FTZ R120, R152.reuse, R120 ;  /* 0x0000007898787221 */ /* 0x040fe20000010000 */
[----:B------:R-:W2:Y:S01]  /*1ccd0*/  MUFU.EX2 R11, R11 ;  /* 0x0000000b000b7308 */ /* 0x000ea20000000800 */
[----:B------:R-:W-:Y:S01]  /*1cce0*/  F2FP.BF16.F32.PACK_AB R192, R152, R192 ;  /* 0x000000c098c0723e */ /* 0x000fe200000010ff */
[----:B------:R-:W-:Y:S01]  /*1ccf0*/  FADD.FTZ R13, R195, R13 ;  /* 0x0000000dc30d7221 */ /* 0x000fe20000010000 */
[----:B------:R-:W-:Y:S01]  /*1cd00*/  FADD.FTZ R120, R194, R120 ;  /* 0x00000078c2787221 */ /* 0x000fe20000010000 */
[----:B------:R-:W-:Y:S02]  /*1cd10*/  F2FP.BF16.F32.PACK_AB R193, R141, R193 ;  /* 0x000000c18dc1723e */ /* 0x000fe400000010ff */
[----:B------:R-:W-:Y:S01]  /*1cd20*/  FADD.FTZ R13, R149, R13 ;  /* 0x0000000d950d7221 */ /* 0x000fe20000010000 */
[C---:B------:R-:W-:Y:S01]  /*1cd30*/  FADD.FTZ R120, R21.reuse, R120 ;  /* 0x0000007815787221 */ /* 0x040fe20000010000 */
[----:B------:R-:W-:Y:S01]  /*1cd40*/  MUFU.EX2 R15, R15 ;  /* 0x0000000f000f7308 */ /* 0x000fe20000000800 */
[----:B------:R-:W-:Y:S01]  /*1cd50*/  F2FP.BF16.F32.PACK_AB R194, R21, R194 ;  /* 0x000000c215c2723e */ /* 0x000fe200000010ff */
        /* <DEDUP_REMOVED lines=11> */
[----:B------:R-:W3:Y:S01]  /*1ce10*/  MUFU.EX2 R8, R125 ;  /* 0x0000007d00087308 */ /* 0x000ee20000000800 */
[----:B------:R-:W-:Y:S01]  /*1ce20*/  F2FP.BF16.F32.PACK_AB R188, R123, R188 ;  /* 0x000000bc7bbc723e */ /* 0x000fe200000010ff */
        /* <DEDUP_REMOVED lines=8> */
[C---:B0-----:R-:W-:Y:S02]  /*1ceb0*/  F2FP.BF16.F32.PACK_AB R187, R7.reuse, R187 ;  /* 0x000000bb07bb723e */ /* 0x041fe400000010ff */
[----:B------:R-:W-:Y:S01]  /*1cec0*/  FADD.FTZ R12, R7, R12 ;  /* 0x0000000c070c7221 */ /* 0x000fe20000010000 */
[----:B------:R-:W-:Y:S01]  /*1ced0*/  FADD.FTZ R13, R126, R120 ;  /* 0x000000787e0d7221 */ /* 0x000fe20000010000 */
[----:B------:R-:W-:-:S02]  /*1cee0*/  F2FP.BF16.F32.PACK_AB R184, R127, R184 ;  /* 0x000000b87fb8723e */ /* 0x000fc400000010ff */
[----:B------:R-:W-:Y:S01]  /*1cef0*/  FADD.FTZ R12, R181, R12 ;  /* 0x0000000cb50c7221 */ /* 0x000fe20000010000 */
[----:B------:R-:W-:Y:S01]  /*1cf00*/  FADD.FTZ R14, R180, R13 ;  /* 0x0000000db40e7221 */ /* 0x000fe20000010000 */
[C---:B--2---:R-:W-:Y:S02]  /*1cf10*/  F2FP.BF16.F32.PACK_AB R181, R11.reuse, R181 ;  /* 0x000000b50bb5723e */ /* 0x044fe400000010ff */
[----:B------:R-:W-:Y:S01]  /*1cf20*/  FADD.FTZ R12, R11, R12 ;  /* 0x0000000c0b0c7221 */ /* 0x000fe20000010000 */
[----:B------:R-:W-:Y:S01]  /*1cf30*/  FADD.FTZ R9, R129, R14 ;  /* 0x0000000e81097221 */ /* 0x000fe20000010000 */
[----:B---3--:R-:W-:Y:S01]  /*1cf40*/  F2FP.BF16.F32.PACK_AB R179, R8, R145 ;  /* 0x0000009108b3723e */ /* 0x008fe200000010ff */
[----:B------:R-:W-:Y:S02]  /*1cf50*/  IMAD.MOV.U32 R11, RZ, RZ, R208 ;  /* 0x000000ffff0b7224 */ /* 0x000fe400078e00d0 */
        /* <DEDUP_REMOVED lines=14> */
[----:B------:R-:W-:Y:S01]  /*1d040*/  F2FP.BF16.F32.PACK_AB R177, R153, R122 ;  /* 0x0000007a99b1723e */ /* 0x000fe200000010ff */
[----:B------:R-:W-:Y:S01]  /*1d050*/  IMAD.MOV.U32 R12, RZ, RZ, R205 ;  /* 0x000000ffff0c7224 */ /* 0x000fe200078e00cd */
[C---:B------:R-:W-:Y:S01]  /*1d060*/  F2FP.BF16.F32.PACK_AB R178, R15.reuse, R124 ;  /* 0x0000007c0fb2723e */ /* 0x040fe200000010ff */
[----:B------:R-:W-:Y:S01]  /*1d070*/  FADD.FTZ R7, R15, R6 ;  /* 0x000000060f077221 */ /* 0x000fe20000010000 */
[----:B------:R-:W-:Y:S01]  /*1d080*/  FADD.FTZ R6, R8, R9 ;  /* 0x0000000908067221 */ /* 0x000fe20000010000 */
[----:B------:R-:W-:Y:S02]  /*1d090*/  IMAD.MOV.U32 R8, RZ, RZ, R4 ;  /* 0x000000ffff087224 */ /* 0x000fe400078e0004 */
[----:B------:R-:W-:Y:S01]  /*1d0a0*/  IMAD.MOV.U32 R9, RZ, RZ, R5 ;  /* 0x000000ffff097224 */ /* 0x000fe200078e0005 */
[----:B------:R-:W-:Y:S06]  /*1d0b0*/  @P3 BRA `(.L_x_2926) ;  /* 0xffffffa800b03947 */ /* 0x000fec000383ffff */
[----:B------:R-:W-:Y:S05]  /*1d0c0*/  BSYNC B1 ;  /* 0x0000000000017941 */ /* 0x000fea0003800000 */
.L_x_2915:
[----:B------:R-:W-:Y:S05]  /*1d0d0*/  BSYNC B0 ;  /* 0x0000000000007941 */ /* 0x000fea0003800000 */
.L_x_2914:
[----:B------:R-:W-:Y:S01]  /*1d0e0*/  ISETP.GE.AND P2, PT, R10, RZ, PT ;  /* 0x000000ff0a00720c */ /* 0x000fe20003f46270 */
[----:B------:R-:W-:-:S12]  /*1d0f0*/  BSSY B0, `(.L_x_2927) ;  /* 0x00004d8000007945 */ /* 0x000fd80003800000 */
[----:B------:R-:W-:Y:S05]  /*1d100*/  @!P2 BRA `(.L_x_2928) ;  /* 0x0000004c0058a947 */ /* 0x000fea0003800000 */
[----:B------:R-:W-:Y:S02]  /*1d110*/  IMAD.MOV.U32 R8, RZ, RZ, R4 ;  /* 0x000000ffff087224 */ /* 0x000fe400078e0004 */
[----:B------:R-:W-:Y:S02]  /*1d120*/  IMAD.MOV.U32 R9, RZ, RZ, R5 ;  /* 0x000000ffff097224 */ /* 0x000fe400078e0005 */
[----:B------:R-:W-:Y:S02]  /*1d130*/  IMAD.MOV.U32 R11, RZ, RZ, R208 ;  /* 0x000000ffff0b7224 */ /* 0x000fe400078e00d0 */
[----:B------:R-:W-:-:S07]  /*1d140*/  IMAD.MOV.U32 R12, RZ, RZ, R205 ;  /* 0x000000ffff0c7224 */ /* 0x000fce00078e00cd */
.L_x_2939:
        /* <DEDUP_REMOVED lines=8> */
.L_x_2929:
[----:B------:R-:W-:Y:S01]  /*1d1d0*/  IMAD R4, R205, 0x8, R16 ;  /* 0x00000008cd047824 */ /* 0x000fe200078e0210 */
[----:B------:R-:W-:-:S04]  /*1d1e0*/  SHF.L.U32 R5, R208, 0x1f, RZ ;  /* 0x0000001fd0057819 */ /* 0x000fc800000006ff */
[----:B------:R0:W1:Y:S01]  /*1d1f0*/  SYNCS.PHASECHK.TRANS64.TRYWAIT P2, [R4+URZ+0x36830], R5 ;  /* 0x03683005040075a7 */ /* 0x000062000804017f */
[----:B------:R-:W-:Y:S05]  /*1d200*/  @!P0 BRA `(.L_x_2930) ;  /* 0x0000000000048947 */ /* 0x000fea0003800000 */
[----:B------:R-:W-:Y:S01]  /*1d210*/  BPT.TRAP 0x1 ;  /* 0x000000040000795c */ /* 0x000fe20000300000 */
.L_x_2930:
[----:B------:R-:W-:Y:S01]  /*1d220*/  IMAD R0, R205, 0xa80, R219 ;  /* 0x00000a80cd007824 */ /* 0x000fe200078e02db */
[----:B------:R-:W-:Y:S03]  /*1d230*/  BSSY B1, `(.L_x_2931) ;  /* 0x0000006000017945 */ /* 0x000fe60003800000 */
[C---:B------:R-:W-:Y:S02]  /*1d240*/  VIADD R20, R0.reuse, 0x80 ;  /* 0x0000008000147836 */ /* 0x040fe40000000000 */
[----:B------:R-:W-:Y:S01]  /*1d250*/  VIADD R120, R0, 0x100 ;  /* 0x0000010000787836 */ /* 0x000fe20000000000 */
[----:B-1----:R-:W-:Y:S06]  /*1d260*/  @P2 BRA `(.L_x_2932) ;  /* 0x0000000000082947 */ /* 0x002fec0003800000 */
[----:B------:R-:W1:Y:S02]  /*1d270*/  SYNCS.PHASECHK.TRANS64.TRYWAIT P2, [R4+URZ+0x36830], R5 ;  /* 0x03683005040075a7 */ /* 0x000e64000804017f */
[----:B-1----:R-:W-:Y:S05]  /*1d280*/  @!P2 BRA `(.L_x_2933) ;  /* 0x00000110009ca947 */ /* 0x002fea0003800000 */
.L_x_2932:
[----:B------:R-:W-:Y:S05]  /*1d290*/  BSYNC B1 ;  /* 0x0000000000017941 */ /* 0x000fea0003800000 */
.L_x_2931:
[----:B------:R-:W2:Y:S04]  /*1d2a0*/  LDL.64 R14, [R1+0x30] ;  /* 0x00003000010e7983 */ /* 0x000ea80000100a00 */
[----:B------:R-:W3:Y:S01]  /*1d2b0*/  LDL.64 R122, [R1+0x38] ;  /* 0x00003800017a7983 */ /* 0x000ee20000100a00 */
[----:B------:R-:W-:Y:S01]  /*1d2c0*/  WARPGROUP.ARRIVE ;  /* 0x00000000000079c5 */ /* 0x000fe20000000000 */
[----:B------:R-:W-:Y:S01]  /*1d2d0*/  IMAD.MOV.U32 R21, RZ, RZ, 0x40000040 ;  /* 0x40000040ff157424 */ /* 0x000fe200078e00ff */
[----:B------:R-:W-:Y:S01]  /*1d2e0*/  R2UR UR6, R20 ;  /* 0x00000000140672ca */ /* 0x000fe200000e0000 */
[----:B------:R-:W-:Y:S01]  /*1d2f0*/  IMAD.MOV.U32 R121, RZ, RZ, 0x40000040 ;  /* 0x40000040ff797424 */ /* 0x000fe200078e00ff */
[----:B01----:R-:W-:Y:S01]  /*1d300*/  MOV R5, UR45 ;  /* 0x0000002d00057c02 */ /* 0x003fe20008000f00 */
[----:B------:R-:W4:Y:S01]  /*1d310*/  LDL.64 R224, [R1+0x10] ;  /* 0x0000100001e07983 */ /* 0x000f220000100a00 */
        /* <DEDUP_REMOVED lines=118> */
[----:B------:R-:W-:Y:S01]  /*1da80*/  UMOV UR45, UR43 ;  /* 0x0000002b002d7c82 */ /* 0x000fe20008000000 */
        /* <DEDUP_REMOVED lines=137> */
[----:B----4-:R-:W-:Y:S02]  /*1e320*/  R2UR UR38, R224 ;  /* 0x00000000e02672ca */ /* 0x010fe400000e0000 */
        /* <DEDUP_REMOVED lines=601> */
.L_x_2934:
[----:B------:R-:W-:Y:S01]  /*208c0*/  SHF.L.U32 R0, R11, 0x1f, RZ ;  /* 0x0000001f0b007819 */ /* 0x000fe200000006ff */
[----:B------:R-:W-:-:S04]  /*208d0*/  IMAD R11, R12, 0x8, R16 ;  /* 0x000000080c0b7824 */ /* 0x000fc800078e0210 */
[----:B------:R0:W1:Y:S01]  /*208e0*/  SYNCS.PHASECHK.TRANS64.TRYWAIT P2, [R11+URZ+0x36850], R0 ;  /* 0x036850000b0075a7 */ /* 0x000062000804017f */
[----:B------:R-:W-:Y:S05]  /*208f0*/  @!P0 BRA `(.L_x_2935) ;  /* 0x0000000000048947 */ /* 0x000fea0003800000 */
[----:B------:R-:W-:Y:S01]  /*20900*/  BPT.TRAP 0x1 ;  /* 0x000000040000795c */ /* 0x000fe20000300000 */
.L_x_2935:
[----:B------:R-:W-:Y:S04]  /*20910*/  BSSY B1, `(.L_x_2936) ;  /* 0x0000004000017945 */ /* 0x000fe80003800000 */
[----:B-1----:R-:W-:Y:S05]  /*20920*/  @P2 BRA `(.L_x_2937) ;  /* 0x0000000000082947 */ /* 0x002fea0003800000 */
[----:B------:R-:W1:Y:S02]  /*20930*/  SYNCS.PHASECHK.TRANS64.TRYWAIT P2, [R11+URZ+0x36850], R0 ;  /* 0x036850000b0075a7 */ /* 0x000e64000804017f */
[----:B-1----:R-:W-:Y:S05]  /*20940*/  @!P2 BRA `(.L_x_2938) ;  /* 0x000000dc0000a947 */ /* 0x002fea0003800000 */
.L_x_2937:
[----:B------:R-:W-:Y:S05]  /*20950*/  BSYNC B1 ;  /* 0x0000000000017941 */ /* 0x000fea0003800000 */
.L_x_2936:
        /* <DEDUP_REMOVED lines=56> */
[----:B------:R-:W-:-:S04]  /*20ce0*/  FADD.FTZ R4, -R5, R9 ;  /* 0x0000000905047221 */ /* 0x000fc80000010100 */
[----:B------:R-:W-:Y:S01]  /*20cf0*/  FMUL.FTZ R4, R4, R0 ;  /* 0x0000000004047220 */ /* 0x000fe20000410000 */
[----:B------:R-:W-:Y:S02]  /*20d00*/  WARPGROUP.DEPBAR.LE gsb0, 0x0 ;  /* 0x00008000000079c5 */ /* 0x000fe40000010000 */
[----:B------:R-:W-:-:S06]  /*20d10*/  WARPGROUP.ARRIVE ;  /* 0x00000000000079c5 */ /* 0x000fcc0000000000 */
        /* <DEDUP_REMOVED lines=23> */
[----:B------:R0:W-:Y:S01]  /*20e90*/  MUFU.EX2 R2, R4 ;  /* 0x0000000400027308 */ /* 0x0001e20000000800 */
[----:B------:R-:W-:Y:S01]  /*20ea0*/  R2UR UR7, R3 ;  /* 0x00000000030772ca */ /* 0x000fe200000e0000 */
[----:B------:R-:W-:-:S04]  /*20eb0*/  FMUL.FTZ R3, R5, R0 ;  /* 0x0000000005037220 */ /* 0x000fc80000410000 */
[-CC-:B------:R-:W-:Y:S01]  /*20ec0*/  FFMA.FTZ R12, R145, R0.reuse, -R3.reuse ;  /* 0x00000000910c7223 */ /* 0x180fe20000010803 */
[-CC-:B------:R-:W-:Y:S01]  /*20ed0*/  FFMA.FTZ R200, R168, R0.reuse, -R3.reuse ;  /* 0x00000000a8c87223 */ /* 0x180fe20000010803 */
[--C-:B------:R-:W-:Y:S01]  /*20ee0*/  FFMA.FTZ R192, R152, R0, -R3.reuse ;  /* 0x0000000098c07223 */ /* 0x100fe20000010803 */
[----:B0-----:R-:W-:Y:S01]  /*20ef0*/  FMNMX.FTZ R4, R170, R8, !PT ;  /* 0x00000008aa047209 */ /* 0x001fe20007810000 */
        /* <DEDUP_REMOVED lines=21> */
[----:B------:R-:W0:Y:S02]  /*21050*/  MUFU.EX2 R200, R200 ;  /* 0x000000c800c87308 */ /* 0x000e240000000800 */
[----:B------:R-:W-:-:S04]  /*21060*/  FMNMX.FTZ R4, R166, R4, !PT ;  /* 0x00000004a6047209 */ /* 0x000fc80007810000 */
[----:B------:R-:W-:Y:S02]  /*21070*/  FMNMX.FTZ R4, R167, R4, !PT ;  /* 0x00000004a7047209 */ /* 0x000fe40007810000 */
[----:B------:R-:W1:Y:S02]  /*21080*/  MUFU.EX2 R15, R15 ;  /* 0x0000000f000f7308 */ /* 0x000e640000000800 */
[----:B------:R-:W-:-:S04]  /*21090*/  FMNMX.FTZ R4, R154, R4, !PT ;  /* 0x000000049a047209 */ /* 0x000fc80007810000 */
[----:B------:R-:W-:Y:S02]  /*210a0*/  FMNMX.FTZ R4, R155, R4, !PT ;  /* 0x000000049b047209 */ /* 0x000fe40007810000 */
[----:B------:R-:W2:Y:S01]  /*210b0*/  MUFU.EX2 R202, R202 ;  /* 0x000000ca00ca7308 */ /* 0x000ea20000000800 */
[----:B0-----:R-:W-:Y:S01]  /*210c0*/  FFMA.FTZ R7, R2, R7, R200 ;  /* 0x0000000702077223 */ /* 0x001fe200000100c8 */
[----:B------:R-:W-:-:S04]  /*210d0*/  FMNMX.FTZ R4, R158, R4, !PT ;  /* 0x000000049e047209 */ /* 0x000fc80007810000 */
[----:B------:R-:W-:Y:S02]  /*210e0*/  FMNMX.FTZ R4, R159, R4, !PT ;  /* 0x000000049f047209 */ /* 0x000fe40007810000 */
[----:B------:R-:W0:Y:S01]  /*210f0*/  MUFU.EX2 R168, R168 ;  /* 0x000000a800a87308 */ /* 0x000e220000000800 */
[C---:B-1----:R-:W-:Y:S01]  /*21100*/  FADD.FTZ R7, R15.reuse, R7 ;  /* 0x000000070f077221 */ /* 0x042fe20000010000 */
[----:B------:R-:W-:Y:S02]  /*21110*/  FMNMX.FTZ R4, R146, R4, !PT ;  /* 0x0000000492047209 */ /* 0x000fe40007810000 */
[----:B------:R-:W-:Y:S02]  /*21120*/  F2FP.BF16.F32.PACK_AB R200, R15, R200 ;  /* 0x000000c80fc8723e */ /* 0x000fe400000010ff */
[----:B------:R-:W-:Y:S02]  /*21130*/  FMNMX.FTZ R4, R147, R4, !PT ;  /* 0x0000000493047209 */ /* 0x000fe40007810000 */
[----:B------:R-:W-:Y:S01]  /*21140*/  MUFU.EX2 R196, R196 ;  /* 0x000000c400c47308 */ /* 0x000fe20000000800 */
[----:B--2---:R-:W-:Y:S01]  /*21150*/  FADD.FTZ R7, R202, R7 ;  /* 0x00000007ca077221 */ /* 0x004fe20000010000 */
[----:B------:R-:W-:-:S04]  /*21160*/  FMNMX.FTZ R4, R150, R4, !PT ;  /* 0x0000000496047209 */ /* 0x000fc80007810000 */
[----:B------:R-:W-:Y:S02]  /*21170*/  FMNMX.FTZ R4, R151, R4, !PT ;  /* 0x0000000497047209 */ /* 0x000fe40007810000 */
[----:B------:R-:W-:Y:S01]  /*21180*/  MUFU.EX2 R20, R20 ;  /* 0x0000001400147308 */ /* 0x000fe20000000800 */
[----:B0-----:R-:W-:Y:S01]  /*21190*/  FADD.FTZ R7, R168, R7 ;  /* 0x00000007a8077221 */ /* 0x001fe20000010000 */
        /* <DEDUP_REMOVED lines=18> */
[----:B------:R-:W-:Y:S03]  /*212c0*/  MUFU.EX2 R21, R21 ;  /* 0x0000001500157308 */ /* 0x000fe60000000800 */
[----:B------:R-:W0:Y:S05]  /*212d0*/  SHFL.BFLY PT, R145, R4, 0x2, 0x1f ;  /* 0x0c401f0004917f89 */ /* 0x000e2a00000e0000 */
[----:B------:R-:W-:Y:S08]  /*212e0*/  MUFU.EX2 R188, R188 ;  /* 0x000000bc00bc7308 */ /* 0x000ff00000000800 */
[----:B------:R-:W-:Y:S08]  /*212f0*/  MUFU.EX2 R12, R12 ;  /* 0x0000000c000c7308 */ /* 0x000ff00000000800 */
[----:B------:R-:W-:Y:S01]  /*21300*/  MUFU.EX2 R190, R190 ;  /* 0x000000be00be7308 */ /* 0x000fe20000000800 */
[----:B0-----:R-:W-:-:S07]  /*21310*/  FMNMX.FTZ R4, R4, R145, !PT ;  /* 0x0000009104047209 */ /* 0x001fce0007810000 */
        /* <DEDUP_REMOVED lines=8> */
[----:B------:R-:W0:Y:S01]  /*213a0*/  SHFL.BFLY PT, R140, R4, 0x1, 0x1f ;  /* 0x0c201f00048c7f89 */ /* 0x000e2200000e0000 */
[----:B------:R-:W-:Y:S02]  /*213b0*/  FFMA.FTZ R136, R141, R0, -R3 ;  /* 0x000000008d887223 */ /* 0x000fe40000010803 */
[----:B------:R-:W-:Y:S01]  /*213c0*/  HGMMA.64x192x16.F32.BF16 R24, R180, gdesc[UR4].tnspB, R24, gsb0 ;  /* 0x42e00004b4187df0 */ /* 0x000fe20008001818 */
[----:B------:R-:W-:Y:S08]  /*213d0*/  MUFU.EX2 R186, R186 ;  /* 0x000000ba00ba7308 */ /* 0x000ff00000000800 */
[----:B------:R-:W-:Y:S08]  /*213e0*/  MUFU.EX2 R184, R184 ;  /* 0x000000b800b87308 */ /* 0x000ff00000000800 */
[----:B------:R-:W-:Y:S01]  /*213f0*/  MUFU.EX2 R136, R136 ;  /* 0x0000008800887308 */ /* 0x000fe20000000800 */
[----:B0-----:R-:W-:Y:S01]  /*21400*/  FMNMX.FTZ R4, R4, R140, !PT ;  /* 0x0000008c04047209 */ /* 0x001fe20007810000 */
[----:B------:R-:W-:-:S02]  /*21410*/  WARPGROUP.DEPBAR.LE gsb0, 0x0 ;  /* 0x00008000000079c5 */ /* 0x000fc40000010000 */
[-CC-:B------:R-:W-:Y:S01]  /*21420*/  FFMA.FTZ R182, R132, R0.reuse, -R3.reuse ;  /* 0x0000000084b67223 */ /* 0x180fe20000010803 */
[-CC-:B------:R-:W-:Y:S01]  /*21430*/  FFMA.FTZ R180, R128, R0.reuse, -R3.reuse ;  /* 0x0000000080b47223 */ /* 0x180fe20000010803 */
[-CC-:B------:R-:W-:Y:S01]  /*21440*/  FFMA.FTZ R132, R124, R0.reuse, -R3.reuse ;  /* 0x000000007c847223 */ /* 0x180fe20000010803 */
[-CC-:B------:R-:W-:Y:S01]  /*21450*/  FFMA.FTZ R128, R129, R0.reuse, -R3.reuse ;  /* 0x0000000081807223 */ /* 0x180fe20000010803 */
[----:B------:R-:W-:Y:S01]  /*21460*/  FADD.FTZ R124, -R4, R8 ;  /* 0x00000008047c7221 */ /* 0x000fe20000010100 */
[-CC-:B------:R-:W-:Y:S01]  /*21470*/  FFMA.FTZ R129, R133, R0.reuse, -R3.reuse ;  /* 0x0000000085817223 */ /* 0x180fe20000010803 */
[-C--:B------:R-:W-:Y:S01]  /*21480*/  FFMA.FTZ R3, R125, R0.reuse, -R3 ;  /* 0x000000007d037223 */ /* 0x080fe20000010803 */
[----:B------:R-:W-:Y:S02]  /*21490*/  IMAD.MOV.U32 R125, RZ, RZ, 0x40000040 ;  /* 0x40000040ff7d7424 */ /* 0x000fe400078e00ff */
[-C--:B------:R-:W-:Y:S01]  /*214a0*/  FMUL.FTZ R124, R124, R0.reuse ;  /* 0x000000007c7c7220 */ /* 0x080fe20000410000 */
[----:B------:R-:W-:Y:S01]  /*214b0*/  WARPGROUP.ARRIVE ;  /* 0x00000000000079c5 */ /* 0x000fe20000000000 */
[----:B------:R-:W-:Y:S01]  /*214c0*/  MUFU.EX2 R8, R3 ;  /* 0x0000000300087308 */ /* 0x000fe20000000800 */
[----:B------:R-:W-:Y:S01]  /*214d0*/  FMUL.FTZ R133, R4, R0 ;  /* 0x0000000004857220 */ /* 0x000fe20000410000 */
[----:B------:R-:W-:-:S03]  /*214e0*/  R2UR UR7, R125 ;  /* 0x000000007d0772ca */ /* 0x000fc600000e0000 */
        /* <DEDUP_REMOVED lines=12> */
[----:B0-----:R-:W-:-:S02]  /*215b0*/  VIADD R124, R14, 0x300 ;  /* 0x000003000e7c7836 */ /* 0x001fc40000000000 */
[-CC-:B------:R-:W-:Y:S01]  /*215c0*/  FFMA.FTZ R195, R158, R0.reuse, -R133.reuse ;  /* 0x000000009ec37223 */ /* 0x180fe20000010885 */
[-CC-:B------:R-:W-:Y:S01]  /*215d0*/  FFMA.FTZ R153, R159, R0.reuse, -R133.reuse ;  /* 0x000000009f997223 */ /* 0x180fe20000010885 */
[-CC-:B------:R-:W-:Y:S01]  /*215e0*/  FFMA.FTZ R189, R146, R0.reuse, -R133.reuse ;  /* 0x0000000092bd7223 */ /* 0x180fe20000010885 */
[-CC-:B------:R-:W-:Y:S01]  /*215f0*/  FFMA.FTZ R14, R147, R0.reuse, -R133.reuse ;  /* 0x00000000930e7223 */ /* 0x180fe20000010885 */
[----:B------:R-:W-:Y:S01]  /*21600*/  R2UR UR6, R124 ;  /* 0x000000007c0672ca */ /* 0x000fe200000e0000 */
[-C--:B------:R-:W-:Y:S01]  /*21610*/  FFMA.FTZ R191, R150, R0.reuse, -R133 ;  /* 0x0000000096bf7223 */ /* 0x080fe20000010885 */
[----:B------:R-:W0:Y:S01]  /*21620*/  MUFU.EX2 R140, R140 ;  /* 0x0000008c008c7308 */ /* 0x000e220000000800 */
[----:B------:R-:W-:Y:S01]  /*21630*/  @!P1 PRMT R124, RZ, 0x654, R13 ;  /* 0x00000654ff7c9816 */ /* 0x000fe2000000000d */
[-CC-:B------:R-:W-:Y:S01]  /*21640*/  FFMA.FTZ R151, R151, R0.reuse, -R133.reuse ;  /* 0x0000000097977223 */ /* 0x180fe20000010885 */
[-CC-:B------:R-:W-:Y:S01]  /*21650*/  FFMA.FTZ R185, R138, R0.reuse, -R133.reuse ;  /* 0x000000008ab97223 */ /* 0x180fe20000010885 */
[-CC-:B------:R-:W-:Y:S01]  /*21660*/  FFMA.FTZ R139, R139, R0.reuse, -R133.reuse ;  /* 0x000000008b8b7223 */ /* 0x180fe20000010885 */
[-CC-:B------:R-:W-:Y:S01]  /*21670*/  FFMA.FTZ R187, R142, R0.reuse, -R133.reuse ;  /* 0x000000008ebb7223 */ /* 0x180fe20000010885 */
[-CC-:B------:R-:W-:Y:S01]  /*21680*/  FFMA.FTZ R181, R130, R0.reuse, -R133.reuse ;  /* 0x0000000082b57223 */ /* 0x180fe20000010885 */
[----:B------:R-:W-:Y:S01]  /*21690*/  FFMA.FTZ R183, R134, R0, -R133 ;  /* 0x0000000086b77223 */ /* 0x000fe20000010885 */
[----:B------:R-:W-:Y:S01]  /*216a0*/  MUFU.EX2 R203, R203 ;  /* 0x000000cb00cb7308 */ /* 0x000fe20000000800 */
[----:B-1----:R-:W-:Y:S01]  /*216b0*/  FFMA.FTZ R6, R3, R6, R201 ;  /* 0x0000000603067223 */ /* 0x002fe200000100c9 */
[-CC-:B------:R-:W-:Y:S01]  /*216c0*/  FFMA.FTZ R135, R135, R0.reuse, -R133.reuse ;  /* 0x0000000087877223 */ /* 0x180fe20000010885 */
[----:B------:R-:W-:Y:S01]  /*216d0*/  HGMMA.64x192x16.F32.BF16 R24, R176, gdesc[UR4].tnspB, R24, gsb0 ;  /* 0x42e00004b0187df0 */ /* 0x000fe20008001818 */
[-CC-:B------:R-:W-:Y:S01]  /*216e0*/  FFMA.FTZ R122, R122, R0.reuse, -R133.reuse ;  /* 0x000000007a7a7223 */ /* 0x180fe20000010885 */
[-CC-:B------:R-:W-:Y:S01]  /*216f0*/  FFMA.FTZ R123, R123, R0.reuse, -R133.reuse ;  /* 0x000000007b7b7223 */ /* 0x180fe20000010885 */
[-CC-:B------:R-:W-:Y:S01]  /*21700*/  FFMA.FTZ R126, R126, R0.reuse, -R133.reuse ;  /* 0x000000007e7e7223 */ /* 0x180fe20000010885 */
[----:B------:R-:W-:Y:S01]  /*21710*/  FFMA.FTZ R127, R127, R0, -R133 ;  /* 0x000000007f7f7223 */ /* 0x000fe20000010885 */
[----:B------:R-:W-:Y:S01]  /*21720*/  MUFU.EX2 R141, R141 ;  /* 0x0000008d008d7308 */ /* 0x000fe20000000800 */
[C---:B0-----:R-:W-:Y:S01]  /*21730*/  FADD.FTZ R6, R140.reuse, R6 ;  /* 0x000000068c067221 */ /* 0x041fe20000010000 */
        /* <DEDUP_REMOVED lines=24> */
[----:B------:R-:W1:Y:S08]  /*218c0*/  MUFU.EX2 R132, R132 ;  /* 0x0000008400847308 */ /* 0x000e700000000800 */
[----:B------:R-:W-:Y:S01]  /*218d0*/  MUFU.EX2 R126, R126 ;  /* 0x0000007e007e7308 */ /* 0x000fe20000000800 */
[----:B------:R-:W-:-:S02]  /*218e0*/  WARPGROUP.DEPBAR.LE gsb0, 0x0 ;  /* 0x00008000000079c5 */ /* 0x000fc40000010000 */
[----:B------:R2:W-:Y:S01]  /*218f0*/  @!P1 SYNCS.ARRIVE.TRANS64.RED.A1T0 RZ, [R124+URZ], RZ ;  /* 0x000000ff7cff99a7 */ /* 0x0005e2000810043f */
[----:B------:R-:W-:Y:S02]  /*21900*/  F2FP.BF16.F32.PACK_AB R176, R121, R120 ;  /* 0x0000007879b0723e */ /* 0x000fe400000010ff */
[----:B0-----:R-:W-:Y:S02]  /*21910*/  F2FP.BF16.F32.PACK_AB R177, R123, R122 ;  /* 0x0000007a7bb1723e */ /* 0x001fe400000010ff */
[----:B------:R-:W-:Y:S01]  /*21920*/  MUFU.EX2 R127, R127 ;  /* 0x0000007f007f7308 */ /* 0x000fe20000000800 */
[----:B-1----:R-:W-:Y:S01]  /*21930*/  F2FP.BF16.F32.PACK_AB R178, R8, R132 ;  /* 0x0000008408b2723e */ /* 0x002fe200000010ff */
[----:B--2---:R-:W-:Y:S01]  /*21940*/  FADD.FTZ R124, R203, R6 ;  /* 0x00000006cb7c7221 */ /* 0x004fe20000010000 */
[----:B------:R0:W-:Y:S01]  /*21950*/  @!P1 SYNCS.ARRIVE.TRANS64.RED.A1T0 RZ, [R11+URZ], RZ ;  /* 0x000000ff0bff99a7 */ /* 0x0001e2000810043f */
[C---:B------:R-:W-:Y:S02]  /*21960*/  F2FP.BF16.F32.PACK_AB R203, R141.reuse, R203 ;  /* 0x000000cb8dcb723e */ /* 0x040fe400000010ff */
[----:B------:R-:W-:-:S02]  /*21970*/  FADD.FTZ R124, R141, R124 ;  /* 0x0000007c8d7c7221 */ /* 0x000fc40000010000 */
[----:B------:R-:W1:Y:S02]  /*21980*/  MUFU.EX2 R6, R139 ;  /* 0x0000008b00067308 */ /* 0x000e640000000800 */
[----:B------:R-:W-:Y:S01]  /*21990*/  FADD.FTZ R124, R197, R124 ;  /* 0x0000007cc57c7221 */ /* 0x000fe20000010000 */
[----:B0-----:R-:W-:Y:S01]  /*219a0*/  FADD.FTZ R11, R196, R7 ;  /* 0x00000007c40b7221 */ /* 0x001fe20000010000 */
[----:B------:R-:W-:Y:S01]  /*219b0*/  FFMA.FTZ R7, R143, R0, -R133 ;  /* 0x000000008f077223 */ /* 0x000fe20000010885 */
[C---:B------:R-:W-:Y:S01]  /*219c0*/  F2FP.BF16.F32.PACK_AB R196, R20.reuse, R196 ;  /* 0x000000c414c4723e */ /* 0x040fe200000010ff */
[C---:B------:R-:W-:Y:S01]  /*219d0*/  FADD.FTZ R124, R149.reuse, R124 ;  /* 0x0000007c957c7221 */ /* 0x040fe20000010000 */
[----:B------:R-:W-:Y:S01]  /*219e0*/  FADD.FTZ R11, R20, R11 ;  /* 0x0000000b140b7221 */ /* 0x000fe20000010000 */
[----:B------:R-:W-:Y:S02]  /*219f0*/  F2FP.BF16.F32.PACK_AB R197, R149, R197 ;  /* 0x000000c595c5723e */ /* 0x000fe400000010ff */
[----:B------:R-:W-:Y:S01]  /*21a00*/  FADD.FTZ R124, R199, R124 ;  /* 0x0000007cc77c7221 */ /* 0x000fe20000010000 */
[----:B------:R-:W-:Y:S01]  /*21a10*/  FADD.FTZ R125, R198, R11 ;  /* 0x0000000bc67d7221 */ /* 0x000fe20000010000 */
[----:B------:R-:W0:Y:S01]  /*21a20*/  MUFU.EX2 R7, R7 ;  /* 0x0000000700077308 */ /* 0x000e220000000800 */
[----:B------:R-:W-:Y:S01]  /*21a30*/  FFMA.FTZ R11, R131, R0, -R133 ;  /* 0x00000000830b7223 */ /* 0x000fe20000010885 */
[----:B------:R-:W-:Y:S01]  /*21a40*/  FADD.FTZ R124, R145, R124 ;  /* 0x0000007c917c7221 */ /* 0x000fe20000010000 */
[C---:B------:R-:W-:Y:S01]  /*21a50*/  FADD.FTZ R125, R9.reuse, R125 ;  /* 0x0000007d097d7221 */ /* 0x040fe20000010000 */
[----:B------:R-:W-:-:S02]  /*21a60*/  F2FP.BF16.F32.PACK_AB R198, R9, R198 ;  /* 0x000000c609c6723e */ /* 0x000fc400000010ff */
[----:B------:R-:W-:Y:S01]  /*21a70*/  FADD.FTZ R124, R193, R124 ;  /* 0x0000007cc17c7221 */ /* 0x000fe20000010000 */
[----:B------:R-:W-:Y:S01]  /*21a80*/  FADD.FTZ R125, R192, R125 ;  /* 0x0000007dc07d7221 */ /* 0x000fe20000010000 */
[----:B------:R-:W2:Y:S01]  /*21a90*/  MUFU.EX2 R11, R11 ;  /* 0x0000000b000b7308 */ /* 0x000ea20000000800 */
[----:B------:R-:W-:Y:S01]  /*21aa0*/  F2FP.BF16.F32.PACK_AB R199, R145, R199 ;  /* 0x000000c791c7723e */ /* 0x000fe200000010ff */
        /* <DEDUP_REMOVED lines=19> */
[C---:B------:R-:W-:Y:S01]  /*21be0*/  FADD.FTZ R125, R144.reuse, R125 ;  /* 0x0000007d907d7221 */ /* 0x040fe20000010000 */
[----:B------:R-:W-:Y:S02]  /*21bf0*/  F2FP.BF16.F32.PACK_AB R190, R144, R190 ;  /* 0x000000be90be723e */ /* 0x000fe400000010ff */
        /* <DEDUP_REMOVED lines=34> */
[----:B------:R-:W-:Y:S02]  /*21e20*/  IMAD.MOV.U32 R9, RZ, RZ, R5 ;  /* 0x000000ffff097224 */ /* 0x000fe400078e0005 */
[----:B------:R-:W-:Y:S01]  /*21e30*/  FADD.FTZ R6, R127, R6 ;  /* 0x000000067f067221 */ /* 0x000fe20000010000 */
[----:B------:R-:W-:Y:S01]  /*21e40*/  FADD.FTZ R7, R8, R7 ;  /* 0x0000000708077221 */ /* 0x000fe20000010000 */
[----:B------:R-:W-:Y:S01]  /*21e50*/  IMAD.MOV.U32 R8, RZ, RZ, R4 ;  /* 0x000000ffff087224 */ /* 0x000fe200078e0004 */
[----:B------:R-:W-:Y:S06]  /*21e60*/  @P2 BRA `(.L_x_2939) ;  /* 0xffffffb000b82947 */ /* 0x000fec000383ffff */
.L_x_2928:
[----:B------:R-:W-:Y:S05]  /*21e70*/  BSYNC B0 ;  /* 0x0000000000007941 */ /* 0x000fea0003800000 */
.L_x_2927:
        /* <DEDUP_REMOVED lines=99> */
.L_x_2940:
[----:B------:R-:W-:Y:S01]  /*224b0*/  IMAD R8, R205, 0x8, R16 ;  /* 0x00000008cd087824 */ /* 0x000fe200078e0210 */
[----:B------:R-:W-:-:S04]  /*224c0*/  SHF.L.U32 R3, R208, 0x1f, RZ ;  /* 0x0000001fd0037819 */ /* 0x000fc800000006ff */
[----:B------:R0:W1:Y:S01]  /*224d0*/  SYNCS.PHASECHK.TRANS64.TRYWAIT P2, [R8+URZ+0x36850], R3 ;  /* 0x03685003080075a7 */ /* 0x000062000804017f */
[----:B------:R-:W-:Y:S05]  /*224e0*/  @!P0 BRA `(.L_x_2941) ;  /* 0x0000000000048947 */ /* 0x000fea0003800000 */
[----:B------:R-:W-:Y:S01]  /*224f0*/  BPT.TRAP 0x1 ;  /* 0x000000040000795c */ /* 0x000fe20000300000 */
.L_x_2941:
        /* <DEDUP_REMOVED lines=9> */
.L_x_2943:
[----:B------:R-:W-:Y:S05]  /*22590*/  BSYNC B0 ;  /* 0x0000000000007941 */ /* 0x000fea0003800000 */
.L_x_2942:
        /* <DEDUP_REMOVED lines=9> */
[----:B------:R-:W-:-:S02]  /*22630*/  VIADD R205, R205, 0x1 ;  /* 0x00000001cdcd7836 */ /* 0x000fc40000000000 */
[----:B------:R-:W-:-:S03]  /*22640*/  VIADD R236, R236, 0x1 ;  /* 0x00000001ecec7836 */ /* 0x000fc60000000000 */
[----:B------:R-:W-:-:S04]  /*22650*/  ISETP.NE.AND P2, PT, R205, 0x2, PT ;  /* 0x00000002cd00780c */ /* 0x000fc80003f45270 */
[----:B------:R-:W-:Y:S01]  /*22660*/  SEL R205, R205, RZ, P2 ;  /* 0x000000ffcdcd7207 */ /* 0x000fe20001000000 */
        /* <DEDUP_REMOVED lines=41> */
[----:B------:R-:W-:-:S02]  /*22900*/  IMAD.MOV.U32 R7, RZ, RZ, RZ ;  /* 0x000000ffff077224 */ /* 0x000fc400078e00ff */
[----:B-1----:R-:W-:Y:S01]  /*22910*/  FADD.FTZ R9, R3, R6 ;  /* 0x0000000603097221 */ /* 0x002fe20000010000 */
[----:B------:R-:W-:Y:S01]  /*22920*/  IMAD.MOV.U32 R6, RZ, RZ, -0x800000 ;  /* 0xff800000ff067424 */ /* 0x000fe200078e00ff */
[----:B------:R-:W0:Y:S04]  /*22930*/  SHFL.BFLY PT, R3, R2, 0x1, 0x1f ;  /* 0x0c201f0002037f89 */ /* 0x000e2800000e0000 */
[----:B------:R-:W1:Y:S01]  /*22940*/  SHFL.BFLY PT, R10, R9, 0x1, 0x1f ;  /* 0x0c201f00090a7f89 */ /* 0x000e6200000e0000 */
[----:B0-----:R-:W-:Y:S01]  /*22950*/  FADD.FTZ R13, R2, R3 ;  /* 0x00000003020d7221 */ /* 0x001fe20000010000 */
[----:B------:R-:W-:Y:S01]  /*22960*/  IMAD.MOV.U32 R2, RZ, RZ, RZ ;  /* 0x000000ffff027224 */ /* 0x000fe200078e00ff */
[----:B------:R-:W-:Y:S01]  /*22970*/  SEL R3, RZ, 0x1, P2 ;  /* 0x00000001ff037807 */ /* 0x000fe20001000000 */
[----:B-1----:R-:W-:-:S02]  /*22980*/  FADD.FTZ R14, R9, R10 ;  /* 0x0000000a090e7221 */ /* 0x002fc40000010000 */
[----:B------:R-:W-:Y:S02]  /*22990*/  FSETP.NE.FTZ.AND P0, PT, R13, RZ, PT ;  /* 0x000000ff0d00720b */ /* 0x000fe40003f15000 */
        /* <DEDUP_REMOVED lines=115> */
.L_x_2851:
        /* <DEDUP_REMOVED lines=53> */
[C---:B------:R-:W-:Y:S02]  /*23420*/  IADD3 R139, P2, R8.reuse, 0x20, RZ ;  /* 0x00000020088b7810 */ /* 0x040fe40007f5e0ff */
[C---:B------:R-:W-:Y:S02]  /*23430*/  IADD3 R141, P1, R8.reuse, 0x40, RZ ;  /* 0x00000040088d7810 */ /* 0x040fe40007f3e0ff */
[----:B------:R-:W-:Y:S01]  /*23440*/  LOP3.LUT R14, R139, 0x380, RZ, 0xc0, !PT ;  /* 0x000003808b0e7812 */ /* 0x000fe200078ec0ff */
[--C-:B------:R-:W-:Y:S01]  /*23450*/  IMAD.X R15, RZ, RZ, R9.reuse, P2 ;  /* 0x000000ffff0f7224 */ /* 0x100fe200010e0609 */
[----:B------:R-:W-:Y:S01]  /*23460*/  IADD3 R145, P5, R8, 0x4000, RZ ;  /* 0x0000400008917810 */ /* 0x000fe20007fbe0ff */
[--C-:B------:R-:W-:Y:S01]  /*23470*/  IMAD.X R21, RZ, RZ, R9.reuse, P1 ;  /* 0x000000ffff157224 */ /* 0x100fe200008e0609 */
[----:B------:R-:W-:Y:S02]  /*23480*/  SHF.R.U64 R14, R14, 0x3, RZ ;  /* 0x000000030e0e7819 */ /* 0x000fe400000012ff */
[C---:B------:R-:W-:Y:S01]  /*23490*/  IADD3 R38, P0, R8.reuse, 0x4020, RZ ;  /* 0x0000402008267810 */ /* 0x040fe20007f1e0ff */
[----:B------:R-:W-:Y:S01]  /*234a0*/  IMAD.X R35, RZ, RZ, R9, P5 ;  /* 0x000000ffff237224 */ /* 0x000fe200028e0609 */
[----:B------:R-:W-:-:S02]  /*234b0*/  LOP3.LUT R5, R8, 0x380, RZ, 0xc0, !PT ;  /* 0x0000038008057812 */ /* 0x000fc400078ec0ff */
[----:B------:R-:W-:Y:S01]  /*234c0*/  IADD3 R143, P6, R8, 0x60, RZ ;  /* 0x00000060088f7810 */ /* 0x000fe20007fde0ff */
[--C-:B------:R-:W-:Y:S01]  /*234d0*/  IMAD.X R39, RZ, RZ, R9.reuse, P0 ;  /* 0x000000ffff277224 */ /* 0x100fe200000e0609 */
[----:B------:R-:W-:Y:S02]  /*234e0*/  LOP3.LUT R20, R141, 0x380, RZ, 0xc0, !PT ;  /* 0x000003808d147812 */ /* 0x000fe400078ec0ff */
[----:B------:R-:W-:Y:S01]  /*234f0*/  LOP3.LUT R14, R14, R139, RZ, 0x3c, !PT ;  /* 0x0000008b0e0e7212 */ /* 0x000fe200078e3cff */
[----:B------:R-:W-:Y:S01]  /*23500*/  IMAD.X R31, RZ, RZ, R9, P6 ;  /* 0x000000ffff1f7224 */ /* 0x000fe200030e0609 */
[----:B------:R-:W-:Y:S02]  /*23510*/  LOP3.LUT R34, R145, 0x380, RZ, 0xc0, !PT ;  /* 0x0000038091227812 */ /* 0x000fe400078ec0ff */
[----:B------:R-:W-:Y:S02]  /*23520*/  LOP3.LUT R139, R38, 0x380, RZ, 0xc0, !PT ;  /* 0x00000380268b7812 */ /* 0x000fe400078ec0ff */
[----:B------:R-:W-:-:S02]  /*23530*/  SHF.R.U64 R5, R5, 0x3, RZ ;  /* 0x0000000305057819 */ /* 0x000fc400000012ff */
[----:B------:R-:W-:Y:S02]  /*23540*/  SHF.R.U64 R20, R20, 0x3, RZ ;  /* 0x0000000314147819 */ /* 0x000fe400000012ff */
[----:B------:R-:W-:Y:S02]  /*23550*/  IADD3 R42, P4, R8, 0x4040, RZ ;  /* 0x00004040082a7810 */ /* 0x000fe40007f9e0ff */
[----:B------:R-:W-:Y:S02]  /*23560*/  SHF.R.U64 R34, R34, 0x3, RZ ;  /* 0x0000000322227819 */ /* 0x000fe400000012ff */
[----:B------:R-:W-:Y:S01]  /*23570*/  SHF.R.U64 R139, R139, 0x3, RZ ;  /* 0x000000038b8b7819 */ /* 0x000fe200000012ff */
[----:B------:R-:W-:Y:S01]  /*23580*/  IMAD.X R43, RZ, RZ, R9, P4 ;  /* 0x000000ffff2b7224 */ /* 0x000fe200020e0609 */
[C---:B------:R-:W-:Y:S02]  /*23590*/  IADD3 R46, P3, R8.reuse, 0x4060, RZ ;  /* 0x00004060082e7810 */ /* 0x040fe40007f7e0ff */
[----:B------:R-:W-:-:S02]  /*235a0*/  IADD3 R50, P2, R8, 0x8000, RZ ;  /* 0x0000800008327810 */ /* 0x000fc40007f5e0ff */
[C---:B------:R-:W-:Y:S01]  /*235b0*/  IADD3 R2, P1, R8.reuse, 0x8020, RZ ;  /* 0x0000802008027810 */ /* 0x040fe20007f3e0ff */
[--C-:B------:R-:W-:Y:S01]  /*235c0*/  IMAD.X R47, RZ, RZ, R9.reuse, P3 ;  /* 0x000000ffff2f7224 */ /* 0x100fe200018e0609 */
[C---:B-1----:R-:W-:Y:S01]  /*235d0*/  IADD3 R24, P6, R8.reuse, 0x8040, RZ ;  /* 0x0000804008187810 */ /* 0x042fe20007fde0ff */
[--C-:B------:R-:W-:Y:S01]  /*235e0*/  IMAD.X R51, RZ, RZ, R9.reuse, P2 ;  /* 0x000000ffff337224 */ /* 0x100fe200010e0609 */
[----:B------:R-:W-:Y:S01]  /*235f0*/  IADD3 R86, P5, R8, 0x8060, RZ ;  /* 0x0000806008567810 */ /* 0x000fe20007fbe0ff */
[--C-:B------:R-:W-:Y:S01]  /*23600*/  IMAD.X R55, RZ, RZ, R9.reuse, P1 ;  /* 0x000000ffff377224 */ /* 0x100fe200008e0609 */
[----:B------:R-:W-:Y:S01]  /*23610*/  LOP3.LUT R30, R143, 0x380, RZ, 0xc0, !PT ;  /* 0x000003808f1e7812 */ /* 0x000fe200078ec0ff */
[--C-:B------:R-:W-:Y:S01]  /*23620*/  IMAD.X R59, RZ, RZ, R9.reuse, P6 ;  /* 0x000000ffff3b7224 */ /* 0x100fe200030e0609 */
[----:B------:R-:W-:Y:S01]  /*23630*/  LOP3.LUT R8, R5, R8, RZ, 0x3c, !PT ;  /* 0x0000000805087212 */ /* 0x000fe200078e3cff */
[----:B------:R-:W-:Y:S01]  /*23640*/  IMAD.X R5, RZ, RZ, R9, P5 ;  /* 0x000000ffff057224 */ /* 0x000fe200028e0609 */
[----:B------:R-:W-:-:S02]  /*23650*/  LOP3.LUT R20, R20, R141, RZ, 0x3c, !PT ;  /* 0x0000008d14147212 */ /* 0x000fc400078e3cff */
[----:B------:R-:W-:Y:S02]  /*23660*/  LOP3.LUT R34, R34, R145, RZ, 0x3c, !PT ;  /* 0x0000009122227212 */ /* 0x000fe400078e3cff */
[----:B------:R-:W-:Y:S02]  /*23670*/  LOP3.LUT R141, R42, 0x380, RZ, 0xc0, !PT ;  /* 0x000003802a8d7812 */ /* 0x000fe400078ec0ff */
[----:B------:R-:W-:Y:S02]  /*23680*/  LOP3.LUT R38, R139, R38, RZ, 0x3c, !PT ;  /* 0x000000268b267212 */ /* 0x000fe400078e3cff */
[----:B------:R-:W-:Y:S02]  /*23690*/  SHF.R.U64 R30, R30, 0x3, RZ ;  /* 0x000000031e1e7819 */ /* 0x000fe400000012ff */
[----:B------:R-:W-:Y:S02]  /*236a0*/  LOP3.LUT R145, R50, 0x380, RZ, 0xc0, !PT ;  /* 0x0000038032917812 */ /* 0x000fe400078ec0ff */
[----:B------:R-:W-:-:S02]  /*236b0*/  LOP3.LUT R139, R24, 0x380, RZ, 0xc0, !PT ;  /* 0x00000380188b7812 */ /* 0x000fc400078ec0ff */
[----:B------:R-:W-:Y:S02]  /*236c0*/  MOV R94, R8 ;  /* 0x00000008005e7202 */ /* 0x000fe40000000f00 */
[----:B------:R-:W-:Y:S02]  /*236d0*/  F2FP.BF16.F32.PACK_AB R8, R4, R0 ;  /* 0x000000000408723e */ /* 0x000fe400000010ff */
[----:B------:R-:W-:Y:S02]  /*236e0*/  SHF.R.U64 R141, R141, 0x3, RZ ;  /* 0x000000038d8d7819 */ /* 0x000fe400000012ff */
[----:B------:R-:W-:Y:S02]  /*236f0*/  LOP3.LUT R0, R2, 0x380, RZ, 0xc0, !PT ;  /* 0x0000038002007812 */ /* 0x000fe400078ec0ff */
[----:B------:R-:W-:Y:S02]  /*23700*/  LOP3.LUT R30, R30, R143, RZ, 0x3c, !PT ;  /* 0x0000008f1e1e7212 */ /* 0x000fe400078e3cff */
[----:B------:R-:W-:-:S02]  /*23710*/  SHF.R.U64 R145, R145, 0x3, RZ ;  /* 0x0000000391917819 */ /* 0x000fc400000012ff */
[----:B------:R-:W-:Y:S02]  /*23720*/  SHF.R.U64 R139, R139, 0x3, RZ ;  /* 0x000000038b8b7819 */ /* 0x000fe400000012ff */
[----:B------:R-:W-:Y:S02]  /*23730*/  LOP3.LUT R143, R46, 0x380, RZ, 0xc0, !PT ;  /* 0x000003802e8f7812 */ /* 0x000fe400078ec0ff */
[----:B------:R-:W-:Y:S02]  /*23740*/  F2FP.BF16.F32.PACK_AB R9, R138, R10 ;  /* 0x0000000a8a09723e */ /* 0x000fe400000010ff */
[----:B------:R-:W-:Y:S02]  /*23750*/  F2FP.BF16.F32.PACK_AB R10, R29, R28 ;  /* 0x0000001c1d0a723e */ /* 0x000fe400000010ff */
[----:B------:R-:W-:Y:S02]  /*23760*/  LOP3.LUT R42, R141, R42, RZ, 0x3c, !PT ;  /* 0x0000002a8d2a7212 */ /* 0x000fe400078e3cff */
[----:B------:R-:W-:Y:S01]  /*23770*/  SHF.R.U64 R29, R0, 0x3, RZ ;  /* 0x00000003001d7819 */ /* 0x000fe200000012ff */
[----:B------:R-:W-:Y:S01]  /*23780*/  STSM.16.M88.4 [R94], R8 ;  /* 0x000000085e007844 */ /* 0x000fe20000000200 */
[----:B------:R-:W-:-:S02]  /*23790*/  LOP3.LUT R50, R145, R50, RZ, 0x3c, !PT ;  /* 0x0000003291327212 */ /* 0x000fc400078e3cff */
[----:B------:R-:W-:Y:S02]  /*237a0*/  LOP3.LUT R58, R139, R24, RZ, 0x3c, !PT ;  /* 0x000000188b3a7212 */ /* 0x000fe400078e3cff */
[----:B------:R-:W-:Y:S02]  /*237b0*/  SHF.R.U64 R143, R143, 0x3, RZ ;  /* 0x000000038f8f7819 */ /* 0x000fe400000012ff */
[----:B------:R-:W-:Y:S02]  /*237c0*/  LOP3.LUT R141, R86, 0x380, RZ, 0xc0, !PT ;  /* 0x00000380568d7812 */ /* 0x000fe400078ec0ff */
[----:B------:R-:W-:Y:S02]  /*237d0*/  MOV R24, R14 ;  /* 0x0000000e00187202 */ /* 0x000fe40000000f00 */
[----:B------:R-:W-:Y:S02]  /*237e0*/  MOV R15, R34 ;  /* 0x00000022000f7202 */ /* 0x000fe40000000f00 */
[----:B------:R-:W-:-:S02]  /*237f0*/  LOP3.LUT R54, R29, R2, RZ, 0x3c, !PT ;  /* 0x000000021d367212 */ /* 0x000fc400078e3cff */
[----:B------:R-:W-:Y:S02]  /*23800*/  MOV R14, R42 ;  /* 0x0000002a000e7202 */ /* 0x000fe40000000f00 */
[----:B------:R-:W-:Y:S02]  /*23810*/  F2FP.BF16.F32.PACK_AB R34, R37, R36 ;  /* 0x000000242522723e */ /* 0x000fe400000010ff */
[----:B------:R-:W-:Y:S02]  /*23820*/  F2FP.BF16.F32.PACK_AB R35, R135, R124 ;  /* 0x0000007c8723723e */ /* 0x000fe400000010ff */
[----:B------:R-:W-:Y:S02]  /*23830*/  MOV R20, R20 ;  /* 0x0000001400147202 */ /* 0x000fe40000000f00 */
        /* <DEDUP_REMOVED lines=18> */
[----:B-1----:R-:W-:Y:S01]  /*23960*/  IMAD.MOV.U32 R20, RZ, RZ, RZ ;  /* 0x000000ffff147224 */ /* 0x002fe200078e00ff */
[----:B------:R-:W-:Y:S01]  /*23970*/  ISETP.NE.U32.AND P0, PT, RZ, UR4, PT ;  /* 0x00000004ff007c0c */ /* 0x000fe2000bf05070 */
[----:B------:R-:W-:Y:S01]  /*23980*/  STSM.16.M88.4 [R38], R64 ;  /* 0x0000004026007844 */ /* 0x000fe20000000200 */
[----:B------:R-:W-:-:S02]  /*23990*/  IADD3 R8, P1, R233, UR4, RZ ;  /* 0x00000004e9087c10 */ /* 0x000fc4000ff3e0ff */
[----:B------:R-:W-:Y:S01]  /*239a0*/  MOV R54, R54 ;  /* 0x0000003600367202 */ /* 0x000fe20000000f00 */
[----:B------:R-:W-:Y:S01]  /*239b0*/  STSM.16.M88.4 [R14], R72 ;  /* 0x000000480e007844 */ /* 0x000fe20000000200 */
[----:B------:R-:W-:Y:S02]  /*239c0*/  MOV R10, R4 ;  /* 0x00000004000a7202 */ /* 0x000fe40000000f00 */
[----:B------:R-:W-:Y:S01]  /*239d0*/  ISETP.NE.AND.EX P0, PT, RZ, UR5, PT, P0 ;  /* 0x00000005ff007c0c */ /* 0x000fe2000bf05300 */
[----:B------:R-:W-:Y:S01]  /*239e0*/  STSM.16.M88.4 [R46], R80 ;  /* 0x000000502e007844 */ /* 0x000fe20000000200 */
[----:B------:R-:W-:Y:S01]  /*239f0*/  IADD3.X R9, R234, UR5, RZ, P1, !PT ;  /* 0x00000005ea097c10 */ /* 0x000fe20008ffe4ff */
[----:B------:R-:W-:Y:S02]  /*23a00*/  ULDC.64 UR4, c[0x0][0xc08] ;  /* 0x0003020000047ab9 */ /* 0x000fe40000000a00 */
[----:B------:R1:W-:Y:S01]  /*23a10*/  STSM.16.M88.4 [R2], R88 ;  /* 0x0000005802007844 */ /* 0x0003e20000000200 */
[----:B------:R-:W-:-:S03]  /*23a20*/  ISETP.NE.U32.AND P2, PT, RZ, UR4, PT ;  /* 0x00000004ff007c0c */ /* 0x000fc6000bf45070 */
[----:B------:R2:W-:Y:S04]  /*23a30*/  STSM.16.M88.4 [R54], R96 ;  /* 0x0000006036007844 */ /* 0x0005e80000000200 */
[----:B------:R2:W-:Y:S01]  /*23a40*/  STSM.16.M88.4 [R0], R104 ;  /* 0x0000006800007844 */ /* 0x0005e20000000200 */
[----:B------:R-:W-:-:S03]  /*23a50*/  ISETP.NE.AND.EX P2, PT, RZ, UR5, PT, P2 ;  /* 0x00000005ff007c0c */ /* 0x000fc6000bf45320 */
[----:B------:R2:W-:Y:S01]  /*23a60*/  STSM.16.M88.4 [R10], R112 ;  /* 0x000000700a007844 */ /* 0x0005e20000000200 */
[----:B------:R-:W-:Y:S09]  /*23a70*/  BAR.SYNC.DEFER_BLOCKING 0x1, 0x100 ;  /* 0x0044000000007b1d */ /* 0x000ff20000010000 */
[----:B------:R-:W-:Y:S01]  /*23a80*/  @P2 IADD3 R4, P3, R233, UR4, RZ ;  /* 0x00000004e9042c10 */ /* 0x000fe2000ff7e0ff */
[----:B------:R-:W-:Y:S01]  /*23a90*/  ULDC UR4, c[0x0][0xa88] ;  /* 0x0002a20000047ab9 */ /* 0x000fe20000000800 */
[----:B-1----:R-:W1:Y:S01]  /*23aa0*/  LDC R2, c[0x0][0xbe8] ;  /* 0x0002fa00ff027b82 */ /* 0x002e620000000800 */
[----:B------:R-:W-:Y:S01]  /*23ab0*/  IMAD.U32 R7, RZ, RZ, UR4 ;  /* 0x00000004ff077e24 */ /* 0x000fe2000f8e00ff */
[----:B------:R-:W-:Y:S01]  /*23ac0*/  @P2 IADD3.X R5, R234, UR5, RZ, P3, !PT ;  /* 0x00000005ea052c10 */ /* 0x000fe20009ffe4ff */
[----:B------:R2:W5:Y:S04]  /*23ad0*/  @P0 LDG.E R20, desc[UR60][R8.64] ;  /* 0x0000003c08140981 */ /* 0x000568000c1e1900 */
[----:B------:R2:W5:Y:S01]  /*23ae0*/  @P2 LDG.E R7, desc[UR60][R4.64] ;  /* 0x0000003c04072981 */ /* 0x000562000c1e1900 */
[----:B-1----:R-:W-:-:S13]  /*23af0*/  ISETP.NE.AND P1, PT, R2, 0x1, PT ;  /* 0x000000010200780c */ /* 0x002fda0003f25270 */
[----:B------:R-:W1:Y:S08]  /*23b00*/  @P1 LDC R11, c[0x0][0xbec] ;  /* 0x0002fb00ff0b1b82 */ /* 0x000e700000000800 */
[----:B------:R-:W3:Y:S01]  /*23b10*/  @P1 LDC R29, c[0x0][0xbf0] ;  /* 0x0002fc00ff1d1b82 */ /* 0x000ee20000000800 */
[----:B--2---:R-:W-:Y:S05]  /*23b20*/  @P2 BRA `(.L_x_2947) ;  /* 0x0000000000102947 */ /* 0x004fea0003800000 */
[----:B------:R-:W-:Y:S05]  /*23b30*/  @!P0 BRA `(.L_x_2947) ;  /* 0x00000000000c8947 */ /* 0x000fea0003800000 */
[----:B------:R-:W2:Y:S04]  /*23b40*/  LDG.E R0, desc[UR60][R8.64] ;  /* 0x0000003c08007981 */ /* 0x000ea8000c1e1900 */
[----:B-----5:R-:W2:Y:S02]  /*23b50*/  LDG.E R7, desc[UR60][R8.64+0x4] ;  /* 0x0000043c08077981 */ /* 0x020ea4000c1e1900 */
[----:B--2---:R-:W-:-:S07]  /*23b60*/  IMAD.IADD R7, R7, 0x1, -R0 ;  /* 0x0000000107077824 */ /* 0x004fce00078e0a00 */
.L_x_2947:
[----:B------:R-:W2:Y:S01]  /*23b70*/  LDL.LU R8, [R1+0x54] ;  /* 0x0000540001087983 */ /* 0x000ea20000300800 */
[----:B------:R-:W-:Y:S01]  /*23b80*/  SHF.R.S32.HI R24, RZ, 0x1f, R232 ;  /* 0x0000001fff187819 */ /* 0x000fe200000114e8 */
[----:B------:R-:W-:Y:S01]  /*23b90*/  IMAD.IADD R10, R228, 0x1, R222 ;  /* 0x00000001e40a7824 */ /* 0x000fe200078e02de */
[----:B------:R-:W-:Y:S01]  /*23ba0*/  ULDC.64 UR4, c[0x0][0xb90] ;  /* 0x0002e40000047ab9 */ /* 0x000fe20000000a00 */
[----:B------:R-:W4:Y:S01]  /*23bb0*/  LDL R31, [R1+0x8c] ;  /* 0x00008c00011f7983 */ /* 0x000f220000100800 */
[----:B-----5:R-:W-:Y:S01]  /*23bc0*/  SHF.R.S32.HI R21, RZ, 0x1f, R20 ;  /* 0x0000001fff157819 */ /* 0x020fe20000011414 */
[----:B------:R-:W-:Y:S01]  /*23bd0*/  IMAD R5, R24, UR4, RZ ;  /* 0x0000000418057c24 */ /* 0x000fe2000f8e02ff */
[----:B------:R-:W0:Y:S01]  /*23be0*/  S2R R35, SR_TID.X ;  /* 0x0000000000237919 */ /* 0x000e220000002100 */
[----:B-1----:R-:W-:Y:S01]  /*23bf0*/  @P1 IMAD.HI.U32 R0, R10, R11, RZ ;  /* 0x0000000b0a001227 */ /* 0x002fe200078e00ff */
[----:B------:R-:W-:Y:S01]  /*23c00*/  SEL R235, R235, RZ, !P0 ;  /* 0x000000ffebeb7207 */ /* 0x000fe20004000000 */
[----:B------:R-:W1:Y:S02]  /*23c10*/  @P1 LDC R67, c[0x0][0xbec] ;  /* 0x0002fb00ff431b82 */ /* 0x000e640000000800 */
[----:B------:R-:W-:Y:S01]  /*23c20*/  IMAD.MOV.U32 R9, RZ, RZ, R10 ;  /* 0x000000ffff097224 */ /* 0x000fe200078e000a */
[----:B---3--:R-:W-:Y:S01]  /*23c30*/  @P1 SHF.R.U32.HI R9, RZ, R29, R0 ;  /* 0x0000001dff091219 */ /* 0x008fe20000011600 */
[----:B------:R-:W-:-:S02]  /*23c40*/  IMAD R15, R232, UR5, R5 ;  /* 0x00000005e80f7c24 */ /* 0x000fc4000f8e0205 */
[----:B------:R-:W-:Y:S01]  /*23c50*/  IMAD.WIDE.U32 R4, R232, UR4, R20 ;  /* 0x00000004e8047c25 */ /* 0x000fe2000f8e0014 */
[----:B------:R-:W-:Y:S01]  /*23c60*/  ULDC.64 UR4, c[0x0][0xb98] ;  /* 0x0002e60000047ab9 */ /* 0x000fe20000000a00 */
[----:B------:R-:W3:Y:S02]  /*23c70*/  @P1 LDC R69, c[0x0][0xbf0] ;  /* 0x0002fc00ff451b82 */ /* 0x000ee40000000800 */
[----:B------:R-:W-:Y:S02]  /*23c80*/  IMAD.IADD R5, R5, 0x1, R15 ;  /* 0x0000000105057824 */ /* 0x000fe400078e020f */
[----:B0-----:R-:W-:-:S05]  /*23c90*/  VIADD R35, R35, 0xffffff80 ;  /* 0xffffff8023237836 */ /* 0x001fca0000000000 */
[----:B------:R-:W-:-:S04]  /*23ca0*/  SHF.R.S32.HI R68, RZ, 0x1f, R35 ;  /* 0x0000001fff447819 */ /* 0x000fc80000011423 */
[----:B------:R-:W-:-:S04]  /*23cb0*/  LEA.HI R68, R68, R35, RZ, 0x3 ;  /* 0x0000002344447211 */ /* 0x000fc800078f18ff */
[----:B------:R-:W-:Y:S01]  /*23cc0*/  SHF.R.S32.HI R68, RZ, 0x3, R68 ;  /* 0x00000003ff447819 */ /* 0x000fe20000011444 */
[----:B------:R-:W-:-:S04]  /*23cd0*/  IMAD.MOV R15, RZ, RZ, -R9 ;  /* 0x000000ffff0f7224 */ /* 0x000fc800078e0a09 */
[----:B------:R-:W-:Y:S02]  /*23ce0*/  IMAD R11, R68, 0x40, R223 ;  /* 0x00000040440b7824 */ /* 0x000fe400078e02df */
[----:B------:R-:W-:-:S04]  /*23cf0*/  IMAD.WIDE.U32 R4, R235, UR4, R4 ;  /* 0x00000004eb047c25 */ /* 0x000fc8000f8e0004 */
[----:B------:R-:W-:-:S04]  /*23d00*/  IMAD.WIDE R12, R11, 0x2, R12 ;  /* 0x000000020b0c7825 */ /* 0x000fc800078e020c */
[----:B------:R-:W-:Y:S01]  /*23d10*/  IMAD R11, R2, R15, R10 ;  /* 0x0000000f020b7224 */ /* 0x000fe200078e020a */
[----:B------:R-:W-:Y:S02]  /*23d20*/  SHF.R.S32.HI R15, RZ, 0x1f, R9 ;  /* 0x0000001fff0f7819 */ /* 0x000fe40000011409 */
[----:B------:R-:W-:-:S04]  /*23d30*/  SHF.R.S32.HI R34, RZ, 0x1f, R35 ;  /* 0x0000001fff227819 */ /* 0x000fc80000011423 */
[----:B------:R-:W-:-:S04]  /*23d40*/  LEA.HI R34, R34, R35, RZ, 0x7 ;  /* 0x0000002322227211 */ /* 0x000fc800078f38ff */
[----:B------:R-:W-:Y:S01]  /*23d50*/  LOP3.LUT R34, R34, 0xffffff80, RZ, 0xc0, !PT ;  /* 0xffffff8022227812 */ /* 0x000fe200078ec0ff */
[----:B------:R-:W-:-:S04]  /*23d60*/  IMAD R64, R7, R2, RZ ;  /* 0x0000000207407224 */ /* 0x000fc800078e02ff */
[----:B------:R-:W-:Y:S01]  /*23d70*/  IMAD.IADD R34, R35, 0x1, -R34 ;  /* 0x0000000123227824 */ /* 0x000fe200078e0a22 */
[C---:B------:R-:W-:Y:S02]  /*23d80*/  IADD3 R33, P4, R12.reuse, 0x4000, RZ ;  /* 0x000040000c217810 */ /* 0x040fe40007f9e0ff */
[----:B------:R-:W-:Y:S02]  /*23d90*/  IADD3 R41, P3, R12, 0x6000, RZ ;  /* 0x000060000c297810 */ /* 0x000fe40007f7e0ff */
[----:B------:R-:W-:Y:S02]  /*23da0*/  LOP3.LUT R32, R33, 0x380, RZ, 0xc0, !PT ;  /* 0x0000038021207812 */ /* 0x000fe400078ec0ff */
[----:B------:R-:W-:Y:S02]  /*23db0*/  LOP3.LUT R40, R41, 0x380, RZ, 0xc0, !PT ;  /* 0x0000038029287812 */ /* 0x000fe400078ec0ff */
[----:B------:R-:W-:Y:S02]  /*23dc0*/  SHF.R.U64 R32, R32, 0x3, RZ ;  /* 0x0000000320207819 */ /* 0x000fe400000012ff */
[----:B------:R-:W-:-:S02]  /*23dd0*/  SHF.R.U64 R40, R40, 0x3, RZ ;  /* 0x0000000328287819 */ /* 0x000fc400000012ff */
        /* <DEDUP_REMOVED lines=8> */
[----:B------:R-:W-:Y:S01]  /*23e60*/  IMAD.X R57, RZ, RZ, R13, P4 ;  /* 0x000000ffff397224 */ /* 0x000fe200020e060d */
[----:B------:R-:W-:Y:S01]  /*23e70*/  BSSY B1, `(.L_x_2948) ;  /* 0x0000099000017945 */ /* 0x000fe20003800000 */
[----:B------:R-:W-:Y:S02]  /*23e80*/  SHF.R.S32.HI R70, RZ, 0x1f, R229 ;  /* 0x0000001fff467819 */ /* 0x000fe400000114e5 */
[----:B------:R-:W-:Y:S02]  /*23e90*/  SHF.R.S32.HI R71, RZ, 0x1f, R223 ;  /* 0x0000001fff477819 */ /* 0x000fe400000114df */
[----:B--2---:R-:W-:-:S05]  /*23ea0*/  SEL R0, R8, RZ, !P0 ;  /* 0x000000ff08007207 */ /* 0x004fca0004000000 */
[----:B------:R-:W-:Y:S01]  /*23eb0*/  IMAD R8, R0, UR4, RZ ;  /* 0x0000000400087c24 */ /* 0x000fe2000f8e02ff */
[----:B------:R-:W-:-:S03]  /*23ec0*/  IADD3 R4, P0, R9, R4, RZ ;  /* 0x0000000409047210 */ /* 0x000fc60007f1e0ff */
[----:B------:R-:W-:Y:S01]  /*23ed0*/  IMAD R10, R235, UR5, R8 ;  /* 0x00000005eb0a7c24 */ /* 0x000fe2000f8e0208 */
[----:B------:R-:W-:Y:S01]  /*23ee0*/  SHF.R.S32.HI R8, RZ, 0x1f, R11 ;  /* 0x0000001fff087819 */ /* 0x000fe2000001140b */
[----:B------:R-:W-:-:S03]  /*23ef0*/  ULDC.64 UR4, c[0x0][0xb88] ;  /* 0x0002e20000047ab9 */ /* 0x000fc60000000a00 */
[----:B------:R-:W-:Y:S01]  /*23f00*/  IADD3.X R5, R15, R5, R10, P0, !PT ;  /* 0x000000050f057210 */ /* 0x000fe200007fe40a */
[----:B------:R-:W-:Y:S01]  /*23f10*/  IMAD R10, R8, UR4, RZ ;  /* 0x00000004080a7c24 */ /* 0x000fe2000f8e02ff */
[----:B------:R-:W-:-:S03]  /*23f20*/  IADD3 R9, P2, R12, 0x1000, RZ ;  /* 0x000010000c097810 */ /* 0x000fc60007f5e0ff */
[C---:B------:R-:W-:Y:S02]  /*23f30*/  IMAD R29, R11.reuse, UR5, R10 ;  /* 0x000000050b1d7c24 */ /* 0x040fe4000f8e020a */
[----:B------:R-:W-:Y:S01]  /*23f40*/  IMAD.WIDE.U32 R4, R11, UR4, R4 ;  /* 0x000000040b047c25 */ /* 0x000fe2000f8e0004 */
        /* <DEDUP_REMOVED lines=8> */
[----:B----4-:R-:W-:Y:S01]  /*23fd0*/  IMAD.IADD R31, R31, 0x1, R222 ;  /* 0x000000011f1f7824 */ /* 0x010fe200078e02de */
[----:B------:R-:W-:Y:S01]  /*23fe0*/  LOP3.LUT R8, R8, R9, RZ, 0x3c, !PT ;  /* 0x0000000908087212 */ /* 0x000fe200078e3cff */
[----:B------:R-:W-:Y:S01]  /*23ff0*/  IMAD.X R9, RZ, RZ, R13, P2 ;  /* 0x000000ffff097224 */ /* 0x000fe200010e060d */
[----:B------:R-:W-:Y:S01]  /*24000*/  LOP3.LUT R36, R37, 0x380, RZ, 0xc0, !PT ;  /* 0x0000038025247812 */ /* 0x000fe200078ec0ff */
[----:B------:R-:W-:Y:S01]  /*24010*/  SHFL.IDX PT, R58, R30, 0x1, 0x1c1f ;  /* 0x003c1f001e3a7f89 */ /* 0x000fe200000e0000 */
[----:B------:R-:W-:Y:S01]  /*24020*/  IADD3 R45, P2, R12, 0x7000, RZ ;  /* 0x000070000c2d7810 */ /* 0x000fe20007f5e0ff */
[----:B------:R-:W-:Y:S01]  /*24030*/  ULDC.64 UR4, c[0x0][0xaa0] ;  /* 0x0002a80000047ab9 */ /* 0x000fe20000000a00 */
[----:B------:R-:W-:Y:S01]  /*24040*/  SHF.R.U64 R36, R36, 0x3, RZ ;  /* 0x0000000324247819 */ /* 0x000fe200000012ff */
[----:B------:R-:W0:Y:S01]  /*24050*/  SHFL.IDX PT, R55, R4, RZ, 0x1c1f ;  /* 0x001c1fff04377589 */ /* 0x000e2200000e0000 */
[----:B------:R-:W-:-:S03]  /*24060*/  LOP3.LUT R44, R45, 0x380, RZ, 0xc0, !PT ;  /* 0x000003802d2c7812 */ /* 0x000fc600078ec0ff */
[----:B------:R-:W2:Y:S01]  /*24070*/  SHFL.IDX PT, R59, R4, 0x1, 0x1c1f ;  /* 0x003c1f00043b7f89 */ /* 0x000ea200000e0000 */
[----:B------:R-:W-:Y:S01]  /*24080*/  LOP3.LUT R36, R36, R37, RZ, 0x3c, !PT ;  /* 0x0000002524247212 */ /* 0x000fe200078e3cff */
[--C-:B------:R-:W-:Y:S01]  /*24090*/  IMAD.X R37, RZ, RZ, R13.reuse, P0 ;  /* 0x000000ffff257224 */ /* 0x100fe200000e060d */
[----:B------:R-:W-:Y:S01]  /*240a0*/  SHF.R.U64 R44, R44, 0x3, RZ ;  /* 0x000000032c2c7819 */ /* 0x000fe200000012ff */
[C---:B------:R-:W-:Y:S01]  /*240b0*/  VIADD R5, R31.reuse, 0x8 ;  /* 0x000000081f057836 */ /* 0x040fe20000000000 */
[----:B------:R-:W-:Y:S02]  /*240c0*/  LOP3.LUT P0, RZ, R34, 0x3, RZ, 0xc0, !PT ;  /* 0x0000000322ff7812 */ /* 0x000fe4000780c0ff */
[----:B------:R-:W-:Y:S01]  /*240d0*/  LOP3.LUT R44, R44, R45, RZ, 0x3c, !PT ;  /* 0x0000002d2c2c7212 */ /* 0x000fe200078e3cff */
[----:B------:R-:W-:Y:S01]  /*240e0*/  IMAD.X R45, RZ, RZ, R13, P2 ;  /* 0x000000ffff2d7224 */ /* 0x000fe200010e060d */
[-C--:B------:R-:W-:Y:S02]  /*240f0*/  ISETP.GE.OR P2, PT, R31, R64.reuse, P0 ;  /* 0x000000401f00720c */ /* 0x080fe40000746670 */
[----:B------:R-:W-:-:S02]  /*24100*/  ISETP.GE.OR P0, PT, R5, R64, P0 ;  /* 0x000000400500720c */ /* 0x000fc40000706670 */
[C---:B------:R-:W-:Y:S02]  /*24110*/  IADD3 R15, P6, R12.reuse, 0x2000, RZ ;  /* 0x000020000c0f7810 */ /* 0x040fe40007fde0ff */
[----:B------:R-:W-:-:S07]  /*24120*/  IADD3 R29, P5, R12, 0x3000, RZ ;  /* 0x000030000c1d7810 */ /* 0x000fce0007fbe0ff */
[----:B0-----:R-:W-:Y:S04]  /*24130*/  @!P2 ST.E desc[UR60][R54.64], R6 ;  /* 0x000000063600a985 */ /* 0x001fe8000c10193c */
[----:B--2---:R0:W-:Y:S01]  /*24140*/  @!P0 ST.E desc[UR60][R58.64], R3 ;  /* 0x000000033a008985 */ /* 0x0041e2000c10193c */
[----:B------:R-:W-:Y:S02]  /*24150*/  LOP3.LUT R14, R15, 0x380, RZ, 0xc0, !PT ;  /* 0x000003800f0e7812 */ /* 0x000fe400078ec0ff */
[----:B------:R-:W-:Y:S02]  /*24160*/  LOP3.LUT R28, R29, 0x380, RZ, 0xc0, !PT ;  /* 0x000003801d1c7812 */ /* 0x000fe400078ec0ff */
[C---:B------:R-:W-:Y:S02]  /*24170*/  IADD3 R10, P3, R12.reuse, 0xb000, RZ ;  /* 0x0000b0000c0a7810 */ /* 0x040fe40007f7e0ff */
[----:B------:R-:W-:Y:S01]  /*24180*/  LOP3.LUT R11, R12, 0x380, RZ, 0xc0, !PT ;  /* 0x000003800c0b7812 */ /* 0x000fe200078ec0ff */
[----:B------:R-:W-:-:S02]  /*24190*/  IMAD.MOV.U32 R5, RZ, RZ, R13 ;  /* 0x000000ffff057224 */ /* 0x000fc400078e000d */
[----:B0-----:R-:W-:Y:S01]  /*241a0*/  IMAD R3, R21, UR4, RZ ;  /* 0x0000000415037c24 */ /* 0x001fe2000f8e02ff */
[----:B------:R-:W5:Y:S03]  /*241b0*/  LD.E.128 R32, desc[UR60][R32.64] ;  /* 0x0000003c20207980 */ /* 0x000f66000c101d00 */
[C---:B------:R-:W-:Y:S01]  /*241c0*/  IMAD R3, R20.reuse, UR5, R3 ;  /* 0x0000000514037c24 */ /* 0x040fe2000f8e0203 */
[----:B------:R-:W5:Y:S01]  /*241d0*/  LD.E.128 R36, desc[UR60][R36.64] ;  /* 0x0000003c24247980 */ /* 0x000f62000c101d00 */
[----:B------:R-:W-:Y:S01]  /*241e0*/  IMAD.WIDE.U32 R20, R20, UR4, RZ ;  /* 0x0000000414147c25 */ /* 0x000fe2000f8e00ff */
[----:B------:R-:W-:Y:S01]  /*241f0*/  SHF.R.U64 R14, R14, 0x3, RZ ;  /* 0x000000030e0e7819 */ /* 0x000fe200000012ff */
[----:B------:R-:W-:Y:S01]  /*24200*/  ULDC.64 UR4, c[0x0][0xae8] ;  /* 0x0002ba0000047ab9 */ /* 0x000fe20000000a00 */
[----:B------:R-:W-:Y:S01]  /*24210*/  SHF.R.U64 R28, R28, 0x3, RZ ;  /* 0x000000031c1c7819 */ /* 0x000fe200000012ff */
[----:B------:R-:W-:Y:S01]  /*24220*/  IMAD.IADD R21, R21, 0x1, R3 ;  /* 0x0000000115157824 */ /* 0x000fe200078e0203 */
[----:B------:R-:W5:Y:S01]  /*24230*/  LD.E.128 R40, desc[UR60][R40.64] ;  /* 0x0000003c28287980 */ /* 0x000f62000c101d00 */
[----:B------:R-:W-:Y:S01]  /*24240*/  IMAD R3, R231, 0x20, R68 ;  /* 0x00000020e7037824 */ /* 0x000fe200078e0244 */
[----:B------:R-:W-:Y:S01]  /*24250*/  LOP3.LUT R14, R14, R15, RZ, 0x3c, !PT ;  /* 0x0000000f0e0e7212 */ /* 0x000fe200078e3cff */
[--C-:B------:R-:W-:Y:S01]  /*24260*/  IMAD.X R15, RZ, RZ, R13.reuse, P6 ;  /* 0x000000ffff0f7224 */ /* 0x100fe200030e060d */
[----:B------:R-:W-:Y:S01]  /*24270*/  LOP3.LUT R28, R28, R29, RZ, 0x3c, !PT ;  /* 0x0000001d1c1c7212 */ /* 0x000fe200078e3cff */
[----:B------:R-:W-:Y:S01]  /*24280*/  IMAD.X R29, RZ, RZ, R13, P5 ;  /* 0x000000ffff1d7224 */ /* 0x000fe200028e060d */
[----:B------:R-:W-:Y:S01]  /*24290*/  IADD3 R49, P6, R12, 0x8000, RZ ;  /* 0x000080000c317810 */ /* 0x000fe20007fde0ff */
[----:B------:R-:W-:Y:S01]  /*242a0*/  IMAD.IADD R66, R222, 0x1, R3 ;  /* 0x00000001de427824 */ /* 0x000fe200078e0203 */
[----:B------:R-:W-:Y:S01]  /*242b0*/  IADD3 R53, P5, R12, 0x9000, RZ ;  /* 0x000090000c357810 */ /* 0x000fe20007fbe0ff */
[----:B------:R-:W-:Y:S01]  /*242c0*/  IMAD R65, R24, UR4, RZ ;  /* 0x0000000418417c24 */ /* 0x000fe2000f8e02ff */
[----:B------:R-:W-:Y:S01]  /*242d0*/  LOP3.LUT R48, R49, 0x380, RZ, 0xc0, !PT ;  /* 0x0000038031307812 */ /* 0x000fe200078ec0ff */
[----:B-1----:R-:W-:Y:S01]  /*242e0*/  @P1 IMAD.HI.U32 R24, R66, R67, RZ ;  /* 0x0000004342181227 */ /* 0x002fe200078e00ff */
[----:B------:R-:W-:Y:S01]  /*242f0*/  LOP3.LUT R52, R53, 0x380, RZ, 0xc0, !PT ;  /* 0x0000038035347812 */ /* 0x000fe200078ec0ff */
[----:B------:R-:W5:Y:S01]  /*24300*/  LD.E.128 R28, desc[UR60][R28.64] ;  /* 0x0000003c1c1c7980 */ /* 0x000f62000c101d00 */
[----:B------:R-:W-:Y:S01]  /*24310*/  LOP3.LUT R7, R10, 0x380, RZ, 0xc0, !PT ;  /* 0x000003800a077812 */ /* 0x000fe200078ec0ff */
[----:B------:R-:W-:-:S02]  /*24320*/  IMAD R65, R232, UR5, R65 ;  /* 0x00000005e8417c24 */ /* 0x000fc4000f8e0241 */
[----:B------:R-:W-:Y:S01]  /*24330*/  IMAD.WIDE.U32 R20, R232, UR4, R20 ;  /* 0x00000004e8147c25 */ /* 0x000fe2000f8e0014 */
[----:B------:R-:W-:Y:S01]  /*24340*/  ULDC.64 UR4, c[0x0][0xaf0] ;  /* 0x0002bc0000047ab9 */ /* 0x000fe20000000a00 */
[----:B------:R-:W-:Y:S01]  /*24350*/  SHF.R.U64 R48, R48, 0x3, RZ ;  /* 0x0000000330307819 */ /* 0x000fe200000012ff */
[----:B------:R-:W5:Y:S01]  /*24360*/  LD.E.128 R44, desc[UR60][R44.64] ;  /* 0x0000003c2c2c7980 */ /* 0x000f62000c101d00 */
[----:B------:R-:W-:Y:S01]  /*24370*/  IMAD.MOV.U32 R3, RZ, RZ, R66 ;  /* 0x000000ffff037224 */ /* 0x000fe200078e0042 */
[----:B------:R-:W-:Y:S01]  /*24380*/  SHF.R.U64 R52, R52, 0x3, RZ ;  /* 0x0000000334347819 */ /* 0x000fe200000012ff */
[----:B------:R-:W-:Y:S01]  /*24390*/  IMAD R0, R0, UR4, RZ ;  /* 0x0000000400007c24 */ /* 0x000fe2000f8e02ff */
[----:B---3--:R-:W-:Y:S01]  /*243a0*/  @P1 SHF.R.U32.HI R3, RZ, R69, R24 ;  /* 0x00000045ff031219 */ /* 0x008fe20000011618 */
[----:B------:R-:W-:Y:S01]  /*243b0*/  IMAD.IADD R21, R21, 0x1, R65 ;  /* 0x0000000115157824 */ /* 0x000fe200078e0241 */
        /* <DEDUP_REMOVED lines=8> */
[----:B------:R-:W-:Y:S01]  /*24440*/  SHF.R.S32.HI R0, RZ, 0x1f, R3 ;  /* 0x0000001fff007819 */ /* 0x000fe20000011403 */
[--C-:B------:R-:W-:Y:S01]  /*24450*/  IMAD.X R49, RZ, RZ, R13.reuse, P6 ;  /* 0x000000ffff317224 */ /* 0x100fe200030e060d */
[----:B------:R-:W-:Y:S01]  /*24460*/  LOP3.LUT R4, R11, R12, RZ, 0x3c, !PT ;  /* 0x0000000c0b047212 */ /* 0x000fe200078e3cff */
[--C-:B------:R-:W-:Y:S01]  /*24470*/  IMAD.X R53, RZ, RZ, R13.reuse, P5 ;  /* 0x000000ffff357224 */ /* 0x100fe200028e060d */
[----:B------:R-:W-:Y:S01]  /*24480*/  LOP3.LUT R60, R7, R10, RZ, 0x3c, !PT ;  /* 0x0000000a073c7212 */ /* 0x000fe200078e3cff */
[----:B------:R-:W-:Y:S01]  /*24490*/  IMAD.X R61, RZ, RZ, R13, P3 ;  /* 0x000000ffff3d7224 */ /* 0x000fe200018e060d */
[----:B------:R-:W5:Y:S01]  /*244a0*/  LD.E.128 R8, desc[UR60][R8.64] ;  /* 0x0000003c08087980 */ /* 0x000f62000c101d00 */
[----:B------:R-:W-:-:S02]  /*244b0*/  IMAD.MOV R67, RZ, RZ, -R3 ;  /* 0x000000ffff437224 */ /* 0x000fc400078e0a03 */
        /* <DEDUP_REMOVED lines=8> */
[----:B------:R-:W5:Y:S04]  /*24540*/  LD.E.128 R52, desc[UR60][R52.64] ;  /* 0x0000003c34347980 */ /* 0x000f68000c101d00 */
[----:B------:R-:W5:Y:S01]  /*24550*/  LD.E.128 R60, desc[UR60][R60.64] ;  /* 0x0000003c3c3c7980 */ /* 0x000f62000c101d00 */
[----:B------:R-:W-:Y:S01]  /*24560*/  IMAD.WIDE.U32 R2, R3, UR4, R20 ;  /* 0x0000000403027c25 */ /* 0x000fe2000f8e0014 */
[----:B------:R-:W-:Y:S01]  /*24570*/  ULDC.64 UR4, c[0x0][0xad8] ;  /* 0x0002b60000047ab9 */ /* 0x000fe20000000a00 */
        /* <DEDUP_REMOVED lines=8> */
[----:B------:R-:W-:Y:S02]  /*24600*/  IMAD.IADD R69, R68, 0x1, R222 ;  /* 0x0000000144457824 */ /* 0x000fe400078e02de */
        /* <DEDUP_REMOVED lines=13> */
[----:B------:R1:W2:Y:S01]  /*246e0*/  SHFL.IDX PT, R66, R24, RZ, 0x181f ;  /* 0x00181fff18427589 */ /* 0x0002a200000e0000 */
[----:B------:R-:W-:Y:S02]  /*246f0*/  SHF.R.S32.HI R68, RZ, 0x1f, R230 ;  /* 0x0000001fff447819 */ /* 0x000fe400000114e6 */
        /* <DEDUP_REMOVED lines=16> */
.L_x_2949:
[----:B------:R-:W-:Y:S05]  /*24800*/  BSYNC B1 ;  /* 0x0000000000017941 */ /* 0x000fea0003800000 */
.L_x_2948:
        /* <DEDUP_REMOVED lines=17> */
.L_x_2951:
[----:B------:R-:W-:Y:S05]  /*24920*/  BSYNC B1 ;  /* 0x0000000000017941 */ /* 0x000fea0003800000 */
.L_x_2950:
        /* <DEDUP_REMOVED lines=17> */
.L_x_2953:
[----:B------:R-:W-:Y:S05]  /*24a40*/  BSYNC B1 ;  /* 0x0000000000017941 */ /* 0x000fea0003800000 */
.L_x_2952:
[----:B0-----:R-:W-:Y:S01]  /*24a50*/  VIADD R3, R69, 0x60 ;  /* 0x0000006045037836 */ /* 0x001fe20000000000 */
[----:B------:R0:W0:Y:S04]  /*24a60*/  SHFL.IDX PT, R0, R65, 0x3, 0x181f ;  /* 0x00781f0041007f89 */ /* 0x00002800000e0000 */
[----:B------:R-:W-:Y:S01]  /*24a70*/  ISETP.GE.AND P0, PT, R3, R64, PT ;  /* 0x000000400300720c */ /* 0x000fe20003f06270 */
[----:B-1--4-:R-:W1:-:S12]  /*24a80*/  SHFL.IDX PT, R24, R24, 0x3, 0x181f ;  /* 0x00781f0018187f89 */ /* 0x012e5800000e0000 */
        /* <DEDUP_REMOVED lines=16> */
.L_x_2946:
        /* <DEDUP_REMOVED lines=27> */
.L_x_2955:
[----:B------:R-:W2:Y:S01]  /*24d40*/  LDL.LU R2, [R1+0x54] ;  /* 0x0000540001027983 */ /* 0x000ea20000300800 */
[----:B------:R-:W-:Y:S01]  /*24d50*/  BSSY B1, `(.L_x_2956) ;  /* 0x000002d000017945 */ /* 0x000fe20003800000 */
[----:B------:R-:W-:Y:S02]  /*24d60*/  SHF.R.S32.HI R10, RZ, 0x1f, R232 ;  /* 0x0000001fff0a7819 */ /* 0x000fe400000114e8 */
[----:B------:R-:W-:Y:S02]  /*24d70*/  SEL R235, R235, RZ, !P0 ;  /* 0x000000ffebeb7207 */ /* 0x000fe40004000000 */
[----:B-----5:R-:W-:Y:S02]  /*24d80*/  SHF.R.S32.HI R11, RZ, 0x1f, R6 ;  /* 0x0000001fff0b7819 */ /* 0x020fe40000011406 */
[----:B--2---:R-:W-:Y:S01]  /*24d90*/  SEL R12, R2, RZ, !P0 ;  /* 0x000000ff020c7207 */ /* 0x004fe20004000000 */
[----:B------:R-:W-:Y:S06]  /*24da0*/  @P3 BRA `(.L_x_2957) ;  /* 0x00000000009c3947 */ /* 0x000fec0003800000 */
[----:B------:R-:W2:Y:S01]  /*24db0*/  S2R R3, SR_TID.X ;  /* 0x0000000000037919 */ /* 0x000ea20000002100 */
[----:B------:R-:W3:Y:S02]  /*24dc0*/  LDC R9, c[0x0][0xbe8] ;  /* 0x0002fa00ff097b82 */ /* 0x000ee40000000800 */
[----:B---3--:R-:W-:Y:S01]  /*24dd0*/  IMAD R2, R0, R9, RZ ;  /* 0x0000000900027224 */ /* 0x008fe200078e02ff */
[----:B--2---:R-:W-:-:S04]  /*24de0*/  IADD3 R8, R222, -0x80, R3 ;  /* 0xffffff80de087810 */ /* 0x004fc80007ffe003 */
        /* <DEDUP_REMOVED lines=35> */
.L_x_2957:
[----:B------:R-:W-:Y:S05]  /*25020*/  BSYNC B1 ;  /* 0x0000000000017941 */ /* 0x000fea0003800000 */
.L_x_2956:
[----:B------:R-:W-:Y:S01]  /*25030*/  SHF.R.S32.HI R8, RZ, 0x1f, R20 ;  /* 0x0000001fff087819 */ /* 0x000fe20000011414 */
[----:B------:R-:W-:Y:S01]  /*25040*/  ULDC.64 UR4, c[0x0][0xaa0] ;  /* 0x0002a80000047ab9 */ /* 0x000fe20000000a00 */
[----:B------:R-:W-:Y:S01]  /*25050*/  BSSY B1, `(.L_x_2958) ;  /* 0x0000041000017945 */ /* 0x000fe20003800000 */
[----:B--2---:R-:W-:Y:S01]  /*25060*/  IMAD R3, R11, UR4, RZ ;  /* 0x000000040b037c24 */ /* 0x004fe2000f8e02ff */
[----:B------:R-:W-:Y:S02]  /*25070*/  LEA.HI R8, R8, R20, RZ, 0x3 ;  /* 0x0000001408087211 */ /* 0x000fe400078f18ff */
[----:B------:R-:W-:Y:S01]  /*25080*/  SHF.R.S32.HI R13, RZ, 0x1f, R230 ;  /* 0x0000001fff0d7819 */ /* 0x000fe200000114e6 */
[C---:B------:R-:W-:Y:S01]  /*25090*/  IMAD R5, R6.reuse, UR5, R3 ;  /* 0x0000000506057c24 */ /* 0x040fe2000f8e0203 */
[----:B------:R-:W-:Y:S01]  /*250a0*/  SHF.R.S32.HI R8, RZ, 0x3, R8 ;  /* 0x00000003ff087819 */ /* 0x000fe20000011408 */
[----:B------:R-:W-:Y:S01]  /*250b0*/  IMAD.WIDE.U32 R2, R6, UR4, RZ ;  /* 0x0000000406027c25 */ /* 0x000fe2000f8e00ff */
[----:B------:R-:W-:Y:S01]  /*250c0*/  ULDC.64 UR4, c[0x0][0xae8] ;  /* 0x0002ba0000047ab9 */ /* 0x000fe20000000a00 */
[----:B------:R-:W-:-:S02]  /*250d0*/  SHF.R.S32.HI R15, RZ, 0x1f, R229 ;  /* 0x0000001fff0f7819 */ /* 0x000fc400000114e5 */
[----:B------:R-:W-:Y:S01]  /*250e0*/  IMAD R7, R231, 0x20, R8 ;  /* 0x00000020e7077824 */ /* 0x000fe200078e0208 */
[----:B------:R-:W-:Y:S01]  /*250f0*/  SHF.R.S32.HI R20, RZ, 0x1f, R223 ;  /* 0x0000001fff147819 */ /* 0x000fe200000114df */
[----:B------:R-:W-:Y:S02]  /*25100*/  IMAD.IADD R3, R3, 0x1, R5 ;  /* 0x0000000103037824 */ /* 0x000fe400078e0205 */
        /* <DEDUP_REMOVED lines=53> */
.L_x_2959:
[----:B------:R-:W-:Y:S05]  /*25460*/  BSYNC B1 ;  /* 0x0000000000017941 */ /* 0x000fea0003800000 */
.L_x_2958:
        /* <DEDUP_REMOVED lines=17> */
.L_x_2961:
[----:B------:R-:W-:Y:S05]  /*25580*/  BSYNC B1 ;  /* 0x0000000000017941 */ /* 0x000fea0003800000 */
.L_x_2960:
        /* <DEDUP_REMOVED lines=17> */
.L_x_2963:
[----:B------:R-:W-:Y:S05]  /*256a0*/  BSYNC B1 ;  /* 0x0000000000017941 */ /* 0x000fea0003800000 */
.L_x_2962:
        /* <DEDUP_REMOVED lines=18> */
.L_x_2954:
[----:B------:R-:W-:Y:S05]  /*257d0*/  BSYNC B0 ;  /* 0x0000000000007941 */ /* 0x000fea0003800000 */
.L_x_2945:
[----:B------:R-:W-:Y:S02]  /*257e0*/  ULDC UR4, c[0x0][0xc3c] ;  /* 0x00030f0000047ab9 */ /* 0x000fe40000000800 */
[----:B-1----:R-:W-:-:S13]  /*257f0*/  ISETP.GE.AND P0, PT, R27, UR4, PT ;  /* 0x000000041b007c0c */ /* 0x002fda000bf06270 */
[----:B------:R-:W-:Y:S05]  /*25800*/  @!P0 BRA `(.L_x_2964) ;  /* 0xfffffdb800e88947 */ /* 0x000fea000383ffff */
[----:B------:R-:W-:Y:S05]  /*25810*/  BRA `(.L_x_2740) ;  /* 0x0000008000a87947 */ /* 0x000fea0003800000 */
.L_x_2738:
        /* <DEDUP_REMOVED lines=18> */
.L_x_2965:
        /* <DEDUP_REMOVED lines=41> */
.L_x_2971:
        /* <DEDUP_REMOVED lines=12> */
.L_x_2970:
[----:B------:R-:W-:Y:S05]  /*25c90*/  BSYNC B0 ;  /* 0x0000000000007941 */ /* 0x000fea0003800000 */
.L_x_2969:
        /* <DEDUP_REMOVED lines=21> */
.L_x_2967:
        /* <DEDUP_REMOVED lines=20> */
.L_x_2972:
        /* <DEDUP_REMOVED lines=56> */
.L_x_2968:
[----:B------:R-:W-:Y:S02]  /*262b0*/  IMAD.MOV.U32 R17, RZ, RZ, RZ ;  /* 0x000000ffff117224 */ /* 0x000fe400078e00ff */
[----:B------:R-:W-:Y:S02]  /*262c0*/  IMAD.U32 R16, RZ, RZ, UR6 ;  /* 0x00000006ff107e24 */ /* 0x000fe4000f8e00ff */
[----:B------:R-:W-:-:S07]  /*262d0*/  IMAD.MOV.U32 R18, RZ, RZ, RZ ;  /* 0x000000ffff127224 */ /* 0x000fce00078e00ff */
.L_x_2973:
[----:B------:R-:W-:-:S13]  /*262e0*/  ISETP.NE.AND P0, PT, R0, RZ, PT ;  /* 0x000000ff0000720c */ /* 0x000fda0003f05270 */
[----:B------:R-:W1:Y:S01]  /*262f0*/  @!P0 S2R R3, SR_CgaCtaId ;  /* 0x0000000000038919 */ /* 0x000e620000008800 */
[----:B------:R-:W-:-:S04]  /*26300*/  @!P0 MOV R0, 0x400 ;  /* 0x0000040000008802 */ /* 0x000fc80000000f00 */
[----:B-1----:R-:W-:-:S05]  /*26310*/  @!P0 LEA R0, R3, R0, 0x18 ;  /* 0x0000000003008211 */ /* 0x002fca00078ec0ff */
[----:B------:R1:W-:Y:S01]  /*26320*/  @!P0 STS.128 [R0+0x368d0], R16 ;  /* 0x0368d01000008388 */ /* 0x0003e20000000c00 */
[----:B------:R-:W-:Y:S06]  /*26330*/  BAR.ARV 0x5, 0x180 ;  /* 0x0146000000007b1d */ /* 0x000fec0000002000 */
.L_x_2966:
[----:B-1----:R-:W-:Y:S01]  /*26340*/  IMAD.MOV.U32 R0, RZ, RZ, 0x1 ;  /* 0x00000001ff007424 */ /* 0x002fe200078e00ff */
[----:B------:R1:W-:Y:S01]  /*26350*/  STL [R1+0x50], RZ ;  /* 0x000050ff01007387 */ /* 0x0003e20000100800 */
[----:B------:R-:W-:Y:S02]  /*26360*/  ULDC UR4, c[0x0][0xc3c] ;  /* 0x00030f0000047ab9 */ /* 0x000fe40000000800 */
[----:B--2---:R-:W-:Y:S01]  /*26370*/  ISETP.GE.AND P0, PT, R19, UR4, PT ;  /* 0x0000000413007c0c */ /* 0x004fe2000bf06270 */
[----:B------:R1:W-:Y:S04]  /*26380*/  STL [R1+0x14], R0 ;  /* 0x0000140001007387 */ /* 0x0003e80000100800 */
[----:B------:R1:W-:Y:S08]  /*26390*/  STL [R1+0x8], RZ ;  /* 0x000008ff01007387 */ /* 0x0003f00000100800 */
[----:B-1----:R-:W-:Y:S05]  /*263a0*/  @P0 BRA `(.L_x_2974) ;  /* 0x0000007000d40947 */ /* 0x002fea0003800000 */
        /* <DEDUP_REMOVED lines=29> */
.L_x_3120:
[----:B0---4-:R-:W0:Y:S02]  /*26580*/  LDC.64 R2, c[0x0][0xc88] ;  /* 0x00032200ff027b82 */ /* 0x011e240000000a00 */
[----:B0-----:R-:W-:-:S05]  /*26590*/  IMAD.WIDE R2, R19, 0x4, R2 ;  /* 0x0000000413027825 */ /* 0x001fca00078e0202 */
[----:B------:R-:W2:Y:S01]  /*265a0*/  LDG.E R4, desc[UR60][R2.64] ;  /* 0x0000003c02047981 */ /* 0x000ea2000c1e1900 */
[----:B------:R-:W-:Y:S05]  /*265b0*/  YIELD ;  /* 0x0000000000007946 */ /* 0x000fea0003800000 */
[----:B------:R-:W-:Y:S01]  /*265c0*/  ULDC.64 UR4, c[0x0][0xa28] ;  /* 0x00028a0000047ab9 */ /* 0x000fe20000000a00 */
[----:B------:R-:W-:Y:S01]  /*265d0*/  IMAD.MOV.U32 R0, RZ, RZ, RZ ;  /* 0x000000ffff007224 */ /* 0x000fe200078e00ff */
[----:B------:R-:W-:Y:S01]  /*265e0*/  ISETP.NE.U32.AND P0, PT, RZ, UR4, PT ;  /* 0x00000004ff007c0c */ /* 0x000fe2000bf05070 */
[----:B---3-5:R-:W-:Y:S01]  /*265f0*/  IMAD.MOV.U32 R8, RZ, RZ, RZ ;  /* 0x000000ffff087224 */ /* 0x028fe200078e00ff */
[----:B------:R-:W-:Y:S01]  /*26600*/  ULDC.64 UR10, c[0x0][0xa18] ;  /* 0x00028600000a7ab9 */ /* 0x000fe20000000a00 */
[----:B------:R-:W-:Y:S01]  /*26610*/  ULDC.64 UR8, c[0x0][0xa10] ;  /* 0x0002840000087ab9 */ /* 0x000fe20000000a00 */
[----:B------:R-:W-:Y:S01]  /*26620*/  ISETP.NE.AND.EX P0, PT, RZ, UR5, PT, P0 ;  /* 0x00000005ff007c0c */ /* 0x000fe2000bf05300 */
[----:B------:R-:W-:Y:S01]  /*26630*/  ULDC.64 UR6, c[0x0][0xa08] ;  /* 0x0002820000067ab9 */ /* 0x000fe20000000a00 */
[----:B--2---:R-:W-:Y:S01]  /*26640*/  SHF.R.S32.HI R5, RZ, 0x1f, R4 ;  /* 0x0000001fff057819 */ /* 0x004fe20000011404 */
[----:B------:R-:W-:-:S10]  /*26650*/  IMAD.SHL.U32 R15, R4, 0x4, RZ ;  /* 0x00000004040f7824 */ /* 0x000fd400078e00ff */
[C---:B------:R-:W-:Y:S01]  /*26660*/  @P0 LEA R2, P1, R4.reuse, UR4, 0x2 ;  /* 0x0000000404020c11 */ /* 0x040fe2000f8210ff */
[----:B------:R0:W-:Y:S03]  /*26670*/  STL [R1+0x30], R4 ;  /* 0x0000300401007387 */ /* 0x0001e60000100800 */
[C-C-:B------:R-:W-:Y:S01]  /*26680*/  @P0 LEA.HI.X R3, R4.reuse, UR5, R5.reuse, 0x2, P1 ;  /* 0x0000000504030c11 */ /* 0x140fe200088f1405 */
[----:B------:R-:W-:Y:S01]  /*26690*/  ULDC.64 UR4, c[0x0][0xa00] ;  /* 0x0002800000047ab9 */ /* 0x000fe20000000a00 */
[----:B------:R-:W-:Y:S01]  /*266a0*/  SHF.L.U64.HI R14, R4, 0x2, R5 ;  /* 0x00000002040e7819 */ /* 0x000fe20000010205 */
[----:B-1----:R1:W-:Y:S01]  /*266b0*/  STL [R1+0x44], R5 ;  /* 0x0000440501007387 */ /* 0x0023e20000100800 */
        /* <DEDUP_REMOVED lines=16> */
[----:B-1----:R-:W-:Y:S01]  /*267c0*/  IADD3.X R5, R14, UR9, RZ, P4, !PT ;  /* 0x000000090e057c10 */ /* 0x002fe2000a7fe4ff */
[----:B------:R-:W-:Y:S01]  /*267d0*/  ULDC UR4, c[0x0][0x288] ;  /* 0x0000a20000047ab9 */ /* 0x000fe20000000800 */
[----:B------:R-:W-:Y:S01]  /*267e0*/  IADD3 R6, P5, R15, UR6, RZ ;  /* 0x000000060f067c10 */ /* 0x000fe2000ffbe0ff */
[----:B------:R-:W-:Y:S01]  /*267f0*/  IMAD.U32 R12, RZ, RZ, UR4 ;  /* 0x00000004ff0c7e24 */ /* 0x000fe2000f8e00ff */
[----:B------:R-:W-:-:S02]  /*26800*/  ULDC.64 UR4, c[0x0][0x418] ;  /* 0x0001060000047ab9 */ /* 0x000fc40000000a00 */
[----:B------:R-:W-:-:S05]  /*26810*/  IADD3.X R7, R14, UR7, RZ, P5, !PT ;  /* 0x000000070e077c10 */ /* 0x000fca000affe4ff */
[----:B------:R0:W5:Y:S04]  /*26820*/  @P0 LDG.E R11, desc[UR60][R6.64] ;  /* 0x0000003c060b0981 */ /* 0x000168000c1e1900 */
[----:B------:R0:W5:Y:S04]  /*26830*/  @P1 LDG.E R10, desc[UR60][R4.64] ;  /* 0x0000003c040a1981 */ /* 0x000168000c1e1900 */
[----:B--2---:R1:W-:Y:S02]  /*26840*/  STL [R1+0x3c], R8 ;  /* 0x00003c0801007387 */ /* 0x0043e40000100800 */
[----:B-1----:R-:W-:-:S04]  /*26850*/  @P3 IADD3 R8, P4, R15, UR10, RZ ;  /* 0x0000000a0f083c10 */ /* 0x002fc8000ff9e0ff */
[----:B------:R-:W-:-:S05]  /*26860*/  @P3 IADD3.X R9, R14, UR11, RZ, P4, !PT ;  /* 0x0000000b0e093c10 */ /* 0x000fca000a7fe4ff */
[----:B------:R-:W2:Y:S01]  /*26870*/  @P3 LDG.E R12, desc[UR60][R8.64] ;  /* 0x0000003c080c3981 */ /* 0x000ea2000c1e1900 */
[----:B------:R-:W-:-:S03]  /*26880*/  UISETP.NE.U32.AND UP0, UPT, UR4, URZ, UPT ;  /* 0x0000003f0400728c */ /* 0x000fc6000bf05070 */
[----:B------:R-:W-:Y:S01]  /*26890*/  ULDC UR4, c[0x0][0x424] ;  /* 0x0001090000047ab9 */ /* 0x000fe20000000800 */
[----:B------:R-:W-:-:S03]  /*268a0*/  UISETP.NE.AND.EX UP0, UPT, UR5, URZ, UPT, UP0 ;  /* 0x0000003f0500728c */ /* 0x000fc6000bf05300 */
[----:B------:R-:W-:Y:S01]  /*268b0*/  ULDC UR5, c[0x0][0x2f0] ;  /* 0x0000bc0000057ab9 */ /* 0x000fe20000000800 */
[----:B------:R-:W-:Y:S01]  /*268c0*/  USEL UR4, UR4, 0x1, UP0 ;  /* 0x0000000104047887 */ /* 0x000fe20008000000 */
[----:B--2---:R0:W-:Y:S04]  /*268d0*/  STL [R1+0x40], R12 ;  /* 0x0000400c01007387 */ /* 0x0041e80000100800 */
[----:B------:R0:W5:Y:S01]  /*268e0*/  LDL R13, [R1+0x40] ;  /* 0x00004000010d7983 */ /* 0x0001620000100800 */
[----:B------:R-:W-:-:S03]  /*268f0*/  UIMAD UR4, UR4, UR5, URZ ;  /* 0x00000005040472a4 */ /* 0x000fc6000f8e023f */
[----:B------:R-:W-:Y:S02]  /*26900*/  ULDC UR5, c[0x0][0x348] ;  /* 0x0000d20000057ab9 */ /* 0x000fe40000000800 */
[----:B------:R-:W-:Y:S02]  /*26910*/  IMAD.U32 R8, RZ, RZ, UR5 ;  /* 0x00000005ff087e24 */ /* 0x000fe4000f8e00ff */
[----:B------:R-:W-:Y:S01]  /*26920*/  IMAD.U32 R9, RZ, RZ, UR4 ;  /* 0x00000004ff097e24 */ /* 0x000fe2000f8e00ff */
[----:B0-----:R-:W-:Y:S06]  /*26930*/  @P3 BRA `(.L_x_2975) ;  /* 0x0000000000143947 */ /* 0x001fec0003800000 */
[----:B------:R-:W-:Y:S05]  /*26940*/  @!P2 BRA `(.L_x_2975) ;  /* 0x000000000010a947 */ /* 0x000fea0003800000 */
[----:B------:R-:W2:Y:S04]  /*26950*/  LDG.E R12, desc[UR60][R2.64] ;  /* 0x0000003c020c7981 */ /* 0x000ea8000c1e1900 */
[----:B------:R-:W2:Y:S02]  /*26960*/  LDG.E R2, desc[UR60][R2.64+0x4] ;  /* 0x0000043c02027981 */ /* 0x000ea4000c1e1900 */
[----:B--2--5:R-:W-:-:S05]  /*26970*/  IMAD.IADD R13, R2, 0x1, -R12 ;  /* 0x00000001020d7824 */ /* 0x024fca00078e0a0c */
[----:B------:R0:W-:Y:S02]  /*26980*/  STL [R1+0x40], R13 ;  /* 0x0000400d01007387 */ /* 0x0001e40000100800 */
.L_x_2975:
[----:B------:R-:W2:Y:S01]  /*26990*/  LDL R12, [R1+0x30] ;  /* 0x00003000010c7983 */ /* 0x000ea20000100800 */
[----:B-----5:R-:W-:Y:S01]  /*269a0*/  IMAD.IADD R2, R11, 0x1, R0 ;  /* 0x000000010b027824 */ /* 0x020fe200078e0200 */
[----:B------:R-:W-:Y:S02]  /*269b0*/  ULDC.64 UR4, c[0x0][0xa20] ;  /* 0x0002880000047ab9 */ /* 0x000fe40000000a00 */
[----:B------:R-:W-:Y:S02]  /*269c0*/  ISETP.NE.U32.AND P2, PT, RZ, UR4, PT ;  /* 0x00000004ff007c0c */ /* 0x000fe4000bf45070 */
[----:B------:R1:W-:Y:S02]  /*269d0*/  STL [R1+0x18], R2 ;  /* 0x0000180201007387 */ /* 0x0003e40000100800 */
[----:B------:R-:W-:Y:S02]  /*269e0*/  ISETP.NE.AND.EX P2, PT, RZ, UR5, PT, P2 ;  /* 0x00000005ff007c0c */ /* 0x000fe4000bf45320 */
[----:B--2---:R1:W-:Y:S11]  /*269f0*/  STL [R1+0x10], R12 ;  /* 0x0000100c01007387 */ /* 0x0043f60000100800 */
[----:B------:R-:W-:Y:S05]  /*26a00*/  @!P2 BRA `(.L_x_2976) ;  /* 0x000000000010a947 */ /* 0x000fea0003800000 */
[----:B-1----:R-:W-:-:S04]  /*26a10*/  IADD3 R2, P0, R15, UR4, RZ ;  /* 0x000000040f027c10 */ /* 0x002fc8000ff1e0ff */
[----:B------:R-:W-:-:S05]  /*26a20*/  IADD3.X R3, R14, UR5, RZ, P0, !PT ;  /* 0x000000050e037c10 */ /* 0x000fca00087fe4ff */
[----:B------:R1:W5:Y:S01]  /*26a30*/  LDG.E R9, desc[UR60][R2.64] ;  /* 0x0000003c02097981 */ /* 0x000362000c1e1900 */
[----:B------:R-:W-:Y:S05]  /*26a40*/  BRA `(.L_x_2977) ;  /* 0x0000000000107947 */ /* 0x000fea0003800000 */
.L_x_2976:
[----:B------:R-:W-:Y:S05]  /*26a50*/  @!P0 BRA `(.L_x_2977) ;  /* 0x00000000000c8947 */ /* 0x000fea0003800000 */
[----:B------:R-:W2:Y:S04]  /*26a60*/  LDG.E R9, desc[UR60][R6.64] ;  /* 0x0000003c06097981 */ /* 0x000ea8000c1e1900 */
[----:B------:R-:W2:Y:S02]  /*26a70*/  LDG.E R6, desc[UR60][R6.64+0x4] ;  /* 0x0000043c06067981 */ /* 0x000ea4000c1e1900 */
[----:B--2---:R-:W-:-:S07]  /*26a80*/  IMAD.IADD R9, R6, 0x1, -R9 ;  /* 0x0000000106097824 */ /* 0x004fce00078e0a09 */
.L_x_2977:
[----:B-1----:R-:W2:Y:S01]  /*26a90*/  @P1 LDG.E R2, desc[UR60][R4.64] ;  /* 0x0000003c04021981 */ /* 0x002ea2000c1e1900 */
[----:B------:R-:W1:Y:S03]  /*26aa0*/  LDC R3, c[0x0][0x448] ;  /* 0x00011200ff037b82 */ /* 0x000e660000000800 */
[----:B------:R-:W2:Y:S01]  /*26ab0*/  @P1 LDG.E R4, desc[UR60][R4.64+0x4] ;  /* 0x0000043c04041981 */ /* 0x000ea2000c1e1900 */
[----:B-----5:R-:W-:Y:S01]  /*26ac0*/  IMAD.IADD R0, R9, 0x1, -R0 ;  /* 0x0000000109007824 */ /* 0x020fe200078e0a00 */
[----:B------:R-:W-:Y:S01]  /*26ad0*/  BSSY B0, `(.L_x_2978) ;  /* 0x000017a000007945 */ /* 0x000fe20003800000 */
[----:B-1----:R-:W-:-:S13]  /*26ae0*/  ISETP.NE.AND P0, PT, R3, 0x1, PT ;  /* 0x000000010300780c */ /* 0x002fda0003f05270 */
[----:B------:R-:W1:Y:S01]  /*26af0*/  @P0 LDC R3, c[0x0][0x44c] ;  /* 0x00011300ff030b82 */ /* 0x000e620000000800 */
[----:B--2---:R-:W-:-:S07]  /*26b00*/  @P1 IMAD.IADD R8, R4, 0x1, -R2 ;  /* 0x0000000104081824 */ /* 0x004fce00078e0a02 */
[----:B------:R-:W2:Y:S01]  /*26b10*/  @P0 LDC R4, c[0x0][0x450] ;  /* 0x00011400ff040b82 */ /* 0x000ea20000000800 */
[----:B------:R-:W-:-:S04]  /*26b20*/  IMAD.SHL.U32 R2, R17, 0x80, RZ ;  /* 0x0000008011027824 */ /* 0x000fc800078e00ff */
[----:B------:R-:W-:-:S04]  /*26b30*/  VIADD R2, R2, 0x7f ;  /* 0x0000007f02027836 */ /* 0x000fc80000000000 */
[----:B-1----:R-:W-:-:S04]  /*26b40*/  @P0 IMAD.HI.U32 R3, R2, R3, RZ ;  /* 0x0000000302030227 */ /* 0x002fc800078e00ff */
[----:B------:R-:W-:Y:S02]  /*26b50*/  IMAD.MOV.U32 R5, RZ, RZ, R2 ;  /* 0x000000ffff057224 */ /* 0x000fe400078e0002 */
[----:B------:R-:W-:Y:S01]  /*26b60*/  IMAD.MOV.U32 R2, RZ, RZ, RZ ;  /* 0x000000ffff027224 */ /* 0x000fe200078e00ff */
[----:B--2---:R-:W-:Y:S01]  /*26b70*/  @P0 SHF.R.U32.HI R5, RZ, R4, R3 ;  /* 0x00000004ff050219 */ /* 0x004fe20000011603 */
[----:B------:R-:W-:-:S04]  /*26b80*/  IMAD.IADD R4, R0, 0x1, R8 ;  /* 0x0000000100047824 */ /* 0x000fc800078e0208 */
[C---:B------:R-:W-:Y:S01]  /*26b90*/  VIADD R3, R4.reuse, 0x6f ;  /* 0x0000006f04037836 */ /* 0x040fe20000000000 */
[----:B------:R-:W-:-:S03]  /*26ba0*/  IADD3 R21, R4, 0x70, -R13 ;  /* 0x0000007004157810 */ /* 0x000fc60007ffe80d */
[----:B------:R-:W-:-:S04]  /*26bb0*/  IMAD.HI R6, R3, -0x6db6db6d, R2 ;  /* 0x9249249303067827 */ /* 0x000fc800078e0202 */
[----:B------:R-:W-:Y:S01]  /*26bc0*/  IMAD.IADD R3, R21, 0x1, R5 ;  /* 0x0000000115037824 */ /* 0x000fe200078e0205 */
[----:B------:R-:W-:-:S03]  /*26bd0*/  SHF.R.U32.HI R20, RZ, 0x1f, R6 ;  /* 0x0000001fff147819 */ /* 0x000fc60000011606 */
[----:B------:R-:W-:Y:S01]  /*26be0*/  IMAD.HI R2, R3, -0x6db6db6d, R2 ;  /* 0x9249249303027827 */ /* 0x000fe200078e0202 */
[----:B------:R-:W-:-:S04]  /*26bf0*/  LEA.HI.SX32 R20, R6, R20, 0x1a ;  /* 0x0000001406147211 */ /* 0x000fc800078fd2ff */
[----:B------:R-:W-:-:S04]  /*26c00*/  SHF.R.U32.HI R3, RZ, 0x1f, R2 ;  /* 0x0000001fff037819 */ /* 0x000fc80000011602 */
[----:B------:R-:W-:-:S04]  /*26c10*/  LEA.HI.SX32 R2, R2, R3, 0x1a ;  /* 0x0000000302027211 */ /* 0x000fc800078fd2ff */
[----:B------:R-:W-:-:S05]  /*26c20*/  VIMNMX R2, R20, R2, PT ;  /* 0x0000000214027248 */ /* 0x000fca0003fe0100 */
[--C-:B------:R-:W-:Y:S02]  /*26c30*/  IMAD R2, R2, 0x70, -R0.reuse ;  /* 0x0000007002027824 */ /* 0x100fe400078e0a00 */
[----:B------:R-:W-:-:S03]  /*26c40*/  IMAD.MOV R0, RZ, RZ, -R0 ;  /* 0x000000ffff007224 */ /* 0x000fc600078e0a00 */
[----:B------:R-:W-:Y:S02]  /*26c50*/  VIMNMX R4, R2, R8, PT ;  /* 0x0000000802047248 */ /* 0x000fe40003fe0100 */
[----:B------:R-:W-:-:S04]  /*26c60*/  VIMNMX R0, RZ, R0, !PT ;  /* 0x00000000ff007248 */ /* 0x000fc80007fe0100 */
[----:B------:R-:W-:Y:S02]  /*26c70*/  ISETP.GT.AND P0, PT, R4, R0, PT ;  /* 0x000000000400720c */ /* 0x000fe40003f04270 */
[----:B------:R-:W-:-:S05]  /*26c80*/  SHF.R.U32.HI R2, RZ, 0x4, R0 ;  /* 0x00000004ff027819 */ /* 0x000fca0000011600 */
[----:B------:R-:W-:-:S04]  /*26c90*/  IMAD.WIDE.U32 R2, R2, 0x24924925, RZ ;  /* 0x2492492502027825 */ /* 0x000fc800078e00ff */
[----:B------:R-:W-:Y:S02]  /*26ca0*/  IMAD.MOV.U32 R2, RZ, RZ, R3 ;  /* 0x000000ffff027224 */ /* 0x000fe400078e0003 */
[----:B------:R-:W-:Y:S02]  /*26cb0*/  @P0 VIADD R5, R4, 0x6f ;  /* 0x0000006f04050836 */ /* 0x000fe40000000000 */
[----:B------:R-:W-:Y:S02]  /*26cc0*/  @P0 IMAD.MOV.U32 R4, RZ, RZ, RZ ;  /* 0x000000ffff040224 */ /* 0x000fe400078e00ff */
[----:B------:R-:W-:Y:S02]  /*26cd0*/  IMAD.MOV.U32 R8, RZ, RZ, R2 ;  /* 0x000000ffff087224 */ /* 0x000fe400078e0002 */
[----:B------:R-:W-:-:S05]  /*26ce0*/  @P0 IMAD.HI R4, R5, -0x6db6db6d, R4 ;  /* 0x9249249305040827 */ /* 0x000fca00078e0204 */
        /* <DEDUP_REMOVED lines=12> */
.L_x_3163:
[----:B--2---:R-:W-:Y:S02]  /*26db0*/  ISETP.NE.AND P0, PT, R14, RZ, PT ;  /* 0x000000ff0e00720c */ /* 0x004fe40003f05270 */
[----:B------:R-:W-:-:S11]  /*26dc0*/  PLOP3.LUT P6, PT, PT, PT, PT, 0x8, 0x0 ;  /* 0x000000000000781c */ /* 0x000fd60003fce170 */
[----:B------:R-:W-:Y:S05]  /*26dd0*/  @P0 BRA `(.L_x_2981) ;  /* 0x00000000000c0947 */ /* 0x000fea0003800000 */
[----:B------:R-:W-:-:S03]  /*26de0*/  UMOV UR4, 0xffffffff ;  /* 0xffffffff00047882 */ /* 0x000fc60000000000 */
[----:B------:R-:W-:Y:S05]  /*26df0*/  BRA.DIV UR4, `(.L_x_2982) ;  /* 0x0000007a04307947 */ /* 0x000fea000b800000 */
[----:B------:R-:W-:-:S13]  /*26e00*/  ELECT P6, URZ, PT ;  /* 0x00000000003f782f */ /* 0x000fda00038c0000 */
.L_x_2981:
        /* <DEDUP_REMOVED lines=10> */
.L_x_3166:
[----:B------:R-:W-:Y:S05]  /*26eb0*/  BSYNC B1 ;  /* 0x0000000000017941 */ /* 0x000fea0003800000 */
.L_x_2983:
        /* <DEDUP_REMOVED lines=13> */
.L_x_3167:
[----:B------:R-:W-:Y:S05]  /*26f90*/  BSYNC B2 ;  /* 0x0000000000027941 */ /* 0x000fea0003800000 */
.L_x_2987:
        /* <DEDUP_REMOVED lines=9> */
.L_x_2990:
[----:B------:R-:W-:Y:S05]  /*27030*/  BSYNC B2 ;  /* 0x0000000000027941 */ /* 0x000fea0003800000 */
.L_x_2989:
        /* <DEDUP_REMOVED lines=14> */
.L_x_2991:
        /* <DEDUP_REMOVED lines=16> */
.L_x_2992:
        /* <DEDUP_REMOVED lines=16> */
.L_x_2993:
        /* <DEDUP_REMOVED lines=13> */
.L_x_3168:
[----:B------:R-:W-:Y:S05]  /*273f0*/  BSYNC B2 ;  /* 0x0000000000027941 */ /* 0x000fea0003800000 */
.L_x_2994:
        /* <DEDUP_REMOVED lines=11> */
.L_x_2997:
[----:B------:R-:W-:Y:S05]  /*274b0*/  BSYNC B2 ;  /* 0x0000000000027941 */ /* 0x000fea0003800000 */
.L_x_2996:
        /* <DEDUP_REMOVED lines=8> */
.L_x_2998:
        /* <DEDUP_REMOVED lines=15> */
.L_x_2999:
        /* <DEDUP_REMOVED lines=15> */
.L_x_3000:
        /* <DEDUP_REMOVED lines=10> */
.L_x_2986:
[----:B------:R-:W-:Y:S05]  /*277c0*/  BSYNC B1 ;  /* 0x0000000000017941 */ /* 0x000fea0003800000 */
.L_x_2985:
        /* <DEDUP_REMOVED lines=13> */
.L_x_3017:
        /* <DEDUP_REMOVED lines=14> */
.L_x_3169:
[----:B------:R-:W-:Y:S05]  /*27980*/  BSYNC B2 ;  /* 0x0000000000027941 */ /* 0x000fea0003800000 */
.L_x_3003:
        /* <DEDUP_REMOVED lines=9> */
.L_x_3006:
[----:B------:R-:W-:Y:S05]  /*27a20*/  BSYNC B2 ;  /* 0x0000000000027941 */ /* 0x000fea0003800000 */
.L_x_3005:
        /* <DEDUP_REMOVED lines=13> */
.L_x_3007:
        /* <DEDUP_REMOVED lines=16> */
.L_x_3008:
        /* <DEDUP_REMOVED lines=16> */
.L_x_3009:
        /* <DEDUP_REMOVED lines=13> */
.L_x_3170:
[----:B------:R-:W-:Y:S05]  /*27dd0*/  BSYNC B2 ;  /* 0x0000000000027941 */ /* 0x000fea0003800000 */
.L_x_3010:
        /* <DEDUP_REMOVED lines=11> */
.L_x_3013:
[----:B------:R-:W-:Y:S05]  /*27e90*/  BSYNC B2 ;  /* 0x0000000000027941 */ /* 0x000fea0003800000 */
.L_x_3012:
        /* <DEDUP_REMOVED lines=8> */
.L_x_3014:
        /* <DEDUP_REMOVED lines=15> */
.L_x_3015:
        /* <DEDUP_REMOVED lines=15> */
.L_x_3016:
        /* <DEDUP_REMOVED lines=10> */
.L_x_3002:
[----:B------:R-:W-:Y:S05]  /*281a0*/  BSYNC B1 ;  /* 0x0000000000017941 */ /* 0x000fea0003800000 */
.L_x_3001:
        /* <DEDUP_REMOVED lines=12> */
.L_x_2979:
[----:B------:R-:W-:Y:S05]  /*28270*/  BSYNC B0 ;  /* 0x0000000000007941 */ /* 0x000fea0003800000 */
.L_x_2978:
[----:B------:R-:W3:Y:S01]  /*28280*/  LDC R0, c[0x0][0x448] ;  /* 0x00011200ff007b82 */ /* 0x000ee20000000800 */
[----:B------:R-:W-:Y:S05]  /*28290*/  @!P0 WARPSYNC.ALL ;  /* 0x0000000000008948 */ /* 0x000fea0003800000 */
[----:B------:R-:W-:Y:S02]  /*282a0*/  BSSY B7, `(.L_x_3018) ;  /* 0x000047e000077945 */ /* 0x000fe40003800000 */
[----:B------:R-:W-:Y:S01]  /*282b0*/  @!P0 BAR.SYNC.DEFER_BLOCKING 0xc, 0x180 ;  /* 0x0306000000008b1d */ /* 0x000fe20000010000 */
[----:B---3--:R-:W-:Y:S02]  /*282c0*/  ISETP.NE.AND P1, PT, R0, 0x1, PT ;  /* 0x000000010000780c */ /* 0x008fe40003f25270 */
[----:B------:R-:W-:-:S11]  /*282d0*/  LEA R0, R17, 0x7f, 0x7 ;  /* 0x0000007f11007811 */ /* 0x000fd600078e38ff */
[----:B------:R-:W3:Y:S08]  /*282e0*/  @P1 LDC R2, c[0x0][0x44c] ;  /* 0x00011300ff021b82 */ /* 0x000ef00000000800 */
[----:B-12---:R-:W1:Y:S01]  /*282f0*/  @P1 LDC R3, c[0x0][0x450] ;  /* 0x00011400ff031b82 */ /* 0x006e620000000800 */
[----:B---3--:R-:W-:-:S05]  /*28300*/  @P1 IMAD.HI.U32 R2, R0, R2, RZ ;  /* 0x0000000200021227 */ /* 0x008fca00078e00ff */
[----:B-1----:R-:W-:Y:S01]  /*28310*/  @P1 SHF.R.U32.HI R0, RZ, R3, R2 ;  /* 0x00000003ff001219 */ /* 0x002fe20000011602 */
[----:B------:R-:W-:-:S04]  /*28320*/  IMAD.MOV.U32 R2, RZ, RZ, RZ ;  /* 0x000000ffff027224 */ /* 0x000fc800078e00ff */
[----:B------:R-:W-:-:S04]  /*28330*/  IMAD.IADD R3, R21, 0x1, R0 ;  /* 0x0000000115037824 */ /* 0x000fc800078e0200 */
[----:B------:R-:W-:-:S05]  /*28340*/  IMAD.HI R2, R3, -0x6db6db6d, R2 ;  /* 0x9249249303027827 */ /* 0x000fca00078e0202 */
[----:B------:R-:W-:-:S04]  /*28350*/  SHF.R.U32.HI R0, RZ, 0x1f, R2 ;  /* 0x0000001fff007819 */ /* 0x000fc80000011602 */
[----:B------:R-:W-:-:S04]  /*28360*/  LEA.HI.SX32 R2, R2, R0, 0x1a ;  /* 0x0000000002027211 */ /* 0x000fc800078fd2ff */
[----:B------:R-:W-:-:S04]  /*28370*/  VIMNMX R4, R20, R2, PT ;  /* 0x0000000214047248 */ /* 0x000fc80003fe0100 */
[----:B------:R-:W-:Y:S01]  /*28380*/  ISETP.GT.AND P0, PT, R4, RZ, PT ;  /* 0x000000ff0400720c */ /* 0x000fe20003f04270 */
        /* <DEDUP_REMOVED lines=19> */
.L_x_3019:
        /* <DEDUP_REMOVED lines=21> */
.L_x_3022:
[----:B------:R-:W-:Y:S05]  /*28610*/  BSYNC B6 ;  /* 0x0000000000067941 */ /* 0x000fea0003800000 */
.L_x_3021:
        /* <DEDUP_REMOVED lines=18> */
[----:B01----:R-:W-:-:S07]  /*28740*/  IMAD.MOV.U32 R13, RZ, RZ, RZ ;  /* 0x000000ffff0d7224 */ /* 0x003fce00078e00ff */
[----:B------:R-:W-:-:S07]  /*28750*/  LEPC R20, `(.L_x_3025) ;  /* 0x000000001014794e */ /* 0x000fce0000000000 */
[----:B--2---:R-:W-:Y:S05]  /*28760*/  CALL.ABS.NOINC R2 ;  /* 0x0000000002007343 */ /* 0x004fea0003c00000 */
.L_x_3025:
        /* <DEDUP_REMOVED lines=16> */
.L_x_3024:
[----:B------:R-:W-:Y:S05]  /*28870*/  BSYNC B6 ;  /* 0x0000000000067941 */ /* 0x000fea0003800000 */
.L_x_3023:
        /* <DEDUP_REMOVED lines=10> */
[----:B----4-:R1:W2:Y:S02]  /*28920*/  @P0 LDG.E R7, desc[UR60][R2.64] ;  /* 0x0000003c02070981 */ /* 0x0102a4000c1e1900 */
[----:B-1----:R-:W1:Y:S01]  /*28930*/  LDC.64 R2, c[0x0][0x418] ;  /* 0x00010600ff027b82 */ /* 0x002e620000000a00 */
[----:B-----5:R-:W-:Y:S01]  /*28940*/  VIADD R4, R0, 0xffffffff ;  /* 0xffffffff00047836 */ /* 0x020fe20000000000 */
[----:B--2---:R-:W-:Y:S01]  /*28950*/  SHF.R.S32.HI R8, RZ, 0x1f, R7 ;  /* 0x0000001fff087819 */ /* 0x004fe20000011407 */
[----:B------:R2:W-:Y:S04]  /*28960*/  @P0 STL [R1+0x10], R7 ;  /* 0x0000100701000387 */ /* 0x0005e80000100800 */
        /* <DEDUP_REMOVED lines=10> */
.L_x_3173:
[----:B-1----:R-:W3:Y:S01]  /*28a10*/  LDL.LU R5, [R1+0x20] ;  /* 0x0000200001057983 */ /* 0x002ee20000300800 */
[----:B------:R-:W-:Y:S02]  /*28a20*/  PLOP3.LUT P1, PT, PT, PT, PT, 0x8, 0x0 ;  /* 0x000000000000781c */ /* 0x000fe40003f2e170 */
[----:B--2---:R-:W-:Y:S01]  /*28a30*/  ISETP.NE.AND P0, PT, R14, RZ, PT ;  /* 0x000000ff0e00720c */ /* 0x004fe20003f05270 */
[----:B------:R1:W-:Y:S04]  /*28a40*/  STL [R1], R0 ;  /* 0x0000000001007387 */ /* 0x0003e80000100800 */
[----:B------:R1:W-:Y:S01]  /*28a50*/  STL [R1+0xc], R4 ;  /* 0x00000c0401007387 */ /* 0x0003e20000100800 */
[----:B---3--:R-:W-:-:S05]  /*28a60*/  LOP3.LUT R5, R5, 0xfffffffe, RZ, 0xc0, !PT ;  /* 0xfffffffe05057812 */ /* 0x008fca00078ec0ff */
[----:B------:R-:W-:-:S05]  /*28a70*/  @P1 LOP3.LUT R5, R5, 0x1, RZ, 0xfc, !PT ;  /* 0x0000000105051812 */ /* 0x000fca00078efcff */
[----:B------:R1:W-:Y:S01]  /*28a80*/  STL [R1+0x20], R5 ;  /* 0x0000200501007387 */ /* 0x0003e20000100800 */
[----:B------:R-:W-:Y:S05]  /*28a90*/  @P0 BRA `(.L_x_3027) ;  /* 0x0000000400500947 */ /* 0x000fea0003800000 */
[----:B------:R-:W-:-:S03]  /*28aa0*/  UMOV UR4, 0xffffffff ;  /* 0xffffffff00047882 */ /* 0x000fc60000000000 */
[----:B------:R-:W-:Y:S05]  /*28ab0*/  BRA.DIV UR4, `(.L_x_3028) ;  /* 0x0000005e04bc7947 */ /* 0x000fea000b800000 */
[----:B------:R-:W-:-:S13]  /*28ac0*/  ELECT P6, URZ, PT ;  /* 0x00000000003f782f */ /* 0x000fda00038c0000 */
.L_x_3176:
[----:B------:R-:W-:Y:S05]  /*28ad0*/  @!P6 BRA `(.L_x_3027) ;  /* 0x000000040040e947 */ /* 0x000fea0003800000 */
[----:B------:R-:W-:-:S04]  /*28ae0*/  ISETP.NE.U32.AND P0, PT, R2, RZ, PT ;  /* 0x000000ff0200720c */ /* 0x000fc80003f05070 */
[----:B------:R-:W-:-:S13]  /*28af0*/  ISETP.NE.AND.EX P0, PT, R3, RZ, PT, P0 ;  /* 0x000000ff0300720c */ /* 0x000fda0003f05300 */
[----:B------:R-:W-:Y:S05]  /*28b00*/  @!P0 BRA `(.L_x_3029) ;  /* 0x0000000000548947 */ /* 0x000fea0003800000 */
[----:B------:R-:W2:Y:S01]  /*28b10*/  LDC R6, c[0x0][0x43c] ;  /* 0x00010f00ff067b82 */ /* 0x000ea20000000800 */
[----:B------:R-:W-:Y:S01]  /*28b20*/  IMAD.MOV.U32 R9, RZ, RZ, R4 ;  /* 0x000000ffff097224 */ /* 0x000fe200078e0004 */
[----:B------:R-:W-:-:S03]  /*28b30*/  ULDC.64 UR4, c[0x0][0x428] ;  /* 0x00010a0000047ab9 */ /* 0x000fc60000000a00 */
[----:B-1----:R-:W-:Y:S01]  /*28b40*/  IMAD.MOV.U32 R0, RZ, RZ, R9 ;  /* 0x000000ffff007224 */ /* 0x002fe200078e0009 */
[----:B--2---:R-:W-:-:S13]  /*28b50*/  ISETP.NE.AND P0, PT, R6, 0x1, PT ;  /* 0x000000010600780c */ /* 0x004fda0003f05270 */
[----:B------:R-:W1:Y:S02]  /*28b60*/  @P0 LDC.64 R4, c[0x0][0x440] ;  /* 0x00011000ff040b82 */ /* 0x000e640000000a00 */
[----:B-1----:R-:W-:-:S05]  /*28b70*/  @P0 IMAD.HI.U32 R4, R9, R4, RZ ;  /* 0x0000000409040227 */ /* 0x002fca00078e00ff */
        /* <DEDUP_REMOVED lines=12> */
[----:B------:R-:W3:Y:S04]  /*28c40*/  LDG.E R0, desc[UR60][R2.64] ;  /* 0x0000003c02007981 */ /* 0x000ee8000c1e1900 */
[----:B---3--:R2:W-:Y:S02]  /*28c50*/  STL [R1], R0 ;  /* 0x0000000001007387 */ /* 0x0085e40000100800 */
.L_x_3029:
[----:B------:R-:W3:Y:S04]  /*28c60*/  LDL R7, [R1+0x4] ;  /* 0x0000040001077983 */ /* 0x000ee80000100800 */
[----:B-12---:R-:W3:Y:S04]  /*28c70*/  LDL R0, [R1+0x8] ;  /* 0x0000080001007983 */ /* 0x006ee80000100800 */
[----:B------:R-:W2:Y:S01]  /*28c80*/  LDL R2, [R1+0x14] ;  /* 0x0000140001027983 */ /* 0x000ea20000100800 */
[----:B---3--:R-:W-:Y:S01]  /*28c90*/  IMAD R0, R0, 0x8, R7 ;  /* 0x0000000800007824 */ /* 0x008fe200078e0207 */
[----:B--2---:R-:W-:-:S04]  /*28ca0*/  SHF.L.U32 R2, R2, 0x1f, RZ ;  /* 0x0000001f02027819 */ /* 0x004fc800000006ff */
[----:B------:R-:W1:Y:S02]  /*28cb0*/  SYNCS.PHASECHK.TRANS64.TRYWAIT P0, [R0+URZ+0x36840], R2 ;  /* 0x03684002000075a7 */ /* 0x000e64000800017f */
[----:B-1----:R-:W-:Y:S05]  /*28cc0*/  @!P0 BRA `(.L_x_3030) ;  /* 0x0000005c00588947 */ /* 0x002fea0003800000 */
.L_x_3177:
        /* <DEDUP_REMOVED lines=11> */
.L_x_3031:
        /* <DEDUP_REMOVED lines=38> */
.L_x_3027:
[----:B------:R-:W2:Y:S04]  /*28fe0*/  LDL R2, [R1+0x4] ;  /* 0x0000040001027983 */ /* 0x000ea80000100800 */
[----:B------:R-:W3:Y:S04]  /*28ff0*/  LDL.LU R3, [R1+0x3c] ;  /* 0x00003c0001037983 */ /* 0x000ee80000300800 */
[----:B-1----:R-:W4:Y:S04]  /*29000*/  LDL.LU R5, [R1+0x30] ;  /* 0x0000300001057983 */ /* 0x002f280000300800 */
[----:B------:R-:W5:Y:S01]  /*29010*/  LDL.LU R4, [R1+0x44] ;  /* 0x0000440001047983 */ /* 0x000f620000300800 */
        /* <DEDUP_REMOVED lines=39> */
.L_x_3033:
[----:B------:R-:W-:Y:S05]  /*29290*/  BSYNC B6 ;  /* 0x0000000000067941 */ /* 0x000fea0003800000 */
.L_x_3032:
[----:B------:R-:W3:Y:S01]  /*292a0*/  LDL.LU R6, [R1+0x3c] ;  /* 0x00003c0001067983 */ /* 0x000ee20000300800 */
[----:B------:R-:W-:Y:S01]  /*292b0*/  ULDC.64 UR4, c[0x0][0x2d8] ;  /* 0x0000b60000047ab9 */ /* 0x000fe20000000a00 */
[----:B------:R-:W1:Y:S01]  /*292c0*/  LDC R7, c[0x0][0x448] ;  /* 0x00011200ff077b82 */ /* 0x000e620000000800 */
[----:B------:R-:W-:Y:S01]  /*292d0*/  ULDC.64 UR6, c[0x0][0x280] ;  /* 0x0000a00000067ab9 */ /* 0x000fe20000000a00 */
[----:B--2---:R-:W3:Y:S04]  /*292e0*/  LDL.LU.64 R2, [R1+0x48] ;  /* 0x0000480001027983 */ /* 0x004ee80000300a00 */
[----:B------:R-:W2:Y:S04]  /*292f0*/  LDL.LU R0, [R1+0x44] ;  /* 0x0000440001007983 */ /* 0x000ea80000300800 */
[----:B------:R-:W4:Y:S04]  /*29300*/  LDL.LU R4, [R1+0x54] ;  /* 0x0000540001047983 */ /* 0x000f280000300800 */
[----:B------:R-:W4:Y:S01]  /*29310*/  LDL.LU R5, [R1+0x30] ;  /* 0x0000300001057983 */ /* 0x000f220000300800 */
[----:B------:R-:W0:Y:S01]  /*29320*/  S2R R8, SR_TID.X ;  /* 0x0000000000087919 */ /* 0x000e220000002100 */
[----:B------:R-:W0:Y:S01]  /*29330*/  S2R R10, SR_TID.X ;  /* 0x00000000000a7919 */ /* 0x000e220000002100 */
[----:B-1----:R-:W-:Y:S01]  /*29340*/  ISETP.NE.AND P0, PT, R7, 0x1, PT ;  /* 0x000000010700780c */ /* 0x002fe20003f05270 */
[----:B0-----:R-:W-:-:S02]  /*29350*/  IMAD.SHL.U32 R8, R8, 0x8, RZ ;  /* 0x0000000808087824 */ /* 0x001fc400078e00ff */
[----:B------:R-:W-:-:S03]  /*29360*/  IMAD.SHL.U32 R10, R10, 0x8, RZ ;  /* 0x000000080a0a7824 */ /* 0x000fc600078e00ff */
[----:B------:R-:W-:-:S04]  /*29370*/  LOP3.LUT R8, R8, 0x38, RZ, 0xc0, !PT ;  /* 0x0000003808087812 */ /* 0x000fc800078ec0ff */
[----:B------:R-:W-:Y:S02]  /*29380*/  LOP3.LUT R9, R8, 0x40, RZ, 0xfc, !PT ;  /* 0x0000004008097812 */ /* 0x000fe400078efcff */
[----:B------:R-:W-:Y:S02]  /*29390*/  LOP3.LUT R10, R10, 0x38, RZ, 0xc0, !PT ;  /* 0x000000380a0a7812 */ /* 0x000fe400078ec0ff */
        /* <DEDUP_REMOVED lines=9> */
[----:B------:R-:W1:Y:S01]  /*29430*/  S2R R4, SR_TID.X ;  /* 0x0000000000047919 */ /* 0x000e620000002100 */
[----:B------:R-:W-:-:S04]  /*29440*/  IMAD.WIDE.U32 R2, R5, UR4, R2 ;  /* 0x0000000405027c25 */ /* 0x000fc8000f8e0002 */
[----:B------:R-:W-:Y:S01]  /*29450*/  IMAD R0, R5, UR5, R0 ;  /* 0x0000000505007c24 */ /* 0x000fe2000f8e0200 */
[----:B------:R-:W-:-:S03]  /*29460*/  ULDC.64 UR4, c[0x0][0x2d0] ;  /* 0x0000b40000047ab9 */ /* 0x000fc60000000a00 */
[----:B------:R-:W-:Y:S01]  /*29470*/  IMAD.IADD R3, R3, 0x1, R0 ;  /* 0x0000000103037824 */ /* 0x000fe200078e0200 */
[----:B-1----:R-:W-:-:S04]  /*29480*/  LOP3.LUT R4, R4, 0x7f, RZ, 0xc0, !PT ;  /* 0x0000007f04047812 */ /* 0x002fc800078ec0ff */
[----:B------:R-:W-:Y:S02]  /*29490*/  SHF.R.U32.HI R5, RZ, 0x3, R4 ;  /* 0x00000003ff057819 */ /* 0x000fe40000011604 */
[----:B------:R-:W1:Y:S02]  /*294a0*/  S2R R4, SR_TID.X ;  /* 0x0000000000047919 */ /* 0x000e640000002100 */
[----:B-1----:R-:W-:-:S05]  /*294b0*/  IMAD.SHL.U32 R4, R4, 0x10, RZ ;  /* 0x0000001004047824 */ /* 0x002fca00078e00ff */
[----:B------:R-:W-:Y:S02]  /*294c0*/  LOP3.LUT R4, R5, 0x70, R4, 0xf8, !PT ;  /* 0x0000007005047812 */ /* 0x000fe400078ef804 */
[----:B------:R-:W1:Y:S03]  /*294d0*/  @P0 LDC R5, c[0x0][0x44c] ;  /* 0x00011300ff050b82 */ /* 0x000e660000000800 */
[----:B------:R-:W-:-:S04]  /*294e0*/  IMAD R4, R17, 0x80, R4 ;  /* 0x0000008011047824 */ /* 0x000fc800078e0204 */
        /* <DEDUP_REMOVED lines=29> */
[----:B------:R-:W-:Y:S01]  /*296c0*/  IMAD R17, R17, 0x80, R6 ;  /* 0x0000008011117824 */ /* 0x000fe200078e0206 */
[----:B------:R-:W-:Y:S03]  /*296d0*/  SHFL.IDX PT, R8, R2, 0x1, 0x181f ;  /* 0x00381f0002087f89 */ /* 0x000fe600000e0000 */
[----:B------:R-:W-:Y:S01]  /*296e0*/  VIADD R4, R17, 0x10 ;  /* 0x0000001011047836 */ /* 0x000fe20000000000 */
[----:B------:R-:W-:Y:S01]  /*296f0*/  SHFL.IDX PT, R6, R3, 0x1, 0x181f ;  /* 0x00381f0003067f89 */ /* 0x000fe200000e0000 */
[----:B--2---:R-:W-:-:S03]  /*29700*/  IMAD R0, R5, R7, RZ ;  /* 0x0000000705007224 */ /* 0x004fc600078e02ff */
[----:B------:R-:W0:Y:S02]  /*29710*/  SHFL.IDX PT, R5, R3, RZ, 0x181f ;  /* 0x00181fff03057589 */ /* 0x000e2400000e0000 */
[-C--:B------:R-:W-:Y:S02]  /*29720*/  ISETP.GE.AND P3, PT, R4, R0.reuse, PT ;  /* 0x000000000400720c */ /* 0x080fe40003f66270 */
[----:B------:R-:W1:Y:S01]  /*29730*/  SHFL.IDX PT, R4, R2, RZ, 0x181f ;  /* 0x00181fff02047589 */ /* 0x000e6200000e0000 */
[----:B------:R-:W-:-:S13]  /*29740*/  ISETP.GE.AND P4, PT, R17, R0, PT ;  /* 0x000000001100720c */ /* 0x000fda0003f86270 */
        /* <DEDUP_REMOVED lines=11> */
[----:B------:R-:W-:Y:S02]  /*29800*/  @!P3 IMAD.MOV.U32 R5, RZ, RZ, R6 ;  /* 0x000000ffff05b224 */ /* 0x000fe400078e0006 */
[----:B------:R-:W-:Y:S04]  /*29810*/  SHFL.IDX PT, R6, R2, 0x2, 0x181f ;  /* 0x00581f0002067f89 */ /* 0x000fe800000e0000 */
[----:B------:R-:W-:Y:S04]  /*29820*/  @!P3 LDGSTS.E.BYPASS.LTC128B.128 [R9+0x15c00], desc[UR60][R4.64], !P2 ;  /* 0x15c000000409bfae */ /* 0x000fe8000d101d7c */
[----:B------:R-:W-:Y:S04]  /*29830*/  @!P3 LDGSTS.E.BYPASS.LTC128B.128 [R9+0x19c00], desc[UR60][R4.64+0x80], !P1 ;  /* 0x19c000800409bfae */ /* 0x000fe8000c901d7c */
[----:B------:R0:W-:Y:S02]  /*29840*/  @!P3 LDGSTS.E.BYPASS.LTC128B.128 [R9+0x1dc00], desc[UR60][R4.64+0x100], !P0 ;  /* 0x1dc001000409bfae */ /* 0x0001e4000c101d7c */
[----:B0-----:R-:W-:-:S05]  /*29850*/  VIADD R4, R17, 0x20 ;  /* 0x0000002011047836 */ /* 0x001fca0000000000 */
[----:B------:R-:W-:Y:S02]  /*29860*/  ISETP.GE.AND P3, PT, R4, R0, PT ;  /* 0x000000000400720c */ /* 0x000fe40003f66270 */
[----:B------:R-:W0:Y:S11]  /*29870*/  SHFL.IDX PT, R4, R3, 0x2, 0x181f ;  /* 0x00581f0003047f89 */ /* 0x000e3600000e0000 */
[----:B0-----:R-:W-:-:S05]  /*29880*/  @!P3 LEA R7, P4, R10, R4, 0x1 ;  /* 0x000000040a07b211 */ /* 0x001fca00078808ff */
[----:B------:R-:W-:Y:S02]  /*29890*/  @!P3 IMAD.X R4, RZ, RZ, R6, P4 ;  /* 0x000000ffff04b224 */ /* 0x000fe400020e0606 */
[----:B------:R-:W-:Y:S02]  /*298a0*/  SHFL.IDX PT, R6, R2, 0x3, 0x181f ;  /* 0x00781f0002067f89 */ /* 0x000fe400000e0000 */
[----:B------:R-:W-:Y:S02]  /*298b0*/  @!P3 IMAD.MOV.U32 R5, RZ, RZ, R4 ;  /* 0x000000ffff05b224 */ /* 0x000fe400078e0004 */
[----:B------:R-:W-:-:S05]  /*298c0*/  @!P3 IMAD.MOV.U32 R4, RZ, RZ, R7 ;  /* 0x000000ffff04b224 */ /* 0x000fca00078e0007 */
        /* <DEDUP_REMOVED lines=8> */
[----:B------:R-:W-:Y:S03]  /*29950*/  SHFL.IDX PT, R6, R2, 0x4, 0x181f ;  /* 0x00981f0002067f89 */ /* 0x000fe600000e0000 */
[----:B------:R-:W-:-:S04]  /*29960*/  @!P3 LOP3.LUT R5, R5, R4, RZ, 0x3c, !PT ;  /* 0x000000040505b212 */ /* 0x000fc800078e3cff */
[----:B------:R-:W-:-:S04]  /*29970*/  @!P3 LOP3.LUT R4, R5, R4, RZ, 0x3c, !PT ;  /* 0x000000040504b212 */ /* 0x000fc800078e3cff */
[----:B------:R-:W-:-:S05]  /*29980*/  @!P3 LOP3.LUT R5, R5, R4, RZ, 0x3c, !PT ;  /* 0x000000040505b212 */ /* 0x000fca00078e3cff */
        /* <DEDUP_REMOVED lines=29> */
[----:B------:R-:W0:Y:S04]  /*29b60*/  SHFL.IDX PT, R4, R3, 0x6, 0x181f ;  /* 0x00d81f0003047f89 */ /* 0x000e2800000e0000 */
[----:B------:R-:W1:Y:S07]  /*29b70*/  SHFL.IDX PT, R3, R3, 0x7, 0x181f ;  /* 0x00f81f0003037f89 */ /* 0x000e6e00000e0000 */
[----:B0-----:R-:W-:-:S05]  /*29b80*/  @!P4 LEA R5, P3, R10, R4, 0x1 ;  /* 0x000000040a05c211 */ /* 0x001fca00078608ff */
[----:B------:R-:W-:-:S05]  /*29b90*/  @!P4 IMAD.X R4, RZ, RZ, R6, P3 ;  /* 0x000000ffff04c224 */ /* 0x000fca00018e0606 */
[----:B------:R-:W-:-:S04]  /*29ba0*/  @!P4 LOP3.LUT R5, R5, R4, RZ, 0x3c, !PT ;  /* 0x000000040505c212 */ /* 0x000fc800078e3cff */
[----:B------:R-:W-:-:S04]  /*29bb0*/  @!P4 LOP3.LUT R4, R5, R4, RZ, 0x3c, !PT ;  /* 0x000000040504c212 */ /* 0x000fc800078e3cff */
[----:B------:R-:W-:-:S05]  /*29bc0*/  @!P4 LOP3.LUT R5, R5, R4, RZ, 0x3c, !PT ;  /* 0x000000040505c212 */ /* 0x000fca00078e3cff */
[----:B------:R-:W-:Y:S04]  /*29bd0*/  @!P4 LDGSTS.E.BYPASS.LTC128B.128 [R9+0x18400], desc[UR60][R4.64], !P2 ;  /* 0x184000000409cfae */ /* 0x000fe8000d101d7c */
[----:B------:R-:W-:Y:S04]  /*29be0*/  @!P4 LDGSTS.E.BYPASS.LTC128B.128 [R9+0x1c400], desc[UR60][R4.64+0x80], !P1 ;  /* 0x1c4000800409cfae */ /* 0x000fe8000c901d7c */
[----:B------:R0:W-:Y:S04]  /*29bf0*/  @!P4 LDGSTS.E.BYPASS.LTC128B.128 [R9+0x20400], desc[UR60][R4.64+0x100], !P0 ;  /* 0x204001000409cfae */ /* 0x0001e8000c101d7c */
[----:B01----:R0:W2:Y:S02]  /*29c00*/  SHFL.IDX PT, R4, R2, 0x7, 0x181f ;  /* 0x00f81f0002047f89 */ /* 0x0030a400000e0000 */
.L_x_3194:
[----:B------:R-:W-:Y:S01]  /*29c10*/  VIADD R17, R17, 0x70 ;  /* 0x0000007011117836 */ /* 0x000fe20000000000 */
[----:B------:R-:W-:Y:S04]  /*29c20*/  BSSY B0, `(.L_x_3035) ;  /* 0x000000b000007945 */ /* 0x000fe80003800000 */
[----:B------:R-:W-:-:S13]  /*29c30*/  ISETP.GE.AND P3, PT, R17, R0, PT ;  /* 0x000000001100720c */ /* 0x000fda0003f66270 */
[----:B------:R-:W-:Y:S05]  /*29c40*/  @P3 BRA `(.L_x_3036) ;  /* 0x0000000000203947 */ /* 0x000fea0003800000 */
[----:B0-----:R-:W-:-:S05]  /*29c50*/  LEA R2, P3, R10, R3, 0x1 ;  /* 0x000000030a027211 */ /* 0x001fca00078608ff */
[----:B--2---:R-:W-:-:S05]  /*29c60*/  IMAD.X R3, RZ, RZ, R4, P3 ;  /* 0x000000ffff037224 */ /* 0x004fca00018e0604 */
[----:B------:R-:W-:Y:S01]  /*29c70*/  @!PT LDS RZ, [RZ] ;  /* 0x00000000fffff984 */ /* 0x000fe20000000800 */
[----:B------:R-:W-:Y:S01]  /*29c80*/  @!PT LDS RZ, [RZ] ;  /* 0x00000000fffff984 */ /* 0x000fe20000000800 */
[----:B------:R-:W-:Y:S01]  /*29c90*/  @!PT LDS RZ, [RZ] ;  /* 0x00000000fffff984 */ /* 0x000fe20000000800 */
[----:B------:R1:W-:Y:S04]  /*29ca0*/  LDGSTS.E.BYPASS.LTC128B.128 [R9+0x18c00], desc[UR60][R2.64], !P2 ;  /* 0x18c0000002097fae */ /* 0x0003e8000d101d7c */
[----:B------:R1:W-:Y:S04]  /*29cb0*/  LDGSTS.E.BYPASS.LTC128B.128 [R9+0x1cc00], desc[UR60][R2.64+0x80], !P1 ;  /* 0x1cc0008002097fae */ /* 0x0003e8000c901d7c */
[----:B------:R1:W-:Y:S02]  /*29cc0*/  LDGSTS.E.BYPASS.LTC128B.128 [R9+0x20c00], desc[UR60][R2.64+0x100], !P0 ;  /* 0x20c0010002097fae */ /* 0x0003e4000c101d7c */
.L_x_3036:
[----:B------:R-:W-:Y:S05]  /*29cd0*/  BSYNC B0 ;  /* 0x0000000000007941 */ /* 0x000fea0003800000 */
.L_x_3035:
[----:B-1----:R-:W3:Y:S01]  /*29ce0*/  LDL R9, [R1+0x4] ;  /* 0x0000040001097983 */ /* 0x002ee20000100800 */
[----:B------:R-:W-:Y:S01]  /*29cf0*/  PLOP3.LUT P0, PT, PT, PT, PT, 0x80, 0x0 ;  /* 0x000000000000781c */ /* 0x000fe20003f0f070 */
[----:B------:R-:W-:Y:S01]  /*29d00*/  NOP ;  /* 0x0000000000007918 */ /* 0x000fe20000000000 */
[----:B---3--:R-:W-:-:S11]  /*29d10*/  VIADD R10, R9, 0x36800 ;  /* 0x00036800090a7836 */ /* 0x008fd60000000000 */
.L_x_3037:
[----:B0-----:R-:W3:Y:S01]  /*29d20*/  LDL R2, [R1+0x4] ;  /* 0x0000040001027983 */ /* 0x001ee20000100800 */
[----:B------:R-:W-:Y:S02]  /*29d30*/  PLOP3.LUT P1, PT, P1, P0, PT, 0xa2, 0x0 ;  /* 0x000000000000781c */ /* 0x000fe40000f21472 */
[----:B---3--:R-:W-:-:S08]  /*29d40*/  @P0 R2UR P1, UR4, R2 ;  /* 0x00000000020402ca */ /* 0x008fd00000020000 */
[----:B------:R-:W-:-:S05]  /*29d50*/  @P0 PLOP3.LUT P0, PT, P1, PT, PT, 0x80, 0x0 ;  /* 0x000000000000081c */ /* 0x000fca0000f0f070 */
[----:B------:R-:W-:Y:S01]  /*29d60*/  @!P1 SYNCS.ARRIVE.TRANS64.RED.A0T1 RZ, [UR4+0x36800], RZ ;  /* 0x036800ffffff99a7 */ /* 0x000fe20008200404 */
[----:B------:R-:W-:Y:S07]  /*29d70*/  @!P1 ARRIVES.LDGSTSBAR.64.TRANSCNT [UR4+0x36800] ;  /* 0x03680000ff0099b0 */ /* 0x000fee0008000a84 */
[----:B------:R-:W-:Y:S05]  /*29d80*/  @P0 BRA.U.ANY `(.L_x_3037) ;  /* 0xfffffffd00e40947 */ /* 0x000fea000393ffff */
[----:B------:R-:W3:Y:S02]  /*29d90*/  LDL.LU R3, [R1+0x50] ;  /* 0x0000500001037983 */ /* 0x000ee40000300800 */
        /* <DEDUP_REMOVED lines=11> */
.L_x_3195:
[----:B------:R-:W-:Y:S05]  /*29e50*/  BSYNC B0 ;  /* 0x0000000000007941 */ /* 0x000fea0003800000 */
.L_x_3038:
[----:B0-----:R-:W3:Y:S01]  /*29e60*/  LDL R2, [R1+0x34] ;  /* 0x0000340001027983 */ /* 0x001ee20000100800 */
[----:B------:R-:W-:Y:S01]  /*29e70*/  BSSY B0, `(.L_x_3040) ;  /* 0x0000253000007945 */ /* 0x000fe20003800000 */
[----:B---3--:R-:W-:-:S13]  /*29e80*/  ISETP.GE.AND P0, PT, R2, 0x2, PT ;  /* 0x000000020200780c */ /* 0x008fda0003f06270 */
[----:B------:R-:W-:Y:S05]  /*29e90*/  @!P0 BRA `(.L_x_3041) ;  /* 0x0000002400408947 */ /* 0x000fea0003800000 */
[C---:B------:R-:W-:Y:S01]  /*29ea0*/  LOP3.LUT R0, R2.reuse, 0x1, RZ, 0xc0, !PT ;  /* 0x0000000102007812 */ /* 0x040fe200078ec0ff */
[----:B------:R-:W-:Y:S01]  /*29eb0*/  VIADD R2, R2, 0xfffffffe ;  /* 0xfffffffe02027836 */ /* 0x000fe20000000000 */
[----:B------:R-:W-:Y:S02]  /*29ec0*/  BSSY B2, `(.L_x_3042) ;  /* 0x00000cb000027945 */ /* 0x000fe40003800000 */
[----:B------:R-:W-:Y:S01]  /*29ed0*/  ISETP.NE.U32.AND P0, PT, R0, 0x1, PT ;  /* 0x000000010000780c */ /* 0x000fe20003f05070 */
[----:B------:R-:W-:-:S12]  /*29ee0*/  IMAD.MOV.U32 R0, RZ, RZ, R2 ;  /* 0x000000ffff007224 */ /* 0x000fd800078e0002 */
[----:B------:R-:W-:Y:S05]  /*29ef0*/  @!P0 BRA `(.L_x_3043) ;  /* 0x0000000c001c8947 */ /* 0x000fea0003800000 */
[----:B------:R-:W3:Y:S04]  /*29f00*/  LDL R5, [R1+0x20] ;  /* 0x0000200001057983 */ /* 0x000ee80000100800 */
[----:B--2---:R-:W2:Y:S04]  /*29f10*/  LDL R4, [R1+0x8] ;  /* 0x0000080001047983 */ /* 0x004ea80000100800 */
[----:B------:R-:W4:Y:S01]  /*29f20*/  LDL R3, [R1+0x14] ;  /* 0x0000140001037983 */ /* 0x000f220000100800 */
[----:B------:R-:W-:Y:S01]  /*29f30*/  BSSY B1, `(.L_x_3044) ;  /* 0x00000bf000017945 */ /* 0x000fe20003800000 */
[----:B---3--:R-:W-:Y:S01]  /*29f40*/  LOP3.LUT P1, RZ, R5, 0x1, RZ, 0xc0, !PT ;  /* 0x0000000105ff7812 */ /* 0x008fe2000782c0ff */
[----:B--2---:R-:W-:-:S05]  /*29f50*/  VIADD R8, R4, 0x1 ;  /* 0x0000000104087836 */ /* 0x004fca0000000000 */
        /* <DEDUP_REMOVED lines=16> */
[----:B0-----:R-:W-:-:S13]  /*2a060*/  ISETP.NE.AND P0, PT, R3, 0x1, PT ;  /* 0x000000010300780c */ /* 0x001fda0003f05270 */
[----:B-----5:R-:W0:Y:S02]  /*2a070*/  @P0 LDC.64 R4, c[0x0][0x440] ;  /* 0x00011000ff040b82 */ /* 0x020e240000000a00 */
[----:B0-----:R-:W-:-:S05]  /*2a080*/  @P0 IMAD.HI.U32 R4, R2, R4, RZ ;  /* 0x0000000402040227 */ /* 0x001fca00078e00ff */
[----:B------:R-:W-:-:S04]  /*2a090*/  @P0 SHF.R.U32.HI R0, RZ, R5, R4 ;  /* 0x00000005ff000219 */ /* 0x000fc80000011604 */
[--C-:B------:R-:W-:Y:S01]  /*2a0a0*/  SHF.R.S32.HI R5, RZ, 0x1f, R0.reuse ;  /* 0x0000001fff057819 */ /* 0x100fe20000011400 */
[--C-:B------:R-:W-:Y:S02]  /*2a0b0*/  IMAD.MOV R7, RZ, RZ, -R0.reuse ;  /* 0x000000ffff077224 */ /* 0x100fe400078e0a00 */
[----:B------:R-:W-:Y:S02]  /*2a0c0*/  IMAD.MOV.U32 R4, RZ, RZ, R0 ;  /* 0x000000ffff047224 */ /* 0x000fe400078e0000 */
        /* <DEDUP_REMOVED lines=8> */
.L_x_3046:
[----:B------:R-:W2:Y:S01]  /*2a150*/  LDL R0, [R1+0x4] ;  /* 0x0000040001007983 */ /* 0x000ea20000100800 */
[----:B------:R-:W-:Y:S01]  /*2a160*/  BSSY B3, `(.L_x_3047) ;  /* 0x0000005000037945 */ /* 0x000fe20003800000 */
[----:B--2---:R-:W-:Y:S01]  /*2a170*/  IMAD R3, R8, 0x8, R0 ;  /* 0x0000000808037824 */ /* 0x004fe200078e0200 */
[----:B------:R-:W-:-:S04]  /*2a180*/  SHF.L.U32 R0, R9, 0x1f, RZ ;  /* 0x0000001f09007819 */ /* 0x000fc800000006ff */
[----:B------:R-:W1:Y:S02]  /*2a190*/  SYNCS.PHASECHK.TRANS64.TRYWAIT P0, [R3+URZ+0x36840], R0 ;  /* 0x03684000030075a7 */ /* 0x000e64000800017f */
[----:B-1----:R-:W-:Y:S05]  /*2a1a0*/  @!P0 BRA `(.L_x_3048) ;  /* 0x0000005400308947 */ /* 0x002fea0003800000 */
.L_x_3196:
[----:B------:R-:W-:Y:S05]  /*2a1b0*/  BSYNC B3 ;  /* 0x0000000000037941 */ /* 0x000fea0003800000 */
.L_x_3047:
        /* <DEDUP_REMOVED lines=12> */
.L_x_3050:
[----:B------:R-:W-:Y:S05]  /*2a280*/  BSYNC B3 ;  /* 0x0000000000037941 */ /* 0x000fea0003800000 */
.L_x_3049:
        /* <DEDUP_REMOVED lines=13> */
.L_x_3051:
        /* <DEDUP_REMOVED lines=16> */
.L_x_3052:
        /* <DEDUP_REMOVED lines=16> */
.L_x_3053:
        /* <DEDUP_REMOVED lines=17> */
.L_x_3197:
[----:B------:R-:W-:Y:S05]  /*2a670*/  BSYNC B3 ;  /* 0x0000000000037941 */ /* 0x000fea0003800000 */
.L_x_3054:
[----:B------:R1:W5:Y:S01]  /*2a680*/  LDL R17, [R1+0x8] ;  /* 0x0000080001117983 */ /* 0x0003620000100800 */
[----:B------:R-:W-:Y:S01]  /*2a690*/  BSSY B3, `(.L_x_3056) ;  /* 0x000000d000037945 */ /* 0x000fe20003800000 */
[----:B------:R-:W-:Y:S02]  /*2a6a0*/  IMAD.MOV.U32 R12, RZ, RZ, 0x0 ;  /* 0x00000000ff0c7424 */ /* 0x000fe400078e00ff */
[----:B------:R-:W-:Y:S01]  /*2a6b0*/  IMAD.MOV.U32 R13, RZ, RZ, 0x14f00000 ;  /* 0x14f00000ff0d7424 */ /* 0x000fe200078e00ff */
[----:B------:R-:W-:Y:S06]  /*2a6c0*/  @P1 BRA `(.L_x_3057) ;  /* 0x0000000000241947 */ /* 0x000fec0003800000 */
[----:B------:R-:W2:Y:S01]  /*2a6d0*/  LDL R6, [R1+0x4] ;  /* 0x0000040001067983 */ /* 0x000ea20000100800 */
[----:B0-----:R-:W-:Y:S01]  /*2a6e0*/  IMAD.MOV.U32 R3, RZ, RZ, 0xa800 ;  /* 0x0000a800ff037424 */ /* 0x001fe200078e00ff */
[----:B------:R-:W0:Y:S02]  /*2a6f0*/  S2R R5, SR_TID.X ;  /* 0x0000000000057919 */ /* 0x000e240000002100 */
[----:B0-----:R-:W-:-:S04]  /*2a700*/  LOP3.LUT R5, R5, 0x1f, RZ, 0xc0, !PT ;  /* 0x0000001f05057812 */ /* 0x001fc800078ec0ff */
[----:B------:R-:W-:Y:S01]  /*2a710*/  ISETP.NE.AND P0, PT, R5, RZ, PT ;  /* 0x000000ff0500720c */ /* 0x000fe20003f05270 */
[----:B--2--5:R-:W-:-:S04]  /*2a720*/  IMAD R0, R17, 0x8, R6 ;  /* 0x0000000811007824 */ /* 0x024fc800078e0206 */
[----:B------:R2:W-:Y:S08]  /*2a730*/  SYNCS.ARRIVE.TRANS64 RZ, [R0+URZ+0x36850], R3 ;  /* 0x0368500300ff79a7 */ /* 0x0005f0000800003f */
[----:B------:R-:W-:Y:S05]  /*2a740*/  @!P0 BRA `(.L_x_3057) ;  /* 0x0000000000048947 */ /* 0x000fea0003800000 */
[----:B------:R-:W-:Y:S01]  /*2a750*/  BPT.TRAP 0x1 ;  /* 0x000000040000795c */ /* 0x000fe20000300000 */
.L_x_3057:
[----:B------:R-:W-:Y:S05]  /*2a760*/  BSYNC B3 ;  /* 0x0000000000037941 */ /* 0x000fea0003800000 */
.L_x_3056:
        /* <DEDUP_REMOVED lines=14> */
.L_x_3058:
        /* <DEDUP_REMOVED lines=16> */
.L_x_3059:
        /* <DEDUP_REMOVED lines=16> */
.L_x_3060:
        /* <DEDUP_REMOVED lines=13> */
.L_x_3045:
[----:B------:R-:W-:Y:S05]  /*2ab20*/  BSYNC B1 ;  /* 0x0000000000017941 */ /* 0x000fea0003800000 */
.L_x_3044:
[----:B------:R-:W2:Y:S04]  /*2ab30*/  LDL.LU R0, [R1+0x34] ;  /* 0x0000340001007983 */ /* 0x000ea80000300800 */
[----:B------:R3:W-:Y:S04]  /*2ab40*/  STL [R1+0x8], R8 ;  /* 0x0000080801007387 */ /* 0x0007e80000100800 */
[----:B------:R3:W-:Y:S02]  /*2ab50*/  STL [R1+0x14], R9 ;  /* 0x0000140901007387 */ /* 0x0007e40000100800 */
[----:B--23--:R-:W-:-:S07]  /*2ab60*/  VIADD R0, R0, 0xfffffffd ;  /* 0xfffffffd00007836 */ /* 0x00cfce0000000000 */
.L_x_3043:
[----:B------:R-:W-:Y:S05]  /*2ab70*/  BSYNC B2 ;  /* 0x0000000000027941 */ /* 0x000fea0003800000 */
.L_x_3042:
[----:B------:R-:W-:-:S13]  /*2ab80*/  ISETP.NE.AND P0, PT, R2, RZ, PT ;  /* 0x000000ff0200720c */ /* 0x000fda0003f05270 */
[----:B------:R-:W-:Y:S05]  /*2ab90*/  @!P0 BRA `(.L_x_3041) ;  /* 0x0000001800008947 */ /* 0x000fea0003800000 */
[----:B------:R3:W5:Y:S02]  /*2aba0*/  LDL R8, [R1] ;  /* 0x0000000001087983 */ /* 0x0007640000100800 */
.L_x_3095:
[----:B0-2---:R-:W2:Y:S04]  /*2abb0*/  LDL R4, [R1+0x20] ;  /* 0x0000200001047983 */ /* 0x005ea80000100800 */
[----:B------:R-:W4:Y:S04]  /*2abc0*/  LDL R3, [R1+0x8] ;  /* 0x0000080001037983 */ /* 0x000f280000100800 */
[----:B---3--:R-:W3:Y:S01]  /*2abd0*/  LDL R2, [R1+0x14] ;  /* 0x0000140001027983 */ /* 0x008ee20000100800 */
[----:B------:R-:W-:Y:S05]  /*2abe0*/  YIELD ;  /* 0x0000000000007946 */ /* 0x000fea0003800000 */
[----:B------:R-:W-:Y:S01]  /*2abf0*/  BSSY B1, `(.L_x_3061) ;  /* 0x00000ba000017945 */ /* 0x000fe20003800000 */
[----:B--2---:R-:W-:Y:S01]  /*2ac00*/  LOP3.LUT P1, RZ, R4, 0x1, RZ, 0xc0, !PT ;  /* 0x0000000104ff7812 */ /* 0x004fe2000782c0ff */
[----:B----4-:R-:W-:-:S05]  /*2ac10*/  VIADD R4, R3, 0x1 ;  /* 0x0000000103047836 */ /* 0x010fca0000000000 */
[----:B------:R-:W-:-:S04]  /*2ac20*/  ISETP.NE.AND P0, PT, R4, 0x2, PT ;  /* 0x000000020400780c */ /* 0x000fc80003f05270 */
[----:B------:R-:W-:Y:S02]  /*2ac30*/  SEL R5, RZ, 0x1, P0 ;  /* 0x00000001ff057807 */ /* 0x000fe40000000000 */
[----:B------:R-:W-:Y:S02]  /*2ac40*/  SEL R4, R4, RZ, P0 ;  /* 0x000000ff04047207 */ /* 0x000fe40000000000 */
[----:B---3--:R-:W-:Y:S01]  /*2ac50*/  LOP3.LUT R5, R2, R5, RZ, 0x3c, !PT ;  /* 0x0000000502057212 */ /* 0x008fe200078e3cff */
        /* <DEDUP_REMOVED lines=22> */
[----:B-----5:R-:W-:-:S04]  /*2adc0*/  LEA R8, P0, R2, UR4, 0x2 ;  /* 0x0000000402087c11 */ /* 0x020fc8000f8010ff */
[----:B------:R-:W-:-:S05]  /*2add0*/  LEA.HI.X R9, R2, UR5, R3, 0x2, P0 ;  /* 0x0000000502097c11 */ /* 0x000fca00080f1403 */
[----:B------:R0:W5:Y:S04]  /*2ade0*/  LDG.E R8, desc[UR60][R8.64] ;  /* 0x0000003c08087981 */ /* 0x000168000c1e1900 */
.L_x_3063:
[----:B------:R-:W2:Y:S01]  /*2adf0*/  LDL R2, [R1+0x4] ;  /* 0x0000040001027983 */ /* 0x000ea20000100800 */
[----:B------:R-:W-:Y:S01]  /*2ae00*/  BSSY B2, `(.L_x_3064) ;  /* 0x0000005000027945 */ /* 0x000fe20003800000 */
[----:B--2---:R-:W-:Y:S01]  /*2ae10*/  IMAD R3, R4, 0x8, R2 ;  /* 0x0000000804037824 */ /* 0x004fe200078e0202 */
[----:B------:R-:W-:-:S04]  /*2ae20*/  SHF.L.U32 R2, R5, 0x1f, RZ ;  /* 0x0000001f05027819 */ /* 0x000fc800000006ff */
[----:B------:R-:W2:Y:S02]  /*2ae30*/  SYNCS.PHASECHK.TRANS64.TRYWAIT P0, [R3+URZ+0x36840], R2 ;  /* 0x03684002030075a7 */ /* 0x000ea4000800017f */
[----:B--2---:R-:W-:Y:S05]  /*2ae40*/  @!P0 BRA `(.L_x_3065) ;  /* 0x0000004800308947 */ /* 0x004fea0003800000 */
.L_x_3198:
[----:B------:R-:W-:Y:S05]  /*2ae50*/  BSYNC B2 ;  /* 0x0000000000027941 */ /* 0x000fea0003800000 */
.L_x_3064:
        /* <DEDUP_REMOVED lines=12> */
.L_x_3067:
[----:B------:R-:W-:Y:S05]  /*2af20*/  BSYNC B2 ;  /* 0x0000000000027941 */ /* 0x000fea0003800000 */
.L_x_3066:
        /* <DEDUP_REMOVED lines=13> */
.L_x_3068:
        /* <DEDUP_REMOVED lines=16> */
.L_x_3069:
        /* <DEDUP_REMOVED lines=16> */
.L_x_3070:
        /* <DEDUP_REMOVED lines=17> */
.L_x_3199:
[----:B------:R-:W-:Y:S05]  /*2b310*/  BSYNC B2 ;  /* 0x0000000000027941 */ /* 0x000fea0003800000 */
.L_x_3071:
        /* <DEDUP_REMOVED lines=11> */
.L_x_3074:
[----:B------:R-:W-:Y:S05]  /*2b3d0*/  BSYNC B2 ;  /* 0x0000000000027941 */ /* 0x000fea0003800000 */
.L_x_3073:
[----:B------:R-:W2:Y:S04]  /*2b3e0*/  LDL R17, [R1+0x4] ;  /* 0x0000040001117983 */ /* 0x000ea80000100800 */
[----:B0-----:R-:W2:Y:S04]  /*2b3f0*/  LDL.LU R3, [R1+0x8] ;  /* 0x0000080001037983 */ /* 0x001ea80000300800 */
[----:B------:R-:W3:Y:S04]  /*2b400*/  LDL R9, [R1+0x18] ;  /* 0x0000180001097983 */ /* 0x000ee80000100800 */
        /* <DEDUP_REMOVED lines=11> */
.L_x_3075:
        /* <DEDUP_REMOVED lines=16> */
.L_x_3076:
        /* <DEDUP_REMOVED lines=16> */
.L_x_3077:
        /* <DEDUP_REMOVED lines=13> */
.L_x_3062:
[----:B------:R-:W-:Y:S05]  /*2b790*/  BSYNC B1 ;  /* 0x0000000000017941 */ /* 0x000fea0003800000 */
.L_x_3061:
[----:B------:R-:W2:Y:S01]  /*2b7a0*/  LDL R2, [R1+0x20] ;  /* 0x0000200001027983 */ /* 0x000ea20000100800 */
[----:B------:R-:W-:Y:S01]  /*2b7b0*/  VIADD R3, R4, 0x1 ;  /* 0x0000000104037836 */ /* 0x000fe20000000000 */
[----:B------:R-:W-:Y:S04]  /*2b7c0*/  BSSY B1, `(.L_x_3078) ;  /* 0x00000ba000017945 */ /* 0x000fe80003800000 */
        /* <DEDUP_REMOVED lines=9> */
[----:B0-----:R-:W-:Y:S01]  /*2b860*/  VIADD R6, R0, 0xffffffff ;  /* 0xffffffff00067836 */ /* 0x001fe20000000000 */
[----:B------:R-:W-:-:S04]  /*2b870*/  ISETP.NE.U32.AND P0, PT, RZ, UR4, PT ;  /* 0x00000004ff007c0c */ /* 0x000fc8000bf05070 */
[----:B------:R-:W-:-:S13]  /*2b880*/  ISETP.NE.AND.EX P0, PT, RZ, UR5, PT, P0 ;  /* 0x00000005ff007c0c */ /* 0x000fda000bf05300 */
[----:B------:R-:W-:Y:S05]  /*2b890*/  @!P0 BRA `(.L_x_3080) ;  /* 0x00000000004c8947 */ /* 0x000fea0003800000 */
[----:B------:R-:W3:Y:S01]  /*2b8a0*/  LDL R13, [R1+0x28] ;  /* 0x00002800010d7983 */ /* 0x000ee20000100800 */
[----:B-----5:R-:W0:Y:S01]  /*2b8b0*/  LDC R8, c[0x0][0x43c] ;  /* 0x00010f00ff087b82 */ /* 0x020e220000000800 */
[----:B------:R-:W-:Y:S02]  /*2b8c0*/  ULDC.64 UR6, c[0x0][0x428] ;  /* 0x00010a0000067ab9 */ /* 0x000fe40000000a00 */
[----:B------:R-:W4:Y:S01]  /*2b8d0*/  LDL R9, [R1+0x10] ;  /* 0x0000100001097983 */ /* 0x000f220000100800 */
        /* <DEDUP_REMOVED lines=8> */
[----:B---3--:R-:W-:-:S04]  /*2b960*/  IMAD R7, R13, UR6, RZ ;  /* 0x000000060d077c24 */ /* 0x008fc8000f8e02ff */
[C---:B----4-:R-:W-:Y:S02]  /*2b970*/  IMAD R7, R9.reuse, UR7, R7 ;  /* 0x0000000709077c24 */ /* 0x050fe4000f8e0207 */
[----:B------:R-:W-:-:S04]  /*2b980*/  IMAD.WIDE.U32 R2, R9, UR6, R2 ;  /* 0x0000000609027c25 */ /* 0x000fc8000f8e0002 */
[----:B------:R-:W-:Y:S01]  /*2b990*/  IMAD.IADD R3, R7, 0x1, R3 ;  /* 0x0000000107037824 */ /* 0x000fe200078e0203 */
[----:B------:R-:W-:-:S04]  /*2b9a0*/  LEA R8, P0, R2, UR4, 0x2 ;  /* 0x0000000402087c11 */ /* 0x000fc8000f8010ff */
[----:B------:R-:W-:-:S05]  /*2b9b0*/  LEA.HI.X R9, R2, UR5, R3, 0x2, P0 ;  /* 0x0000000502097c11 */ /* 0x000fca00080f1403 */
[----:B------:R0:W5:Y:S04]  /*2b9c0*/  LDG.E R8, desc[UR60][R8.64] ;  /* 0x0000003c08087981 */ /* 0x000168000c1e1900 */
.L_x_3080:
[----:B------:R-:W3:Y:S01]  /*2b9d0*/  LDL R2, [R1+0x4] ;  /* 0x0000040001027983 */ /* 0x000ee20000100800 */
[----:B------:R-:W-:Y:S01]  /*2b9e0*/  SHF.L.U32 R3, R11, 0x1f, RZ ;  /* 0x0000001f0b037819 */ /* 0x000fe200000006ff */
[----:B------:R-:W-:Y:S01]  /*2b9f0*/  BSSY B2, `(.L_x_3081) ;  /* 0x0000004000027945 */ /* 0x000fe20003800000 */
[----:B---3--:R-:W-:-:S04]  /*2ba00*/  IMAD R2, R12, 0x8, R2 ;  /* 0x000000080c027824 */ /* 0x008fc800078e0202 */
[----:B------:R-:W3:Y:S02]  /*2ba10*/  SYNCS.PHASECHK.TRANS64.TRYWAIT P0, [R2+URZ+0x36840], R3 ;  /* 0x03684003020075a7 */ /* 0x000ee4000800017f */
[----:B---3--:R-:W-:Y:S05]  /*2ba20*/  @!P0 BRA `(.L_x_3082) ;  /* 0x0000003c00608947 */ /* 0x008fea0003800000 */
.L_x_3200:
[----:B------:R-:W-:Y:S05]  /*2ba30*/  BSYNC B2 ;  /* 0x0000000000027941 */ /* 0x000fea0003800000 */
.L_x_3081:
        /* <DEDUP_REMOVED lines=12> */
.L_x_3084:
[----:B------:R-:W-:Y:S05]  /*2bb00*/  BSYNC B2 ;  /* 0x0000000000027941 */ /* 0x000fea0003800000 */
.L_x_3083:
[----:B------:R-:W4:Y:S04]  /*2bb10*/  LDL R7, [R1+0x8] ;  /* 0x0000080001077983 */ /* 0x000f280000100800 */
[----:B0-----:R-:W4:Y:S04]  /*2bb20*/  LDL R9, [R1+0x4] ;  /* 0x0000040001097983 */ /* 0x001f280000100800 */
[----:B---3--:R-:W3:Y:S01]  /*2bb30*/  LDL R2, [R1+0x18] ;  /* 0x0000180001027983 */ /* 0x008ee20000100800 */
[----:B--2---:R-:W-:-:S05]  /*2bb40*/  IMAD.MOV.U32 R11, RZ, RZ, RZ ;  /* 0x000000ffff0b7224 */ /* 0x004fca00078e00ff */
[----:B------:R-:W-:Y:S01]  /*2bb50*/  R2UR UR10, R11 ;  /* 0x000000000b0a72ca */ /* 0x000fe200000e0000 */
[----:B------:R-:W-:Y:S01]  /*2bb60*/  UIADD3 UR4, UP0, UR36, 0x370, URZ ;  /* 0x0000037024047890 */ /* 0x000fe2000ff1e03f */
[----:B------:R-:W-:Y:S01]  /*2bb70*/  PLOP3.LUT P0, PT, PT, PT, PT, 0x80, 0x0 ;  /* 0x000000000000781c */ /* 0x000fe20003f0f070 */
[----:B------:R-:W-:Y:S01]  /*2bb80*/  UMOV UR6, 0x0 ;  /* 0x0000000000067882 */ /* 0x000fe20000000000 */
[----:B------:R-:W-:Y:S01]  /*2bb90*/  UMOV UR7, 0x14f00000 ;  /* 0x14f0000000077882 */ /* 0x000fe20000000000 */
[----:B------:R-:W-:Y:S01]  /*2bba0*/  UIADD3.X UR5, URZ, UR37, URZ, UP0, !UPT ;  /* 0x000000253f057290 */ /* 0x000fe200087fe43f */
[C---:B----4-:R-:W-:Y:S02]  /*2bbb0*/  IMAD R3, R7.reuse, 0x8, R10 ;  /* 0x0000000807037824 */ /* 0x050fe400078e020a */
[----:B------:R-:W-:Y:S02]  /*2bbc0*/  IMAD R7, R7, 0xa800, R9 ;  /* 0x0000a80007077824 */ /* 0x000fe400078e0209 */
[----:B------:R-:W-:-:S02]  /*2bbd0*/  VIADD R3, R3, 0x30 ;  /* 0x0000003003037836 */ /* 0x000fc40000000000 */
[----:B---3--:R-:W-:Y:S02]  /*2bbe0*/  IMAD R2, R6, 0x70, R2 ;  /* 0x0000007006027824 */ /* 0x008fe400078e0202 */
[----:B------:R-:W-:-:S07]  /*2bbf0*/  VIADD R9, R7, 0x21400 ;  /* 0x0002140007097836 */ /* 0x000fce0000000000 */
.L_x_3085:
        /* <DEDUP_REMOVED lines=16> */
.L_x_3086:
        /* <DEDUP_REMOVED lines=16> */
.L_x_3087:
        /* <DEDUP_REMOVED lines=15> */
.L_x_3201:
[----:B------:R-:W-:Y:S05]  /*2bef0*/  BSYNC B2 ;  /* 0x0000000000027941 */ /* 0x000fea0003800000 */
.L_x_3088:
        /* <DEDUP_REMOVED lines=11> */
.L_x_3091:
[----:B------:R-:W-:Y:S05]  /*2bfb0*/  BSYNC B2 ;  /* 0x0000000000027941 */ /* 0x000fea0003800000 */
.L_x_3090:
        /* <DEDUP_REMOVED lines=13> */
.L_x_3092:
        /* <DEDUP_REMOVED lines=16> */
.L_x_3093:
        /* <DEDUP_REMOVED lines=16> */
.L_x_3094:
        /* <DEDUP_REMOVED lines=13> */
.L_x_3079:
[----:B------:R-:W-:Y:S05]  /*2c360*/  BSYNC B1 ;  /* 0x0000000000017941 */ /* 0x000fea0003800000 */
.L_x_3078:
[C---:B------:R-:W-:Y:S01]  /*2c370*/  ISETP.GT.AND P0, PT, R0.reuse, 0x1, PT ;  /* 0x000000010000780c */ /* 0x040fe20003f04270 */
[----:B------:R-:W-:-:S12]  /*2c380*/  VIADD R0, R0, 0xfffffffe ;  /* 0xfffffffe00007836 */ /* 0x000fd80000000000 */
[----:B------:R-:W-:Y:S05]  /*2c390*/  @P0 BRA `(.L_x_3095) ;  /* 0xffffffe800040947 */ /* 0x000fea000383ffff */
.L_x_3041:
[----:B------:R-:W-:Y:S05]  /*2c3a0*/  BSYNC B0 ;  /* 0x0000000000007941 */ /* 0x000fea0003800000 */
.L_x_3040:
[----:B------:R-:W4:Y:S01]  /*2c3b0*/  S2R R3, SR_TID.X ;  /* 0x0000000000037919 */ /* 0x000f220000002100 */
[----:B------:R-:W-:Y:S01]  /*2c3c0*/  BSSY B0, `(.L_x_3096) ;  /* 0x0000010000007945 */ /* 0x000fe20003800000 */
[----:B----4-:R-:W-:-:S04]  /*2c3d0*/  LOP3.LUT R3, R3, 0x7f, RZ, 0xc0, !PT ;  /* 0x0000007f03037812 */ /* 0x010fc800078ec0ff */
[----:B------:R-:W-:-:S13]  /*2c3e0*/  ISETP.NE.AND P0, PT, R3, RZ, PT ;  /* 0x000000ff0300720c */ /* 0x000fda0003f05270 */
[----:B------:R-:W-:Y:S05]  /*2c3f0*/  @P0 BRA `(.L_x_3097) ;  /* 0x0000000000300947 */ /* 0x000fea0003800000 */
[----:B------:R-:W4:Y:S01]  /*2c400*/  S2R R2, SR_LANEID ;  /* 0x0000000000027919 */ /* 0x000f220000000000 */
[----:B------:R-:W-:Y:S01]  /*2c410*/  VOTEU.ANY UR4, UPT, PT ;  /* 0x0000000000047886 */ /* 0x000fe200038e0100 */
[----:B0-2---:R-:W0:Y:S01]  /*2c420*/  LDC.64 R4, c[0x0][0xc60] ;  /* 0x00031800ff047b82 */ /* 0x005e220000000a00 */
[----:B------:R-:W4:Y:S02]  /*2c430*/  FLO.U32 R0, UR4 ;  /* 0x0000000400007d00 */ /* 0x000f2400080e0000 */
[----:B----4-:R-:W-:-:S06]  /*2c440*/  ISETP.EQ.U32.AND P0, PT, R0, R2, PT ;  /* 0x000000020000720c */ /* 0x010fcc0003f02070 */
[----:B------:R-:W0:Y:S07]  /*2c450*/  POPC R2, UR4 ;  /* 0x0000000400027d09 */ /* 0x000e2e0008000000 */
[----:B0-----:R-:W2:Y:S04]  /*2c460*/  @P0 ATOMG.E.ADD.STRONG.GPU PT, R2, desc[UR60][R4.64], R2 ;  /* 0x00000002040209a8 */ /* 0x001ea800081ee1fc */
[----:B--2---:R0:W2:Y:S02]  /*2c470*/  SHFL.IDX PT, R2, R2, R0, 0x1f ;  /* 0x00001f0002027589 */ /* 0x0040a400000e0000 */
[----:B0-----:R-:W0:Y:S02]  /*2c480*/  S2R R0, SR_LTMASK ;  /* 0x0000000000007919 */ /* 0x001e240000003900 */
[----:B0-----:R-:W-:-:S06]  /*2c490*/  LOP3.LUT R0, R0, UR4, RZ, 0xc0, !PT ;  /* 0x0000000400007c12 */ /* 0x001fcc000f8ec0ff */
[----:B------:R-:W2:Y:S02]  /*2c4a0*/  POPC R0, R0 ;  /* 0x0000000000007309 */ /* 0x000ea40000000000 */
[----:B--2---:R-:W-:-:S07]  /*2c4b0*/  IADD3 R16, R2, UR38, R0 ;  /* 0x0000002602107c10 */ /* 0x004fce000fffe000 */
.L_x_3097:
[----:B------:R-:W-:Y:S05]  /*2c4c0*/  BSYNC B0 ;  /* 0x0000000000007941 */ /* 0x000fea0003800000 */
.L_x_3096:
[----:B------:R-:W4:Y:S01]  /*2c4d0*/  LDL R0, [R1+0x20] ;  /* 0x0000200001007983 */ /* 0x000f220000100800 */
[----:B------:R-:W-:Y:S01]  /*2c4e0*/  BSSY B0, `(.L_x_3098) ;  /* 0x0000050000007945 */ /* 0x000fe20003800000 */
[----:B----4-:R-:W-:-:S13]  /*2c4f0*/  LOP3.LUT P0, RZ, R0, 0x1, RZ, 0xc0, !PT ;  /* 0x0000000100ff7812 */ /* 0x010fda000780c0ff */
[----:B------:R-:W-:Y:S05]  /*2c500*/  @!P0 BRA `(.L_x_3099) ;  /* 0x0000000400348947 */ /* 0x000fea0003800000 */
[----:B0-2---:R-:W2:Y:S04]  /*2c510*/  LDL R4, [R1+0x4] ;  /* 0x0000040001047983 */ /* 0x005ea80000100800 */
[----:B------:R-:W2:Y:S04]  /*2c520*/  LDL R0, [R1+0x8] ;  /* 0x0000080001007983 */ /* 0x000ea80000100800 */
[----:B------:R-:W4:Y:S01]  /*2c530*/  LDL R2, [R1+0x14] ;  /* 0x0000140001027983 */ /* 0x000f220000100800 */
[----:B------:R-:W-:Y:S01]  /*2c540*/  BSSY B1, `(.L_x_3100) ;  /* 0x0000006000017945 */ /* 0x000fe20003800000 */
[----:B------:R-:W-:Y:S01]  /*2c550*/  ISETP.NE.AND P1, PT, R3, RZ, PT ;  /* 0x000000ff0300720c */ /* 0x000fe20003f25270 */
[----:B--2---:R-:W-:Y:S01]  /*2c560*/  IMAD R0, R0, 0x8, R4 ;  /* 0x0000000800007824 */ /* 0x004fe200078e0204 */
[----:B----4-:R-:W-:-:S04]  /*2c570*/  SHF.L.U32 R2, R2, 0x1f, RZ ;  /* 0x0000001f02027819 */ /* 0x010fc800000006ff */
[----:B------:R-:W0:Y:S02]  /*2c580*/  SYNCS.PHASECHK.TRANS64.TRYWAIT P0, [R0+URZ+0x36860], R2 ;  /* 0x03686002000075a7 */ /* 0x000e24000800017f */
[----:B0-----:R-:W-:Y:S05]  /*2c590*/  @!P0 BRA `(.L_x_3101) ;  /* 0x0000003000ac8947 */ /* 0x001fea0003800000 */
.L_x_3202:
[----:B------:R-:W-:Y:S05]  /*2c5a0*/  BSYNC B1 ;  /* 0x0000000000017941 */ /* 0x000fea0003800000 */
.L_x_3100:
[----:B------:R-:W-:Y:S04]  /*2c5b0*/  BSSY B1, `(.L_x_3102) ;  /* 0x0000009000017945 */ /* 0x000fe80003800000 */
[----:B------:R-:W-:Y:S05]  /*2c5c0*/  @P1 BRA `(.L_x_3103) ;  /* 0x00000000001c1947 */ /* 0x000fea0003800000 */
[----:B------:R-:W2:Y:S01]  /*2c5d0*/  S2R R3, SR_TID.X ;  /* 0x0000000000037919 */ /* 0x000ea20000002100 */
[----:B0-----:R-:W-:-:S04]  /*2c5e0*/  IMAD.MOV.U32 R2, RZ, RZ, 0xa800 ;  /* 0x0000a800ff027424 */ /* 0x001fc800078e00ff */
[----:B------:R4:W-:Y:S01]  /*2c5f0*/  SYNCS.ARRIVE.TRANS64 RZ, [R0+URZ+0x36850], R2 ;  /* 0x0368500200ff79a7 */ /* 0x0009e2000800003f */
[----:B--2---:R-:W-:-:S04]  /*2c600*/  LOP3.LUT R3, R3, 0x1f, RZ, 0xc0, !PT ;  /* 0x0000001f03037812 */ /* 0x004fc800078ec0ff */
[----:B------:R-:W-:-:S13]  /*2c610*/  ISETP.NE.AND P0, PT, R3, RZ, PT ;  /* 0x000000ff0300720c */ /* 0x000fda0003f05270 */
[----:B----4-:R-:W-:Y:S05]  /*2c620*/  @!P0 BRA `(.L_x_3103) ;  /* 0x0000000000048947 */ /* 0x010fea0003800000 */
[----:B------:R-:W-:Y:S01]  /*2c630*/  BPT.TRAP 0x1 ;  /* 0x000000040000795c */ /* 0x000fe20000300000 */
.L_x_3103:
[----:B------:R-:W-:Y:S05]  /*2c640*/  BSYNC B1 ;  /* 0x0000000000017941 */ /* 0x000fea0003800000 */
.L_x_3102:
[----:B------:R-:W2:Y:S04]  /*2c650*/  LDL.LU R5, [R1+0x18] ;  /* 0x0000180001057983 */ /* 0x000ea80000300800 */
[----:B------:R-:W2:Y:S04]  /*2c660*/  LDL.LU R3, [R1+0xc] ;  /* 0x00000c0001037983 */ /* 0x000ea80000300800 */
[----:B------:R-:W4:Y:S04]  /*2c670*/  LDL R4, [R1+0x4] ;  /* 0x0000040001047983 */ /* 0x000f280000100800 */
[----:B0-----:R-:W4:Y:S01]  /*2c680*/  LDL R2, [R1+0x8] ;  /* 0x0000080001027983 */ /* 0x001f220000100800 */
        /* <DEDUP_REMOVED lines=10> */
.L_x_3104:
        /* <DEDUP_REMOVED lines=16> */
.L_x_3105:
        /* <DEDUP_REMOVED lines=16> */
.L_x_3106:
        /* <DEDUP_REMOVED lines=10> */
[----:B----4-:R-:W-:Y:S05]  /*2c9d0*/  @P0 BRA.U.ANY `(.L_x_3106) ;  /* 0xfffffffd00d40947 */ /* 0x010fea000393ffff */
.L_x_3099:
[----:B------:R-:W-:Y:S05]  /*2c9e0*/  BSYNC B0 ;  /* 0x0000000000007941 */ /* 0x000fea0003800000 */
.L_x_3098:
[----:B------:R-:W4:Y:S04]  /*2c9f0*/  LDL.LU R5, [R1+0x8] ;  /* 0x0000080001057983 */ /* 0x000f280000300800 */
[----:B0-2---:R-:W2:Y:S01]  /*2ca00*/  LDL.LU R4, [R1+0x14] ;  /* 0x0000140001047983 */ /* 0x005ea20000300800 */
[----:B----4-:R-:W-:-:S05]  /*2ca10*/  VIADD R0, R5, 0x1 ;  /* 0x0000000105007836 */ /* 0x010fca0000000000 */
[----:B------:R-:W-:-:S04]  /*2ca20*/  ISETP.NE.AND P0, PT, R0, 0x2, PT ;  /* 0x000000020000780c */ /* 0x000fc80003f05270 */
[----:B------:R-:W-:Y:S02]  /*2ca30*/  SEL R2, RZ, 0x1, P0 ;  /* 0x00000001ff027807 */ /* 0x000fe40000000000 */
[----:B------:R-:W-:Y:S02]  /*2ca40*/  SEL R0, R0, RZ, P0 ;  /* 0x000000ff00007207 */ /* 0x000fe40000000000 */
[----:B--2---:R-:W-:-:S03]  /*2ca50*/  LOP3.LUT R4, R4, R2, RZ, 0x3c, !PT ;  /* 0x0000000204047212 */ /* 0x004fc600078e3cff */
[----:B------:R0:W-:Y:S04]  /*2ca60*/  STL [R1+0x8], R0 ;  /* 0x0000080001007387 */ /* 0x0001e80000100800 */
[----:B------:R0:W-:Y:S02]  /*2ca70*/  STL [R1+0x14], R4 ;  /* 0x0000140401007387 */ /* 0x0001e40000100800 */
.L_x_3020:
[----:B------:R-:W-:Y:S05]  /*2ca80*/  BSYNC B7 ;  /* 0x0000000000077941 */ /* 0x000fea0003800000 */
.L_x_3018:
        /* <DEDUP_REMOVED lines=13> */
.L_x_3107:
[----:B---3--:R-:W0:Y:S01]  /*2cb60*/  S2R R6, SR_TID.X ;  /* 0x0000000000067919 */ /* 0x008e220000002100 */
        /* <DEDUP_REMOVED lines=21> */
[----:B------:R-:W-:Y:S04]  /*2ccc0*/  SHFL.IDX PT, R0, R16, RZ, 0x1f ;  /* 0x00001fff10007589 */ /* 0x000fe800000e0000 */
        /* <DEDUP_REMOVED lines=13> */
.L_x_3212:
[----:B------:R-:W-:Y:S02]  /*2cda0*/  ULDC UR4, c[0x0][0xc38] ;  /* 0x00030e0000047ab9 */ /* 0x000fe40000000800 */
[----:B------:R-:W-:-:S04]  /*2cdb0*/  IMAD.U32 R4, RZ, RZ, UR4 ;  /* 0x00000004ff047e24 */ /* 0x000fc8000f8e00ff */
[----:B--2---:R-:W-:-:S04]  /*2cdc0*/  IMAD R16, R16, R4, RZ ;  /* 0x0000000410107224 */ /* 0x004fc800078e02ff */
[----:B------:R-:W-:-:S05]  /*2cdd0*/  IMAD.IADD R5, R5, 0x1, R16 ;  /* 0x0000000105057824 */ /* 0x000fca00078e0210 */
[----:B------:R-:W-:-:S13]  /*2cde0*/  ISETP.GT.AND P6, PT, R5, R0, PT ;  /* 0x000000000500720c */ /* 0x000fda0003fc4270 */
[----:B------:R-:W-:Y:S05]  /*2cdf0*/  @P6 BRA `(.L_x_3110) ;  /* 0x00000000009c6947 */ /* 0x000fea0003800000 */
.L_x_3115:
[----:B0-----:R-:W0:Y:S01]  /*2ce00*/  LDC R2, c[0x0][0xc3c] ;  /* 0x00030f00ff027b82 */ /* 0x001e220000000800 */
[----:B------:R-:W-:-:S05]  /*2ce10*/  VIADD R19, R19, 0x1f ;  /* 0x0000001f13137836 */ /* 0x000fca0000000000 */
[----:B0-----:R-:W-:-:S13]  /*2ce20*/  ISETP.GE.AND P6, PT, R19, R2, PT ;  /* 0x000000021300720c */ /* 0x001fda0003fc6270 */
[----:B------:R-:W-:Y:S05]  /*2ce30*/  @P6 BRA `(.L_x_3111) ;  /* 0x0000000400d46947 */ /* 0x000fea0003800000 */
[----:B------:R-:W0:Y:S01]  /*2ce40*/  S2R R3, SR_TID.X ;  /* 0x0000000000037919 */ /* 0x000e220000002100 */
[----:B------:R-:W-:Y:S01]  /*2ce50*/  BSSY B0, `(.L_x_3112) ;  /* 0x0000009000007945 */ /* 0x000fe20003800000 */
[----:B0-----:R-:W-:-:S05]  /*2ce60*/  LOP3.LUT R3, R3, 0x1f, RZ, 0xc0, !PT ;  /* 0x0000001f03037812 */ /* 0x001fca00078ec0ff */
[----:B------:R-:W-:Y:S02]  /*2ce70*/  IMAD.IADD R4, R19, 0x1, R3 ;  /* 0x0000000113047824 */ /* 0x000fe400078e0203 */
[----:B------:R-:W-:-:S03]  /*2ce80*/  IMAD.MOV.U32 R3, RZ, RZ, RZ ;  /* 0x000000ffff037224 */ /* 0x000fc600078e00ff */
[----:B------:R-:W-:-:S13]  /*2ce90*/  ISETP.GE.OR P6, PT, R4, R2, !P0 ;  /* 0x000000020400720c */ /* 0x000fda00047c6670 */
[----:B------:R-:W-:Y:S05]  /*2cea0*/  @P6 BRA `(.L_x_3113) ;  /* 0x00000000000c6947 */ /* 0x000fea0003800000 */
[----:B------:R-:W0:Y:S02]  /*2ceb0*/  LDC.64 R2, c[0x0][0xc80] ;  /* 0x00032000ff027b82 */ /* 0x000e240000000a00 */
[----:B0-----:R-:W-:-:S06]  /*2cec0*/  IMAD.WIDE R2, R4, 0x4, R2 ;  /* 0x0000000404027825 */ /* 0x001fcc00078e0202 */
[----:B------:R0:W5:Y:S02]  /*2ced0*/  LDG.E R3, desc[UR60][R2.64] ;  /* 0x0000003c02037981 */ /* 0x000164000c1e1900 */
.L_x_3113:
[----:B------:R-:W-:Y:S05]  /*2cee0*/  BSYNC B0 ;  /* 0x0000000000007941 */ /* 0x000fea0003800000 */
.L_x_3112:
        /* <DEDUP_REMOVED lines=18> */
.L_x_3220:
[----:B------:R-:W-:Y:S02]  /*2d010*/  ULDC UR4, c[0x0][0xc38] ;  /* 0x00030e0000047ab9 */ /* 0x000fe40000000800 */
[----:B------:R-:W-:-:S04]  /*2d020*/  IMAD.U32 R4, RZ, RZ, UR4 ;  /* 0x00000004ff047e24 */ /* 0x000fc8000f8e00ff */
[----:B--2---:R-:W-:-:S04]  /*2d030*/  IMAD R16, R16, R4, RZ ;  /* 0x0000000410107224 */ /* 0x004fc800078e02ff */
[----:B------:R-:W-:-:S05]  /*2d040*/  IMAD.IADD R5, R16, 0x1, R5 ;  /* 0x0000000110057824 */ /* 0x000fca00078e0205 */
[----:B------:R-:W-:-:S13]  /*2d050*/  ISETP.GT.AND P6, PT, R5, R0, PT ;  /* 0x000000000500720c */ /* 0x000fda0003fc4270 */
[----:B------:R-:W-:Y:S05]  /*2d060*/  @!P6 BRA `(.L_x_3115) ;  /* 0xfffffffc0064e947 */ /* 0x000fea000383ffff */
.L_x_3110:
        /* <DEDUP_REMOVED lines=8> */
.L_x_3224:
[----:B------:R-:W-:Y:S01]  /*2d0f0*/  ISETP.NE.AND P0, PT, R5, RZ, PT ;  /* 0x000000ff0500720c */ /* 0x000fe20003f05270 */
[----:B------:R-:W-:-:S12]  /*2d100*/  IMAD.MOV.U32 R5, RZ, RZ, RZ ;  /* 0x000000ffff057224 */ /* 0x000fd800078e00ff */
[----:B------:R-:W-:Y:S05]  /*2d110*/  @!P0 BRA `(.L_x_3117) ;  /* 0x0000000000148947 */ /* 0x000fea0003800000 */
[----:B------:R-:W-:Y:S01]  /*2d120*/  UMOV UR4, 0xffffffff ;  /* 0xffffffff00047882 */ /* 0x000fe20000000000 */
[----:B------:R-:W-:Y:S02]  /*2d130*/  VIADD R12, R6, 0xffffffff ;  /* 0xffffffff060c7836 */ /* 0x000fe40000000000 */
[----:B------:R-:W-:Y:S05]  /*2d140*/  BRA.DIV UR4, `(.L_x_3118) ;  /* 0x0000003204307947 */ /* 0x000fea000b800000 */
[----:B0-----:R0:W4:Y:S02]  /*2d150*/  SHFL.IDX PT, R2, R2, R12, 0x1f ;  /* 0x00001f0c02027589 */ /* 0x00112400000e0000 */
.L_x_3227:
[----:B----4-:R-:W-:-:S07]  /*2d160*/  IMAD.MOV.U32 R5, RZ, RZ, R2 ;  /* 0x000000ffff057224 */ /* 0x010fce00078e0002 */
.L_x_3117:
[----:B0-2---:R-:W0:Y:S01]  /*2d170*/  LDC.64 R2, c[0x0][0xc90] ;  /* 0x00032400ff027b82 */ /* 0x005e220000000a00 */
[----:B------:R-:W-:-:S04]  /*2d180*/  IMAD.IADD R19, R6, 0x1, R19 ;  /* 0x0000000106137824 */ /* 0x000fc800078e0213 */
[----:B0-----:R-:W-:-:S05]  /*2d190*/  IMAD.WIDE R2, R19, 0x4, R2 ;  /* 0x0000000413027825 */ /* 0x001fca00078e0202 */
[----:B------:R-:W3:Y:S01]  /*2d1a0*/  LDG.E R7, desc[UR60][R2.64] ;  /* 0x0000003c02077981 */ /* 0x000ee2000c1e1900 */
        /* <DEDUP_REMOVED lines=62> */
.L_x_3111:
[----:B------:R-:W-:Y:S01]  /*2d590*/  UMOV UR4, URZ ;  /* 0x0000003f00047c82 */ /* 0x000fe20008000000 */
[----:B------:R-:W-:Y:S01]  /*2d5a0*/  UMOV UR5, URZ ;  /* 0x0000003f00057c82 */ /* 0x000fe20008000000 */
[----:B------:R-:W-:Y:S01]  /*2d5b0*/  ULDC UR6, c[0x0][0xc3c] ;  /* 0x00030f0000067ab9 */ /* 0x000fe20000000800 */
[----:B------:R-:W-:Y:S02]  /*2d5c0*/  IMAD.MOV.U32 R16, RZ, RZ, R0 ;  /* 0x000000ffff107224 */ /* 0x000fe400078e0000 */
[----:B------:R-:W-:Y:S02]  /*2d5d0*/  IMAD.U32 R17, RZ, RZ, UR4 ;  /* 0x00000004ff117e24 */ /* 0x000fe4000f8e00ff */
[----:B------:R-:W-:Y:S02]  /*2d5e0*/  IMAD.U32 R18, RZ, RZ, UR5 ;  /* 0x00000005ff127e24 */ /* 0x000fe4000f8e00ff */
[----:B------:R-:W-:-:S07]  /*2d5f0*/  IMAD.U32 R19, RZ, RZ, UR6 ;  /* 0x00000006ff137e24 */ /* 0x000fce000f8e00ff */
.L_x_3119:
        /* <DEDUP_REMOVED lines=12> */
.L_x_3108:
[----:B------:R-:W-:Y:S02]  /*2d6c0*/  ULDC UR4, c[0x0][0xc3c] ;  /* 0x00030f0000047ab9 */ /* 0x000fe40000000800 */
[----:B--2---:R-:W-:-:S13]  /*2d6d0*/  ISETP.GE.AND P0, PT, R19, UR4, PT ;  /* 0x0000000413007c0c */ /* 0x004fda000bf06270 */
[----:B------:R-:W-:Y:S05]  /*2d6e0*/  @!P0 BRA `(.L_x_3120) ;  /* 0xffffff8c00a48947 */ /* 0x000fea000383ffff */
[----:B------:R-:W-:Y:S05]  /*2d6f0*/  BSYNC B8 ;  /* 0x0000000000087941 */ /* 0x000fea0003800000 */
.L_x_2974:
[----:B0-----:R-:W2:Y:S01]  /*2d700*/  LDL.LU R0, [R1+0x50] ;  /* 0x0000500001007983 */ /* 0x001ea20000300800 */
[----:B------:R-:W-:Y:S01]  /*2d710*/  BSSY B0, `(.L_x_3121) ;  /* 0x000000b000007945 */ /* 0x000fe20003800000 */
[----:B------:R-:W0:Y:S01]  /*2d720*/  S2R R5, SR_CgaCtaId ;  /* 0x0000000000057919 */ /* 0x000e220000008800 */
[----:B--2---:R-:W-:-:S05]  /*2d730*/  VIADD R0, R0, 0x1 ;  /* 0x0000000100007836 */ /* 0x004fca0000000000 */
[----:B------:R-:W-:-:S04]  /*2d740*/  LEA.HI R2, R0, R0, RZ, 0x1 ;  /* 0x0000000000027211 */ /* 0x000fc800078f08ff */
[----:B----4-:R-:W-:-:S05]  /*2d750*/  LOP3.LUT R3, R2, 0xfffffffe, RZ, 0xc0, !PT ;  /* 0xfffffffe02037812 */ /* 0x010fca00078ec0ff */
[----:B------:R-:W-:Y:S01]  /*2d760*/  IMAD.IADD R3, R0, 0x1, -R3 ;  /* 0x0000000100037824 */ /* 0x000fe200078e0a03 */
[----:B------:R-:W-:-:S04]  /*2d770*/  MOV R0, 0x400 ;  /* 0x0000040000007802 */ /* 0x000fc80000000f00 */
[----:B0-----:R-:W-:Y:S02]  /*2d780*/  LEA R0, R5, R0, 0x18 ;  /* 0x0000000005007211 */ /* 0x001fe400078ec0ff */
[----:B------:R-:W-:-:S04]  /*2d790*/  SHF.L.U32 R3, R3, 0x1f, RZ ;  /* 0x0000001f03037819 */ /* 0x000fc800000006ff */
[----:B------:R-:W0:Y:S02]  /*2d7a0*/  SYNCS.PHASECHK.TRANS64.TRYWAIT P0, [R0+URZ+0x36820], R3 ;  /* 0x03682003000075a7 */ /* 0x000e24000800017f */
[----:B0-----:R-:W-:Y:S05]  /*2d7b0*/  @!P0 BRA `(.L_x_3122) ;  /* 0x0000002800bc8947 */ /* 0x001fea0003800000 */
.L_x_3228:
[----:B------:R-:W-:Y:S05]  /*2d7c0*/  BSYNC B0 ;  /* 0x0000000000007941 */ /* 0x000fea0003800000 */
.L_x_3121:
[----:B------:R-:W-:-:S03]  /*2d7d0*/  UMOV UR4, 0xffffffff ;  /* 0xffffffff00047882 */ /* 0x000fc60000000000 */
[----:B------:R-:W-:Y:S05]  /*2d7e0*/  BRA.DIV UR4, `(.L_x_3123) ;  /* 0x0000002a04c47947 */ /* 0x000fea000b800000 */
[----:B------:R-:W2:Y:S02]  /*2d7f0*/  S2R R2, SR_TID.X ;  /* 0x0000000000027919 */ /* 0x000ea40000002100 */
[----:B--2---:R-:W-:-:S04]  /*2d800*/  SHF.R.U32.HI R2, RZ, 0x5, R2 ;  /* 0x00000005ff027819 */ /* 0x004fc80000011602 */
[----:B------:R-:W-:-:S05]  /*2d810*/  LOP3.LUT R2, R2, 0x3, RZ, 0xc0, !PT ;  /* 0x0000000302027812 */ /* 0x000fca00078ec0ff */
[----:B------:R2:W4:Y:S02]  /*2d820*/  SHFL.IDX PT, R14, R2, RZ, 0x1f ;  /* 0x00001fff020e7589 */ /* 0x00052400000e0000 */
.L_x_3231:
[----:B----4-:R-:W-:-:S13]  /*2d830*/  ISETP.NE.AND P0, PT, R14, RZ, PT ;  /* 0x000000ff0e00720c */ /* 0x010fda0003f05270 */
[----:B------:R-:W-:Y:S05]  /*2d840*/  @P0 BRA `(.L_x_2740) ;  /* 0x00000000009c0947 */ /* 0x000fea0003800000 */
[----:B------:R-:W-:-:S03]  /*2d850*/  UMOV UR4, 0xffffffff ;  /* 0xffffffff00047882 */ /* 0x000fc60000000000 */
[----:B------:R-:W-:Y:S05]  /*2d860*/  BRA.DIV UR4, `(.L_x_3124) ;  /* 0x0000002a04d87947 */ /* 0x000fea000b800000 */
[----:B------:R-:W-:-:S13]  /*2d870*/  ELECT P6, URZ, PT ;  /* 0x00000000003f782f */ /* 0x000fda00038c0000 */
.L_x_3234:
        /* <DEDUP_REMOVED lines=8> */
.L_x_3125:
[----:B0-----:R-:W3:Y:S04]  /*2d900*/  LDL R3, [R1+0x8] ;  /* 0x0000080001037983 */ /* 0x001ee80000100800 */
[----:B------:R-:W2:Y:S01]  /*2d910*/  LDL.LU R7, [R1+0x14] ;  /* 0x0000140001077983 */ /* 0x000ea20000300800 */
        /* <DEDUP_REMOVED lines=12> */
.L_x_3235:
[----:B------:R-:W2:Y:S02]  /*2d9e0*/  SYNCS.PHASECHK.TRANS64.TRYWAIT P0, [R7+URZ], R2 ;  /* 0x00000002070075a7 */ /* 0x000ea4000800017f */
[----:B--2---:R-:W-:Y:S05]  /*2d9f0*/  @!P0 BRA `(.L_x_3127) ;  /* 0x0000002800a88947 */ /* 0x004fea0003800000 */
.L_x_3236:
[----:B------:R-:W-:Y:S05]  /*2da00*/  @!P2 BRA `(.L_x_3128) ;  /* 0x000000000004a947 */ /* 0x000fea0003800000 */
[----:B------:R-:W-:Y:S01]  /*2da10*/  BPT.TRAP 0x1 ;  /* 0x000000040000795c */ /* 0x000fe20000300000 */
.L_x_3128:
[----:B------:R-:W3:Y:S01]  /*2da20*/  LDL.LU R4, [R1+0x8] ;  /* 0x0000080001047983 */ /* 0x000ee20000300800 */
[----:B------:R-:W-:-:S04]  /*2da30*/  VIADD R0, R0, 0x36860 ;  /* 0x0003686000007836 */ /* 0x000fc80000000000 */
[----:B---3--:R-:W-:-:S04]  /*2da40*/  IMAD R4, R4, 0x8, R0 ;  /* 0x0000000804047824 */ /* 0x008fc800078e0200 */
[----:B------:R-:W3:Y:S02]  /*2da50*/  SYNCS.PHASECHK.TRANS64.TRYWAIT P0, [R4+URZ], R5 ;  /* 0x00000005040075a7 */ /* 0x000ee4000800017f */
[----:B---3--:R-:W-:Y:S05]  /*2da60*/  @!P0 BRA `(.L_x_3129) ;  /* 0x0000002800a08947 */ /* 0x008fea0003800000 */
.L_x_3237:
[----:B------:R-:W-:-:S07]  /*2da70*/  IMAD R3, R3, 0x8, R0 ;  /* 0x0000000803037824 */ /* 0x000fce00078e0200 */
.L_x_3130:
[----:B----4-:R4:W0:Y:S02]  /*2da80*/  SYNCS.PHASECHK.TRANS64.TRYWAIT P0, [R3+URZ], R2 ;  /* 0x00000002030075a7 */ /* 0x010824000800017f */
[----:B0-----:R-:W-:Y:S05]  /*2da90*/  @!P0 NANOSLEEP.SYNCS 0x989680 ;  /* 0x009896800000895d */ /* 0x001fea0003900000 */
[----:B------:R-:W0:Y:S02]  /*2daa0*/  @!P0 SYNCS.PHASECHK.TRANS64 P0, [R3+URZ], R2 ;  /* 0x00000002030085a7 */ /* 0x000e24000800007f */
[----:B0-----:R-:W-:Y:S05]  /*2dab0*/  @!P0 BRA `(.L_x_3130) ;  /* 0xfffffffc00f08947 */ /* 0x001fea000383ffff */
.L_x_2740:
[----:B------:R-:W-:Y:S05]  /*2dac0*/  BSYNC B9 ;  /* 0x0000000000097941 */ /* 0x000fea0003800000 */
.L_x_2737:
[----:B------:R-:W-:Y:S05]  /*2dad0*/  EXIT ;  /* 0x000000000000794d */ /* 0x000fea0003800000 */
.L_x_2758:
[----:B0-----:R0:W1:Y:S02]  /*2dae0*/  SYNCS.PHASECHK.TRANS64.TRYWAIT P5, [R96+URZ+0x36890], R97 ;  /* 0x03689061600075a7 */ /* 0x00106400080a017f */
[----:B-1----:R-:W-:Y:S05]  /*2daf0*/  @!P5 NANOSLEEP.SYNCS 0x989680 ;  /* 0x009896800000d95d */ /* 0x002fea0003900000 */
[----:B------:R-:W1:Y:S02]  /*2db00*/  @!P5 SYNCS.PHASECHK.TRANS64 P5, [R96+URZ+0x36890], R97 ;  /* 0x036890616000d5a7 */ /* 0x000e6400080a007f */
[----:B-1----:R-:W-:Y:S05]  /*2db10*/  @!P5 BRA `(.L_x_2758) ;  /* 0xfffffffc00f0d947 */ /* 0x002fea000383ffff */
[----:B------:R-:W-:Y:S05]  /*2db20*/  BRA `(.L_x_3131) ;  /* 0xfffffd5c00787947 */ /* 0x000fea000383ffff */
.L_x_2812:
[----:B-1----:R1:W3:Y:S02]  /*2db30*/  SYNCS.PHASECHK.TRANS64.TRYWAIT P5, [R96+URZ+0x36890], R97 ;  /* 0x03689061600075a7 */ /* 0x0022e400080a017f */
[----:B---3--:R-:W-:Y:S05]  /*2db40*/  @!P5 NANOSLEEP.SYNCS 0x989680 ;  /* 0x009896800000d95d */ /* 0x008fea0003900000 */
[----:B------:R-:W3:Y:S02]  /*2db50*/  @!P5 SYNCS.PHASECHK.TRANS64 P5, [R96+URZ+0x36890], R97 ;  /* 0x036890616000d5a7 */ /* 0x000ee400080a007f */
[----:B---3--:R-:W-:Y:S05]  /*2db60*/  @!P5 BRA `(.L_x_2812) ;  /* 0xfffffffc00f0d947 */ /* 0x008fea000383ffff */
[----:B------:R-:W-:Y:S05]  /*2db70*/  BRA `(.L_x_3132) ;  /* 0xfffffd9000d47947 */ /* 0x000fea000383ffff */
.L_x_2837:
[----:B-1----:R1:W2:Y:S02]  /*2db80*/  SYNCS.PHASECHK.TRANS64.TRYWAIT P3, [R96+URZ+0x36890], R97 ;  /* 0x03689061600075a7 */ /* 0x0022a4000806017f */
[----:B--2---:R-:W-:Y:S05]  /*2db90*/  @!P3 NANOSLEEP.SYNCS 0x989680 ;  /* 0x009896800000b95d */ /* 0x004fea0003900000 */
[----:B------:R-:W2:Y:S02]  /*2dba0*/  @!P3 SYNCS.PHASECHK.TRANS64 P3, [R96+URZ+0x36890], R97 ;  /* 0x036890616000b5a7 */ /* 0x000ea4000806007f */
[----:B--2---:R-:W-:Y:S05]  /*2dbb0*/  @!P3 BRA `(.L_x_2837) ;  /* 0xfffffffc00f0b947 */ /* 0x004fea000383ffff */
[----:B------:R-:W-:Y:S05]  /*2dbc0*/  BRA `(.L_x_3133) ;  /* 0xfffffdc400887947 */ /* 0x000fea000383ffff */
.L_x_2843:
[----:B0-----:R0:W1:Y:S02]  /*2dbd0*/  SYNCS.PHASECHK.TRANS64.TRYWAIT P2, [R96+URZ+0x368b0], R97 ;  /* 0x0368b061600075a7 */ /* 0x001064000804017f */
[----:B-1----:R-:W-:Y:S05]  /*2dbe0*/  @!P2 NANOSLEEP.SYNCS 0x989680 ;  /* 0x009896800000a95d */ /* 0x002fea0003900000 */
[----:B------:R-:W1:Y:S02]  /*2dbf0*/  @!P2 SYNCS.PHASECHK.TRANS64 P2, [R96+URZ+0x368b0], R97 ;  /* 0x0368b0616000a5a7 */ /* 0x000e64000804007f */
[----:B-1----:R-:W-:Y:S05]  /*2dc00*/  @!P2 BRA `(.L_x_2843) ;  /* 0xfffffffc00f0a947 */ /* 0x002fea000383ffff */
[----:B------:R-:W-:Y:S05]  /*2dc10*/  BRA `(.L_x_3134) ;  /* 0xfffffdc800a07947 */ /* 0x000fea000383ffff */
.L_x_2861:
        /* <DEDUP_REMOVED lines=8> */
.L_x_3136:
[----:B------:R-:W-:Y:S05]  /*2dca0*/  BSYNC B1 ;  /* 0x0000000000017941 */ /* 0x000fea0003800000 */
.L_x_3135:
        /* <DEDUP_REMOVED lines=8> */
.L_x_3137:
[----:B------:R-:W-:Y:S02]  /*2dd30*/  IMAD.MOV.U32 R13, RZ, RZ, R8 ;  /* 0x000000ffff0d7224 */ /* 0x000fe400078e0008 */
[----:B------:R-:W-:-:S07]  /*2dd40*/  IMAD.MOV.U32 R0, RZ, RZ, R14 ;  /* 0x000000ffff007224 */ /* 0x000fce00078e000e */
[----:B------:R-:W-:Y:S05]  /*2dd50*/  WARPSYNC.COLLECTIVE R15, `(.L_x_3138) ;  /* 0x000000000f087348 */ /* 0x000fea0003c00000 */
[----:B------:R0:W1:Y:S02]  /*2dd60*/  SHFL.IDX P6, R14, R13, R12, R11 ;  /* 0x0000000c0d0e7389 */ /* 0x00006400000c000b */
[----:B01----:R-:W-:Y:S01]  /*2dd70*/  ENDCOLLECTIVE ;  /* 0x000000000000791b */ /* 0x003fe20003800000 */
.L_x_3138:
[----:B------:R-:W-:Y:S02]  /*2dd80*/  IMAD.MOV.U32 R13, RZ, RZ, R4 ;  /* 0x000000ffff0d7224 */ /* 0x000fe400078e0004 */
[----:B------:R-:W-:-:S07]  /*2dd90*/  IMAD.MOV.U32 R5, RZ, RZ, R14 ;  /* 0x000000ffff057224 */ /* 0x000fce00078e000e */
[----:B------:R-:W-:Y:S05]  /*2dda0*/  WARPSYNC.COLLECTIVE R15, `(.L_x_3139) ;  /* 0x000000000f087348 */ /* 0x000fea0003c00000 */
[----:B------:R0:W1:Y:S02]  /*2ddb0*/  SHFL.IDX P6, R14, R13, R12, R11 ;  /* 0x0000000c0d0e7389 */ /* 0x00006400000c000b */
[----:B01----:R-:W-:Y:S01]  /*2ddc0*/  ENDCOLLECTIVE ;  /* 0x000000000000791b */ /* 0x003fe20003800000 */
.L_x_3139:
[----:B------:R-:W-:Y:S05]  /*2ddd0*/  BRA `(.L_x_3140) ;  /* 0xfffffdd800dc7947 */ /* 0x000fea000383ffff */
.L_x_2864:
        /* <DEDUP_REMOVED lines=8> */
.L_x_3142:
[----:B------:R-:W-:Y:S05]  /*2de60*/  BSYNC B1 ;  /* 0x0000000000017941 */ /* 0x000fea0003800000 */
.L_x_3141:
        /* <DEDUP_REMOVED lines=8> */
.L_x_3143:
[----:B------:R-:W-:Y:S02]  /*2def0*/  IMAD.MOV.U32 R13, RZ, RZ, R8 ;  /* 0x000000ffff0d7224 */ /* 0x000fe400078e0008 */
[----:B------:R-:W-:-:S07]  /*2df00*/  IMAD.MOV.U32 R0, RZ, RZ, R14 ;  /* 0x000000ffff007224 */ /* 0x000fce00078e000e */
[----:B------:R-:W-:Y:S05]  /*2df10*/  WARPSYNC.COLLECTIVE R15, `(.L_x_3144) ;  /* 0x000000000f087348 */ /* 0x000fea0003c00000 */
[----:B------:R0:W1:Y:S02]  /*2df20*/  SHFL.IDX P6, R14, R13, R12, R11 ;  /* 0x0000000c0d0e7389 */ /* 0x00006400000c000b */
[----:B01----:R-:W-:Y:S01]  /*2df30*/  ENDCOLLECTIVE ;  /* 0x000000000000791b */ /* 0x003fe20003800000 */
.L_x_3144:
[----:B------:R-:W-:Y:S02]  /*2df40*/  IMAD.MOV.U32 R13, RZ, RZ, R4 ;  /* 0x000000ffff0d7224 */ /* 0x000fe400078e0004 */
[----:B------:R-:W-:-:S07]  /*2df50*/  IMAD.MOV.U32 R5, RZ, RZ, R14 ;  /* 0x000000ffff057224 */ /* 0x000fce00078e000e */
[----:B------:R-:W-:Y:S05]  /*2df60*/  WARPSYNC.COLLECTIVE R15, `(.L_x_3145) ;  /* 0x000000000f087348 */ /* 0x000fea0003c00000 */
[----:B------:R0:W1:Y:S02]  /*2df70*/  SHFL.IDX P6, R14, R13, R12, R11 ;  /* 0x0000000c0d0e7389 */ /* 0x00006400000c000b */
[----:B01----:R-:W-:Y:S01]  /*2df80*/  ENDCOLLECTIVE ;  /* 0x000000000000791b */ /* 0x003fe20003800000 */
.L_x_3145:
[----:B------:R-:W-:Y:S01]  /*2df90*/  IMAD.MOV.U32 R4, RZ, RZ, R14 ;  /* 0x000000ffff047224 */ /* 0x000fe200078e000e */
[----:B------:R-:W-:Y:S06]  /*2dfa0*/  BRA `(.L_x_3146) ;  /* 0xfffffde000a47947 */ /* 0x000fec000383ffff */
.L_x_2868:
[----:B0-----:R0:W1:Y:S02]  /*2dfb0*/  SYNCS.PHASECHK.TRANS64.TRYWAIT P0, [R16+URZ+0x36800], R5 ;  /* 0x03680005100075a7 */ /* 0x001064000800017f */
[----:B-1----:R-:W-:Y:S05]  /*2dfc0*/  @!P0 NANOSLEEP.SYNCS 0x989680 ;  /* 0x009896800000895d */ /* 0x002fea0003900000 */
[----:B------:R-:W1:Y:S02]  /*2dfd0*/  @!P0 SYNCS.PHASECHK.TRANS64 P0, [R16+URZ+0x36800], R5 ;  /* 0x03680005100085a7 */ /* 0x000e64000800007f */
[----:B-1----:R-:W-:Y:S05]  /*2dfe0*/  @!P0 BRA `(.L_x_2868) ;  /* 0xfffffffc00f08947 */ /* 0x002fea000383ffff */
[----:B------:R-:W-:Y:S05]  /*2dff0*/  BRA `(.L_x_3147) ;  /* 0xfffffde800e87947 */ /* 0x000fea000383ffff */
.L_x_2892:
        /* <DEDUP_REMOVED lines=8> */
.L_x_3149:
[----:B------:R-:W-:Y:S05]  /*2e080*/  BSYNC B1 ;  /* 0x0000000000017941 */ /* 0x000fea0003800000 */
.L_x_3148:
        /* <DEDUP_REMOVED lines=8> */
.L_x_3150:
[----:B------:R-:W-:Y:S02]  /*2e110*/  IMAD.MOV.U32 R21, RZ, RZ, R3 ;  /* 0x000000ffff157224 */ /* 0x000fe400078e0003 */
[----:B------:R-:W-:Y:S02]  /*2e120*/  IMAD.MOV.U32 R13, RZ, RZ, R7 ;  /* 0x000000ffff0d7224 */ /* 0x000fe400078e0007 */
[----:B------:R-:W-:-:S07]  /*2e130*/  IMAD.MOV.U32 R0, RZ, RZ, R14 ;  /* 0x000000ffff007224 */ /* 0x000fce00078e000e */
[----:B------:R-:W-:Y:S05]  /*2e140*/  WARPSYNC.COLLECTIVE R15, `(.L_x_3151) ;  /* 0x000000000f087348 */ /* 0x000fea0003c00000 */
[----:B------:R0:W1:Y:S02]  /*2e150*/  SHFL.IDX P6, R14, R13, R12, R11 ;  /* 0x0000000c0d0e7389 */ /* 0x00006400000c000b */
[----:B01----:R-:W-:Y:S01]  /*2e160*/  ENDCOLLECTIVE ;  /* 0x000000000000791b */ /* 0x003fe20003800000 */
.L_x_3151:
[----:B------:R-:W-:Y:S02]  /*2e170*/  IMAD.MOV.U32 R20, RZ, RZ, R0 ;  /* 0x000000ffff147224 */ /* 0x000fe400078e0000 */
[----:B------:R-:W-:Y:S02]  /*2e180*/  IMAD.MOV.U32 R13, RZ, RZ, R9 ;  /* 0x000000ffff0d7224 */ /* 0x000fe400078e0009 */
[----:B------:R-:W-:-:S07]  /*2e190*/  IMAD.MOV.U32 R5, RZ, RZ, R14 ;  /* 0x000000ffff057224 */ /* 0x000fce00078e000e */
[----:B------:R-:W-:Y:S05]  /*2e1a0*/  WARPSYNC.COLLECTIVE R15, `(.L_x_3152) ;  /* 0x000000000f087348 */ /* 0x000fea0003c00000 */
[----:B------:R0:W1:Y:S02]  /*2e1b0*/  SHFL.IDX P6, R14, R13, R12, R11 ;  /* 0x0000000c0d0e7389 */ /* 0x00006400000c000b */
[----:B01----:R-:W-:Y:S01]  /*2e1c0*/  ENDCOLLECTIVE ;  /* 0x000000000000791b */ /* 0x003fe20003800000 */
.L_x_3152:
[----:B------:R-:W-:Y:S05]  /*2e1d0*/  BRA `(.L_x_3153) ;  /* 0xfffffe1000947947 */ /* 0x000fea000383ffff */
.L_x_2895:
        /* <DEDUP_REMOVED lines=8> */
.L_x_3155:
[----:B------:R-:W-:Y:S05]  /*2e260*/  BSYNC B1 ;  /* 0x0000000000017941 */ /* 0x000fea0003800000 */
.L_x_3154:
        /* <DEDUP_REMOVED lines=8> */
.L_x_3156:
[----:B------:R-:W-:Y:S02]  /*2e2f0*/  IMAD.MOV.U32 R21, RZ, RZ, R3 ;  /* 0x000000ffff157224 */ /* 0x000fe400078e0003 */
[----:B------:R-:W-:Y:S02]  /*2e300*/  IMAD.MOV.U32 R13, RZ, RZ, R7 ;  /* 0x000000ffff0d7224 */ /* 0x000fe400078e0007 */
[----:B------:R-:W-:-:S07]  /*2e310*/  IMAD.MOV.U32 R0, RZ, RZ, R14 ;  /* 0x000000ffff007224 */ /* 0x000fce00078e000e */
[----:B------:R-:W-:Y:S05]  /*2e320*/  WARPSYNC.COLLECTIVE R15, `(.L_x_3157) ;  /* 0x000000000f087348 */ /* 0x000fea0003c00000 */
[----:B------:R0:W1:Y:S02]  /*2e330*/  SHFL.IDX P6, R14, R13, R12, R11 ;  /* 0x0000000c0d0e7389 */ /* 0x00006400000c000b */
[----:B01----:R-:W-:Y:S01]  /*2e340*/  ENDCOLLECTIVE ;  /* 0x000000000000791b */ /* 0x003fe20003800000 */
.L_x_3157:
[----:B------:R-:W-:Y:S02]  /*2e350*/  IMAD.MOV.U32 R20, RZ, RZ, R0 ;  /* 0x000000ffff147224 */ /* 0x000fe400078e0000 */
[----:B------:R-:W-:Y:S02]  /*2e360*/  IMAD.MOV.U32 R13, RZ, RZ, R9 ;  /* 0x000000ffff0d7224 */ /* 0x000fe400078e0009 */
[----:B------:R-:W-:-:S07]  /*2e370*/  IMAD.MOV.U32 R7, RZ, RZ, R14 ;  /* 0x000000ffff077224 */ /* 0x000fce00078e000e */
[----:B------:R-:W-:Y:S05]  /*2e380*/  WARPSYNC.COLLECTIVE R15, `(.L_x_3158) ;  /* 0x000000000f087348 */ /* 0x000fea0003c00000 */
[----:B------:R0:W1:Y:S02]  /*2e390*/  SHFL.IDX P6, R14, R13, R12, R11 ;  /* 0x0000000c0d0e7389 */ /* 0x00006400000c000b */
[----:B01----:R-:W-:Y:S01]  /*2e3a0*/  ENDCOLLECTIVE ;  /* 0x000000000000791b */ /* 0x003fe20003800000 */
.L_x_3158:
[----:B------:R-:W-:Y:S05]  /*2e3b0*/  BRA `(.L_x_3159) ;  /* 0xfffffe1400cc7947 */ /* 0x000fea000383ffff */
.L_x_2899:
[----:B0-----:R0:W1:Y:S02]  /*2e3c0*/  SYNCS.PHASECHK.TRANS64.TRYWAIT P0, [R16+URZ+0x36800], R61 ;  /* 0x0368003d100075a7 */ /* 0x001064000800017f */
[----:B-1----:R-:W-:Y:S05]  /*2e3d0*/  @!P0 NANOSLEEP.SYNCS 0x989680 ;  /* 0x009896800000895d */ /* 0x002fea0003900000 */
[----:B------:R-:W1:Y:S02]  /*2e3e0*/  @!P0 SYNCS.PHASECHK.TRANS64 P0, [R16+URZ+0x36800], R61 ;  /* 0x0368003d100085a7 */ /* 0x000e64000800007f */
[----:B-1----:R-:W-:Y:S05]  /*2e3f0*/  @!P0 BRA `(.L_x_2899) ;  /* 0xfffffffc00f08947 */ /* 0x002fea000383ffff */
[----:B------:R-:W-:Y:S05]  /*2e400*/  BRA `(.L_x_3160) ;  /* 0xfffffe1c00507947 */ /* 0x000fea000383ffff */
.L_x_2913:
[----:B-1----:R1:W2:Y:S02]  /*2e410*/  SYNCS.PHASECHK.TRANS64.TRYWAIT P2, [R3+URZ+0x36830], R0 ;  /* 0x03683000030075a7 */ /* 0x0022a4000804017f */
[----:B--2---:R-:W-:Y:S05]  /*2e420*/  @!P2 NANOSLEEP.SYNCS 0x989680 ;  /* 0x009896800000a95d */ /* 0x004fea0003900000 */
[----:B------:R-:W2:Y:S02]  /*2e430*/  @!P2 SYNCS.PHASECHK.TRANS64 P2, [R3+URZ+0x36830], R0 ;  /* 0x036830000300a5a7 */ /* 0x000ea4000804007f */
[----:B--2---:R-:W-:Y:S05]  /*2e440*/  @!P2 BRA `(.L_x_2913) ;  /* 0xfffffffc00f0a947 */ /* 0x004fea000383ffff */
[----:B------:R-:W-:Y:S05]  /*2e450*/  BRA `(.L_x_2912) ;  /* 0xfffffe4800147947 */ /* 0x000fea000383ffff */
.L_x_2920:
[----:B-1----:R1:W2:Y:S02]  /*2e460*/  SYNCS.PHASECHK.TRANS64.TRYWAIT P3, [R13+URZ+0x36830], R4 ;  /* 0x036830040d0075a7 */ /* 0x0022a4000806017f */
[----:B--2---:R-:W-:Y:S05]  /*2e470*/  @!P3 NANOSLEEP.SYNCS 0x989680 ;  /* 0x009896800000b95d */ /* 0x004fea0003900000 */
[----:B------:R-:W2:Y:S02]  /*2e480*/  @!P3 SYNCS.PHASECHK.TRANS64 P3, [R13+URZ+0x36830], R4 ;  /* 0x036830040d00b5a7 */ /* 0x000ea4000806007f */
[----:B--2---:R-:W-:Y:S05]  /*2e490*/  @!P3 BRA `(.L_x_2920) ;  /* 0xfffffffc00f0b947 */ /* 0x004fea000383ffff */
[----:B------:R-:W-:Y:S05]  /*2e4a0*/  BRA `(.L_x_2919) ;  /* 0xfffffe9800007947 */ /* 0x000fea000383ffff */
.L_x_2925:
[----:B-1----:R1:W2:Y:S02]  /*2e4b0*/  SYNCS.PHASECHK.TRANS64.TRYWAIT P3, [R11+URZ+0x36850], R0 ;  /* 0x036850000b0075a7 */ /* 0x0022a4000806017f */
[----:B--2---:R-:W-:Y:S05]  /*2e4c0*/  @!P3 NANOSLEEP.SYNCS 0x989680 ;  /* 0x009896800000b95d */ /* 0x004fea0003900000 */
[----:B------:R-:W2:Y:S02]  /*2e4d0*/  @!P3 SYNCS.PHASECHK.TRANS64 P3, [R11+URZ+0x36850], R0 ;  /* 0x036850000b00b5a7 */ /* 0x000ea4000806007f */
[----:B--2---:R-:W-:Y:S05]  /*2e4e0*/  @!P3 BRA `(.L_x_2925) ;  /* 0xfffffffc00f0b947 */ /* 0x004fea000383ffff */
[----:B------:R-:W-:Y:S05]  /*2e4f0*/  BRA `(.L_x_2924) ;  /* 0xfffffecc009c7947 */ /* 0x000fea000383ffff */
.L_x_2933:
[----:B-1----:R1:W2:Y:S02]  /*2e500*/  SYNCS.PHASECHK.TRANS64.TRYWAIT P2, [R4+URZ+0x36830], R5 ;  /* 0x03683005040075a7 */ /* 0x0022a4000804017f */
[----:B--2---:R-:W-:Y:S05]  /*2e510*/  @!P2 NANOSLEEP.SYNCS 0x989680 ;  /* 0x009896800000a95d */ /* 0x004fea0003900000 */
[----:B------:R-:W2:Y:S02]  /*2e520*/  @!P2 SYNCS.PHASECHK.TRANS64 P2, [R4+URZ+0x36830], R5 ;  /* 0x036830050400a5a7 */ /* 0x000ea4000804007f */
[----:B--2---:R-:W-:Y:S05]  /*2e530*/  @!P2 BRA `(.L_x_2933) ;  /* 0xfffffffc00f0a947 */ /* 0x004fea000383ffff */
[----:B------:R-:W-:Y:S05]  /*2e540*/  BRA `(.L_x_2932) ;  /* 0xfffffeec00507947 */ /* 0x000fea000383ffff */
.L_x_2938:
[----:B-1----:R1:W2:Y:S02]  /*2e550*/  SYNCS.PHASECHK.TRANS64.TRYWAIT P2, [R11+URZ+0x36850], R0 ;  /* 0x036850000b0075a7 */ /* 0x0022a4000804017f */
[----:B--2---:R-:W-:Y:S05]  /*2e560*/  @!P2 NANOSLEEP.SYNCS 0x989680 ;  /* 0x009896800000a95d */ /* 0x004fea0003900000 */
[----:B------:R-:W2:Y:S02]  /*2e570*/  @!P2 SYNCS.PHASECHK.TRANS64 P2, [R11+URZ+0x36850], R0 ;  /* 0x036850000b00a5a7 */ /* 0x000ea4000804007f */
[----:B--2---:R-:W-:Y:S05]  /*2e580*/  @!P2 BRA `(.L_x_2938) ;  /* 0xfffffffc00f0a947 */ /* 0x004fea000383ffff */
[----:B------:R-:W-:Y:S05]  /*2e590*/  BRA `(.L_x_2937) ;  /* 0xffffff2000ec7947 */ /* 0x000fea000383ffff */
.L_x_2944:
[----:B-1----:R1:W2:Y:S02]  /*2e5a0*/  SYNCS.PHASECHK.TRANS64.TRYWAIT P0, [R8+URZ+0x36850], R3 ;  /* 0x03685003080075a7 */ /* 0x0022a4000800017f */
[----:B--2---:R-:W-:Y:S05]  /*2e5b0*/  @!P0 NANOSLEEP.SYNCS 0x989680 ;  /* 0x009896800000895d */ /* 0x004fea0003900000 */
[----:B------:R-:W2:Y:S02]  /*2e5c0*/  @!P0 SYNCS.PHASECHK.TRANS64 P0, [R8+URZ+0x36850], R3 ;  /* 0x03685003080085a7 */ /* 0x000ea4000800007f */
[----:B--2---:R-:W-:Y:S05]  /*2e5d0*/  @!P0 BRA `(.L_x_2944) ;  /* 0xfffffffc00f08947 */ /* 0x004fea000383ffff */
[----:B------:R-:W-:Y:S05]  /*2e5e0*/  BRA `(.L_x_2943) ;  /* 0xffffff3c00e87947 */ /* 0x000fea000383ffff */
.L_x_2980:
[----:B------:R-:W1:Y:S01]  /*2e5f0*/  S2R R7, SR_TID.X ;  /* 0x0000000000077919 */ /* 0x000e620000002100 */
[----:B------:R-:W-:Y:S01]  /*2e600*/  BSSY B1, `(.L_x_3161) ;  /* 0x000000a000017945 */ /* 0x000fe20003800000 */
[----:B------:R-:W-:Y:S02]  /*2e610*/  IMAD.MOV.U32 R12, RZ, RZ, RZ ;  /* 0x000000ffff0c7224 */ /* 0x000fe400078e00ff */
[----:B------:R-:W-:Y:S02]  /*2e620*/  IMAD.MOV.U32 R11, RZ, RZ, 0x1f ;  /* 0x0000001fff0b7424 */ /* 0x000fe400078e00ff */
[----:B------:R-:W-:Y:S01]  /*2e630*/  IMAD.MOV.U32 R15, RZ, RZ, -0x1 ;  /* 0xffffffffff0f7424 */ /* 0x000fe200078e00ff */
[----:B-1----:R-:W-:-:S04]  /*2e640*/  SHF.R.U32.HI R7, RZ, 0x5, R7 ;  /* 0x00000005ff077819 */ /* 0x002fc80000011607 */
[----:B------:R-:W-:-:S05]  /*2e650*/  LOP3.LUT R7, R7, 0x3, RZ, 0xc0, !PT ;  /* 0x0000000307077812 */ /* 0x000fca00078ec0ff */
[----:B0-----:R-:W-:-:S07]  /*2e660*/  IMAD.MOV.U32 R13, RZ, RZ, R7 ;  /* 0x000000ffff0d7224 */ /* 0x001fce00078e0007 */
[----:B------:R-:W-:Y:S05]  /*2e670*/  WARPSYNC.COLLECTIVE R15, `(.L_x_3162) ;  /* 0x000000000f087348 */ /* 0x000fea0003c00000 */
[----:B------:R0:W1:Y:S02]  /*2e680*/  SHFL.IDX P6, R14, R13, R12, R11 ;  /* 0x0000000c0d0e7389 */ /* 0x00006400000c000b */
[----:B01----:R-:W-:Y:S01]  /*2e690*/  ENDCOLLECTIVE ;  /* 0x000000000000791b */ /* 0x003fe20003800000 */
.L_x_3162:
[----:B------:R-:W-:Y:S05]  /*2e6a0*/  BSYNC B1 ;  /* 0x0000000000017941 */ /* 0x000fea0003800000 */
.L_x_3161:
[----:B------:R-:W-:Y:S05]  /*2e6b0*/  BRA `(.L_x_3163) ;  /* 0xffffff8400bc7947 */ /* 0x000fea000383ffff */
.L_x_2982:
[----:B------:R-:W-:Y:S01]  /*2e6c0*/  BSSY B1, `(.L_x_3164) ;  /* 0x0000006000017945 */ /* 0x000fe20003800000 */
[----:B------:R-:W-:-:S07]  /*2e6d0*/  IMAD.MOV.U32 R15, RZ, RZ, -0x1 ;  /* 0xffffffffff0f7424 */ /* 0x000fce00078e00ff */
[----:B01----:R-:W-:Y:S05]  /*2e6e0*/  WARPSYNC.COLLECTIVE R15, `(.L_x_3165) ;  /* 0x000000000f0c7348 */ /* 0x003fea0003c00000 */
[----:B------:R-:W-:Y:S02]  /*2e6f0*/  ELECT P6, UR62, PT ;  /* 0x00000000003e782f */ /* 0x000fe400038c0000 */
[----:B------:R-:W-:Y:S01]  /*2e700*/  MOV R14, UR62 ;  /* 0x0000003e000e7c02 */ /* 0x000fe20008000f00 */
[----:B01----:R-:W-:Y:S10]  /*2e710*/  ENDCOLLECTIVE ;  /* 0x000000000000791b */ /* 0x003ff40003800000 */
.L_x_3165:
[----:B------:R-:W-:Y:S05]  /*2e720*/  BSYNC B1 ;  /* 0x0000000000017941 */ /* 0x000fea0003800000 */
.L_x_3164:
[----:B------:R-:W-:Y:S05]  /*2e730*/  BRA `(.L_x_2981) ;  /* 0xffffff8400b47947 */ /* 0x000fea000383ffff */
.L_x_2984:
[----:B-1----:R-:W2:Y:S02]  /*2e740*/  LDL R4, [R1+0x4] ;  /* 0x0000040001047983 */ /* 0x002ea40000100800 */
[----:B--2---:R1:W2:Y:S02]  /*2e750*/  SYNCS.PHASECHK.TRANS64.TRYWAIT P0, [R4+URZ+0x36820], R3 ;  /* 0x03682003040075a7 */ /* 0x0042a4000800017f */
[----:B--2---:R-:W-:Y:S05]  /*2e760*/  @!P0 NANOSLEEP.SYNCS 0x989680 ;  /* 0x009896800000895d */ /* 0x004fea0003900000 */
[----:B------:R-:W2:Y:S02]  /*2e770*/  @!P0 SYNCS.PHASECHK.TRANS64 P0, [R4+URZ+0x36820], R3 ;  /* 0x03682003040085a7 */ /* 0x000ea4000800007f */
[----:B--2---:R-:W-:Y:S05]  /*2e780*/  @!P0 BRA `(.L_x_2984) ;  /* 0xfffffffc00ec8947 */ /* 0x004fea000383ffff */
[----:B------:R-:W-:Y:S05]  /*2e790*/  BRA `(.L_x_3166) ;  /* 0xffffff8400c47947 */ /* 0x000fea000383ffff */
.L_x_2988:
[----:B-1----:R1:W2:Y:S02]  /*2e7a0*/  SYNCS.PHASECHK.TRANS64.TRYWAIT P0, [R6+URZ+0x368a0], R9 ;  /* 0x0368a009060075a7 */ /* 0x0022a4000800017f */
[----:B--2---:R-:W-:Y:S05]  /*2e7b0*/  @!P0 NANOSLEEP.SYNCS 0x989680 ;  /* 0x009896800000895d */ /* 0x004fea0003900000 */
[----:B------:R-:W2:Y:S02]  /*2e7c0*/  @!P0 SYNCS.PHASECHK.TRANS64 P0, [R6+URZ+0x368a0], R9 ;  /* 0x0368a009060085a7 */ /* 0x000ea4000800007f */
[----:B--2---:R-:W-:Y:S05]  /*2e7d0*/  @!P0 BRA `(.L_x_2988) ;  /* 0xfffffffc00f08947 */ /* 0x004fea000383ffff */
[----:B------:R-:W-:Y:S05]  /*2e7e0*/  BRA `(.L_x_3167) ;  /* 0xffffff8400e87947 */ /* 0x000fea000383ffff */
.L_x_2995:
[----:B--2---:R2:W3:Y:S02]  /*2e7f0*/  SYNCS.PHASECHK.TRANS64.TRYWAIT P0, [R6+URZ+0x368c0], R9 ;  /* 0x0368c009060075a7 */ /* 0x0044e4000800017f */
[----:B---3--:R-:W-:Y:S05]  /*2e800*/  @!P0 NANOSLEEP.SYNCS 0x989680 ;  /* 0x009896800000895d */ /* 0x008fea0003900000 */
[----:B------:R-:W3:Y:S02]  /*2e810*/  @!P0 SYNCS.PHASECHK.TRANS64 P0, [R6+URZ+0x368c0], R9 ;  /* 0x0368c009060085a7 */ /* 0x000ee4000800007f */
[----:B---3--:R-:W-:Y:S05]  /*2e820*/  @!P0 BRA `(.L_x_2995) ;  /* 0xfffffffc00f08947 */ /* 0x008fea000383ffff */
[----:B------:R-:W-:Y:S05]  /*2e830*/  BRA `(.L_x_3168) ;  /* 0xffffff8800ec7947 */ /* 0x000fea000383ffff */
.L_x_3004:
[----:B-1----:R1:W2:Y:S02]  /*2e840*/  SYNCS.PHASECHK.TRANS64.TRYWAIT P1, [R7+URZ+0x368a0], R6 ;  /* 0x0368a006070075a7 */ /* 0x0022a4000802017f */
[----:B--2---:R-:W-:Y:S05]  /*2e850*/  @!P1 NANOSLEEP.SYNCS 0x989680 ;  /* 0x009896800000995d */ /* 0x004fea0003900000 */
[----:B------:R-:W2:Y:S02]  /*2e860*/  @!P1 SYNCS.PHASECHK.TRANS64 P1, [R7+URZ+0x368a0], R6 ;  /* 0x0368a006070095a7 */ /* 0x000ea4000802007f */
[----:B--2---:R-:W-:Y:S05]  /*2e870*/  @!P1 BRA `(.L_x_3004) ;  /* 0xfffffffc00f09947 */ /* 0x004fea000383ffff */
[----:B------:R-:W-:Y:S05]  /*2e880*/  BRA `(.L_x_3169) ;  /* 0xffffff90003c7947 */ /* 0x000fea000383ffff */
.L_x_3011:
[----:B--2---:R2:W3:Y:S02]  /*2e890*/  SYNCS.PHASECHK.TRANS64.TRYWAIT P1, [R7+URZ+0x368c0], R6 ;  /* 0x0368c006070075a7 */ /* 0x0044e4000802017f */
[----:B---3--:R-:W-:Y:S05]  /*2e8a0*/  @!P1 NANOSLEEP.SYNCS 0x989680 ;  /* 0x009896800000995d */ /* 0x008fea0003900000 */
[----:B------:R-:W3:Y:S02]  /*2e8b0*/  @!P1 SYNCS.PHASECHK.TRANS64 P1, [R7+URZ+0x368c0], R6 ;  /* 0x0368c006070095a7 */ /* 0x000ee4000802007f */
[----:B---3--:R-:W-:Y:S05]  /*2e8c0*/  @!P1 BRA `(.L_x_3011) ;  /* 0xfffffffc00f09947 */ /* 0x008fea000383ffff */
[----:B------:R-:W-:Y:S05]  /*2e8d0*/  BRA `(.L_x_3170) ;  /* 0xffffff94003c7947 */ /* 0x000fea000383ffff */
.L_x_3026:
        /* <DEDUP_REMOVED lines=11> */
.L_x_3172:
[----:B------:R-:W-:Y:S05]  /*2e990*/  BSYNC B0 ;  /* 0x0000000000007941 */ /* 0x000fea0003800000 */
.L_x_3171:
[----:B------:R-:W-:Y:S05]  /*2e9a0*/  BRA `(.L_x_3173) ;  /* 0xffffffa000187947 */ /* 0x000fea000383ffff */
.L_x_3028:
[----:B------:R-:W-:Y:S01]  /*2e9b0*/  BSSY B0, `(.L_x_3174) ;  /* 0x0000006000007945 */ /* 0x000fe20003800000 */
[----:B------:R-:W-:-:S07]  /*2e9c0*/  IMAD.MOV.U32 R15, RZ, RZ, -0x1 ;  /* 0xffffffffff0f7424 */ /* 0x000fce00078e00ff */
[----:B01----:R-:W-:Y:S05]  /*2e9d0*/  WARPSYNC.COLLECTIVE R15, `(.L_x_3175) ;  /* 0x000000000f0c7348 */ /* 0x003fea0003c00000 */
[----:B------:R-:W-:Y:S02]  /*2e9e0*/  ELECT P6, UR62, PT ;  /* 0x00000000003e782f */ /* 0x000fe400038c0000 */
[----:B------:R-:W-:Y:S01]  /*2e9f0*/  MOV R14, UR62 ;  /* 0x0000003e000e7c02 */ /* 0x000fe20008000f00 */
[----:B01----:R-:W-:Y:S10]  /*2ea00*/  ENDCOLLECTIVE ;  /* 0x000000000000791b */ /* 0x003ff40003800000 */
.L_x_3175:
[----:B------:R-:W-:Y:S05]  /*2ea10*/  BSYNC B0 ;  /* 0x0000000000007941 */ /* 0x000fea0003800000 */
.L_x_3174:
[----:B------:R-:W-:Y:S05]  /*2ea20*/  BRA `(.L_x_3176) ;  /* 0xffffffa000287947 */ /* 0x000fea000383ffff */
.L_x_3030:
[----:B-1----:R1:W2:Y:S02]  /*2ea30*/  SYNCS.PHASECHK.TRANS64.TRYWAIT P0, [R0+URZ+0x36840], R2 ;  /* 0x03684002000075a7 */ /* 0x0022a4000800017f */
[----:B--2---:R-:W-:Y:S05]  /*2ea40*/  @!P0 NANOSLEEP.SYNCS 0x989680 ;  /* 0x009896800000895d */ /* 0x004fea0003900000 */
[----:B------:R-:W2:Y:S02]  /*2ea50*/  @!P0 SYNCS.PHASECHK.TRANS64 P0, [R0+URZ+0x36840], R2 ;  /* 0x03684002000085a7 */ /* 0x000ea4000800007f */
[----:B--2---:R-:W-:Y:S05]  /*2ea60*/  @!P0 BRA `(.L_x_3030) ;  /* 0xfffffffc00f08947 */ /* 0x004fea000383ffff */
[----:B------:R-:W-:Y:S05]  /*2ea70*/  BRA `(.L_x_3177) ;  /* 0xffffffa000947947 */ /* 0x000fea000383ffff */
.L_x_3034:
        /* <DEDUP_REMOVED lines=8> */
.L_x_3178:
[----:B------:R-:W-:Y:S02]  /*2eb00*/  IMAD.MOV.U32 R13, RZ, RZ, R3 ;  /* 0x000000ffff0d7224 */ /* 0x000fe400078e0003 */
[----:B------:R-:W-:-:S07]  /*2eb10*/  IMAD.MOV.U32 R4, RZ, RZ, R14 ;  /* 0x000000ffff047224 */ /* 0x000fce00078e000e */
[----:B------:R-:W-:Y:S05]  /*2eb20*/  WARPSYNC.COLLECTIVE R15, `(.L_x_3179) ;  /* 0x000000000f087348 */ /* 0x000fea0003c00000 */
[----:B------:R0:W1:Y:S02]  /*2eb30*/  SHFL.IDX P6, R14, R13, R12, R11 ;  /* 0x0000000c0d0e7389 */ /* 0x00006400000c000b */
[----:B01----:R-:W-:Y:S01]  /*2eb40*/  ENDCOLLECTIVE ;  /* 0x000000000000791b */ /* 0x003fe20003800000 */
.L_x_3179:
[----:B------:R-:W-:Y:S02]  /*2eb50*/  IMAD.MOV.U32 R13, RZ, RZ, R2 ;  /* 0x000000ffff0d7224 */ /* 0x000fe400078e0002 */
[----:B------:R-:W-:Y:S02]  /*2eb60*/  IMAD.MOV.U32 R12, RZ, RZ, 0x1 ;  /* 0x00000001ff0c7424 */ /* 0x000fe400078e00ff */
[----:B------:R-:W-:-:S07]  /*2eb70*/  IMAD.MOV.U32 R5, RZ, RZ, R14 ;  /* 0x000000ffff057224 */ /* 0x000fce00078e000e */
[----:B------:R-:W-:Y:S05]  /*2eb80*/  WARPSYNC.COLLECTIVE R15, `(.L_x_3180) ;  /* 0x000000000f087348 */ /* 0x000fea0003c00000 */
[----:B------:R0:W1:Y:S02]  /*2eb90*/  SHFL.IDX P6, R14, R13, R12, R11 ;  /* 0x0000000c0d0e7389 */ /* 0x00006400000c000b */
[----:B01----:R-:W-:Y:S01]  /*2eba0*/  ENDCOLLECTIVE ;  /* 0x000000000000791b */ /* 0x003fe20003800000 */
.L_x_3180:
[----:B------:R-:W-:Y:S02]  /*2ebb0*/  IMAD.MOV.U32 R13, RZ, RZ, R3 ;  /* 0x000000ffff0d7224 */ /* 0x000fe400078e0003 */
[----:B------:R-:W-:Y:S02]  /*2ebc0*/  IMAD R0, R8, R7, RZ ;  /* 0x0000000708007224 */ /* 0x000fe400078e02ff */
[----:B------:R-:W0:Y:S02]  /*2ebd0*/  S2R R8, SR_TID.X ;  /* 0x0000000000087919 */ /* 0x000e240000002100 */
[----:B0-----:R-:W-:-:S04]  /*2ebe0*/  LOP3.LUT R8, R8, 0x7f, RZ, 0xc0, !PT ;  /* 0x0000007f08087812 */ /* 0x001fc800078ec0ff */
[----:B------:R-:W-:-:S05]  /*2ebf0*/  SHF.R.U32.HI R8, RZ, 0x3, R8 ;  /* 0x00000003ff087819 */ /* 0x000fca0000011608 */
[----:B------:R-:W-:Y:S02]  /*2ec00*/  IMAD R17, R17, 0x80, R8 ;  /* 0x0000008011117824 */ /* 0x000fe400078e0208 */
[----:B------:R-:W-:-:S07]  /*2ec10*/  IMAD.MOV.U32 R8, RZ, RZ, R14 ;  /* 0x000000ffff087224 */ /* 0x000fce00078e000e */
[----:B------:R-:W-:Y:S05]  /*2ec20*/  WARPSYNC.COLLECTIVE R15, `(.L_x_3181) ;  /* 0x000000000f087348 */ /* 0x000fea0003c00000 */
[----:B------:R0:W1:Y:S02]  /*2ec30*/  SHFL.IDX P6, R14, R13, R12, R11 ;  /* 0x0000000c0d0e7389 */ /* 0x00006400000c000b */
[----:B01----:R-:W-:Y:S01]  /*2ec40*/  ENDCOLLECTIVE ;  /* 0x000000000000791b */ /* 0x003fe20003800000 */
.L_x_3181:
[----:B------:R-:W-:-:S13]  /*2ec50*/  ISETP.GE.AND P3, PT, R17, R0, PT ;  /* 0x000000001100720c */ /* 0x000fda0003f66270 */
[----:B------:R-:W-:Y:S01]  /*2ec60*/  @!P3 LEA R5, P5, R10, R5, 0x1 ;  /* 0x000000050a05b211 */ /* 0x000fe200078a08ff */
[----:B------:R-:W-:Y:S02]  /*2ec70*/  IMAD.MOV.U32 R13, RZ, RZ, R2 ;  /* 0x000000ffff0d7224 */ /* 0x000fe400078e0002 */
[----:B------:R-:W-:Y:S02]  /*2ec80*/  IMAD.MOV.U32 R12, RZ, RZ, 0x2 ;  /* 0x00000002ff0c7424 */ /* 0x000fe400078e00ff */
[----:B------:R-:W-:-:S05]  /*2ec90*/  @!P3 IMAD.X R4, RZ, RZ, R4, P5 ;  /* 0x000000ffff04b224 */ /* 0x000fca00028e0604 */
[----:B------:R-:W-:Y:S01]  /*2eca0*/  @!P3 LOP3.LUT R5, R5, R4, RZ, 0x3c, !PT ;  /* 0x000000040505b212 */ /* 0x000fe200078e3cff */
[----:B------:R-:W-:-:S07]  /*2ecb0*/  IMAD.MOV.U32 R6, RZ, RZ, R14 ;  /* 0x000000ffff067224 */ /* 0x000fce00078e000e */
[----:B------:R-:W-:Y:S05]  /*2ecc0*/  WARPSYNC.COLLECTIVE R15, `(.L_x_3182) ;  /* 0x000000000f087348 */ /* 0x000fea0003c00000 */
[----:B------:R0:W1:Y:S02]  /*2ecd0*/  SHFL.IDX P6, R14, R13, R12, R11 ;  /* 0x0000000c0d0e7389 */ /* 0x00006400000c000b */
[----:B01----:R-:W-:Y:S01]  /*2ece0*/  ENDCOLLECTIVE ;  /* 0x000000000000791b */ /* 0x003fe20003800000 */
.L_x_3182:
[----:B------:R-:W-:-:S04]  /*2ecf0*/  @!P3 LOP3.LUT R4, R5, R4, RZ, 0x3c, !PT ;  /* 0x000000040504b212 */ /* 0x000fc800078e3cff */
[----:B------:R-:W-:-:S05]  /*2ed00*/  @!P3 LOP3.LUT R5, R5, R4, RZ, 0x3c, !PT ;  /* 0x000000040505b212 */ /* 0x000fca00078e3cff */
[----:B------:R-:W-:Y:S01]  /*2ed10*/  @!PT LDS RZ, [RZ] ;  /* 0x00000000fffff984 */ /* 0x000fe20000000800 */
[----:B------:R-:W-:Y:S01]  /*2ed20*/  @!PT LDS RZ, [RZ] ;  /* 0x00000000fffff984 */ /* 0x000fe20000000800 */
[----:B------:R-:W-:Y:S01]  /*2ed30*/  @!PT LDS RZ, [RZ] ;  /* 0x00000000fffff984 */ /* 0x000fe20000000800 */
[----:B------:R-:W-:Y:S04]  /*2ed40*/  @!P3 LDGSTS.E.BYPASS.LTC128B.128 [R9+0x15400], desc[UR60][R4.64], !P2 ;  /* 0x154000000409bfae */ /* 0x000fe8000d101d7c */
[----:B------:R-:W-:Y:S01]  /*2ed50*/  @!P3 LDGSTS.E.BYPASS.LTC128B.128 [R9+0x19400], desc[UR60][R4.64+0x80], !P1 ;  /* 0x194000800409bfae */ /* 0x000fe2000c901d7c */
[----:B------:R-:W-:-:S03]  /*2ed60*/  IMAD.MOV.U32 R13, RZ, RZ, R3 ;  /* 0x000000ffff0d7224 */ /* 0x000fc600078e0003 */
[----:B------:R0:W-:Y:S02]  /*2ed70*/  @!P3 LDGSTS.E.BYPASS.LTC128B.128 [R9+0x1d400], desc[UR60][R4.64+0x100], !P0 ;  /* 0x1d4001000409bfae */ /* 0x0001e4000c101d7c */
[----:B0-----:R-:W-:-:S05]  /*2ed80*/  VIADD R4, R17, 0x10 ;  /* 0x0000001011047836 */ /* 0x001fca0000000000 */
[----:B------:R-:W-:-:S13]  /*2ed90*/  ISETP.GE.AND P3, PT, R4, R0, PT ;  /* 0x000000000400720c */ /* 0x000fda0003f66270 */
[----:B------:R-:W-:-:S05]  /*2eda0*/  @!P3 LEA R7, P5, R10, R6, 0x1 ;  /* 0x000000060a07b211 */ /* 0x000fca00078a08ff */
[----:B------:R-:W-:Y:S02]  /*2edb0*/  @!P3 IMAD.X R6, RZ, RZ, R8, P5 ;  /* 0x000000ffff06b224 */ /* 0x000fe400028e0608 */
[----:B------:R-:W-:Y:S02]  /*2edc0*/  @!P3 IMAD.MOV.U32 R4, RZ, RZ, R7 ;  /* 0x000000ffff04b224 */ /* 0x000fe400078e0007 */
[----:B------:R-:W-:Y:S02]  /*2edd0*/  @!P3 IMAD.MOV.U32 R5, RZ, RZ, R6 ;  /* 0x000000ffff05b224 */ /* 0x000fe400078e0006 */
[----:B------:R-:W-:-:S07]  /*2ede0*/  IMAD.MOV.U32 R6, RZ, RZ, R14 ;  /* 0x000000ffff067224 */ /* 0x000fce00078e000e */
[----:B------:R-:W-:Y:S05]  /*2edf0*/  WARPSYNC.COLLECTIVE R15, `(.L_x_3183) ;  /* 0x000000000f087348 */ /* 0x000fea0003c00000 */
[----:B------:R0:W1:Y:S02]  /*2ee00*/  SHFL.IDX P6, R14, R13, R12, R11 ;  /* 0x0000000c0d0e7389 */ /* 0x00006400000c000b */
[----:B01----:R-:W-:Y:S01]  /*2ee10*/  ENDCOLLECTIVE ;  /* 0x000000000000791b */ /* 0x003fe20003800000 */
.L_x_3183:
[----:B------:R-:W-:Y:S01]  /*2ee20*/  @!PT LDS RZ, [RZ] ;  /* 0x00000000fffff984 */ /* 0x000fe20000000800 */
[----:B------:R-:W-:Y:S01]  /*2ee30*/  @!PT LDS RZ, [RZ] ;  /* 0x00000000fffff984 */ /* 0x000fe20000000800 */
[----:B------:R-:W-:Y:S01]  /*2ee40*/  @!PT LDS RZ, [RZ] ;  /* 0x00000000fffff984 */ /* 0x000fe20000000800 */
[----:B------:R-:W-:Y:S04]  /*2ee50*/  @!P3 LDGSTS.E.BYPASS.LTC128B.128 [R9+0x15c00], desc[UR60][R4.64], !P2 ;  /* 0x15c000000409bfae */ /* 0x000fe8000d101d7c */
[----:B------:R-:W-:Y:S04]  /*2ee60*/  @!P3 LDGSTS.E.BYPASS.LTC128B.128 [R9+0x19c00], desc[UR60][R4.64+0x80], !P1 ;  /* 0x19c000800409bfae */ /* 0x000fe8000c901d7c */
[----:B------:R0:W-:Y:S01]  /*2ee70*/  @!P3 LDGSTS.E.BYPASS.LTC128B.128 [R9+0x1dc00], desc[UR60][R4.64+0x100], !P0 ;  /* 0x1dc001000409bfae */ /* 0x0001e2000c101d7c */
[----:B------:R-:W-:Y:S02]  /*2ee80*/  IMAD.MOV.U32 R13, RZ, RZ, R2 ;  /* 0x000000ffff0d7224 */ /* 0x000fe400078e0002 */
[----:B------:R-:W-:-:S02]  /*2ee90*/  IMAD.MOV.U32 R12, RZ, RZ, 0x3 ;  /* 0x00000003ff0c7424 */ /* 0x000fc400078e00ff */
[----:B0-----:R-:W-:-:S05]  /*2eea0*/  VIADD R4, R17, 0x20 ;  /* 0x0000002011047836 */ /* 0x001fca0000000000 */
[----:B------:R-:W-:Y:S01]  /*2eeb0*/  ISETP.GE.AND P3, PT, R4, R0, PT ;  /* 0x000000000400720c */ /* 0x000fe20003f66270 */
[----:B------:R-:W-:-:S12]  /*2eec0*/  IMAD.MOV.U32 R4, RZ, RZ, R14 ;  /* 0x000000ffff047224 */ /* 0x000fd800078e000e */
[----:B------:R-:W-:Y:S05]  /*2eed0*/  WARPSYNC.COLLECTIVE R15, `(.L_x_3184) ;  /* 0x000000000f087348 */ /* 0x000fea0003c00000 */
[----:B------:R0:W1:Y:S02]  /*2eee0*/  SHFL.IDX P6, R14, R13, R12, R11 ;  /* 0x0000000c0d0e7389 */ /* 0x00006400000c000b */
[----:B01----:R-:W-:Y:S01]  /*2eef0*/  ENDCOLLECTIVE ;  /* 0x000000000000791b */ /* 0x003fe20003800000 */
.L_x_3184:
[----:B------:R-:W-:Y:S01]  /*2ef00*/  @!P3 LEA R7, P4, R10, R4, 0x1 ;  /* 0x000000040a07b211 */ /* 0x000fe200078808ff */
[----:B------:R-:W-:-:S04]  /*2ef10*/  IMAD.MOV.U32 R13, RZ, RZ, R3 ;  /* 0x000000ffff0d7224 */ /* 0x000fc800078e0003 */
[----:B------:R-:W-:-:S04]  /*2ef20*/  @!P3 IMAD.X R4, RZ, RZ, R6, P4 ;  /* 0x000000ffff04b224 */ /* 0x000fc800020e0606 */
[----:B------:R-:W-:Y:S02]  /*2ef30*/  @!P3 IMAD.MOV.U32 R5, RZ, RZ, R4 ;  /* 0x000000ffff05b224 */ /* 0x000fe400078e0004 */
[----:B------:R-:W-:Y:S02]  /*2ef40*/  @!P3 IMAD.MOV.U32 R4, RZ, RZ, R7 ;  /* 0x000000ffff04b224 */ /* 0x000fe400078e0007 */
[----:B------:R-:W-:-:S07]  /*2ef50*/  IMAD.MOV.U32 R6, RZ, RZ, R14 ;  /* 0x000000ffff067224 */ /* 0x000fce00078e000e */
[----:B------:R-:W-:Y:S05]  /*2ef60*/  WARPSYNC.COLLECTIVE R15, `(.L_x_3185) ;  /* 0x000000000f087348 */ /* 0x000fea0003c00000 */
[----:B------:R0:W1:Y:S02]  /*2ef70*/  SHFL.IDX P6, R14, R13, R12, R11 ;  /* 0x0000000c0d0e7389 */ /* 0x00006400000c000b */
[----:B01----:R-:W-:Y:S01]  /*2ef80*/  ENDCOLLECTIVE ;  /* 0x000000000000791b */ /* 0x003fe20003800000 */
.L_x_3185:
        /* <DEDUP_REMOVED lines=14> */
.L_x_3186:
[----:B------:R-:W-:Y:S01]  /*2f070*/  @!P3 LEA R5, P4, R10, R4, 0x1 ;  /* 0x000000040a05b211 */ /* 0x000fe200078808ff */
[----:B------:R-:W-:-:S04]  /*2f080*/  IMAD.MOV.U32 R13, RZ, RZ, R3 ;  /* 0x000000ffff0d7224 */ /* 0x000fc800078e0003 */
[----:B------:R-:W-:-:S05]  /*2f090*/  @!P3 IMAD.X R4, RZ, RZ, R6, P4 ;  /* 0x000000ffff04b224 */ /* 0x000fca00020e0606 */
[----:B------:R-:W-:Y:S01]  /*2f0a0*/  @!P3 LOP3.LUT R5, R5, R4, RZ, 0x3c, !PT ;  /* 0x000000040505b212 */ /* 0x000fe200078e3cff */
[----:B------:R-:W-:-:S03]  /*2f0b0*/  IMAD.MOV.U32 R6, RZ, RZ, R14 ;  /* 0x000000ffff067224 */ /* 0x000fc600078e000e */
[----:B------:R-:W-:-:S07]  /*2f0c0*/  @!P3 LOP3.LUT R4, R5, R4, RZ, 0x3c, !PT ;  /* 0x000000040504b212 */ /* 0x000fce00078e3cff */
[----:B------:R-:W-:Y:S05]  /*2f0d0*/  WARPSYNC.COLLECTIVE R15, `(.L_x_3187) ;  /* 0x000000000f087348 */ /* 0x000fea0003c00000 */
[----:B------:R0:W1:Y:S02]  /*2f0e0*/  SHFL.IDX P6, R14, R13, R12, R11 ;  /* 0x0000000c0d0e7389 */ /* 0x00006400000c000b */
[----:B01----:R-:W-:Y:S01]  /*2f0f0*/  ENDCOLLECTIVE ;  /* 0x000000000000791b */ /* 0x003fe20003800000 */
.L_x_3187:
[----:B------:R-:W-:-:S05]  /*2f100*/  @!P3 LOP3.LUT R5, R5, R4, RZ, 0x3c, !PT ;  /* 0x000000040505b212 */ /* 0x000fca00078e3cff */
[----:B------:R-:W-:Y:S01]  /*2f110*/  @!PT LDS RZ, [RZ] ;  /* 0x00000000fffff984 */ /* 0x000fe20000000800 */
[----:B------:R-:W-:Y:S01]  /*2f120*/  @!PT LDS RZ, [RZ] ;  /* 0x00000000fffff984 */ /* 0x000fe20000000800 */
[----:B------:R-:W-:Y:S01]  /*2f130*/  @!PT LDS RZ, [RZ] ;  /* 0x00000000fffff984 */ /* 0x000fe20000000800 */
[----:B------:R-:W-:Y:S04]  /*2f140*/  @!P3 LDGSTS.E.BYPASS.LTC128B.128 [R9+0x16c00], desc[UR60][R4.64], !P2 ;  /* 0x16c000000409bfae */ /* 0x000fe8000d101d7c */
[----:B------:R-:W-:Y:S01]  /*2f150*/  @!P3 LDGSTS.E.BYPASS.LTC128B.128 [R9+0x1ac00], desc[UR60][R4.64+0x80], !P1 ;  /* 0x1ac000800409bfae */ /* 0x000fe2000c901d7c */
[----:B------:R-:W-:-:S03]  /*2f160*/  IMAD.MOV.U32 R13, RZ, RZ, R2 ;  /* 0x000000ffff0d7224 */ /* 0x000fc600078e0002 */
[----:B------:R0:W-:Y:S01]  /*2f170*/  @!P3 LDGSTS.E.BYPASS.LTC128B.128 [R9+0x1ec00], desc[UR60][R4.64+0x100], !P0 ;  /* 0x1ec001000409bfae */ /* 0x0001e2000c101d7c */
[----:B------:R-:W-:Y:S02]  /*2f180*/  IMAD.MOV.U32 R12, RZ, RZ, 0x5 ;  /* 0x00000005ff0c7424 */ /* 0x000fe400078e00ff */
[----:B0-----:R-:W-:-:S05]  /*2f190*/  VIADD R4, R17, 0x40 ;  /* 0x0000004011047836 */ /* 0x001fca0000000000 */
[----:B------:R-:W-:Y:S01]  /*2f1a0*/  ISETP.GE.AND P3, PT, R4, R0, PT ;  /* 0x000000000400720c */ /* 0x000fe20003f66270 */
[----:B------:R-:W-:-:S12]  /*2f1b0*/  IMAD.MOV.U32 R4, RZ, RZ, R14 ;  /* 0x000000ffff047224 */ /* 0x000fd800078e000e */
[----:B------:R-:W-:Y:S05]  /*2f1c0*/  WARPSYNC.COLLECTIVE R15, `(.L_x_3188) ;  /* 0x000000000f087348 */ /* 0x000fea0003c00000 */
[----:B------:R0:W1:Y:S02]  /*2f1d0*/  SHFL.IDX P6, R14, R13, R12, R11 ;  /* 0x0000000c0d0e7389 */ /* 0x00006400000c000b */
[----:B01----:R-:W-:Y:S01]  /*2f1e0*/  ENDCOLLECTIVE ;  /* 0x000000000000791b */ /* 0x003fe20003800000 */
.L_x_3188:
        /* <DEDUP_REMOVED lines=9> */
.L_x_3189:
        /* <DEDUP_REMOVED lines=15> */
.L_x_3190:
        /* <DEDUP_REMOVED lines=9> */
.L_x_3191:
        /* <DEDUP_REMOVED lines=9> */
[----:B0-----:R-:W-:Y:S02]  /*2f490*/  VIADD R5, R17, 0x60 ;  /* 0x0000006011057836 */ /* 0x001fe40000000000 */
[----:B------:R-:W-:-:S07]  /*2f4a0*/  IMAD.MOV.U32 R4, RZ, RZ, R14 ;  /* 0x000000ffff047224 */ /* 0x000fce00078e000e */
[----:B------:R-:W-:Y:S05]  /*2f4b0*/  WARPSYNC.COLLECTIVE R15, `(.L_x_3192) ;  /* 0x000000000f087348 */ /* 0x000fea0003c00000 */
[----:B------:R0:W1:Y:S02]  /*2f4c0*/  SHFL.IDX P6, R14, R13, R12, R11 ;  /* 0x0000000c0d0e7389 */ /* 0x00006400000c000b */
[----:B01----:R-:W-:Y:S01]  /*2f4d0*/  ENDCOLLECTIVE ;  /* 0x000000000000791b */ /* 0x003fe20003800000 */
.L_x_3192:
[----:B------:R-:W-:-:S13]  /*2f4e0*/  ISETP.GE.AND P4, PT, R5, R0, PT ;  /* 0x000000000500720c */ /* 0x000fda0003f86270 */
[----:B------:R-:W-:Y:S01]  /*2f4f0*/  @!P4 LEA R5, P3, R10, R4, 0x1 ;  /* 0x000000040a05c211 */ /* 0x000fe200078608ff */
[----:B------:R-:W-:-:S04]  /*2f500*/  IMAD.MOV.U32 R13, RZ, RZ, R3 ;  /* 0x000000ffff0d7224 */ /* 0x000fc800078e0003 */
[----:B------:R-:W-:-:S05]  /*2f510*/  @!P4 IMAD.X R4, RZ, RZ, R6, P3 ;  /* 0x000000ffff04c224 */ /* 0x000fca00018e0606 */
[----:B------:R-:W-:-:S04]  /*2f520*/  @!P4 LOP3.LUT R5, R5, R4, RZ, 0x3c, !PT ;  /* 0x000000040505c212 */ /* 0x000fc800078e3cff */
[----:B------:R-:W-:-:S04]  /*2f530*/  @!P4 LOP3.LUT R4, R5, R4, RZ, 0x3c, !PT ;  /* 0x000000040504c212 */ /* 0x000fc800078e3cff */
[----:B------:R-:W-:-:S05]  /*2f540*/  @!P4 LOP3.LUT R5, R5, R4, RZ, 0x3c, !PT ;  /* 0x000000040505c212 */ /* 0x000fca00078e3cff */
        /* <DEDUP_REMOVED lines=10> */
.L_x_3193:
[----:B------:R-:W-:Y:S01]  /*2f5f0*/  IMAD.MOV.U32 R3, RZ, RZ, R14 ;  /* 0x000000ffff037224 */ /* 0x000fe200078e000e */
[----:B------:R-:W-:Y:S06]  /*2f600*/  BRA `(.L_x_3194) ;  /* 0xffffffa400807947 */ /* 0x000fec000383ffff */
.L_x_3039:
[----:B0-----:R-:W3:Y:S02]  /*2f610*/  LDL R2, [R1+0x4] ;  /* 0x0000040001027983 */ /* 0x001ee40000100800 */
[----:B---3--:R0:W1:Y:S02]  /*2f620*/  SYNCS.PHASECHK.TRANS64.TRYWAIT P0, [R2+URZ+0x36820], R0 ;  /* 0x03682000020075a7 */ /* 0x008064000800017f */
[----:B-1----:R-:W-:Y:S05]  /*2f630*/  @!P0 NANOSLEEP.SYNCS 0x989680 ;  /* 0x009896800000895d */ /* 0x002fea0003900000 */
[----:B------:R-:W1:Y:S02]  /*2f640*/  @!P0 SYNCS.PHASECHK.TRANS64 P0, [R2+URZ+0x36820], R0 ;  /* 0x03682000020085a7 */ /* 0x000e64000800007f */
[----:B-1----:R-:W-:Y:S05]  /*2f650*/  @!P0 BRA `(.L_x_3039) ;  /* 0xfffffffc00ec8947 */ /* 0x002fea000383ffff */
[----:B------:R-:W-:Y:S05]  /*2f660*/  BRA `(.L_x_3195) ;  /* 0xffffffa400f87947 */ /* 0x000fea000383ffff */
.L_x_3048:
[----:B-1----:R1:W2:Y:S02]  /*2f670*/  SYNCS.PHASECHK.TRANS64.TRYWAIT P0, [R3+URZ+0x36840], R0 ;  /* 0x03684000030075a7 */ /* 0x0022a4000800017f */
[----:B--2---:R-:W-:Y:S05]  /*2f680*/  @!P0 NANOSLEEP.SYNCS 0x989680 ;  /* 0x009896800000895d */ /* 0x004fea0003900000 */
[----:B------:R-:W2:Y:S02]  /*2f690*/  @!P0 SYNCS.PHASECHK.TRANS64 P0, [R3+URZ+0x36840], R0 ;  /* 0x03684000030085a7 */ /* 0x000ea4000800007f */
[----:B--2---:R-:W-:Y:S05]  /*2f6a0*/  @!P0 BRA `(.L_x_3048) ;  /* 0xfffffffc00f08947 */ /* 0x004fea000383ffff */
[----:B------:R-:W-:Y:S05]  /*2f6b0*/  BRA `(.L_x_3196) ;  /* 0xffffffa800bc7947 */ /* 0x000fea000383ffff */
.L_x_3055:
[----:B0-----:R0:W1:Y:S02]  /*2f6c0*/  SYNCS.PHASECHK.TRANS64.TRYWAIT P0, [R3+URZ+0x60], R0 ;  /* 0x00006000030075a7 */ /* 0x001064000800017f */
[----:B-1----:R-:W-:Y:S05]  /*2f6d0*/  @!P0 NANOSLEEP.SYNCS 0x989680 ;  /* 0x009896800000895d */ /* 0x002fea0003900000 */
[----:B------:R-:W1:Y:S02]  /*2f6e0*/  @!P0 SYNCS.PHASECHK.TRANS64 P0, [R3+URZ+0x60], R0 ;  /* 0x00006000030085a7 */ /* 0x000e64000800007f */
[----:B-1----:R-:W-:Y:S05]  /*2f6f0*/  @!P0 BRA `(.L_x_3055) ;  /* 0xfffffffc00f08947 */ /* 0x002fea000383ffff */
[----:B------:R-:W-:Y:S05]  /*2f700*/  BRA `(.L_x_3197) ;  /* 0xffffffac00d87947 */ /* 0x000fea000383ffff */
.L_x_3065:
[----:B--2---:R2:W3:Y:S02]  /*2f710*/  SYNCS.PHASECHK.TRANS64.TRYWAIT P0, [R3+URZ+0x36840], R2 ;  /* 0x03684002030075a7 */ /* 0x0044e4000800017f */
[----:B---3--:R-:W-:Y:S05]  /*2f720*/  @!P0 NANOSLEEP.SYNCS 0x989680 ;  /* 0x009896800000895d */ /* 0x008fea0003900000 */
[----:B------:R-:W3:Y:S02]  /*2f730*/  @!P0 SYNCS.PHASECHK.TRANS64 P0, [R3+URZ+0x36840], R2 ;  /* 0x03684002030085a7 */ /* 0x000ee4000800007f */
[----:B---3--:R-:W-:Y:S05]  /*2f740*/  @!P0 BRA `(.L_x_3065) ;  /* 0xfffffffc00f08947 */ /* 0x008fea000383ffff */
[----:B------:R-:W-:Y:S05]  /*2f750*/  BRA `(.L_x_3198) ;  /* 0xffffffb400bc7947 */ /* 0x000fea000383ffff */
.L_x_3072:
[----:B0-----:R0:W2:Y:S02]  /*2f760*/  SYNCS.PHASECHK.TRANS64.TRYWAIT P0, [R2+URZ+0x60], R3 ;  /* 0x00006003020075a7 */ /* 0x0010a4000800017f */
[----:B--2---:R-:W-:Y:S05]  /*2f770*/  @!P0 NANOSLEEP.SYNCS 0x989680 ;  /* 0x009896800000895d */ /* 0x004fea0003900000 */
[----:B------:R-:W2:Y:S02]  /*2f780*/  @!P0 SYNCS.PHASECHK.TRANS64 P0, [R2+URZ+0x60], R3 ;  /* 0x00006003020085a7 */ /* 0x000ea4000800007f */
[----:B--2---:R-:W-:Y:S05]  /*2f790*/  @!P0 BRA `(.L_x_3072) ;  /* 0xfffffffc00f08947 */ /* 0x004fea000383ffff */
[----:B------:R-:W-:Y:S05]  /*2f7a0*/  BRA `(.L_x_3199) ;  /* 0xffffffb800d87947 */ /* 0x000fea000383ffff */
.L_x_3082:
[----:B---3--:R3:W4:Y:S02]  /*2f7b0*/  SYNCS.PHASECHK.TRANS64.TRYWAIT P0, [R2+URZ+0x36840], R3 ;  /* 0x03684003020075a7 */ /* 0x008724000800017f */
[----:B----4-:R-:W-:Y:S05]  /*2f7c0*/  @!P0 NANOSLEEP.SYNCS 0x989680 ;  /* 0x009896800000895d */ /* 0x010fea0003900000 */
[----:B------:R-:W4:Y:S02]  /*2f7d0*/  @!P0 SYNCS.PHASECHK.TRANS64 P0, [R2+URZ+0x36840], R3 ;  /* 0x03684003020085a7 */ /* 0x000f24000800007f */
[----:B----4-:R-:W-:Y:S05]  /*2f7e0*/  @!P0 BRA `(.L_x_3082) ;  /* 0xfffffffc00f08947 */ /* 0x010fea000383ffff */
[----:B------:R-:W-:Y:S05]  /*2f7f0*/  BRA `(.L_x_3200) ;  /* 0xffffffc0008c7947 */ /* 0x000fea000383ffff */
.L_x_3089:
[----:B0-----:R0:W2:Y:S02]  /*2f800*/  SYNCS.PHASECHK.TRANS64.TRYWAIT P0, [R2+URZ+0x60], R5 ;  /* 0x00006005020075a7 */ /* 0x0010a4000800017f */
[----:B--2---:R-:W-:Y:S05]  /*2f810*/  @!P0 NANOSLEEP.SYNCS 0x989680 ;  /* 0x009896800000895d */ /* 0x004fea0003900000 */
[----:B------:R-:W2:Y:S02]  /*2f820*/  @!P0 SYNCS.PHASECHK.TRANS64 P0, [R2+URZ+0x60], R5 ;  /* 0x00006005020085a7 */ /* 0x000ea4000800007f */
[----:B--2---:R-:W-:Y:S05]  /*2f830*/  @!P0 BRA `(.L_x_3089) ;  /* 0xfffffffc00f08947 */ /* 0x004fea000383ffff */
[----:B------:R-:W-:Y:S05]  /*2f840*/  BRA `(.L_x_3201) ;  /* 0xffffffc400a87947 */ /* 0x000fea000383ffff */
.L_x_3101:
[----:B0-----:R0:W2:Y:S02]  /*2f850*/  SYNCS.PHASECHK.TRANS64.TRYWAIT P0, [R0+URZ+0x36860], R2 ;  /* 0x03686002000075a7 */ /* 0x0010a4000800017f */
[----:B--2---:R-:W-:Y:S05]  /*2f860*/  @!P0 NANOSLEEP.SYNCS 0x989680 ;  /* 0x009896800000895d */ /* 0x004fea0003900000 */
[----:B------:R-:W2:Y:S02]  /*2f870*/  @!P0 SYNCS.PHASECHK.TRANS64 P0, [R0+URZ+0x36860], R2 ;  /* 0x03686002000085a7 */ /* 0x000ea4000800007f */
[----:B--2---:R-:W-:Y:S05]  /*2f880*/  @!P0 BRA `(.L_x_3101) ;  /* 0xfffffffc00f08947 */ /* 0x004fea000383ffff */
[----:B------:R-:W-:Y:S05]  /*2f890*/  BRA `(.L_x_3202) ;  /* 0xffffffcc00407947 */ /* 0x000fea000383ffff */
.L_x_3109:
[----:B------:R-:W-:Y:S01]  /*2f8a0*/  BSSY B0, `(.L_x_3203) ;  /* 0x0000008000007945 */ /* 0x000fe20003800000 */
[----:B------:R-:W-:Y:S02]  /*2f8b0*/  IMAD.MOV.U32 R13, RZ, RZ, R16 ;  /* 0x000000ffff0d7224 */ /* 0x000fe400078e0010 */
[----:B------:R-:W-:Y:S02]  /*2f8c0*/  IMAD.MOV.U32 R12, RZ, RZ, RZ ;  /* 0x000000ffff0c7224 */ /* 0x000fe400078e00ff */
[----:B------:R-:W-:Y:S02]  /*2f8d0*/  IMAD.MOV.U32 R11, RZ, RZ, 0x1f ;  /* 0x0000001fff0b7424 */ /* 0x000fe400078e00ff */
[----:B------:R-:W-:-:S07]  /*2f8e0*/  IMAD.MOV.U32 R15, RZ, RZ, -0x1 ;  /* 0xffffffffff0f7424 */ /* 0x000fce00078e00ff */
[----:B-1---5:R-:W-:Y:S05]  /*2f8f0*/  WARPSYNC.COLLECTIVE R15, `(.L_x_3204) ;  /* 0x000000000f087348 */ /* 0x022fea0003c00000 */
[----:B------:R0:W2:Y:S02]  /*2f900*/  SHFL.IDX P6, R14, R13, R12, R11 ;  /* 0x0000000c0d0e7389 */ /* 0x0000a400000c000b */
[----:B012--5:R-:W-:Y:S01]  /*2f910*/  ENDCOLLECTIVE ;  /* 0x000000000000791b */ /* 0x027fe20003800000 */
.L_x_3204:
[----:B------:R-:W-:Y:S05]  /*2f920*/  BSYNC B0 ;  /* 0x0000000000007941 */ /* 0x000fea0003800000 */
.L_x_3203:
        /* <DEDUP_REMOVED lines=9> */
.L_x_3205:
        /* <DEDUP_REMOVED lines=18> */
.L_x_3206:
        /* <DEDUP_REMOVED lines=8> */
.L_x_3207:
        /* <DEDUP_REMOVED lines=8> */
.L_x_3208:
        /* <DEDUP_REMOVED lines=8> */
.L_x_3209:
        /* <DEDUP_REMOVED lines=8> */
.L_x_3210:
        /* <DEDUP_REMOVED lines=9> */
.L_x_3211:
[----:B------:R-:W-:Y:S01]  /*2fd70*/  IMAD.MOV.U32 R16, RZ, RZ, R14 ;  /* 0x000000ffff107224 */ /* 0x000fe200078e000e */
[----:B------:R-:W-:Y:S06]  /*2fd80*/  BRA `(.L_x_3212) ;  /* 0xffffffd000047947 */ /* 0x000fec000383ffff */
.L_x_3114:
        /* <DEDUP_REMOVED lines=8> */
.L_x_3214:
[----:B------:R-:W-:Y:S05]  /*2fe10*/  BSYNC B0 ;  /* 0x0000000000007941 */ /* 0x000fea0003800000 */
.L_x_3213:
        /* <DEDUP_REMOVED lines=10> */
.L_x_3215:
        /* <DEDUP_REMOVED lines=8> */
.L_x_3216:
        /* <DEDUP_REMOVED lines=8> */
.L_x_3217:
        /* <DEDUP_REMOVED lines=8> */
.L_x_3218:
        /* <DEDUP_REMOVED lines=9> */
.L_x_3219:
[----:B------:R-:W-:Y:S01]  /*300d0*/  IMAD.MOV.U32 R16, RZ, RZ, R14 ;  /* 0x000000ffff107224 */ /* 0x000fe200078e000e */
[----:B------:R-:W-:Y:S06]  /*300e0*/  BRA `(.L_x_3220) ;  /* 0xffffffcc00c87947 */ /* 0x000fec000383ffff */
.L_x_3116:
[----:B------:R-:W-:Y:S01]  /*300f0*/  BSSY B0, `(.L_x_3221) ;  /* 0x0000006000007945 */ /* 0x000fe20003800000 */
[----:B------:R-:W-:Y:S01]  /*30100*/  PLOP3.LUT P6, PT, P6, PT, PT, 0x8, 0x0 ;  /* 0x000000000000781c */ /* 0x000fe200037ce170 */
[----:B------:R-:W-:-:S12]  /*30110*/  IMAD.MOV.U32 R15, RZ, RZ, -0x1 ;  /* 0xffffffffff0f7424 */ /* 0x000fd800078e00ff */
[----:B01---5:R-:W-:Y:S05]  /*30120*/  WARPSYNC.COLLECTIVE R15, `(.L_x_3222) ;  /* 0x000000000f087348 */ /* 0x023fea0003c00000 */
[----:B------:R-:W-:Y:S01]  /*30130*/  VOTE.ANY R14, PT, P6 ;  /* 0x00000000000e7806 */ /* 0x000fe200030e0100 */
[----:B01---5:R-:W-:Y:S06]  /*30140*/  ENDCOLLECTIVE ;  /* 0x000000000000791b */ /* 0x023fec0003800000 */
.L_x_3222:
[----:B------:R-:W-:Y:S05]  /*30150*/  BSYNC B0 ;  /* 0x0000000000007941 */ /* 0x000fea0003800000 */
.L_x_3221:
        /* <DEDUP_REMOVED lines=9> */
.L_x_3223:
[----:B------:R-:W-:Y:S01]  /*301f0*/  IMAD.MOV.U32 R17, RZ, RZ, R14 ;  /* 0x000000ffff117224 */ /* 0x000fe200078e000e */
[----:B------:R-:W-:Y:S06]  /*30200*/  BRA `(.L_x_3224) ;  /* 0xffffffcc00b87947 */ /* 0x000fec000383ffff */
.L_x_3118:
[----:B------:R-:W-:Y:S01]  /*30210*/  BSSY B0, `(.L_x_3225) ;  /* 0x0000007000007945 */ /* 0x000fe20003800000 */
[----:B------:R-:W-:Y:S02]  /*30220*/  IMAD.MOV.U32 R13, RZ, RZ, R2 ;  /* 0x000000ffff0d7224 */ /* 0x000fe400078e0002 */
[----:B------:R-:W-:Y:S02]  /*30230*/  IMAD.MOV.U32 R11, RZ, RZ, 0x1f ;  /* 0x0000001fff0b7424 */ /* 0x000fe400078e00ff */
[----:B------:R-:W-:-:S07]  /*30240*/  IMAD.MOV.U32 R15, RZ, RZ, -0x1 ;  /* 0xffffffffff0f7424 */ /* 0x000fce00078e00ff */
[----:B0123-5:R-:W-:Y:S05]  /*30250*/  WARPSYNC.COLLECTIVE R15, `(.L_x_3226) ;  /* 0x000000000f087348 */ /* 0x02ffea0003c00000 */
[----:B------:R4:W0:Y:S02]  /*30260*/  SHFL.IDX P6, R14, R13, R12, R11 ;  /* 0x0000000c0d0e7389 */ /* 0x00082400000c000b */
[----:B012345:R-:W-:Y:S01]  /*30270*/  ENDCOLLECTIVE ;  /* 0x000000000000791b */ /* 0x03ffe20003800000 */
.L_x_3226:
[----:B------:R-:W-:Y:S05]  /*30280*/  BSYNC B0 ;  /* 0x0000000000007941 */ /* 0x000fea0003800000 */
.L_x_3225:
[----:B------:R-:W-:Y:S01]  /*30290*/  IMAD.MOV.U32 R2, RZ, RZ, R14 ;  /* 0x000000ffff027224 */ /* 0x000fe200078e000e */
[----:B------:R-:W-:Y:S06]  /*302a0*/  BRA `(.L_x_3227) ;  /* 0xffffffcc00ac7947 */ /* 0x000fec000383ffff */
.L_x_3122:
[----:B0-----:R0:W2:Y:S02]  /*302b0*/  SYNCS.PHASECHK.TRANS64.TRYWAIT P0, [R0+URZ+0x36820], R3 ;  /* 0x03682003000075a7 */ /* 0x0010a4000800017f */
[----:B--2---:R-:W-:Y:S05]  /*302c0*/  @!P0 NANOSLEEP.SYNCS 0x989680 ;  /* 0x009896800000895d */ /* 0x004fea0003900000 */
[----:B------:R-:W2:Y:S02]  /*302d0*/  @!P0 SYNCS.PHASECHK.TRANS64 P0, [R0+URZ+0x36820], R3 ;  /* 0x03682003000085a7 */ /* 0x000ea4000800007f */
[----:B--2---:R-:W-:Y:S05]  /*302e0*/  @!P0 BRA `(.L_x_3122) ;  /* 0xfffffffc00f08947 */ /* 0x004fea000383ffff */
[----:B------:R-:W-:Y:S05]  /*302f0*/  BRA `(.L_x_3228) ;  /* 0xffffffd400307947 */ /* 0x000fea000383ffff */
.L_x_3123:
        /* <DEDUP_REMOVED lines=8> */
[----:B01-3-5:R-:W-:Y:S05]  /*30380*/  WARPSYNC.COLLECTIVE R15, `(.L_x_3230) ;  /* 0x000000000f087348 */ /* 0x02bfea0003c00000 */
[----:B------:R2:W4:Y:S02]  /*30390*/  SHFL.IDX P6, R14, R13, R12, R11 ;  /* 0x0000000c0d0e7389 */ /* 0x00052400000c000b */
[----:B012345:R-:W-:Y:S01]  /*303a0*/  ENDCOLLECTIVE ;  /* 0x000000000000791b */ /* 0x03ffe20003800000 */
.L_x_3230:
[----:B------:R-:W-:Y:S05]  /*303b0*/  BSYNC B0 ;  /* 0x0000000000007941 */ /* 0x000fea0003800000 */
.L_x_3229:
[----:B------:R-:W-:Y:S05]  /*303c0*/  BRA `(.L_x_3231) ;  /* 0xffffffd400187947 */ /* 0x000fea000383ffff */
.L_x_3124:
[----:B------:R-:W-:Y:S01]  /*303d0*/  BSSY B0, `(.L_x_3232) ;  /* 0x0000006000007945 */ /* 0x000fe20003800000 */
[----:B------:R-:W-:-:S07]  /*303e0*/  IMAD.MOV.U32 R15, RZ, RZ, -0x1 ;  /* 0xffffffffff0f7424 */ /* 0x000fce00078e00ff */
[----:B0123-5:R-:W-:Y:S05]  /*303f0*/  WARPSYNC.COLLECTIVE R15, `(.L_x_3233) ;  /* 0x000000000f0c7348 */ /* 0x02ffea0003c00000 */
[----:B------:R-:W-:Y:S02]  /*30400*/  ELECT P6, UR62, PT ;  /* 0x00000000003e782f */ /* 0x000fe400038c0000 */
[----:B------:R-:W-:Y:S01]  /*30410*/  MOV R14, UR62 ;  /* 0x0000003e000e7c02 */ /* 0x000fe20008000f00 */
[----:B0123-5:R-:W-:Y:S10]  /*30420*/  ENDCOLLECTIVE ;  /* 0x000000000000791b */ /* 0x02fff40003800000 */
.L_x_3233:
[----:B------:R-:W-:Y:S05]  /*30430*/  BSYNC B0 ;  /* 0x0000000000007941 */ /* 0x000fea0003800000 */
.L_x_3232:
[----:B------:R-:W-:Y:S05]  /*30440*/  BRA `(.L_x_3234) ;  /* 0xffffffd4000c7947 */ /* 0x000fea000383ffff */
.L_x_3126:
[----:B0-----:R0:W2:Y:S02]  /*30450*/  SYNCS.PHASECHK.TRANS64.TRYWAIT P0, [R6+URZ], R5 ;  /* 0x00000005060075a7 */ /* 0x0010a4000800017f */
[----:B--2---:R-:W-:Y:S05]  /*30460*/  @!P0 NANOSLEEP.SYNCS 0x989680 ;  /* 0x009896800000895d */ /* 0x004fea0003900000 */
[----:B------:R-:W2:Y:S02]  /*30470*/  @!P0 SYNCS.PHASECHK.TRANS64 P0, [R6+URZ], R5 ;  /* 0x00000005060085a7 */ /* 0x000ea4000800007f */
[----:B--2---:R-:W-:Y:S05]  /*30480*/  @!P0 BRA `(.L_x_3126) ;  /* 0xfffffffc00f08947 */ /* 0x004fea000383ffff */
[----:B------:R-:W-:Y:S05]  /*30490*/  BRA `(.L_x_3235) ;  /* 0xffffffd400507947 */ /* 0x000fea000383ffff */
.L_x_3127:
[----:B--2---:R2:W3:Y:S02]  /*304a0*/  SYNCS.PHASECHK.TRANS64.TRYWAIT P0, [R7+URZ], R2 ;  /* 0x00000002070075a7 */ /* 0x0044e4000800017f */
[----:B---3--:R-:W-:Y:S05]  /*304b0*/  @!P0 NANOSLEEP.SYNCS 0x989680 ;  /* 0x009896800000895d */ /* 0x008fea0003900000 */
[----:B------:R-:W3:Y:S02]  /*304c0*/  @!P0 SYNCS.PHASECHK.TRANS64 P0, [R7+URZ], R2 ;  /* 0x00000002070085a7 */ /* 0x000ee4000800007f */
[----:B---3--:R-:W-:Y:S05]  /*304d0*/  @!P0 BRA `(.L_x_3127) ;  /* 0xfffffffc00f08947 */ /* 0x008fea000383ffff */
[----:B------:R-:W-:Y:S05]  /*304e0*/  BRA `(.L_x_3236) ;  /* 0xffffffd400447947 */ /* 0x000fea000383ffff */
.L_x_3129:
[----:B---3--:R3:W4:Y:S02]  /*304f0*/  SYNCS.PHASECHK.TRANS64.TRYWAIT P0, [R4+URZ], R5 ;  /* 0x00000005040075a7 */ /* 0x008724000800017f */
[----:B----4-:R-:W-:Y:S05]  /*30500*/  @!P0 NANOSLEEP.SYNCS 0x989680 ;  /* 0x009896800000895d */ /* 0x010fea0003900000 */
[----:B------:R-:W4:Y:S02]  /*30510*/  @!P0 SYNCS.PHASECHK.TRANS64 P0, [R4+URZ], R5 ;  /* 0x00000005040085a7 */ /* 0x000f24000800007f */
[----:B----4-:R-:W-:Y:S05]  /*30520*/  @!P0 BRA `(.L_x_3129) ;  /* 0xfffffffc00f08947 */ /* 0x010fea000383ffff */
[----:B------:R-:W-:Y:S05]  /*30530*/  BRA `(.L_x_3237) ;  /* 0xffffffd4004c7947 */ /* 0x000fea000383ffff */
.L_x_3238:
        /* <DEDUP_REMOVED lines=12> */
.L_x_3248:


//--------------------- .nv.global.init           --------------------------
	.section	.nv.global.init,"aw",@progbits
.nv.global.init:
	.type		$str$23,@object
	.size		$str$23,($str$24 - $str$23)
$str$23:
        /*0000*/ 	.byte	0x28, 0x61, 0x64, 0x64, 0x72, 0x65, 0x73, 0x73, 0x20, 0x26, 0x20, 0x6d, 0x61, 0x73, 0x6b, 0x29
        /*0010*/ 	.byte	0x20, 0x3d, 0x3d, 0x20, 0x30, 0x00
	.type		$str$24,@object
	.size		$str$24,(__unnamed_9 - $str$24)
$str$24:
        /*0016*/ 	.byte	0x2f, 0x74, 0x6d, 0x70, 0x2f, 0x6f, 0x73, 0x73, 0x5f, 0x6b, 0x65, 0x72, 0x6e, 0x65, 0x6c, 0x73
        /*0026*/ 	.byte	0x5f, 0x73, 0x72, 0x63, 0x2f, 0x66, 0x6c, 0x61, 0x73, 0x68, 0x5f, 0x61, 0x74, 0x74, 0x65, 0x6e
        /*0036*/ 	.byte	0x74, 0x69, 0x6f, 0x6e, 0x2f, 0x63, 0x73, 0x72, 0x63, 0x2f, 0x63, 0x75, 0x74, 0x6c, 0x61, 0x73
        /*0046*/ 	.byte	0x73, 0x2f, 0x69, 0x6e, 0x63, 0x6c, 0x75, 0x64, 0x65, 0x2f, 0x63, 0x75, 0x74, 0x65, 0x2f, 0x70
        /*0056*/ 	.byte	0x6f, 0x69, 0x6e, 0x74, 0x65, 0x72, 0x5f, 0x66, 0x6c, 0x61, 0x67, 0x67, 0x65, 0x64, 0x2e, 0x68
        /*0066*/ 	.byte	0x70, 0x70, 0x00
	.type		__unnamed_9,@object
	.size		__unnamed_9,(__unnamed_5 - __unnamed_9)
__unnamed_9:
        /* <DEDUP_REMOVED lines=25> */
	.type		__unnamed_5,@object
	.size		__unnamed_5,(__unnamed_4 - __unnamed_5)
__unnamed_5:
        /* <DEDUP_REMOVED lines=25> */
	.type		__unnamed_4,@object
	.size		__unnamed_4,(__unnamed_3 - __unnamed_4)
__unnamed_4:
        /* <DEDUP_REMOVED lines=25> */
	.type		__unnamed_3,@object
	.size		__unnamed_3,(__unnamed_7 - __unnamed_3)
__unnamed_3:
        /* <DEDUP_REMOVED lines=29> */
	.type		__unnamed_7,@object
	.size		__unnamed_7,(__unnamed_2 - __unnamed_7)
__unnamed_7:
        /* <DEDUP_REMOVED lines=29> */
	.type		__unnamed_2,@object
	.size		__unnamed_2,(__unnamed_8 - __unnamed_2)
__unnamed_2:
        /* <DEDUP_REMOVED lines=29> */
	.type		__unnamed_8,@object
	.size		__unnamed_8,(__unnamed_1 - __unnamed_8)
__unnamed_8:
        /* <DEDUP_REMOVED lines=29> */
	.type		__unnamed_1,@object
	.size		__unnamed_1,(__unnamed_6 - __unnamed_1)
__unnamed_1:
        /* <DEDUP_REMOVED lines=29> */
        /*0e05*/ 	.byte	0x5d, 0x00
	.type		__unnamed_6,@object
	.size		__unnamed_6,(.L_5 - __unnamed_6)
__unnamed_6:
        /* <DEDUP_REMOVED lines=30> */
.L_5:


//--------------------- .nv.shared._ZN7cutlass13device_kernelIN5flash11enable_sm90INS1_16FlashAttnFwdSm90INS1_25CollectiveMainloopFwdSm90ILi2EN4cute5tupleIJNS5_1CILi1EEES8_S8_EEENS6_IJNS7_ILi128EEENS7_ILi112EEENS7_ILi192EEEEEELi192ENS_10bfloat16_tEfNS_4arch4Sm90ELb0ELb0ELb0ELb0ELb0ELb0ELb0ELb1ELb1ELb1ELb0ELb0EEENS1_21CollectiveEpilogueFwdINS6_IJSA_SC_SB_EEES9_SE_SG_Li256ELb0ELb1ELb0ELb0EEENS1_29StaticPersistentTileSchedulerILb0EEEEEEEEEvNT_6ParamsE --------------------------
	.section	.nv.shared._ZN7cutlass13device_kernelIN5flash11enable_sm90INS1_16FlashAttnFwdSm90INS1_25CollectiveMainloopFwdSm90ILi2EN4cute5tupleIJNS5_1CILi1EEES8_S8_EEENS6_IJNS7_ILi128EEENS7_ILi112EEENS7_ILi192EEEEEELi192ENS_10bfloat16_tEfNS_4arch4Sm90ELb0ELb0ELb0ELb0ELb0ELb0ELb0ELb1ELb1ELb1ELb0ELb0EEENS1_21CollectiveEpilogueFwdINS6_IJSA_SC_SB_EEES9_SE_SG_Li256ELb0ELb1ELb0ELb0EEENS1_29StaticPersistentTileSchedulerILb0EEEEEEEEEvNT_6ParamsE,"aw",@nobits
	.sectionflags	@""
	.align	16
	.zero		1024


//--------------------- .nv.shared.reserved.0     --------------------------
	.section	.nv.shared.reserved.0,"aw",@nobits
	.weak		__nv_reservedSMEM_offset_0_alias
	.size		__nv_reservedSMEM_offset_0_alias, 0, 0
	.other		__nv_reservedSMEM_offset_0_alias,@"STO_CUDA_RESERVED_SHARED STV_DEFAULT"
__nv_reservedSMEM_offset_0_alias:
	.zero		0


//--------------------- .nv.global                --------------------------
	.section	.nv.global,"aw",@nobits
.nv.global:
	.type		_ZN74_INTERNAL_5a9d7236_38_flash_fwd_hdim192_bf16_packgqa_sm90_cu_c04999b1_31734cute1_E,@object
	.size		_ZN74_INTERNAL_5a9d7236_38_flash_fwd_hdim192_bf16_packgqa_sm90_cu_c04999b1_31734cute1_E,(_ZN74_INTERNAL_5a9d7236_38_flash_fwd_hdim192_bf16_packgqa_sm90_cu_c04999b1_31734cuda3std3__45__cpo6cbeginE - _ZN74_INTERNAL_5a9d7236_38_flash_fwd_hdim192_bf16_packgqa_sm90_cu_c04999b1_31734cute1_E)
_ZN74_INTERNAL_5a9d7236_38_flash_fwd_hdim192_bf16_packgqa_sm90_cu_c04999b1_31734cute1_E:
	.zero		1
	.type		_ZN74_INTERNAL_5a9d7236_38_flash_fwd_hdim192_bf16_packgqa_sm90_cu_c04999b1_31734cuda3std3__45__cpo6cbeginE,@object
	.size		_ZN74_INTERNAL_5a9d7236_38_flash_fwd_hdim192_bf16_packgqa_sm90_cu_c04999b1_31734cuda3std3__45__cpo6cbeginE,(_ZN74_INTERNAL_5a9d7236_38_flash_fwd_hdim192_bf16_packgqa_sm90_cu_c04999b1_31734cuda3std3__48in_placeE - _ZN74_INTERNAL_5a9d7236_38_flash_fwd_hdim192_bf16_packgqa_sm90_cu_c04999b1_31734cuda3std3__45__cpo6cbeginE)
_ZN74_INTERNAL_5a9d7236_38_flash_fwd_hdim192_bf16_packgqa_sm90_cu_c04999b1_31734cuda3std3__45__cpo6cbeginE:
	.zero		1
	.type		_ZN74_INTERNAL_5a9d7236_38_flash_fwd_hdim192_bf16_packgqa_sm90_cu_c04999b1_31734cuda3std3__48in_placeE,@object
	.size		_ZN74_INTERNAL_5a9d7236_38_flash_fwd_hdim192_bf16_packgqa_sm90_cu_c04999b1_31734cuda3std3__48in_placeE,(_ZN74_INTERNAL_5a9d7236_38_flash_fwd_hdim192_bf16_packgqa_sm90_cu_c04999b1_31734cuda3std6ranges3__45__cpo9iter_moveE - _ZN74_INTERNAL_5a9d7236_38_flash_fwd_hdim192_bf16_packgqa_sm90_cu_c04999b1_31734cuda3std3__48in_placeE)
_ZN74_INTERNAL_5a9d7236_38_flash_fwd_hdim192_bf16_packgqa_sm90_cu_c04999b1_31734cuda3std3__48in_placeE:
	.zero		1
	.type		_ZN74_INTERNAL_5a9d7236_38_flash_fwd_hdim192_bf16_packgqa_sm90_cu_c04999b1_31734cuda3std6ranges3__45__cpo9iter_moveE,@object
	.size		_ZN74_INTERNAL_5a9d7236_38_flash_fwd_hdim192_bf16_packgqa_sm90_cu_c04999b1_31734cuda3std6ranges3__45__cpo9iter_moveE,(_ZN74_INTERNAL_5a9d7236_38_flash_fwd_hdim192_bf16_packgqa_sm90_cu_c04999b1_31734cuda3std3__45__cpo5beginE - _ZN74_INTERNAL_5a9d7236_38_flash_fwd_hdim192_bf16_packgqa_sm90_cu_c04999b1_31734cuda3std6ranges3__45__cpo9iter_moveE)
_ZN74_INTERNAL_5a9d7236_38_flash_fwd_hdim192_bf16_packgqa_sm90_cu_c04999b1_31734cuda3std6ranges3__45__cpo9iter_moveE:
	.zero		1
	.type		_ZN74_INTERNAL_5a9d7236_38_flash_fwd_hdim192_bf16_packgqa_sm90_cu_c04999b1_31734cuda3std3__45__cpo5beginE,@object
	.size		_ZN74_INTERNAL_5a9d7236_38_flash_fwd_hdim192_bf16_packgqa_sm90_cu_c04999b1_31734cuda3std3__45__cpo5beginE,(_ZN74_INTERNAL_5a9d7236_38_flash_fwd_hdim192_bf16_packgqa_sm90_cu_c04999b1_31734cuda3std3__476_GLOBAL__N__5a9d7236_38_flash_fwd_hdim192_bf16_packgqa_sm90_cu_c04999b1_31736ignoreE - _ZN74_INTERNAL_5a9d7236_38_flash_fwd_hdim192_bf16_packgqa_sm90_cu_c04999b1_31734cuda3std3__45__cpo5beginE)
_ZN74_INTERNAL_5a9d7236_38_flash_fwd_hdim192_bf16_packgqa_sm90_cu_c04999b1_31734cuda3std3__45__cpo5beginE:
	.zero		1
	.type		_ZN74_INTERNAL_5a9d7236_38_flash_fwd_hdim192_bf16_packgqa_sm90_cu_c04999b1_31734cuda3std3__476_GLOBAL__N__5a9d7236_38_flash_fwd_hdim192_bf16_packgqa_sm90_cu_c04999b1_31736ignoreE,@object
	.size		_ZN74_INTERNAL_5a9d7236_38_flash_fwd_hdim192_bf16_packgqa_sm90_cu_c04999b1_31734cuda3std3__476_GLOBAL__N__5a9d7236_38_flash_fwd_hdim192_bf16_packgqa_sm90_cu_c04999b1_31736ignoreE,(_ZN74_INTERNAL_5a9d7236_38_flash_fwd_hdim192_bf16_packgqa_sm90_cu_c04999b1_31734cute7productE - _ZN74_INTERNAL_5a9d7236_38_flash_fwd_hdim192_bf16_packgqa_sm90_cu_c04999b1_31734cuda3std3__476_GLOBAL__N__5a9d7236_38_flash_fwd_hdim192_bf16_packgqa_sm90_cu_c04999b1_31736ignoreE)
_ZN74_INTERNAL_5a9d7236_38_flash_fwd_hdim192_bf16_packgqa_sm90_cu_c04999b1_31734cuda3std3__476_GLOBAL__N__5a9d7236_38_flash_fwd_hdim192_bf16_packgqa_sm90_cu_c04999b1_31736ignoreE:
	.zero		1
	.type		_ZN74_INTERNAL_5a9d7236_38_flash_fwd_hdim192_bf16_packgqa_sm90_cu_c04999b1_31734cute7productE,@object
	.size		_ZN74_INTERNAL_5a9d7236_38_flash_fwd_hdim192_bf16_packgqa_sm90_cu_c04999b1_31734cute7productE,(_ZN74_INTERNAL_5a9d7236_38_flash_fwd_hdim192_bf16_packgqa_sm90_cu_c04999b1_31734cuda3std3__45__cpo3endE - _ZN74_INTERNAL_5a9d7236_38_flash_fwd_hdim192_bf16_packgqa_sm90_cu_c04999b1_31734cute7productE)
_ZN74_INTERNAL_5a9d7236_38_flash_fwd_hdim192_bf16_packgqa_sm90_cu_c04999b1_31734cute7productE:
	.zero		1
	.type		_ZN74_INTERNAL_5a9d7236_38_flash_fwd_hdim192_bf16_packgqa_sm90_cu_c04999b1_31734cuda3std3__45__cpo3endE,@object
	.size		_ZN74_INTERNAL_5a9d7236_38_flash_fwd_hdim192_bf16_packgqa_sm90_cu_c04999b1_31734cuda3std3__45__cpo3endE,(_ZN74_INTERNAL_5a9d7236_38_flash_fwd_hdim192_bf16_packgqa_sm90_cu_c04999b1_31734cuda3std3__419piecewise_constructE - _ZN74_INTERNAL_5a9d7236_38_flash_fwd_hdim192_bf16_packgqa_sm90_cu_c04999b1_31734cuda3std3__45__cpo3endE)
_ZN74_INTERNAL_5a9d7236_38_flash_fwd_hdim192_bf16_packgqa_sm90_cu_c04999b1_31734cuda3std3__45__cpo3endE:
	.zero		1
	.type		_ZN74_INTERNAL_5a9d7236_38_flash_fwd_hdim192_bf16_packgqa_sm90_cu_c04999b1_31734cuda3std3__419piecewise_constructE,@object
	.size		_ZN74_INTERNAL_5a9d7236_38_flash_fwd_hdim192_bf16_packgqa_sm90_cu_c04999b1_31734cuda3std3__419piecewise_constructE,(_ZN74_INTERNAL_5a9d7236_38_flash_fwd_hdim192_bf16_packgqa_sm90_cu_c04999b1_31734cuda3std3__45__cpo4cendE - _ZN74_INTERNAL_5a9d7236_38_flash_fwd_hdim192_bf16_packgqa_sm90_cu_c04999b1_31734cuda3std3__419piecewise_constructE)
_ZN74_INTERNAL_5a9d7236_38_flash_fwd_hdim192_bf16_packgqa_sm90_cu_c04999b1_31734cuda3std3__419piecewise_constructE:
	.zero		1
	.type		_ZN74_INTERNAL_5a9d7236_38_flash_fwd_hdim192_bf16_packgqa_sm90_cu_c04999b1_31734cuda3std3__45__cpo4cendE,@object
	.size		_ZN74_INTERNAL_5a9d7236_38_flash_fwd_hdim192_bf16_packgqa_sm90_cu_c04999b1_31734cuda3std3__45__cpo4cendE,(_ZN74_INTERNAL_5a9d7236_38_flash_fwd_hdim192_bf16_packgqa_sm90_cu_c04999b1_31734cuda3std6ranges3__45__cpo4swapE - _ZN74_INTERNAL_5a9d7236_38_flash_fwd_hdim192_bf16_packgqa_sm90_cu_c04999b1_31734cuda3std3__45__cpo4cendE)
_ZN74_INTERNAL_5a9d7236_38_flash_fwd_hdim192_bf16_packgqa_sm90_cu_c04999b1_31734cuda3std3__45__cpo4cendE:
	.zero		1
	.type		_ZN74_INTERNAL_5a9d7236_38_flash_fwd_hdim192_bf16_packgqa_sm90_cu_c04999b1_31734cuda3std6ranges3__45__cpo4swapE,@object
	.size		_ZN74_INTERNAL_5a9d7236_38_flash_fwd_hdim192_bf16_packgqa_sm90_cu_c04999b1_31734cuda3std6ranges3__45__cpo4swapE,(.L_16 - _ZN74_INTERNAL_5a9d7236_38_flash_fwd_hdim192_bf16_packgqa_sm90_cu_c04999b1_31734cuda3std6ranges3__45__cpo4swapE)
_ZN74_INTERNAL_5a9d7236_38_flash_fwd_hdim192_bf16_packgqa_sm90_cu_c04999b1_31734cuda3std6ranges3__45__cpo4swapE:
	.zero		1
.L_16:


//--------------------- .nv.shared._ZN7cutlass13device_kernelIN5flash11enable_sm90INS1_16FlashAttnFwdSm90INS1_25CollectiveMainloopFwdSm90ILi2EN4cute5tupleIJNS5_1CILi2EEENS7_ILi1EEES9_EEENS6_IJNS7_ILi128EEENS7_ILi112EEENS7_ILi192EEEEEELi192ENS_10bfloat16_tEfNS_4arch4Sm90ELb0ELb0ELb0ELb0ELb0ELb0ELb0ELb1ELb1ELb1ELb0ELb0EEENS1_21CollectiveEpilogueFwdINS6_IJSB_SD_SC_EEESA_SF_SH_Li256ELb0ELb1ELb0ELb0EEENS1_29StaticPersistentTileSchedulerILb0EEEEEEEEEvNT_6ParamsE --------------------------
	.section	.nv.shared._ZN7cutlass13device_kernelIN5flash11enable_sm90INS1_16FlashAttnFwdSm90INS1_25CollectiveMainloopFwdSm90ILi2EN4cute5tupleIJNS5_1CILi2EEENS7_ILi1EEES9_EEENS6_IJNS7_ILi128EEENS7_ILi112EEENS7_ILi192EEEEEELi192ENS_10bfloat16_tEfNS_4arch4Sm90ELb0ELb0ELb0ELb0ELb0ELb0ELb0ELb1ELb1ELb1ELb0ELb0EEENS1_21CollectiveEpilogueFwdINS6_IJSB_SD_SC_EEESA_SF_SH_Li256ELb0ELb1ELb0ELb0EEENS1_29StaticPersistentTileSchedulerILb0EEEEEEEEEvNT_6ParamsE,"aw",@nobits
	.sectionflags	@""
	.align	16
	.zero		1024


//--------------------- .nv.shared._ZN7cutlass13device_kernelIN5flash11enable_sm90INS1_16FlashAttnFwdSm90INS1_25CollectiveMainloopFwdSm90ILi2EN4cute5tupleIJNS5_1CILi1EEES8_S8_EEENS6_IJNS7_ILi128EEENS7_ILi112EEENS7_ILi192EEEEEELi192ENS_10bfloat16_tEfNS_4arch4Sm90ELb0ELb0ELb0ELb1ELb0ELb0ELb0ELb1ELb1ELb1ELb0ELb0EEENS1_21CollectiveEpilogueFwdINS6_IJSA_SC_SB_EEES9_SE_SG_Li256ELb1ELb1ELb0ELb0EEENS1_36VarlenDynamicPersistentTileSchedulerILi128ELi112ELi256ELi128ELb0ELb1ELb1ELb0ELb1ELb1EEEEEEEEEvNT_6ParamsE --------------------------
	.section	.nv.shared._ZN7cutlass13device_kernelIN5flash11enable_sm90INS1_16FlashAttnFwdSm90INS1_25CollectiveMainloopFwdSm90ILi2EN4cute5tupleIJNS5_1CILi1EEES8_S8_EEENS6_IJNS7_ILi128EEENS7_ILi112EEENS7_ILi192EEEEEELi192ENS_10bfloat16_tEfNS_4arch4Sm90ELb0ELb0ELb0ELb1ELb0ELb0ELb0ELb1ELb1ELb1ELb0ELb0EEENS1_21CollectiveEpilogueFwdINS6_IJSA_SC_SB_EEES9_SE_SG_Li256ELb1ELb1ELb0ELb0EEENS1_36VarlenDynamicPersistentTileSchedulerILi128ELi112ELi256ELi128ELb0ELb1ELb1ELb0ELb1ELb1EEEEEEEEEvNT_6ParamsE,"aw",@nobits
	.sectionflags	@""
	.align	16
	.zero		1024


//--------------------- .nv.shared._ZN7cutlass13device_kernelIN5flash11enable_sm90INS1_16FlashAttnFwdSm90INS1_25CollectiveMainloopFwdSm90ILi2EN4cute5tupleIJNS5_1CILi1EEES8_S8_EEENS6_IJNS7_ILi128EEENS7_ILi112EEENS7_ILi192EEEEEELi192ENS_10bfloat16_tEfNS_4arch4Sm90ELb0ELb0ELb0ELb1ELb0ELb1ELb0ELb1ELb1ELb1ELb0ELb0EEENS1_21CollectiveEpilogueFwdINS6_IJSA_SC_SB_EEES9_SE_SG_Li256ELb1ELb1ELb0ELb0EEENS1_36VarlenDynamicPersistentTileSchedulerILi128ELi112ELi256ELi128ELb0ELb1ELb1ELb0ELb1ELb1EEEEEEEEEvNT_6ParamsE --------------------------
	.section	.nv.shared._ZN7cutlass13device_kernelIN5flash11enable_sm90INS1_16FlashAttnFwdSm90INS1_25CollectiveMainloopFwdSm90ILi2EN4cute5tupleIJNS5_1CILi1EEES8_S8_EEENS6_IJNS7_ILi128EEENS7_ILi112EEENS7_ILi192EEEEEELi192ENS_10bfloat16_tEfNS_4arch4Sm90ELb0ELb0ELb0ELb1ELb0ELb1ELb0ELb1ELb1ELb1ELb0ELb0EEENS1_21CollectiveEpilogueFwdINS6_IJSA_SC_SB_EEES9_SE_SG_Li256ELb1ELb1ELb0ELb0EEENS1_36VarlenDynamicPersistentTileSchedulerILi128ELi112ELi256ELi128ELb0ELb1ELb1ELb0ELb1ELb1EEEEEEEEEvNT_6ParamsE,"aw",@nobits
	.sectionflags	@""
	.align	16
	.zero		1024


//--------------------- .nv.shared._ZN7cutlass13device_kernelIN5flash11enable_sm90INS1_16FlashAttnFwdSm90INS1_25CollectiveMainloopFwdSm90ILi2EN4cute5tupleIJNS5_1CILi1EEES8_S8_EEENS6_IJNS7_ILi128EEENS7_ILi96EEENS7_ILi192EEEEEELi192ENS_10bfloat16_tEfNS_4arch4Sm90ELb0ELb1ELb0ELb0ELb0ELb0ELb0ELb1ELb1ELb1ELb0ELb0EEENS1_21CollectiveEpilogueFwdINS6_IJSA_SC_SB_EEES9_SE_SG_Li256ELb0ELb1ELb0ELb0EEENS1_30DynamicPersistentTileSchedulerILi256ELi128ELb0ELb1ELb1EEEEEEEEEvNT_6ParamsE --------------------------
	.section	.nv.shared._ZN7cutlass13device_kernelIN5flash11enable_sm90INS1_16FlashAttnFwdSm90INS1_25CollectiveMainloopFwdSm90ILi2EN4cute5tupleIJNS5_1CILi1EEES8_S8_EEENS6_IJNS7_ILi128EEENS7_ILi96EEENS7_ILi192EEEEEELi192ENS_10bfloat16_tEfNS_4arch4Sm90ELb0ELb1ELb0ELb0ELb0ELb0ELb0ELb1ELb1ELb1ELb0ELb0EEENS1_21CollectiveEpilogueFwdINS6_IJSA_SC_SB_EEES9_SE_SG_Li256ELb0ELb1ELb0ELb0EEENS1_30DynamicPersistentTileSchedulerILi256ELi128ELb0ELb1ELb1EEEEEEEEEvNT_6ParamsE,"aw",@nobits
	.sectionflags	@""
	.align	16
	.zero		1024


//--------------------- .nv.shared._ZN7cutlass13device_kernelIN5flash11enable_sm90INS1_16FlashAttnFwdSm90INS1_25CollectiveMainloopFwdSm90ILi2EN4cute5tupleIJNS5_1CILi1EEES8_S8_EEENS6_IJNS7_ILi128EEENS7_ILi96EEENS7_ILi192EEEEEELi192ENS_10bfloat16_tEfNS_4arch4Sm90ELb0ELb1ELb0ELb1ELb0ELb0ELb0ELb1ELb1ELb1ELb0ELb0EEENS1_21CollectiveEpilogueFwdINS6_IJSA_SC_SB_EEES9_SE_SG_Li256ELb1ELb1ELb0ELb0EEENS1_36VarlenDynamicPersistentTileSchedulerILi128ELi96ELi256ELi128ELb0ELb1ELb1ELb1ELb0ELb1EEEEEEEEEvNT_6ParamsE --------------------------
	.section	.nv.shared._ZN7cutlass13device_kernelIN5flash11enable_sm90INS1_16FlashAttnFwdSm90INS1_25CollectiveMainloopFwdSm90ILi2EN4cute5tupleIJNS5_1CILi1EEES8_S8_EEENS6_IJNS7_ILi128EEENS7_ILi96EEENS7_ILi192EEEEEELi192ENS_10bfloat16_tEfNS_4arch4Sm90ELb0ELb1ELb0ELb1ELb0ELb0ELb0ELb1ELb1ELb1ELb0ELb0EEENS1_21CollectiveEpilogueFwdINS6_IJSA_SC_SB_EEES9_SE_SG_Li256ELb1ELb1ELb0ELb0EEENS1_36VarlenDynamicPersistentTileSchedulerILi128ELi96ELi256ELi128ELb0ELb1ELb1ELb1ELb0ELb1EEEEEEEEEvNT_6ParamsE,"aw",@nobits
	.sectionflags	@""
	.align	16
	.zero		1024


//--------------------- .nv.shared._ZN7cutlass13device_kernelIN5flash11enable_sm90INS1_16FlashAttnFwdSm90INS1_25CollectiveMainloopFwdSm90ILi2EN4cute5tupleIJNS5_1CILi1EEES8_S8_EEENS6_IJNS7_ILi128EEENS7_ILi96EEENS7_ILi192EEEEEELi192ENS_10bfloat16_tEfNS_4arch4Sm90ELb0ELb1ELb0ELb1ELb0ELb1ELb0ELb1ELb1ELb1ELb0ELb0EEENS1_21CollectiveEpilogueFwdINS6_IJSA_SC_SB_EEES9_SE_SG_Li256ELb1ELb1ELb0ELb0EEENS1_36VarlenDynamicPersistentTileSchedulerILi128ELi96ELi256ELi128ELb0ELb1ELb1ELb1ELb0ELb1EEEEEEEEEvNT_6ParamsE --------------------------
	.section	.nv.shared._ZN7cutlass13device_kernelIN5flash11enable_sm90INS1_16FlashAttnFwdSm90INS1_25CollectiveMainloopFwdSm90ILi2EN4cute5tupleIJNS5_1CILi1EEES8_S8_EEENS6_IJNS7_ILi128EEENS7_ILi96EEENS7_ILi192EEEEEELi192ENS_10bfloat16_tEfNS_4arch4Sm90ELb0ELb1ELb0ELb1ELb0ELb1ELb0ELb1ELb1ELb1ELb0ELb0EEENS1_21CollectiveEpilogueFwdINS6_IJSA_SC_SB_EEES9_SE_SG_Li256ELb1ELb1ELb0ELb0EEENS1_36VarlenDynamicPersistentTileSchedulerILi128ELi96ELi256ELi128ELb0ELb1ELb1ELb1ELb0ELb1EEEEEEEEEvNT_6ParamsE,"aw",@nobits
	.sectionflags	@""
	.align	16
	.zero		1024


//--------------------- .nv.shared._ZN7cutlass13device_kernelIN5flash11enable_sm90INS1_16FlashAttnFwdSm90INS1_25CollectiveMainloopFwdSm90ILi2EN4cute5tupleIJNS5_1CILi1EEES8_S8_EEENS6_IJNS7_ILi128EEENS7_ILi112EEENS7_ILi192EEEEEELi192ENS_10bfloat16_tEfNS_4arch4Sm90ELb1ELb0ELb0ELb0ELb0ELb0ELb0ELb1ELb1ELb1ELb0ELb0EEENS1_21CollectiveEpilogueFwdINS6_IJSA_SC_SB_EEES9_SE_SG_Li256ELb0ELb1ELb0ELb0EEENS1_30DynamicPersistentTileSchedulerILi256ELi128ELb0ELb1ELb1EEEEEEEEEvNT_6ParamsE --------------------------
	.section	.nv.shared._ZN7cutlass13device_kernelIN5flash11enable_sm90INS1_16FlashAttnFwdSm90INS1_25CollectiveMainloopFwdSm90ILi2EN4cute5tupleIJNS5_1CILi1EEES8_S8_EEENS6_IJNS7_ILi128EEENS7_ILi112EEENS7_ILi192EEEEEELi192ENS_10bfloat16_tEfNS_4arch4Sm90ELb1ELb0ELb0ELb0ELb0ELb0ELb0ELb1ELb1ELb1ELb0ELb0EEENS1_21CollectiveEpilogueFwdINS6_IJSA_SC_SB_EEES9_SE_SG_Li256ELb0ELb1ELb0ELb0EEENS1_30DynamicPersistentTileSchedulerILi256ELi128ELb0ELb1ELb1EEEEEEEEEvNT_6ParamsE,"aw",@nobits
	.sectionflags	@""
	.align	16
	.zero		1024


//--------------------- .nv.shared._ZN7cutlass13device_kernelIN5flash11enable_sm90INS1_16FlashAttnFwdSm90INS1_25CollectiveMainloopFwdSm90ILi2EN4cute5tupleIJNS5_1CILi1EEES8_S8_EEENS6_IJNS7_ILi128EEENS7_ILi112EEENS7_ILi192EEEEEELi192ENS_10bfloat16_tEfNS_4arch4Sm90ELb1ELb0ELb0ELb1ELb0ELb0ELb0ELb1ELb1ELb1ELb0ELb0EEENS1_21CollectiveEpilogueFwdINS6_IJSA_SC_SB_EEES9_SE_SG_Li256ELb1ELb1ELb0ELb0EEENS1_36VarlenDynamicPersistentTileSchedulerILi128ELi112ELi256ELi128ELb0ELb1ELb1ELb1ELb1ELb1EEEEEEEEEvNT_6ParamsE --------------------------
	.section	.nv.shared._ZN7cutlass13device_kernelIN5flash11enable_sm90INS1_16FlashAttnFwdSm90INS1_25CollectiveMainloopFwdSm90ILi2EN4cute5tupleIJNS5_1CILi1EEES8_S8_EEENS6_IJNS7_ILi128EEENS7_ILi112EEENS7_ILi192EEEEEELi192ENS_10bfloat16_tEfNS_4arch4Sm90ELb1ELb0ELb0ELb1ELb0ELb0ELb0ELb1ELb1ELb1ELb0ELb0EEENS1_21CollectiveEpilogueFwdINS6_IJSA_SC_SB_EEES9_SE_SG_Li256ELb1ELb1ELb0ELb0EEENS1_36VarlenDynamicPersistentTileSchedulerILi128ELi112ELi256ELi128ELb0ELb1ELb1ELb1ELb1ELb1EEEEEEEEEvNT_6ParamsE,"aw",@nobits
	.sectionflags	@""
	.align	16
	.zero		1024


//--------------------- .nv.shared._ZN7cutlass13device_kernelIN5flash11enable_sm90INS1_16FlashAttnFwdSm90INS1_25CollectiveMainloopFwdSm90ILi2EN4cute5tupleIJNS5_1CILi1EEES8_S8_EEENS6_IJNS7_ILi128EEENS7_ILi112EEENS7_ILi192EEEEEELi192ENS_10bfloat16_tEfNS_4arch4Sm90ELb1ELb0ELb0ELb1ELb0ELb1ELb0ELb1ELb1ELb1ELb0ELb0EEENS1_21CollectiveEpilogueFwdINS6_IJSA_SC_SB_EEES9_SE_SG_Li256ELb1ELb1ELb0ELb0EEENS1_36VarlenDynamicPersistentTileSchedulerILi128ELi112ELi256ELi128ELb0ELb1ELb1ELb1ELb1ELb1EEEEEEEEEvNT_6ParamsE --------------------------
	.section	.nv.shared._ZN7cutlass13device_kernelIN5flash11enable_sm90INS1_16FlashAttnFwdSm90INS1_25CollectiveMainloopFwdSm90ILi2EN4cute5tupleIJNS5_1CILi1EEES8_S8_EEENS6_IJNS7_ILi128EEENS7_ILi112EEENS7_ILi192EEEEEELi192ENS_10bfloat16_tEfNS_4arch4Sm90ELb1ELb0ELb0ELb1ELb0ELb1ELb0ELb1ELb1ELb1ELb0ELb0EEENS1_21CollectiveEpilogueFwdINS6_IJSA_SC_SB_EEES9_SE_SG_Li256ELb1ELb1ELb0ELb0EEENS1_36VarlenDynamicPersistentTileSchedulerILi128ELi112ELi256ELi128ELb0ELb1ELb1ELb1ELb1ELb1EEEEEEEEEvNT_6ParamsE,"aw",@nobits
	.sectionflags	@""
	.align	16
	.zero		1024


//--------------------- .nv.constant0._ZN7cutlass13device_kernelIN5flash11enable_sm90INS1_16FlashAttnFwdSm90INS1_25CollectiveMainloopFwdSm90ILi2EN4cute5tupleIJNS5_1CILi1EEES8_S8_EEENS6_IJNS7_ILi128EEENS7_ILi112EEENS7_ILi192EEEEEELi192ENS_10bfloat16_tEfNS_4arch4Sm90ELb0ELb0ELb0ELb0ELb0ELb0ELb0ELb1ELb1ELb1ELb0ELb0EEENS1_21CollectiveEpilogueFwdINS6_IJSA_SC_SB_EEES9_SE_SG_Li256ELb0ELb1ELb0ELb0EEENS1_29StaticPersistentTileSchedulerILb0EEEEEEEEEvNT_6ParamsE --------------------------
	.section	.nv.constant0._ZN7cutlass13device_kernelIN5flash11enable_sm90INS1_16FlashAttnFwdSm90INS1_25CollectiveMainloopFwdSm90ILi2EN4cute5tupleIJNS5_1CILi1EEES8_S8_EEENS6_IJNS7_ILi128EEENS7_ILi112EEENS7_ILi192EEEEEELi192ENS_10bfloat16_tEfNS_4arch4Sm90ELb0ELb0ELb0ELb0ELb0ELb0ELb0ELb1ELb1ELb1ELb0ELb0EEENS1_21CollectiveEpilogueFwdINS6_IJSA_SC_SB_EEES9_SE_SG_Li256ELb0ELb1ELb0ELb0EEENS1_29StaticPersistentTileSchedulerILb0EEEEEEEEEvNT_6ParamsE,"a",@progbits
	.sectionflags	@""
	.align	4
.nv.constant0._ZN7cutlass13device_kernelIN5flash11enable_sm90INS1_16FlashAttnFwdSm90INS1_25CollectiveMainloopFwdSm90ILi2EN4cute5tupleIJNS5_1CILi1EEES8_S8_EEENS6_IJNS7_ILi128EEENS7_ILi112EEENS7_ILi192EEEEEELi192ENS_10bfloat16_tEfNS_4arch4Sm90ELb0ELb0ELb0ELb0ELb0ELb0ELb0ELb1ELb1ELb1ELb0ELb0EEENS1_21CollectiveEpilogueFwdINS6_IJSA_SC_SB_EEES9_SE_SG_Li256ELb0ELb1ELb0ELb0EEENS1_29StaticPersistentTileSchedulerILb0EEEEEEEEEvNT_6ParamsE:
	.zero		3200


//--------------------- .nv.constant0._ZN7cutlass13device_kernelIN5flash11enable_sm90INS1_16FlashAttnFwdSm90INS1_25CollectiveMainloopFwdSm90ILi2EN4cute5tupleIJNS5_1CILi2EEENS7_ILi1EEES9_EEENS6_IJNS7_ILi128EEENS7_ILi112EEENS7_ILi192EEEEEELi192ENS_10bfloat16_tEfNS_4arch4Sm90ELb0ELb0ELb0ELb0ELb0ELb0ELb0ELb1ELb1ELb1ELb0ELb0EEENS1_21CollectiveEpilogueFwdINS6_IJSB_SD_SC_EEESA_SF_SH_Li256ELb0ELb1ELb0ELb0EEENS1_29StaticPersistentTileSchedulerILb0EEEEEEEEEvNT_6ParamsE --------------------------
	.section	.nv.constant0._ZN7cutlass13device_kernelIN5flash11enable_sm90INS1_16FlashAttnFwdSm90INS1_25CollectiveMainloopFwdSm90ILi2EN4cute5tupleIJNS5_1CILi2EEENS7_ILi1EEES9_EEENS6_IJNS7_ILi128EEENS7_ILi112EEENS7_ILi192EEEEEELi192ENS_10bfloat16_tEfNS_4arch4Sm90ELb0ELb0ELb0ELb0ELb0ELb0ELb0ELb1ELb1ELb1ELb0ELb0EEENS1_21CollectiveEpilogueFwdINS6_IJSB_SD_SC_EEESA_SF_SH_Li256ELb0ELb1ELb0ELb0EEENS1_29StaticPersistentTileSchedulerILb0EEEEEEEEEvNT_6ParamsE,"a",@progbits
	.sectionflags	@""
	.align	4
.nv.constant0._ZN7cutlass13device_kernelIN5flash11enable_sm90INS1_16FlashAttnFwdSm90INS1_25CollectiveMainloopFwdSm90ILi2EN4cute5tupleIJNS5_1CILi2EEENS7_ILi1EEES9_EEENS6_IJNS7_ILi128EEENS7_ILi112EEENS7_ILi192EEEEEELi192ENS_10bfloat16_tEfNS_4arch4Sm90ELb0ELb0ELb0ELb0ELb0ELb0ELb0ELb1ELb1ELb1ELb0ELb0EEENS1_21CollectiveEpilogueFwdINS6_IJSB_SD_SC_EEESA_SF_SH_Li256ELb0ELb1ELb0ELb0EEENS1_29StaticPersistentTileSchedulerILb0EEEEEEEEEvNT_6ParamsE:
	.zero		3200


//--------------------- .nv.constant0._ZN7cutlass13device_kernelIN5flash11enable_sm90INS1_16FlashAttnFwdSm90INS1_25CollectiveMainloopFwdSm90ILi2EN4cute5tupleIJNS5_1CILi1EEES8_S8_EEENS6_IJNS7_ILi128EEENS7_ILi112EEENS7_ILi192EEEEEELi192ENS_10bfloat16_tEfNS_4arch4Sm90ELb0ELb0ELb0ELb1ELb0ELb0ELb0ELb1ELb1ELb1ELb0ELb0EEENS1_21CollectiveEpilogueFwdINS6_IJSA_SC_SB_EEES9_SE_SG_Li256ELb1ELb1ELb0ELb0EEENS1_36VarlenDynamicPersistentTileSchedulerILi128ELi112ELi256ELi128ELb0ELb1ELb1ELb0ELb1ELb1EEEEEEEEEvNT_6ParamsE --------------------------
	.section	.nv.constant0._ZN7cutlass13device_kernelIN5flash11enable_sm90INS1_16FlashAttnFwdSm90INS1_25CollectiveMainloopFwdSm90ILi2EN4cute5tupleIJNS5_1CILi1EEES8_S8_EEENS6_IJNS7_ILi128EEENS7_ILi112EEENS7_ILi192EEEEEELi192ENS_10bfloat16_tEfNS_4arch4Sm90ELb0ELb0ELb0ELb1ELb0ELb0ELb0ELb1ELb1ELb1ELb0ELb0EEENS1_21CollectiveEpilogueFwdINS6_IJSA_SC_SB_EEES9_SE_SG_Li256ELb1ELb1ELb0ELb0EEENS1_36VarlenDynamicPersistentTileSchedulerILi128ELi112ELi256ELi128ELb0ELb1ELb1ELb0ELb1ELb1EEEEEEEEEvNT_6ParamsE,"a",@progbits
	.sectionflags	@""
	.align	4
.nv.constant0._ZN7cutlass13device_kernelIN5flash11enable_sm90INS1_16FlashAttnFwdSm90INS1_25CollectiveMainloopFwdSm90ILi2EN4cute5tupleIJNS5_1CILi1EEES8_S8_EEENS6_IJNS7_ILi128EEENS7_ILi112EEENS7_ILi192EEEEEELi192ENS_10bfloat16_tEfNS_4arch4Sm90ELb0ELb0ELb0ELb1ELb0ELb0ELb0ELb1ELb1ELb1ELb0ELb0EEENS1_21CollectiveEpilogueFwdINS6_IJSA_SC_SB_EEES9_SE_SG_Li256ELb1ELb1ELb0ELb0EEENS1_36VarlenDynamicPersistentTileSchedulerILi128ELi112ELi256ELi128ELb0ELb1ELb1ELb0ELb1ELb1EEEEEEEEEvNT_6ParamsE:
	.zero		3328


//--------------------- .nv.constant0._ZN7cutlass13device_kernelIN5flash11enable_sm90INS1_16FlashAttnFwdSm90INS1_25CollectiveMainloopFwdSm90ILi2EN4cute5tupleIJNS5_1CILi1EEES8_S8_EEENS6_IJNS7_ILi128EEENS7_ILi112EEENS7_ILi192EEEEEELi192ENS_10bfloat16_tEfNS_4arch4Sm90ELb0ELb0ELb0ELb1ELb0ELb1ELb0ELb1ELb1ELb1ELb0ELb0EEENS1_21CollectiveEpilogueFwdINS6_IJSA_SC_SB_EEES9_SE_SG_Li256ELb1ELb1ELb0ELb0EEENS1_36VarlenDynamicPersistentTileSchedulerILi128ELi112ELi256ELi128ELb0ELb1ELb1ELb0ELb1ELb1EEEEEEEEEvNT_6ParamsE --------------------------
	.section	.nv.constant0._ZN7cutlass13device_kernelIN5flash11enable_sm90INS1_16FlashAttnFwdSm90INS1_25CollectiveMainloopFwdSm90ILi2EN4cute5tupleIJNS5_1CILi1EEES8_S8_EEENS6_IJNS7_ILi128EEENS7_ILi112EEENS7_ILi192EEEEEELi192ENS_10bfloat16_tEfNS_4arch4Sm90ELb0ELb0ELb0ELb1ELb0ELb1ELb0ELb1ELb1ELb1ELb0ELb0EEENS1_21CollectiveEpilogueFwdINS6_IJSA_SC_SB_EEES9_SE_SG_Li256ELb1ELb1ELb0ELb0EEENS1_36VarlenDynamicPersistentTileSchedulerILi128ELi112ELi256ELi128ELb0ELb1ELb1ELb0ELb1ELb1EEEEEEEEEvNT_6ParamsE,"a",@progbits
	.sectionflags	@""
	.align	4
.nv.constant0._ZN7cutlass13device_kernelIN5flash11enable_sm90INS1_16FlashAttnFwdSm90INS1_25CollectiveMainloopFwdSm90ILi2EN4cute5tupleIJNS5_1CILi1EEES8_S8_EEENS6_IJNS7_ILi128EEENS7_ILi112EEENS7_ILi192EEEEEELi192ENS_10bfloat16_tEfNS_4arch4Sm90ELb0ELb0ELb0ELb1ELb0ELb1ELb0ELb1ELb1ELb1ELb0ELb0EEENS1_21CollectiveEpilogueFwdINS6_IJSA_SC_SB_EEES9_SE_SG_Li256ELb1ELb1ELb0ELb0EEENS1_36VarlenDynamicPersistentTileSchedulerILi128ELi112ELi256ELi128ELb0ELb1ELb1ELb0ELb1ELb1EEEEEEEEEvNT_6ParamsE:
	.zero		3328


//--------------------- .nv.constant0._ZN7cutlass13device_kernelIN5flash11enable_sm90INS1_16FlashAttnFwdSm90INS1_25CollectiveMainloopFwdSm90ILi2EN4cute5tupleIJNS5_1CILi1EEES8_S8_EEENS6_IJNS7_ILi128EEENS7_ILi96EEENS7_ILi192EEEEEELi192ENS_10bfloat16_tEfNS_4arch4Sm90ELb0ELb1ELb0ELb0ELb0ELb0ELb0ELb1ELb1ELb1ELb0ELb0EEENS1_21CollectiveEpilogueFwdINS6_IJSA_SC_SB_EEES9_SE_SG_Li256ELb0ELb1ELb0ELb0EEENS1_30DynamicPersistentTileSchedulerILi256ELi128ELb0ELb1ELb1EEEEEEEEEvNT_6ParamsE --------------------------
	.section	.nv.constant0._ZN7cutlass13device_kernelIN5flash11enable_sm90INS1_16FlashAttnFwdSm90INS1_25CollectiveMainloopFwdSm90ILi2EN4cute5tupleIJNS5_1CILi1EEES8_S8_EEENS6_IJNS7_ILi128EEENS7_ILi96EEENS7_ILi192EEEEEELi192ENS_10bfloat16_tEfNS_4arch4Sm90ELb0ELb1ELb0ELb0ELb0ELb0ELb0ELb1ELb1ELb1ELb0ELb0EEENS1_21CollectiveEpilogueFwdINS6_IJSA_SC_SB_EEES9_SE_SG_Li256ELb0ELb1ELb0ELb0EEENS1_30DynamicPersistentTileSchedulerILi256ELi128ELb0ELb1ELb1EEEEEEEEEvNT_6ParamsE,"a",@progbits
	.sectionflags	@""
	.align	4
.nv.constant0._ZN7cutlass13device_kernelIN5flash11enable_sm90INS1_16FlashAttnFwdSm90INS1_25CollectiveMainloopFwdSm90ILi2EN4cute5tupleIJNS5_1CILi1EEES8_S8_EEENS6_IJNS7_ILi128EEENS7_ILi96EEENS7_ILi192EEEEEELi192ENS_10bfloat16_tEfNS_4arch4Sm90ELb0ELb1ELb0ELb0ELb0ELb0ELb0ELb1ELb1ELb1ELb0ELb0EEENS1_21CollectiveEpilogueFwdINS6_IJSA_SC_SB_EEES9_SE_SG_Li256ELb0ELb1ELb0ELb0EEENS1_30DynamicPersistentTileSchedulerILi256ELi128ELb0ELb1ELb1EEEEEEEEEvNT_6ParamsE:
	.zero		3328


//--------------------- .nv.constant0._ZN7cutlass13device_kernelIN5flash11enable_sm90INS1_16FlashAttnFwdSm90INS1_25CollectiveMainloopFwdSm90ILi2EN4cute5tupleIJNS5_1CILi1EEES8_S8_EEENS6_IJNS7_ILi128EEENS7_ILi96EEENS7_ILi192EEEEEELi192ENS_10bfloat16_tEfNS_4arch4Sm90ELb0ELb1ELb0ELb1ELb0ELb0ELb0ELb1ELb1ELb1ELb0ELb0EEENS1_21CollectiveEpilogueFwdINS6_IJSA_SC_SB_EEES9_SE_SG_Li256ELb1ELb1ELb0ELb0EEENS1_36VarlenDynamicPersistentTileSchedulerILi128ELi96ELi256ELi128ELb0ELb1ELb1ELb1ELb0ELb1EEEEEEEEEvNT_6ParamsE --------------------------
	.section	.nv.constant0._ZN7cutlass13device_kernelIN5flash11enable_sm90INS1_16FlashAttnFwdSm90INS1_25CollectiveMainloopFwdSm90ILi2EN4cute5tupleIJNS5_1CILi1EEES8_S8_EEENS6_IJNS7_ILi128EEENS7_ILi96EEENS7_ILi192EEEEEELi192ENS_10bfloat16_tEfNS_4arch4Sm90ELb0ELb1ELb0ELb1ELb0ELb0ELb0ELb1ELb1ELb1ELb0ELb0EEENS1_21CollectiveEpilogueFwdINS6_IJSA_SC_SB_EEES9_SE_SG_Li256ELb1ELb1ELb0ELb0EEENS1_36VarlenDynamicPersistentTileSchedulerILi128ELi96ELi256ELi128ELb0ELb1ELb1ELb1ELb0ELb1EEEEEEEEEvNT_6ParamsE,"a",@progbits
	.sectionflags	@""
	.align	4
.nv.constant0._ZN7cutlass13device_kernelIN5flash11enable_sm90INS1_16FlashAttnFwdSm90INS1_25CollectiveMainloopFwdSm90ILi2EN4cute5tupleIJNS5_1CILi1EEES8_S8_EEENS6_IJNS7_ILi128EEENS7_ILi96EEENS7_ILi192EEEEEELi192ENS_10bfloat16_tEfNS_4arch4Sm90ELb0ELb1ELb0ELb1ELb0ELb0ELb0ELb1ELb1ELb1ELb0ELb0EEENS1_21CollectiveEpilogueFwdINS6_IJSA_SC_SB_EEES9_SE_SG_Li256ELb1ELb1ELb0ELb0EEENS1_36VarlenDynamicPersistentTileSchedulerILi128ELi96ELi256ELi128ELb0ELb1ELb1ELb1ELb0ELb1EEEEEEEEEvNT_6ParamsE:
	.zero		3328


//--------------------- .nv.constant0._ZN7cutlass13device_kernelIN5flash11enable_sm90INS1_16FlashAttnFwdSm90INS1_25CollectiveMainloopFwdSm90ILi2EN4cute5tupleIJNS5_1CILi1EEES8_S8_EEENS6_IJNS7_ILi128EEENS7_ILi96EEENS7_ILi192EEEEEELi192ENS_10bfloat16_tEfNS_4arch4Sm90ELb0ELb1ELb0ELb1ELb0ELb1ELb0ELb1ELb1ELb1ELb0ELb0EEENS1_21CollectiveEpilogueFwdINS6_IJSA_SC_SB_EEES9_SE_SG_Li256ELb1ELb1ELb0ELb0EEENS1_36VarlenDynamicPersistentTileSchedulerILi128ELi96ELi256ELi128ELb0ELb1ELb1ELb1ELb0ELb1EEEEEEEEEvNT_6ParamsE --------------------------
	.section	.nv.constant0._ZN7cutlass13device_kernelIN5flash11enable_sm90INS1_16FlashAttnFwdSm90INS1_25CollectiveMainloopFwdSm90ILi2EN4cute5tupleIJNS5_1CILi1EEES8_S8_EEENS6_IJNS7_ILi128EEENS7_ILi96EEENS7_ILi192EEEEEELi192ENS_10bfloat16_tEfNS_4arch4Sm90ELb0ELb1ELb0ELb1ELb0ELb1ELb0ELb1ELb1ELb1ELb0ELb0EEENS1_21CollectiveEpilogueFwdINS6_IJSA_SC_SB_EEES9_SE_SG_Li256ELb1ELb1ELb0ELb0EEENS1_36VarlenDynamicPersistentTileSchedulerILi128ELi96ELi256ELi128ELb0ELb1ELb1ELb1ELb0ELb1EEEEEEEEEvNT_6ParamsE,"a",@progbits
	.sectionflags	@""
	.align	4
.nv.constant0._ZN7cutlass13device_kernelIN5flash11enable_sm90INS1_16FlashAttnFwdSm90INS1_25CollectiveMainloopFwdSm90ILi2EN4cute5tupleIJNS5_1CILi1EEES8_S8_EEENS6_IJNS7_ILi128EEENS7_ILi96EEENS7_ILi192EEEEEELi192ENS_10bfloat16_tEfNS_4arch4Sm90ELb0ELb1ELb0ELb1ELb0ELb1ELb0ELb1ELb1ELb1ELb0ELb0EEENS1_21CollectiveEpilogueFwdINS6_IJSA_SC_SB_EEES9_SE_SG_Li256ELb1ELb1ELb0ELb0EEENS1_36VarlenDynamicPersistentTileSchedulerILi128ELi96ELi256ELi128ELb0ELb1ELb1ELb1ELb0ELb1EEEEEEEEEvNT_6ParamsE:
	.zero		3328


//--------------------- .nv.constant0._ZN7cutlass13device_kernelIN5flash11enable_sm90INS1_16FlashAttnFwdSm90INS1_25CollectiveMainloopFwdSm90ILi2EN4cute5tupleIJNS5_1CILi1EEES8_S8_EEENS6_IJNS7_ILi128EEENS7_ILi112EEENS7_ILi192EEEEEELi192ENS_10bfloat16_tEfNS_4arch4Sm90ELb1ELb0ELb0ELb0ELb0ELb0ELb0ELb1ELb1ELb1ELb0ELb0EEENS1_21CollectiveEpilogueFwdINS6_IJSA_SC_SB_EEES9_SE_SG_Li256ELb0ELb1ELb0ELb0EEENS1_30DynamicPersistentTileSchedulerILi256ELi128ELb0ELb1ELb1EEEEEEEEEvNT_6ParamsE --------------------------
	.section	.nv.constant0._ZN7cutlass13device_kernelIN5flash11enable_sm90INS1_16FlashAttnFwdSm90INS1_25CollectiveMainloopFwdSm90ILi2EN4cute5tupleIJNS5_1CILi1EEES8_S8_EEENS6_IJNS7_ILi128EEENS7_ILi112EEENS7_ILi192EEEEEELi192ENS_10bfloat16_tEfNS_4arch4Sm90ELb1ELb0ELb0ELb0ELb0ELb0ELb0ELb1ELb1ELb1ELb0ELb0EEENS1_21CollectiveEpilogueFwdINS6_IJSA_SC_SB_EEES9_SE_SG_Li256ELb0ELb1ELb0ELb0EEENS1_30DynamicPersistentTileSchedulerILi256ELi128ELb0ELb1ELb1EEEEEEEEEvNT_6ParamsE,"a",@progbits
	.sectionflags	@""
	.align	4
.nv.constant0._ZN7cutlass13device_kernelIN5flash11enable_sm90INS1_16FlashAttnFwdSm90INS1_25CollectiveMainloopFwdSm90ILi2EN4cute5tupleIJNS5_1CILi1EEES8_S8_EEENS6_IJNS7_ILi128EEENS7_ILi112EEENS7_ILi192EEEEEELi192ENS_10bfloat16_tEfNS_4arch4Sm90ELb1ELb0ELb0ELb0ELb0ELb0ELb0ELb1ELb1ELb1ELb0ELb0EEENS1_21CollectiveEpilogueFwdINS6_IJSA_SC_SB_EEES9_SE_SG_Li256ELb0ELb1ELb0ELb0EEENS1_30DynamicPersistentTileSchedulerILi256ELi128ELb0ELb1ELb1EEEEEEEEEvNT_6ParamsE:
	.zero		3328


//--------------------- .nv.constant0._ZN7cutlass13device_kernelIN5flash11enable_sm90INS1_16FlashAttnFwdSm90INS1_25CollectiveMainloopFwdSm90ILi2EN4cute5tupleIJNS5_1CILi1EEES8_S8_EEENS6_IJNS7_ILi128EEENS7_ILi112EEENS7_ILi192EEEEEELi192ENS_10bfloat16_tEfNS_4arch4Sm90ELb1ELb0ELb0ELb1ELb0ELb0ELb0ELb1ELb1ELb1ELb0ELb0EEENS1_21CollectiveEpilogueFwdINS6_IJSA_SC_SB_EEES9_SE_SG_Li256ELb1ELb1ELb0ELb0EEENS1_36VarlenDynamicPersistentTileSchedulerILi128ELi112ELi256ELi128ELb0ELb1ELb1ELb1ELb1ELb1EEEEEEEEEvNT_6ParamsE --------------------------
	.section	.nv.constant0._ZN7cutlass13device_kernelIN5flash11enable_sm90INS1_16FlashAttnFwdSm90INS1_25CollectiveMainloopFwdSm90ILi2EN4cute5tupleIJNS5_1CILi1EEES8_S8_EEENS6_IJNS7_ILi128EEENS7_ILi112EEENS7_ILi192EEEEEELi192ENS_10bfloat16_tEfNS_4arch4Sm90ELb1ELb0ELb0ELb1ELb0ELb0ELb0ELb1ELb1ELb1ELb0ELb0EEENS1_21CollectiveEpilogueFwdINS6_IJSA_SC_SB_EEES9_SE_SG_Li256ELb1ELb1ELb0ELb0EEENS1_36VarlenDynamicPersistentTileSchedulerILi128ELi112ELi256ELi128ELb0ELb1ELb1ELb1ELb1ELb1EEEEEEEEEvNT_6ParamsE,"a",@progbits
	.sectionflags	@""
	.align	4
.nv.constant0._ZN7cutlass13device_kernelIN5flash11enable_sm90INS1_16FlashAttnFwdSm90INS1_25CollectiveMainloopFwdSm90ILi2EN4cute5tupleIJNS5_1CILi1EEES8_S8_EEENS6_IJNS7_ILi128EEENS7_ILi112EEENS7_ILi192EEEEEELi192ENS_10bfloat16_tEfNS_4arch4Sm90ELb1ELb0ELb0ELb1ELb0ELb0ELb0ELb1ELb1ELb1ELb0ELb0EEENS1_21CollectiveEpilogueFwdINS6_IJSA_SC_SB_EEES9_SE_SG_Li256ELb1ELb1ELb0ELb0EEENS1_36VarlenDynamicPersistentTileSchedulerILi128ELi112ELi256ELi128ELb0ELb1ELb1ELb1ELb1ELb1EEEEEEEEEvNT_6ParamsE:
	.zero		3328


//--------------------- .nv.constant0._ZN7cutlass13device_kernelIN5flash11enable_sm90INS1_16FlashAttnFwdSm90INS1_25CollectiveMainloopFwdSm90ILi2EN4cute5tupleIJNS5_1CILi1EEES8_S8_EEENS6_IJNS7_ILi128EEENS7_ILi112EEENS7_ILi192EEEEEELi192ENS_10bfloat16_tEfNS_4arch4Sm90ELb1ELb0ELb0ELb1ELb0ELb1ELb0ELb1ELb1ELb1ELb0ELb0EEENS1_21CollectiveEpilogueFwdINS6_IJSA_SC_SB_EEES9_SE_SG_Li256ELb1ELb1ELb0ELb0EEENS1_36VarlenDynamicPersistentTileSchedulerILi128ELi112ELi256ELi128ELb0ELb1ELb1ELb1ELb1ELb1EEEEEEEEEvNT_6ParamsE --------------------------
	.section	.nv.constant0._ZN7cutlass13device_kernelIN5flash11enable_sm90INS1_16FlashAttnFwdSm90INS1_25CollectiveMainloopFwdSm90ILi2EN4cute5tupleIJNS5_1CILi1EEES8_S8_EEENS6_IJNS7_ILi128EEENS7_ILi112EEENS7_ILi192EEEEEELi192ENS_10bfloat16_tEfNS_4arch4Sm90ELb1ELb0ELb0ELb1ELb0ELb1ELb0ELb1ELb1ELb1ELb0ELb0EEENS1_21CollectiveEpilogueFwdINS6_IJSA_SC_SB_EEES9_SE_SG_Li256ELb1ELb1ELb0ELb0EEENS1_36VarlenDynamicPersistentTileSchedulerILi128ELi112ELi256ELi128ELb0ELb1ELb1ELb1ELb1ELb1EEEEEEEEEvNT_6ParamsE,"a",@progbits
	.sectionflags	@""
	.align	4
.nv.constant0._ZN7cutlass13device_kernelIN5flash11enable_sm90INS1_16FlashAttnFwdSm90INS1_25CollectiveMainloopFwdSm90ILi2EN4cute5tupleIJNS5_1CILi1EEES8_S8_EEENS6_IJNS7_ILi128EEENS7_ILi112EEENS7_ILi192EEEEEELi192ENS_10bfloat16_tEfNS_4arch4Sm90ELb1ELb0ELb0ELb1ELb0ELb1ELb0ELb1ELb1ELb1ELb0ELb0EEENS1_21CollectiveEpilogueFwdINS6_IJSA_SC_SB_EEES9_SE_SG_Li256ELb1ELb1ELb0ELb0EEENS1_36VarlenDynamicPersistentTileSchedulerILi128ELi112ELi256ELi128ELb0ELb1ELb1ELb1ELb1ELb1EEEEEEEEEvNT_6ParamsE:
	.zero		3328


//--------------------- SYMBOLS --------------------------

	.type		.nv.reservedSmem.offset0,@object
	.size		.nv.reservedSmem.offset0,0x4
	.type		__assertfail,@function
